	.target	sm_80

	.elftype	@"ET_EXEC"


//--------------------- .note.nv.tkinfo           --------------------------
	.section	.note.nv.tkinfo,"",@"SHT_NOTE"
	.sectionflags	@"SHF_NOTE_NV_TKINFO"
	.tkinfo
        /*0018*/ 	.word	0x00000002
        /*0030*/ 	.string	""
        /*0030*/ 	.string	"ptxas"
        /*0030*/ 	.string	"Cuda compilation tools, release 13.0, V13.0.88"
        /*0030*/ 	.string	"Build cuda_13.0.r13.0/compiler.36424714_0"
        /*0030*/ 	.string	"-arch sm_80 -m 64 "



//--------------------- .note.nv.cuinfo           --------------------------
	.section	.note.nv.cuinfo,"",@"SHT_NOTE"
	.sectionflags	@"SHF_NOTE_NV_CUINFO"
        /*0018*/ 	.short	0x0002
        /*001a*/ 	.short	0x0050
        /*001c*/ 	.short	0x0082
	.zero		2


//--------------------- .nv.info                  --------------------------
	.section	.nv.info,"",@"SHT_CUDA_INFO"
	.align	4


	//----- nvinfo : EIATTR_REGCOUNT
	.align		4
        /*0000*/ 	.byte	0x04, 0x2f
        /*0002*/ 	.short	(.L_12 - .L_11)
	.align		4
.L_11:
        /*0004*/ 	.word	index@(_ZN7cutlass13device_kernelIN5flash22FlashAttnBwdPreprocessIN4cute5tupleIJNS3_1CILi64EEENS5_ILi192EEEEEENS_6half_tEfNS_4arch4Sm80ELb1ELb1EEEEEvNT_6ParamsE)
        /*0008*/ 	.word	0x0000004e


	//----- nvinfo : EIATTR_FRAME_SIZE
	.align		4
.L_12:
        /*000c*/ 	.byte	0x04, 0x11
        /*000e*/ 	.short	(.L_14 - .L_13)
	.align		4
.L_13:
        /*0010*/ 	.word	index@(_ZN7cutlass13device_kernelIN5flash22FlashAttnBwdPreprocessIN4cute5tupleIJNS3_1CILi64EEENS5_ILi192EEEEEENS_6half_tEfNS_4arch4Sm80ELb1ELb1EEEEEvNT_6ParamsE)
        /*0014*/ 	.word	0x00000000


	//----- nvinfo : EIATTR_REGCOUNT
	.align		4
.L_14:
        /*0018*/ 	.byte	0x04, 0x2f
        /*001a*/ 	.short	(.L_16 - .L_15)
	.align		4
.L_15:
        /*001c*/ 	.word	index@(_ZN7cutlass13device_kernelIN5flash19enable_sm80_to_sm89INS1_16FlashAttnBwdSm80INS1_25CollectiveMainloopBwdSm80ILi2ELi1EN4cute5tupleIJNS5_1CILi64EEENS7_ILi80EEENS7_ILi192EEEEEENS_6half_tEfNS_4arch4Sm80ELb1ELb0ELb0ELb1ELb1ELb0ELb1ELb0ELi2ELi4ELi2ELi2ELb0EEENS1_24CollectiveEpilogueBwdGQAISB_fSE_Li256ELb1ELb1EEENS1_25SingleTileBwdLPTSchedulerILb1ELi80ELb1EEEEEEEEEvNT_6ParamsE)
        /*0020*/ 	.word	0x000000ff


	//----- nvinfo : EIATTR_FRAME_SIZE
	.align		4
.L_16:
        /*0024*/ 	.byte	0x04, 0x11
        /*0026*/ 	.short	(.L_18 - .L_17)
	.align		4
.L_17:
        /*0028*/ 	.word	index@($__internal_11_$__cuda_sm70_warpsync)
        /*002c*/ 	.word	0x00000000


	//----- nvinfo : EIATTR_FRAME_SIZE
	.align		4
.L_18:
        /*0030*/ 	.byte	0x04, 0x11
        /*0032*/ 	.short	(.L_20 - .L_19)
	.align		4
.L_19:
        /*0034*/ 	.word	index@(_ZN7cutlass13device_kernelIN5flash19enable_sm80_to_sm89INS1_16FlashAttnBwdSm80INS1_25CollectiveMainloopBwdSm80ILi2ELi1EN4cute5tupleIJNS5_1CILi64EEENS7_ILi80EEENS7_ILi192EEEEEENS_6half_tEfNS_4arch4Sm80ELb1ELb0ELb0ELb1ELb1ELb0ELb1ELb0ELi2ELi4ELi2ELi2ELb0EEENS1_24CollectiveEpilogueBwdGQAISB_fSE_Li256ELb1ELb1EEENS1_25SingleTileBwdLPTSchedulerILb1ELi80ELb1EEEEEEEEEvNT_6ParamsE)
        /*0038*/ 	.word	0x00000000


	//----- nvinfo : EIATTR_REGCOUNT
	.align		4
.L_20:
        /*003c*/ 	.byte	0x04, 0x2f
        /*003e*/ 	.short	(.L_22 - .L_21)
	.align		4
.L_21:
        /*0040*/ 	.word	index@(_ZN7cutlass13device_kernelIN5flash32FlashAttnBwdPostprocessConvertdQIN4cute5tupleIJNS3_1CILi64EEENS5_ILi192EEEEEENS_6half_tEfNS_4arch4Sm80ELi256ENS3_8TiledMMAINS3_8MMA_AtomIJNS3_28SM80_16x8x16_F32F16F16F32_TNEEEENS3_6LayoutINS4_IJNS5_ILi2EEENS5_ILi4EEENS5_ILi1EEEEEENS4_IJSJ_SH_NS5_ILi0EEEEEEEENS4_IJNS5_ILi32EEES6_NS5_ILi16EEEEEEEELb0EEEEEvNT_6ParamsE)
        /*0044*/ 	.word	0x00000045


	//----- nvinfo : EIATTR_FRAME_SIZE
	.align		4
.L_22:
        /*0048*/ 	.byte	0x04, 0x11
        /*004a*/ 	.short	(.L_24 - .L_23)
	.align		4
.L_23:
        /*004c*/ 	.word	index@(_ZN7cutlass13device_kernelIN5flash32FlashAttnBwdPostprocessConvertdQIN4cute5tupleIJNS3_1CILi64EEENS5_ILi192EEEEEENS_6half_tEfNS_4arch4Sm80ELi256ENS3_8TiledMMAINS3_8MMA_AtomIJNS3_28SM80_16x8x16_F32F16F16F32_TNEEEENS3_6LayoutINS4_IJNS5_ILi2EEENS5_ILi4EEENS5_ILi1EEEEEENS4_IJSJ_SH_NS5_ILi0EEEEEEEENS4_IJNS5_ILi32EEES6_NS5_ILi16EEEEEEEELb0EEEEEvNT_6ParamsE)
        /*0050*/ 	.word	0x00000000


	//----- nvinfo : EIATTR_REGCOUNT
	.align		4
.L_24:
        /*0054*/ 	.byte	0x04, 0x2f
        /*0056*/ 	.short	(.L_26 - .L_25)
	.align		4
.L_25:
        /*0058*/ 	.word	index@(_ZN7cutlass13device_kernelIN5flash32FlashAttnBwdPostprocessConvertdQIN4cute5tupleIJNS3_1CILi80EEENS5_ILi192EEEEEENS_6half_tEfNS_4arch4Sm80ELi256ENS3_8TiledMMAINS3_8MMA_AtomIJNS3_28SM80_16x8x16_F32F16F16F32_TNEEEENS3_6LayoutINS4_IJNS5_ILi4EEENS5_ILi2EEENS5_ILi1EEEEEENS4_IJSJ_SH_NS5_ILi0EEEEEEEENS4_IJNS5_ILi64EEENS5_ILi16EEESP_EEEEELb1EEEEEvNT_6ParamsE)
        /*005c*/ 	.word	0x00000050


	//----- nvinfo : EIATTR_FRAME_SIZE
	.align		4
.L_26:
        /*0060*/ 	.byte	0x04, 0x11
        /*0062*/ 	.short	(.L_28 - .L_27)
	.align		4
.L_27:
        /*0064*/ 	.word	index@(_ZN7cutlass13device_kernelIN5flash32FlashAttnBwdPostprocessConvertdQIN4cute5tupleIJNS3_1CILi80EEENS5_ILi192EEEEEENS_6half_tEfNS_4arch4Sm80ELi256ENS3_8TiledMMAINS3_8MMA_AtomIJNS3_28SM80_16x8x16_F32F16F16F32_TNEEEENS3_6LayoutINS4_IJNS5_ILi4EEENS5_ILi2EEENS5_ILi1EEEEEENS4_IJSJ_SH_NS5_ILi0EEEEEEEENS4_IJNS5_ILi64EEENS5_ILi16EEESP_EEEEELb1EEEEEvNT_6ParamsE)
        /*0068*/ 	.word	0x00000000


	//----- nvinfo : EIATTR_REGCOUNT
	.align		4
.L_28:
        /*006c*/ 	.byte	0x04, 0x2f
        /*006e*/ 	.short	(.L_30 - .L_29)
	.align		4
.L_29:
        /*0070*/ 	.word	index@(_ZN7cutlass13device_kernelIN5flash19enable_sm80_to_sm89INS1_16FlashAttnBwdSm80INS1_25CollectiveMainloopBwdSm80ILi2ELi1EN4cute5tupleIJNS5_1CILi64EEENS7_ILi80EEENS7_ILi192EEEEEENS_6half_tEfNS_4arch4Sm80ELb1ELb0ELb0ELb1ELb0ELb0ELb1ELb0ELi2ELi4ELi2ELi2ELb0EEENS1_24CollectiveEpilogueBwdGQAISB_fSE_Li256ELb1ELb0EEENS1_25SingleTileBwdLPTSchedulerILb1ELi80ELb0EEEEEEEEEvNT_6ParamsE)
        /*0074*/ 	.word	0x000000ff


	//----- nvinfo : EIATTR_FRAME_SIZE
	.align		4
.L_30:
        /*0078*/ 	.byte	0x04, 0x11
        /*007a*/ 	.short	(.L_32 - .L_31)
	.align		4
.L_31:
        /*007c*/ 	.word	index@(_ZN7cutlass13device_kernelIN5flash19enable_sm80_to_sm89INS1_16FlashAttnBwdSm80INS1_25CollectiveMainloopBwdSm80ILi2ELi1EN4cute5tupleIJNS5_1CILi64EEENS7_ILi80EEENS7_ILi192EEEEEENS_6half_tEfNS_4arch4Sm80ELb1ELb0ELb0ELb1ELb0ELb0ELb1ELb0ELi2ELi4ELi2ELi2ELb0EEENS1_24CollectiveEpilogueBwdGQAISB_fSE_Li256ELb1ELb0EEENS1_25SingleTileBwdLPTSchedulerILb1ELi80ELb0EEEEEEEEEvNT_6ParamsE)
        /*0080*/ 	.word	0x00000000


	//----- nvinfo : EIATTR_REGCOUNT
	.align		4
.L_32:
        /*0084*/ 	.byte	0x04, 0x2f
        /*0086*/ 	.short	(.L_34 - .L_33)
	.align		4
.L_33:
        /*0088*/ 	.word	index@(_ZN7cutlass13device_kernelIN5flash19enable_sm80_to_sm89INS1_16FlashAttnBwdSm80INS1_25CollectiveMainloopBwdSm80ILi2ELi1EN4cute5tupleIJNS5_1CILi64EEENS7_ILi80EEENS7_ILi192EEEEEENS_6half_tEfNS_4arch4Sm80ELb1ELb0ELb0ELb1ELb1ELb0ELb1ELb0ELi2ELi4ELi2ELi2ELb0EEENS1_21CollectiveEpilogueBwdISB_SC_SE_Li256ELb1ELb1ELi4EEENS1_25SingleTileBwdLPTSchedulerILb1ELi80ELb1EEEEEEEEEvNT_6ParamsE)
        /*008c*/ 	.word	0x000000ff


	//----- nvinfo : EIATTR_FRAME_SIZE
	.align		4
.L_34:
        /*0090*/ 	.byte	0x04, 0x11
        /*0092*/ 	.short	(.L_36 - .L_35)
	.align		4
.L_35:
        /*0094*/ 	.word	index@(_ZN7cutlass13device_kernelIN5flash19enable_sm80_to_sm89INS1_16FlashAttnBwdSm80INS1_25CollectiveMainloopBwdSm80ILi2ELi1EN4cute5tupleIJNS5_1CILi64EEENS7_ILi80EEENS7_ILi192EEEEEENS_6half_tEfNS_4arch4Sm80ELb1ELb0ELb0ELb1ELb1ELb0ELb1ELb0ELi2ELi4ELi2ELi2ELb0EEENS1_21CollectiveEpilogueBwdISB_SC_SE_Li256ELb1ELb1ELi4EEENS1_25SingleTileBwdLPTSchedulerILb1ELi80ELb1EEEEEEEEEvNT_6ParamsE)
        /*0098*/ 	.word	0x00000000


	//----- nvinfo : EIATTR_REGCOUNT
	.align		4
.L_36:
        /*009c*/ 	.byte	0x04, 0x2f
        /*009e*/ 	.short	(.L_38 - .L_37)
	.align		4
.L_37:
        /*00a0*/ 	.word	index@(_ZN7cutlass13device_kernelIN5flash19enable_sm80_to_sm89INS1_16FlashAttnBwdSm80INS1_25CollectiveMainloopBwdSm80ILi2ELi1EN4cute5tupleIJNS5_1CILi64EEENS7_ILi80EEENS7_ILi192EEEEEENS_6half_tEfNS_4arch4Sm80ELb1ELb0ELb0ELb1ELb0ELb0ELb1ELb0ELi2ELi4ELi2ELi2ELb0EEENS1_21CollectiveEpilogueBwdISB_SC_SE_Li256ELb1ELb1ELi4EEENS1_25SingleTileBwdLPTSchedulerILb1ELi80ELb0EEEEEEEEEvNT_6ParamsE)
        /*00a4*/ 	.word	0x000000ff


	//----- nvinfo : EIATTR_FRAME_SIZE
	.align		4
.L_38:
        /*00a8*/ 	.byte	0x04, 0x11
        /*00aa*/ 	.short	(.L_40 - .L_39)
	.align		4
.L_39:
        /*00ac*/ 	.word	index@(_ZN7cutlass13device_kernelIN5flash19enable_sm80_to_sm89INS1_16FlashAttnBwdSm80INS1_25CollectiveMainloopBwdSm80ILi2ELi1EN4cute5tupleIJNS5_1CILi64EEENS7_ILi80EEENS7_ILi192EEEEEENS_6half_tEfNS_4arch4Sm80ELb1ELb0ELb0ELb1ELb0ELb0ELb1ELb0ELi2ELi4ELi2ELi2ELb0EEENS1_21CollectiveEpilogueBwdISB_SC_SE_Li256ELb1ELb1ELi4EEENS1_25SingleTileBwdLPTSchedulerILb1ELi80ELb0EEEEEEEEEvNT_6ParamsE)
        /*00b0*/ 	.word	0x00000000


	//----- nvinfo : EIATTR_REGCOUNT
	.align		4
.L_40:
        /*00b4*/ 	.byte	0x04, 0x2f
        /*00b6*/ 	.short	(.L_42 - .L_41)
	.align		4
.L_41:
        /*00b8*/ 	.word	index@(_ZN7cutlass13device_kernelIN5flash22FlashAttnBwdPreprocessIN4cute5tupleIJNS3_1CILi64EEENS5_ILi192EEEEEENS_6half_tEfNS_4arch4Sm80ELb1ELb0EEEEEvNT_6ParamsE)
        /*00bc*/ 	.word	0x0000004b


	//----- nvinfo : EIATTR_FRAME_SIZE
	.align		4
.L_42:
        /*00c0*/ 	.byte	0x04, 0x11
        /*00c2*/ 	.short	(.L_44 - .L_43)
	.align		4
.L_43:
        /*00c4*/ 	.word	index@(_ZN7cutlass13device_kernelIN5flash22FlashAttnBwdPreprocessIN4cute5tupleIJNS3_1CILi64EEENS5_ILi192EEEEEENS_6half_tEfNS_4arch4Sm80ELb1ELb0EEEEEvNT_6ParamsE)
        /*00c8*/ 	.word	0x00000000


	//----- nvinfo : EIATTR_REGCOUNT
	.align		4
.L_44:
        /*00cc*/ 	.byte	0x04, 0x2f
        /*00ce*/ 	.short	(.L_46 - .L_45)
	.align		4
.L_45:
        /*00d0*/ 	.word	index@(_ZN7cutlass13device_kernelIN5flash19enable_sm80_to_sm89INS1_16FlashAttnBwdSm80INS1_25CollectiveMainloopBwdSm80ILi2ELi1EN4cute5tupleIJNS5_1CILi64EEENS7_ILi80EEENS7_ILi192EEEEEENS_6half_tEfNS_4arch4Sm80ELb1ELb0ELb0ELb0ELb1ELb0ELb1ELb0ELi2ELi4ELi2ELi2ELb0EEENS1_24CollectiveEpilogueBwdGQAISB_fSE_Li256ELb0ELb1EEENS1_25SingleTileBwdLPTSchedulerILb0ELi80ELb1EEEEEEEEEvNT_6ParamsE)
        /*00d4*/ 	.word	0x000000ff


	//----- nvinfo : EIATTR_FRAME_SIZE
	.align		4
.L_46:
        /*00d8*/ 	.byte	0x04, 0x11
        /*00da*/ 	.short	(.L_48 - .L_47)
	.align		4
.L_47:
        /*00dc*/ 	.word	index@($__internal_10_$__cuda_sm70_warpsync)
        /*00e0*/ 	.word	0x00000000


	//----- nvinfo : EIATTR_FRAME_SIZE
	.align		4
.L_48:
        /*00e4*/ 	.byte	0x04, 0x11
        /*00e6*/ 	.short	(.L_50 - .L_49)
	.align		4
.L_49:
        /*00e8*/ 	.word	index@(_ZN7cutlass13device_kernelIN5flash19enable_sm80_to_sm89INS1_16FlashAttnBwdSm80INS1_25CollectiveMainloopBwdSm80ILi2ELi1EN4cute5tupleIJNS5_1CILi64EEENS7_ILi80EEENS7_ILi192EEEEEENS_6half_tEfNS_4arch4Sm80ELb1ELb0ELb0ELb0ELb1ELb0ELb1ELb0ELi2ELi4ELi2ELi2ELb0EEENS1_24CollectiveEpilogueBwdGQAISB_fSE_Li256ELb0ELb1EEENS1_25SingleTileBwdLPTSchedulerILb0ELi80ELb1EEEEEEEEEvNT_6ParamsE)
        /*00ec*/ 	.word	0x00000000


	//----- nvinfo : EIATTR_REGCOUNT
	.align		4
.L_50:
        /*00f0*/ 	.byte	0x04, 0x2f
        /*00f2*/ 	.short	(.L_52 - .L_51)
	.align		4
.L_51:
        /*00f4*/ 	.word	index@(_ZN7cutlass13device_kernelIN5flash19enable_sm80_to_sm89INS1_16FlashAttnBwdSm80INS1_25CollectiveMainloopBwdSm80ILi2ELi1EN4cute5tupleIJNS5_1CILi64EEENS7_ILi80EEENS7_ILi192EEEEEENS_6half_tEfNS_4arch4Sm80ELb1ELb0ELb0ELb0ELb0ELb0ELb1ELb0ELi2ELi4ELi2ELi2ELb0EEENS1_24CollectiveEpilogueBwdGQAISB_fSE_Li256ELb0ELb0EEENS1_25SingleTileBwdLPTSchedulerILb0ELi80ELb0EEEEEEEEEvNT_6ParamsE)
        /*00f8*/ 	.word	0x000000ff


	//----- nvinfo : EIATTR_FRAME_SIZE
	.align		4
.L_52:
        /*00fc*/ 	.byte	0x04, 0x11
        /*00fe*/ 	.short	(.L_54 - .L_53)
	.align		4
.L_53:
        /*0100*/ 	.word	index@(_ZN7cutlass13device_kernelIN5flash19enable_sm80_to_sm89INS1_16FlashAttnBwdSm80INS1_25CollectiveMainloopBwdSm80ILi2ELi1EN4cute5tupleIJNS5_1CILi64EEENS7_ILi80EEENS7_ILi192EEEEEENS_6half_tEfNS_4arch4Sm80ELb1ELb0ELb0ELb0ELb0ELb0ELb1ELb0ELi2ELi4ELi2ELi2ELb0EEENS1_24CollectiveEpilogueBwdGQAISB_fSE_Li256ELb0ELb0EEENS1_25SingleTileBwdLPTSchedulerILb0ELi80ELb0EEEEEEEEEvNT_6ParamsE)
        /*0104*/ 	.word	0x00000000


	//----- nvinfo : EIATTR_REGCOUNT
	.align		4
.L_54:
        /*0108*/ 	.byte	0x04, 0x2f
        /*010a*/ 	.short	(.L_56 - .L_55)
	.align		4
.L_55:
        /*010c*/ 	.word	index@(_ZN7cutlass13device_kernelIN5flash19enable_sm80_to_sm89INS1_16FlashAttnBwdSm80INS1_25CollectiveMainloopBwdSm80ILi2ELi1EN4cute5tupleIJNS5_1CILi64EEENS7_ILi80EEENS7_ILi192EEEEEENS_6half_tEfNS_4arch4Sm80ELb1ELb0ELb0ELb0ELb1ELb0ELb1ELb0ELi2ELi4ELi2ELi2ELb0EEENS1_21CollectiveEpilogueBwdISB_SC_SE_Li256ELb0ELb1ELi4EEENS1_25SingleTileBwdLPTSchedulerILb0ELi80ELb1EEEEEEEEEvNT_6ParamsE)
        /*0110*/ 	.word	0x000000ff


	//----- nvinfo : EIATTR_FRAME_SIZE
	.align		4
.L_56:
        /*0114*/ 	.byte	0x04, 0x11
        /*0116*/ 	.short	(.L_58 - .L_57)
	.align		4
.L_57:
        /*0118*/ 	.word	index@(_ZN7cutlass13device_kernelIN5flash19enable_sm80_to_sm89INS1_16FlashAttnBwdSm80INS1_25CollectiveMainloopBwdSm80ILi2ELi1EN4cute5tupleIJNS5_1CILi64EEENS7_ILi80EEENS7_ILi192EEEEEENS_6half_tEfNS_4arch4Sm80ELb1ELb0ELb0ELb0ELb1ELb0ELb1ELb0ELi2ELi4ELi2ELi2ELb0EEENS1_21CollectiveEpilogueBwdISB_SC_SE_Li256ELb0ELb1ELi4EEENS1_25SingleTileBwdLPTSchedulerILb0ELi80ELb1EEEEEEEEEvNT_6ParamsE)
        /*011c*/ 	.word	0x00000010


	//----- nvinfo : EIATTR_REGCOUNT
	.align		4
.L_58:
        /*0120*/ 	.byte	0x04, 0x2f
        /*0122*/ 	.short	(.L_60 - .L_59)
	.align		4
.L_59:
        /*0124*/ 	.word	index@(_ZN7cutlass13device_kernelIN5flash19enable_sm80_to_sm89INS1_16FlashAttnBwdSm80INS1_25CollectiveMainloopBwdSm80ILi2ELi1EN4cute5tupleIJNS5_1CILi64EEENS7_ILi80EEENS7_ILi192EEEEEENS_6half_tEfNS_4arch4Sm80ELb1ELb0ELb0ELb0ELb0ELb0ELb1ELb0ELi2ELi4ELi2ELi2ELb0EEENS1_21CollectiveEpilogueBwdISB_SC_SE_Li256ELb0ELb1ELi4EEENS1_25SingleTileBwdLPTSchedulerILb0ELi80ELb0EEEEEEEEEvNT_6ParamsE)
        /*0128*/ 	.word	0x000000ff


	//----- nvinfo : EIATTR_FRAME_SIZE
	.align		4
.L_60:
        /*012c*/ 	.byte	0x04, 0x11
        /*012e*/ 	.short	(.L_62 - .L_61)
	.align		4
.L_61:
        /*0130*/ 	.word	index@(_ZN7cutlass13device_kernelIN5flash19enable_sm80_to_sm89INS1_16FlashAttnBwdSm80INS1_25CollectiveMainloopBwdSm80ILi2ELi1EN4cute5tupleIJNS5_1CILi64EEENS7_ILi80EEENS7_ILi192EEEEEENS_6half_tEfNS_4arch4Sm80ELb1ELb0ELb0ELb0ELb0ELb0ELb1ELb0ELi2ELi4ELi2ELi2ELb0EEENS1_21CollectiveEpilogueBwdISB_SC_SE_Li256ELb0ELb1ELi4EEENS1_25SingleTileBwdLPTSchedulerILb0ELi80ELb0EEEEEEEEEvNT_6ParamsE)
        /*0134*/ 	.word	0x00000000


	//----- nvinfo : EIATTR_REGCOUNT
	.align		4
.L_62:
        /*0138*/ 	.byte	0x04, 0x2f
        /*013a*/ 	.short	(.L_64 - .L_63)
	.align		4
.L_63:
        /*013c*/ 	.word	index@(_ZN7cutlass13device_kernelIN5flash19enable_sm80_to_sm89INS1_16FlashAttnBwdSm80INS1_25CollectiveMainloopBwdSm80ILi2ELi1EN4cute5tupleIJNS5_1CILi64EEENS7_ILi80EEENS7_ILi192EEEEEENS_6half_tEfNS_4arch4Sm80ELb0ELb1ELb0ELb1ELb1ELb0ELb1ELb0ELi2ELi4ELi2ELi2ELb0EEENS1_24CollectiveEpilogueBwdGQAISB_fSE_Li256ELb1ELb1EEENS1_19SingleTileSchedulerILb1ELb0ELb0ELi80EEEEEEEEEvNT_6ParamsE)
        /*0140*/ 	.word	0x000000ff


	//----- nvinfo : EIATTR_FRAME_SIZE
	.align		4
.L_64:
        /*0144*/ 	.byte	0x04, 0x11
        /*0146*/ 	.short	(.L_66 - .L_65)
	.align		4
.L_65:
        /*0148*/ 	.word	index@($__internal_9_$__cuda_sm70_warpsync)
        /*014c*/ 	.word	0x00000000


	//----- nvinfo : EIATTR_FRAME_SIZE
	.align		4
.L_66:
        /*0150*/ 	.byte	0x04, 0x11
        /*0152*/ 	.short	(.L_68 - .L_67)
	.align		4
.L_67:
        /*0154*/ 	.word	index@(_ZN7cutlass13device_kernelIN5flash19enable_sm80_to_sm89INS1_16FlashAttnBwdSm80INS1_25CollectiveMainloopBwdSm80ILi2ELi1EN4cute5tupleIJNS5_1CILi64EEENS7_ILi80EEENS7_ILi192EEEEEENS_6half_tEfNS_4arch4Sm80ELb0ELb1ELb0ELb1ELb1ELb0ELb1ELb0ELi2ELi4ELi2ELi2ELb0EEENS1_24CollectiveEpilogueBwdGQAISB_fSE_Li256ELb1ELb1EEENS1_19SingleTileSchedulerILb1ELb0ELb0ELi80EEEEEEEEEvNT_6ParamsE)
        /*0158*/ 	.word	0x00000000


	//----- nvinfo : EIATTR_REGCOUNT
	.align		4
.L_68:
        /*015c*/ 	.byte	0x04, 0x2f
        /*015e*/ 	.short	(.L_70 - .L_69)
	.align		4
.L_69:
        /*0160*/ 	.word	index@(_ZN7cutlass13device_kernelIN5flash19enable_sm80_to_sm89INS1_16FlashAttnBwdSm80INS1_25CollectiveMainloopBwdSm80ILi2ELi1EN4cute5tupleIJNS5_1CILi64EEENS7_ILi80EEENS7_ILi192EEEEEENS_6half_tEfNS_4arch4Sm80ELb0ELb1ELb0ELb1ELb0ELb0ELb1ELb0ELi2ELi4ELi2ELi2ELb0EEENS1_24CollectiveEpilogueBwdGQAISB_fSE_Li256ELb1ELb0EEENS1_19SingleTileSchedulerILb1ELb0ELb0ELi80EEEEEEEEEvNT_6ParamsE)
        /*0164*/ 	.word	0x000000ff


	//----- nvinfo : EIATTR_FRAME_SIZE
	.align		4
.L_70:
        /*0168*/ 	.byte	0x04, 0x11
        /*016a*/ 	.short	(.L_72 - .L_71)
	.align		4
.L_71:
        /*016c*/ 	.word	index@(_ZN7cutlass13device_kernelIN5flash19enable_sm80_to_sm89INS1_16FlashAttnBwdSm80INS1_25CollectiveMainloopBwdSm80ILi2ELi1EN4cute5tupleIJNS5_1CILi64EEENS7_ILi80EEENS7_ILi192EEEEEENS_6half_tEfNS_4arch4Sm80ELb0ELb1ELb0ELb1ELb0ELb0ELb1ELb0ELi2ELi4ELi2ELi2ELb0EEENS1_24CollectiveEpilogueBwdGQAISB_fSE_Li256ELb1ELb0EEENS1_19SingleTileSchedulerILb1ELb0ELb0ELi80EEEEEEEEEvNT_6ParamsE)
        /*0170*/ 	.word	0x00000000


	//----- nvinfo : EIATTR_REGCOUNT
	.align		4
.L_72:
        /*0174*/ 	.byte	0x04, 0x2f
        /*0176*/ 	.short	(.L_74 - .L_73)
	.align		4
.L_73:
        /*0178*/ 	.word	index@(_ZN7cutlass13device_kernelIN5flash19enable_sm80_to_sm89INS1_16FlashAttnBwdSm80INS1_25CollectiveMainloopBwdSm80ILi2ELi1EN4cute5tupleIJNS5_1CILi64EEENS7_ILi80EEENS7_ILi192EEEEEENS_6half_tEfNS_4arch4Sm80ELb0ELb1ELb0ELb1ELb1ELb0ELb1ELb0ELi2ELi4ELi2ELi2ELb0EEENS1_21CollectiveEpilogueBwdISB_SC_SE_Li256ELb1ELb1ELi4EEENS1_19SingleTileSchedulerILb1ELb0ELb0ELi80EEEEEEEEEvNT_6ParamsE)
        /*017c*/ 	.word	0x000000ff


	//----- nvinfo : EIATTR_FRAME_SIZE
	.align		4
.L_74:
        /*0180*/ 	.byte	0x04, 0x11
        /*0182*/ 	.short	(.L_76 - .L_75)
	.align		4
.L_75:
        /*0184*/ 	.word	index@(_ZN7cutlass13device_kernelIN5flash19enable_sm80_to_sm89INS1_16FlashAttnBwdSm80INS1_25CollectiveMainloopBwdSm80ILi2ELi1EN4cute5tupleIJNS5_1CILi64EEENS7_ILi80EEENS7_ILi192EEEEEENS_6half_tEfNS_4arch4Sm80ELb0ELb1ELb0ELb1ELb1ELb0ELb1ELb0ELi2ELi4ELi2ELi2ELb0EEENS1_21CollectiveEpilogueBwdISB_SC_SE_Li256ELb1ELb1ELi4EEENS1_19SingleTileSchedulerILb1ELb0ELb0ELi80EEEEEEEEEvNT_6ParamsE)
        /*0188*/ 	.word	0x00000000


	//----- nvinfo : EIATTR_REGCOUNT
	.align		4
.L_76:
        /*018c*/ 	.byte	0x04, 0x2f
        /*018e*/ 	.short	(.L_78 - .L_77)
	.align		4
.L_77:
        /*0190*/ 	.word	index@(_ZN7cutlass13device_kernelIN5flash19enable_sm80_to_sm89INS1_16FlashAttnBwdSm80INS1_25CollectiveMainloopBwdSm80ILi2ELi1EN4cute5tupleIJNS5_1CILi64EEENS7_ILi80EEENS7_ILi192EEEEEENS_6half_tEfNS_4arch4Sm80ELb0ELb1ELb0ELb1ELb0ELb0ELb1ELb0ELi2ELi4ELi2ELi2ELb0EEENS1_21CollectiveEpilogueBwdISB_SC_SE_Li256ELb1ELb1ELi4EEENS1_19SingleTileSchedulerILb1ELb0ELb0ELi80EEEEEEEEEvNT_6ParamsE)
        /*0194*/ 	.word	0x000000ff


	//----- nvinfo : EIATTR_FRAME_SIZE
	.align		4
.L_78:
        /*0198*/ 	.byte	0x04, 0x11
        /*019a*/ 	.short	(.L_80 - .L_79)
	.align		4
.L_79:
        /*019c*/ 	.word	index@(_ZN7cutlass13device_kernelIN5flash19enable_sm80_to_sm89INS1_16FlashAttnBwdSm80INS1_25CollectiveMainloopBwdSm80ILi2ELi1EN4cute5tupleIJNS5_1CILi64EEENS7_ILi80EEENS7_ILi192EEEEEENS_6half_tEfNS_4arch4Sm80ELb0ELb1ELb0ELb1ELb0ELb0ELb1ELb0ELi2ELi4ELi2ELi2ELb0EEENS1_21CollectiveEpilogueBwdISB_SC_SE_Li256ELb1ELb1ELi4EEENS1_19SingleTileSchedulerILb1ELb0ELb0ELi80EEEEEEEEEvNT_6ParamsE)
        /*01a0*/ 	.word	0x00000000


	//----- nvinfo : EIATTR_REGCOUNT
	.align		4
.L_80:
        /*01a4*/ 	.byte	0x04, 0x2f
        /*01a6*/ 	.short	(.L_82 - .L_81)
	.align		4
.L_81:
        /*01a8*/ 	.word	index@(_ZN7cutlass13device_kernelIN5flash19enable_sm80_to_sm89INS1_16FlashAttnBwdSm80INS1_25CollectiveMainloopBwdSm80ILi2ELi1EN4cute5tupleIJNS5_1CILi64EEENS7_ILi80EEENS7_ILi192EEEEEENS_6half_tEfNS_4arch4Sm80ELb0ELb1ELb0ELb0ELb1ELb0ELb1ELb0ELi2ELi4ELi2ELi2ELb0EEENS1_24CollectiveEpilogueBwdGQAISB_fSE_Li256ELb0ELb1EEENS1_19SingleTileSchedulerILb0ELb0ELb0ELi80EEEEEEEEEvNT_6ParamsE)
        /*01ac*/ 	.word	0x000000ff


	//----- nvinfo : EIATTR_FRAME_SIZE
	.align		4
.L_82:
        /*01b0*/ 	.byte	0x04, 0x11
        /*01b2*/ 	.short	(.L_84 - .L_83)
	.align		4
.L_83:
        /*01b4*/ 	.word	index@($__internal_8_$__cuda_sm70_warpsync)
        /*01b8*/ 	.word	0x00000000


	//----- nvinfo : EIATTR_FRAME_SIZE
	.align		4
.L_84:
        /*01bc*/ 	.byte	0x04, 0x11
        /*01be*/ 	.short	(.L_86 - .L_85)
	.align		4
.L_85:
        /*01c0*/ 	.word	index@(_ZN7cutlass13device_kernelIN5flash19enable_sm80_to_sm89INS1_16FlashAttnBwdSm80INS1_25CollectiveMainloopBwdSm80ILi2ELi1EN4cute5tupleIJNS5_1CILi64EEENS7_ILi80EEENS7_ILi192EEEEEENS_6half_tEfNS_4arch4Sm80ELb0ELb1ELb0ELb0ELb1ELb0ELb1ELb0ELi2ELi4ELi2ELi2ELb0EEENS1_24CollectiveEpilogueBwdGQAISB_fSE_Li256ELb0ELb1EEENS1_19SingleTileSchedulerILb0ELb0ELb0ELi80EEEEEEEEEvNT_6ParamsE)
        /*01c4*/ 	.word	0x00000000


	//----- nvinfo : EIATTR_REGCOUNT
	.align		4
.L_86:
        /*01c8*/ 	.byte	0x04, 0x2f
        /*01ca*/ 	.short	(.L_88 - .L_87)
	.align		4
.L_87:
        /*01cc*/ 	.word	index@(_ZN7cutlass13device_kernelIN5flash19enable_sm80_to_sm89INS1_16FlashAttnBwdSm80INS1_25CollectiveMainloopBwdSm80ILi2ELi1EN4cute5tupleIJNS5_1CILi64EEENS7_ILi80EEENS7_ILi192EEEEEENS_6half_tEfNS_4arch4Sm80ELb0ELb1ELb0ELb0ELb0ELb0ELb1ELb0ELi2ELi4ELi2ELi2ELb0EEENS1_24CollectiveEpilogueBwdGQAISB_fSE_Li256ELb0ELb0EEENS1_19SingleTileSchedulerILb0ELb0ELb0ELi80EEEEEEEEEvNT_6ParamsE)
        /*01d0*/ 	.word	0x000000ff


	//----- nvinfo : EIATTR_FRAME_SIZE
	.align		4
.L_88:
        /*01d4*/ 	.byte	0x04, 0x11
        /*01d6*/ 	.short	(.L_90 - .L_89)
	.align		4
.L_89:
        /*01d8*/ 	.word	index@(_ZN7cutlass13device_kernelIN5flash19enable_sm80_to_sm89INS1_16FlashAttnBwdSm80INS1_25CollectiveMainloopBwdSm80ILi2ELi1EN4cute5tupleIJNS5_1CILi64EEENS7_ILi80EEENS7_ILi192EEEEEENS_6half_tEfNS_4arch4Sm80ELb0ELb1ELb0ELb0ELb0ELb0ELb1ELb0ELi2ELi4ELi2ELi2ELb0EEENS1_24CollectiveEpilogueBwdGQAISB_fSE_Li256ELb0ELb0EEENS1_19SingleTileSchedulerILb0ELb0ELb0ELi80EEEEEEEEEvNT_6ParamsE)
        /*01dc*/ 	.word	0x00000000


	//----- nvinfo : EIATTR_REGCOUNT
	.align		4
.L_90:
        /*01e0*/ 	.byte	0x04, 0x2f
        /*01e2*/ 	.short	(.L_92 - .L_91)
	.align		4
.L_91:
        /*01e4*/ 	.word	index@(_ZN7cutlass13device_kernelIN5flash19enable_sm80_to_sm89INS1_16FlashAttnBwdSm80INS1_25CollectiveMainloopBwdSm80ILi2ELi1EN4cute5tupleIJNS5_1CILi64EEENS7_ILi80EEENS7_ILi192EEEEEENS_6half_tEfNS_4arch4Sm80ELb0ELb1ELb0ELb0ELb1ELb0ELb1ELb0ELi2ELi4ELi2ELi2ELb0EEENS1_21CollectiveEpilogueBwdISB_SC_SE_Li256ELb0ELb1ELi4EEENS1_19SingleTileSchedulerILb0ELb0ELb0ELi80EEEEEEEEEvNT_6ParamsE)
        /*01e8*/ 	.word	0x000000ff


	//----- nvinfo : EIATTR_FRAME_SIZE
	.align		4
.L_92:
        /*01ec*/ 	.byte	0x04, 0x11
        /*01ee*/ 	.short	(.L_94 - .L_93)
	.align		4
.L_93:
        /*01f0*/ 	.word	index@(_ZN7cutlass13device_kernelIN5flash19enable_sm80_to_sm89INS1_16FlashAttnBwdSm80INS1_25CollectiveMainloopBwdSm80ILi2ELi1EN4cute5tupleIJNS5_1CILi64EEENS7_ILi80EEENS7_ILi192EEEEEENS_6half_tEfNS_4arch4Sm80ELb0ELb1ELb0ELb0ELb1ELb0ELb1ELb0ELi2ELi4ELi2ELi2ELb0EEENS1_21CollectiveEpilogueBwdISB_SC_SE_Li256ELb0ELb1ELi4EEENS1_19SingleTileSchedulerILb0ELb0ELb0ELi80EEEEEEEEEvNT_6ParamsE)
        /*01f4*/ 	.word	0x00000000


	//----- nvinfo : EIATTR_REGCOUNT
	.align		4
.L_94:
        /*01f8*/ 	.byte	0x04, 0x2f
        /*01fa*/ 	.short	(.L_96 - .L_95)
	.align		4
.L_95:
        /*01fc*/ 	.word	index@(_ZN7cutlass13device_kernelIN5flash19enable_sm80_to_sm89INS1_16FlashAttnBwdSm80INS1_25CollectiveMainloopBwdSm80ILi2ELi1EN4cute5tupleIJNS5_1CILi64EEENS7_ILi80EEENS7_ILi192EEEEEENS_6half_tEfNS_4arch4Sm80ELb0ELb1ELb0ELb0ELb0ELb0ELb1ELb0ELi2ELi4ELi2ELi2ELb0EEENS1_21CollectiveEpilogueBwdISB_SC_SE_Li256ELb0ELb1ELi4EEENS1_19SingleTileSchedulerILb0ELb0ELb0ELi80EEEEEEEEEvNT_6ParamsE)
        /*0200*/ 	.word	0x000000ff


	//----- nvinfo : EIATTR_FRAME_SIZE
	.align		4
.L_96:
        /*0204*/ 	.byte	0x04, 0x11
        /*0206*/ 	.short	(.L_98 - .L_97)
	.align		4
.L_97:
        /*0208*/ 	.word	index@(_ZN7cutlass13device_kernelIN5flash19enable_sm80_to_sm89INS1_16FlashAttnBwdSm80INS1_25CollectiveMainloopBwdSm80ILi2ELi1EN4cute5tupleIJNS5_1CILi64EEENS7_ILi80EEENS7_ILi192EEEEEENS_6half_tEfNS_4arch4Sm80ELb0ELb1ELb0ELb0ELb0ELb0ELb1ELb0ELi2ELi4ELi2ELi2ELb0EEENS1_21CollectiveEpilogueBwdISB_SC_SE_Li256ELb0ELb1ELi4EEENS1_19SingleTileSchedulerILb0ELb0ELb0ELi80EEEEEEEEEvNT_6ParamsE)
        /*020c*/ 	.word	0x00000000


	//----- nvinfo : EIATTR_REGCOUNT
	.align		4
.L_98:
        /*0210*/ 	.byte	0x04, 0x2f
        /*0212*/ 	.short	(.L_100 - .L_99)
	.align		4
.L_99:
        /*0214*/ 	.word	index@(_ZN7cutlass13device_kernelIN5flash19enable_sm80_to_sm89INS1_16FlashAttnBwdSm80INS1_25CollectiveMainloopBwdSm80ILi2ELi1EN4cute5tupleIJNS5_1CILi64EEENS7_ILi80EEENS7_ILi192EEEEEENS_6half_tEfNS_4arch4Sm80ELb0ELb0ELb0ELb1ELb1ELb0ELb1ELb0ELi2ELi4ELi2ELi2ELb0EEENS1_24CollectiveEpilogueBwdGQAISB_fSE_Li256ELb1ELb1EEENS1_19SingleTileSchedulerILb1ELb0ELb0ELi80EEEEEEEEEvNT_6ParamsE)
        /*0218*/ 	.word	0x000000fe


	//----- nvinfo : EIATTR_FRAME_SIZE
	.align		4
.L_100:
        /*021c*/ 	.byte	0x04, 0x11
        /*021e*/ 	.short	(.L_102 - .L_101)
	.align		4
.L_101:
        /*0220*/ 	.word	index@($__internal_7_$__cuda_sm70_warpsync)
        /*0224*/ 	.word	0x00000000


	//----- nvinfo : EIATTR_FRAME_SIZE
	.align		4
.L_102:
        /*0228*/ 	.byte	0x04, 0x11
        /*022a*/ 	.short	(.L_104 - .L_103)
	.align		4
.L_103:
        /*022c*/ 	.word	index@(_ZN7cutlass13device_kernelIN5flash19enable_sm80_to_sm89INS1_16FlashAttnBwdSm80INS1_25CollectiveMainloopBwdSm80ILi2ELi1EN4cute5tupleIJNS5_1CILi64EEENS7_ILi80EEENS7_ILi192EEEEEENS_6half_tEfNS_4arch4Sm80ELb0ELb0ELb0ELb1ELb1ELb0ELb1ELb0ELi2ELi4ELi2ELi2ELb0EEENS1_24CollectiveEpilogueBwdGQAISB_fSE_Li256ELb1ELb1EEENS1_19SingleTileSchedulerILb1ELb0ELb0ELi80EEEEEEEEEvNT_6ParamsE)
        /*0230*/ 	.word	0x00000000


	//----- nvinfo : EIATTR_REGCOUNT
	.align		4
.L_104:
        /*0234*/ 	.byte	0x04, 0x2f
        /*0236*/ 	.short	(.L_106 - .L_105)
	.align		4
.L_105:
        /*0238*/ 	.word	index@(_ZN7cutlass13device_kernelIN5flash19enable_sm80_to_sm89INS1_16FlashAttnBwdSm80INS1_25CollectiveMainloopBwdSm80ILi2ELi1EN4cute5tupleIJNS5_1CILi64EEENS7_ILi80EEENS7_ILi192EEEEEENS_6half_tEfNS_4arch4Sm80ELb0ELb0ELb0ELb1ELb0ELb0ELb1ELb0ELi2ELi4ELi2ELi2ELb0EEENS1_24CollectiveEpilogueBwdGQAISB_fSE_Li256ELb1ELb0EEENS1_19SingleTileSchedulerILb1ELb0ELb0ELi80EEEEEEEEEvNT_6ParamsE)
        /*023c*/ 	.word	0x000000ff


	//----- nvinfo : EIATTR_FRAME_SIZE
	.align		4
.L_106:
        /*0240*/ 	.byte	0x04, 0x11
        /*0242*/ 	.short	(.L_108 - .L_107)
	.align		4
.L_107:
        /*0244*/ 	.word	index@(_ZN7cutlass13device_kernelIN5flash19enable_sm80_to_sm89INS1_16FlashAttnBwdSm80INS1_25CollectiveMainloopBwdSm80ILi2ELi1EN4cute5tupleIJNS5_1CILi64EEENS7_ILi80EEENS7_ILi192EEEEEENS_6half_tEfNS_4arch4Sm80ELb0ELb0ELb0ELb1ELb0ELb0ELb1ELb0ELi2ELi4ELi2ELi2ELb0EEENS1_24CollectiveEpilogueBwdGQAISB_fSE_Li256ELb1ELb0EEENS1_19SingleTileSchedulerILb1ELb0ELb0ELi80EEEEEEEEEvNT_6ParamsE)
        /*0248*/ 	.word	0x00000000


	//----- nvinfo : EIATTR_REGCOUNT
	.align		4
.L_108:
        /*024c*/ 	.byte	0x04, 0x2f
        /*024e*/ 	.short	(.L_110 - .L_109)
	.align		4
.L_109:
        /*0250*/ 	.word	index@(_ZN7cutlass13device_kernelIN5flash19enable_sm80_to_sm89INS1_16FlashAttnBwdSm80INS1_25CollectiveMainloopBwdSm80ILi2ELi1EN4cute5tupleIJNS5_1CILi64EEENS7_ILi80EEENS7_ILi192EEEEEENS_6half_tEfNS_4arch4Sm80ELb0ELb0ELb0ELb1ELb1ELb0ELb1ELb0ELi2ELi4ELi2ELi2ELb0EEENS1_21CollectiveEpilogueBwdISB_SC_SE_Li256ELb1ELb1ELi4EEENS1_19SingleTileSchedulerILb1ELb0ELb0ELi80EEEEEEEEEvNT_6ParamsE)
        /*0254*/ 	.word	0x000000fe


	//----- nvinfo : EIATTR_FRAME_SIZE
	.align		4
.L_110:
        /*0258*/ 	.byte	0x04, 0x11
        /*025a*/ 	.short	(.L_112 - .L_111)
	.align		4
.L_111:
        /*025c*/ 	.word	index@(_ZN7cutlass13device_kernelIN5flash19enable_sm80_to_sm89INS1_16FlashAttnBwdSm80INS1_25CollectiveMainloopBwdSm80ILi2ELi1EN4cute5tupleIJNS5_1CILi64EEENS7_ILi80EEENS7_ILi192EEEEEENS_6half_tEfNS_4arch4Sm80ELb0ELb0ELb0ELb1ELb1ELb0ELb1ELb0ELi2ELi4ELi2ELi2ELb0EEENS1_21CollectiveEpilogueBwdISB_SC_SE_Li256ELb1ELb1ELi4EEENS1_19SingleTileSchedulerILb1ELb0ELb0ELi80EEEEEEEEEvNT_6ParamsE)
        /*0260*/ 	.word	0x00000000


	//----- nvinfo : EIATTR_REGCOUNT
	.align		4
.L_112:
        /*0264*/ 	.byte	0x04, 0x2f
        /*0266*/ 	.short	(.L_114 - .L_113)
	.align		4
.L_113:
        /*0268*/ 	.word	index@(_ZN7cutlass13device_kernelIN5flash19enable_sm80_to_sm89INS1_16FlashAttnBwdSm80INS1_25CollectiveMainloopBwdSm80ILi2ELi1EN4cute5tupleIJNS5_1CILi64EEENS7_ILi80EEENS7_ILi192EEEEEENS_6half_tEfNS_4arch4Sm80ELb0ELb0ELb0ELb1ELb0ELb0ELb1ELb0ELi2ELi4ELi2ELi2ELb0EEENS1_21CollectiveEpilogueBwdISB_SC_SE_Li256ELb1ELb1ELi4EEENS1_19SingleTileSchedulerILb1ELb0ELb0ELi80EEEEEEEEEvNT_6ParamsE)
        /*026c*/ 	.word	0x000000fe


	//----- nvinfo : EIATTR_FRAME_SIZE
	.align		4
.L_114:
        /*0270*/ 	.byte	0x04, 0x11
        /*0272*/ 	.short	(.L_116 - .L_115)
	.align		4
.L_115:
        /*0274*/ 	.word	index@(_ZN7cutlass13device_kernelIN5flash19enable_sm80_to_sm89INS1_16FlashAttnBwdSm80INS1_25CollectiveMainloopBwdSm80ILi2ELi1EN4cute5tupleIJNS5_1CILi64EEENS7_ILi80EEENS7_ILi192EEEEEENS_6half_tEfNS_4arch4Sm80ELb0ELb0ELb0ELb1ELb0ELb0ELb1ELb0ELi2ELi4ELi2ELi2ELb0EEENS1_21CollectiveEpilogueBwdISB_SC_SE_Li256ELb1ELb1ELi4EEENS1_19SingleTileSchedulerILb1ELb0ELb0ELi80EEEEEEEEEvNT_6ParamsE)
        /*0278*/ 	.word	0x00000000


	//----- nvinfo : EIATTR_REGCOUNT
	.align		4
.L_116:
        /*027c*/ 	.byte	0x04, 0x2f
        /*027e*/ 	.short	(.L_118 - .L_117)
	.align		4
.L_117:
        /*0280*/ 	.word	index@(_ZN7cutlass13device_kernelIN5flash19enable_sm80_to_sm89INS1_16FlashAttnBwdSm80INS1_25CollectiveMainloopBwdSm80ILi2ELi1EN4cute5tupleIJNS5_1CILi64EEENS7_ILi80EEENS7_ILi192EEEEEENS_6half_tEfNS_4arch4Sm80ELb0ELb0ELb0ELb0ELb1ELb0ELb1ELb0ELi2ELi4ELi2ELi2ELb0EEENS1_24CollectiveEpilogueBwdGQAISB_fSE_Li256ELb0ELb1EEENS1_19SingleTileSchedulerILb0ELb0ELb0ELi80EEEEEEEEEvNT_6ParamsE)
        /*0284*/ 	.word	0x000000ff


	//----- nvinfo : EIATTR_FRAME_SIZE
	.align		4
.L_118:
        /*0288*/ 	.byte	0x04, 0x11
        /*028a*/ 	.short	(.L_120 - .L_119)
	.align		4
.L_119:
        /*028c*/ 	.word	index@($__internal_6_$__cuda_sm70_warpsync)
        /*0290*/ 	.word	0x00000000


	//----- nvinfo : EIATTR_FRAME_SIZE
	.align		4
.L_120:
        /*0294*/ 	.byte	0x04, 0x11
        /*0296*/ 	.short	(.L_122 - .L_121)
	.align		4
.L_121:
        /*0298*/ 	.word	index@(_ZN7cutlass13device_kernelIN5flash19enable_sm80_to_sm89INS1_16FlashAttnBwdSm80INS1_25CollectiveMainloopBwdSm80ILi2ELi1EN4cute5tupleIJNS5_1CILi64EEENS7_ILi80EEENS7_ILi192EEEEEENS_6half_tEfNS_4arch4Sm80ELb0ELb0ELb0ELb0ELb1ELb0ELb1ELb0ELi2ELi4ELi2ELi2ELb0EEENS1_24CollectiveEpilogueBwdGQAISB_fSE_Li256ELb0ELb1EEENS1_19SingleTileSchedulerILb0ELb0ELb0ELi80EEEEEEEEEvNT_6ParamsE)
        /*029c*/ 	.word	0x00000020


	//----- nvinfo : EIATTR_REGCOUNT
	.align		4
.L_122:
        /*02a0*/ 	.byte	0x04, 0x2f
        /*02a2*/ 	.short	(.L_124 - .L_123)
	.align		4
.L_123:
        /*02a4*/ 	.word	index@(_ZN7cutlass13device_kernelIN5flash19enable_sm80_to_sm89INS1_16FlashAttnBwdSm80INS1_25CollectiveMainloopBwdSm80ILi2ELi1EN4cute5tupleIJNS5_1CILi64EEENS7_ILi80EEENS7_ILi192EEEEEENS_6half_tEfNS_4arch4Sm80ELb0ELb0ELb0ELb0ELb0ELb0ELb1ELb0ELi2ELi4ELi2ELi2ELb0EEENS1_24CollectiveEpilogueBwdGQAISB_fSE_Li256ELb0ELb0EEENS1_19SingleTileSchedulerILb0ELb0ELb0ELi80EEEEEEEEEvNT_6ParamsE)
        /*02a8*/ 	.word	0x000000ff


	//----- nvinfo : EIATTR_FRAME_SIZE
	.align		4
.L_124:
        /*02ac*/ 	.byte	0x04, 0x11
        /*02ae*/ 	.short	(.L_126 - .L_125)
	.align		4
.L_125:
        /*02b0*/ 	.word	index@(_ZN7cutlass13device_kernelIN5flash19enable_sm80_to_sm89INS1_16FlashAttnBwdSm80INS1_25CollectiveMainloopBwdSm80ILi2ELi1EN4cute5tupleIJNS5_1CILi64EEENS7_ILi80EEENS7_ILi192EEEEEENS_6half_tEfNS_4arch4Sm80ELb0ELb0ELb0ELb0ELb0ELb0ELb1ELb0ELi2ELi4ELi2ELi2ELb0EEENS1_24CollectiveEpilogueBwdGQAISB_fSE_Li256ELb0ELb0EEENS1_19SingleTileSchedulerILb0ELb0ELb0ELi80EEEEEEEEEvNT_6ParamsE)
        /*02b4*/ 	.word	0x00000020


	//----- nvinfo : EIATTR_REGCOUNT
	.align		4
.L_126:
        /*02b8*/ 	.byte	0x04, 0x2f
        /*02ba*/ 	.short	(.L_128 - .L_127)
	.align		4
.L_127:
        /*02bc*/ 	.word	index@(_ZN7cutlass13device_kernelIN5flash19enable_sm80_to_sm89INS1_16FlashAttnBwdSm80INS1_25CollectiveMainloopBwdSm80ILi2ELi1EN4cute5tupleIJNS5_1CILi64EEENS7_ILi80EEENS7_ILi192EEEEEENS_6half_tEfNS_4arch4Sm80ELb0ELb0ELb0ELb0ELb1ELb0ELb1ELb0ELi2ELi4ELi2ELi2ELb0EEENS1_21CollectiveEpilogueBwdISB_SC_SE_Li256ELb0ELb1ELi4EEENS1_19SingleTileSchedulerILb0ELb0ELb0ELi80EEEEEEEEEvNT_6ParamsE)
        /*02c0*/ 	.word	0x000000ff


	//----- nvinfo : EIATTR_FRAME_SIZE
	.align		4
.L_128:
        /*02c4*/ 	.byte	0x04, 0x11
        /*02c6*/ 	.short	(.L_130 - .L_129)
	.align		4
.L_129:
        /*02c8*/ 	.word	index@(_ZN7cutlass13device_kernelIN5flash19enable_sm80_to_sm89INS1_16FlashAttnBwdSm80INS1_25CollectiveMainloopBwdSm80ILi2ELi1EN4cute5tupleIJNS5_1CILi64EEENS7_ILi80EEENS7_ILi192EEEEEENS_6half_tEfNS_4arch4Sm80ELb0ELb0ELb0ELb0ELb1ELb0ELb1ELb0ELi2ELi4ELi2ELi2ELb0EEENS1_21CollectiveEpilogueBwdISB_SC_SE_Li256ELb0ELb1ELi4EEENS1_19SingleTileSchedulerILb0ELb0ELb0ELi80EEEEEEEEEvNT_6ParamsE)
        /*02cc*/ 	.word	0x00000018


	//----- nvinfo : EIATTR_REGCOUNT
	.align		4
.L_130:
        /*02d0*/ 	.byte	0x04, 0x2f
        /*02d2*/ 	.short	(.L_132 - .L_131)
	.align		4
.L_131:
        /*02d4*/ 	.word	index@(_ZN7cutlass13device_kernelIN5flash19enable_sm80_to_sm89INS1_16FlashAttnBwdSm80INS1_25CollectiveMainloopBwdSm80ILi2ELi1EN4cute5tupleIJNS5_1CILi64EEENS7_ILi80EEENS7_ILi192EEEEEENS_6half_tEfNS_4arch4Sm80ELb0ELb0ELb0ELb0ELb0ELb0ELb1ELb0ELi2ELi4ELi2ELi2ELb0EEENS1_21CollectiveEpilogueBwdISB_SC_SE_Li256ELb0ELb1ELi4EEENS1_19SingleTileSchedulerILb0ELb0ELb0ELi80EEEEEEEEEvNT_6ParamsE)
        /*02d8*/ 	.word	0x000000ff


	//----- nvinfo : EIATTR_FRAME_SIZE
	.align		4
.L_132:
        /*02dc*/ 	.byte	0x04, 0x11
        /*02de*/ 	.short	(.L_134 - .L_133)
	.align		4
.L_133:
        /*02e0*/ 	.word	index@(_ZN7cutlass13device_kernelIN5flash19enable_sm80_to_sm89INS1_16FlashAttnBwdSm80INS1_25CollectiveMainloopBwdSm80ILi2ELi1EN4cute5tupleIJNS5_1CILi64EEENS7_ILi80EEENS7_ILi192EEEEEENS_6half_tEfNS_4arch4Sm80ELb0ELb0ELb0ELb0ELb0ELb0ELb1ELb0ELi2ELi4ELi2ELi2ELb0EEENS1_21CollectiveEpilogueBwdISB_SC_SE_Li256ELb0ELb1ELi4EEENS1_19SingleTileSchedulerILb0ELb0ELb0ELi80EEEEEEEEEvNT_6ParamsE)
        /*02e4*/ 	.word	0x00000018


	//----- nvinfo : EIATTR_REGCOUNT
	.align		4
.L_134:
        /*02e8*/ 	.byte	0x04, 0x2f
        /*02ea*/ 	.short	(.L_136 - .L_135)
	.align		4
.L_135:
        /*02ec*/ 	.word	index@(_ZN7cutlass13device_kernelIN5flash19enable_sm80_to_sm89INS1_16FlashAttnBwdSm80INS1_25CollectiveMainloopBwdSm80ILi1ELi1EN4cute5tupleIJNS5_1CILi64EEES8_NS7_ILi192EEEEEENS_6half_tEfNS_4arch4Sm80ELb1ELb0ELb0ELb1ELb1ELb0ELb0ELb0ELi2ELi2ELi2ELi2ELb1EEENS1_24CollectiveEpilogueBwdGQAISA_fSD_Li256ELb1ELb1EEENS1_25SingleTileBwdLPTSchedulerILb1ELi64ELb1EEEEEEEEEvNT_6ParamsE)
        /*02f0*/ 	.word	0x000000ff


	//----- nvinfo : EIATTR_FRAME_SIZE
	.align		4
.L_136:
        /*02f4*/ 	.byte	0x04, 0x11
        /*02f6*/ 	.short	(.L_138 - .L_137)
	.align		4
.L_137:
        /*02f8*/ 	.word	index@($__internal_5_$__cuda_sm70_warpsync)
        /*02fc*/ 	.word	0x00000000


	//----- nvinfo : EIATTR_FRAME_SIZE
	.align		4
.L_138:
        /*0300*/ 	.byte	0x04, 0x11
        /*0302*/ 	.short	(.L_140 - .L_139)
	.align		4
.L_139:
        /*0304*/ 	.word	index@(_ZN7cutlass13device_kernelIN5flash19enable_sm80_to_sm89INS1_16FlashAttnBwdSm80INS1_25CollectiveMainloopBwdSm80ILi1ELi1EN4cute5tupleIJNS5_1CILi64EEES8_NS7_ILi192EEEEEENS_6half_tEfNS_4arch4Sm80ELb1ELb0ELb0ELb1ELb1ELb0ELb0ELb0ELi2ELi2ELi2ELi2ELb1EEENS1_24CollectiveEpilogueBwdGQAISA_fSD_Li256ELb1ELb1EEENS1_25SingleTileBwdLPTSchedulerILb1ELi64ELb1EEEEEEEEEvNT_6ParamsE)
        /*0308*/ 	.word	0x00000000


	//----- nvinfo : EIATTR_REGCOUNT
	.align		4
.L_140:
        /*030c*/ 	.byte	0x04, 0x2f
        /*030e*/ 	.short	(.L_142 - .L_141)
	.align		4
.L_141:
        /*0310*/ 	.word	index@(_ZN7cutlass13device_kernelIN5flash19enable_sm80_to_sm89INS1_16FlashAttnBwdSm80INS1_25CollectiveMainloopBwdSm80ILi1ELi1EN4cute5tupleIJNS5_1CILi64EEES8_NS7_ILi192EEEEEENS_6half_tEfNS_4arch4Sm80ELb1ELb0ELb0ELb1ELb0ELb0ELb0ELb0ELi2ELi2ELi2ELi2ELb1EEENS1_24CollectiveEpilogueBwdGQAISA_fSD_Li256ELb1ELb0EEENS1_25SingleTileBwdLPTSchedulerILb1ELi64ELb0EEEEEEEEEvNT_6ParamsE)
        /*0314*/ 	.word	0x000000ff


	//----- nvinfo : EIATTR_FRAME_SIZE
	.align		4
.L_142:
        /*0318*/ 	.byte	0x04, 0x11
        /*031a*/ 	.short	(.L_144 - .L_143)
	.align		4
.L_143:
        /*031c*/ 	.word	index@(_ZN7cutlass13device_kernelIN5flash19enable_sm80_to_sm89INS1_16FlashAttnBwdSm80INS1_25CollectiveMainloopBwdSm80ILi1ELi1EN4cute5tupleIJNS5_1CILi64EEES8_NS7_ILi192EEEEEENS_6half_tEfNS_4arch4Sm80ELb1ELb0ELb0ELb1ELb0ELb0ELb0ELb0ELi2ELi2ELi2ELi2ELb1EEENS1_24CollectiveEpilogueBwdGQAISA_fSD_Li256ELb1ELb0EEENS1_25SingleTileBwdLPTSchedulerILb1ELi64ELb0EEEEEEEEEvNT_6ParamsE)
        /*0320*/ 	.word	0x00000008


	//----- nvinfo : EIATTR_REGCOUNT
	.align		4
.L_144:
        /*0324*/ 	.byte	0x04, 0x2f
        /*0326*/ 	.short	(.L_146 - .L_145)
	.align		4
.L_145:
        /*0328*/ 	.word	index@(_ZN7cutlass13device_kernelIN5flash19enable_sm80_to_sm89INS1_16FlashAttnBwdSm80INS1_25CollectiveMainloopBwdSm80ILi1ELi1EN4cute5tupleIJNS5_1CILi64EEES8_NS7_ILi192EEEEEENS_6half_tEfNS_4arch4Sm80ELb1ELb0ELb0ELb1ELb1ELb0ELb0ELb0ELi2ELi2ELi2ELi2ELb1EEENS1_21CollectiveEpilogueBwdISA_SB_SD_Li256ELb1ELb0ELi4EEENS1_25SingleTileBwdLPTSchedulerILb1ELi64ELb1EEEEEEEEEvNT_6ParamsE)
        /*032c*/ 	.word	0x000000ff


	//----- nvinfo : EIATTR_FRAME_SIZE
	.align		4
.L_146:
        /*0330*/ 	.byte	0x04, 0x11
        /*0332*/ 	.short	(.L_148 - .L_147)
	.align		4
.L_147:
        /*0334*/ 	.word	index@(_ZN7cutlass13device_kernelIN5flash19enable_sm80_to_sm89INS1_16FlashAttnBwdSm80INS1_25CollectiveMainloopBwdSm80ILi1ELi1EN4cute5tupleIJNS5_1CILi64EEES8_NS7_ILi192EEEEEENS_6half_tEfNS_4arch4Sm80ELb1ELb0ELb0ELb1ELb1ELb0ELb0ELb0ELi2ELi2ELi2ELi2ELb1EEENS1_21CollectiveEpilogueBwdISA_SB_SD_Li256ELb1ELb0ELi4EEENS1_25SingleTileBwdLPTSchedulerILb1ELi64ELb1EEEEEEEEEvNT_6ParamsE)
        /*0338*/ 	.word	0x00000008


	//----- nvinfo : EIATTR_REGCOUNT
	.align		4
.L_148:
        /*033c*/ 	.byte	0x04, 0x2f
        /*033e*/ 	.short	(.L_150 - .L_149)
	.align		4
.L_149:
        /*0340*/ 	.word	index@(_ZN7cutlass13device_kernelIN5flash19enable_sm80_to_sm89INS1_16FlashAttnBwdSm80INS1_25CollectiveMainloopBwdSm80ILi1ELi1EN4cute5tupleIJNS5_1CILi64EEES8_NS7_ILi192EEEEEENS_6half_tEfNS_4arch4Sm80ELb1ELb0ELb0ELb1ELb0ELb0ELb0ELb0ELi2ELi2ELi2ELi2ELb1EEENS1_21CollectiveEpilogueBwdISA_SB_SD_Li256ELb1ELb0ELi4EEENS1_25SingleTileBwdLPTSchedulerILb1ELi64ELb0EEEEEEEEEvNT_6ParamsE)
        /*0344*/ 	.word	0x000000ff


	//----- nvinfo : EIATTR_FRAME_SIZE
	.align		4
.L_150:
        /*0348*/ 	.byte	0x04, 0x11
        /*034a*/ 	.short	(.L_152 - .L_151)
	.align		4
.L_151:
        /*034c*/ 	.word	index@(_ZN7cutlass13device_kernelIN5flash19enable_sm80_to_sm89INS1_16FlashAttnBwdSm80INS1_25CollectiveMainloopBwdSm80ILi1ELi1EN4cute5tupleIJNS5_1CILi64EEES8_NS7_ILi192EEEEEENS_6half_tEfNS_4arch4Sm80ELb1ELb0ELb0ELb1ELb0ELb0ELb0ELb0ELi2ELi2ELi2ELi2ELb1EEENS1_21CollectiveEpilogueBwdISA_SB_SD_Li256ELb1ELb0ELi4EEENS1_25SingleTileBwdLPTSchedulerILb1ELi64ELb0EEEEEEEEEvNT_6ParamsE)
        /*0350*/ 	.word	0x00000000


	//----- nvinfo : EIATTR_REGCOUNT
	.align		4
.L_152:
        /*0354*/ 	.byte	0x04, 0x2f
        /*0356*/ 	.short	(.L_154 - .L_153)
	.align		4
.L_153:
        /*0358*/ 	.word	index@(_ZN7cutlass13device_kernelIN5flash19enable_sm80_to_sm89INS1_16FlashAttnBwdSm80INS1_25CollectiveMainloopBwdSm80ILi1ELi1EN4cute5tupleIJNS5_1CILi64EEES8_NS7_ILi192EEEEEENS_6half_tEfNS_4arch4Sm80ELb1ELb0ELb0ELb0ELb1ELb0ELb0ELb0ELi2ELi2ELi2ELi2ELb1EEENS1_24CollectiveEpilogueBwdGQAISA_fSD_Li256ELb0ELb1EEENS1_25SingleTileBwdLPTSchedulerILb0ELi64ELb1EEEEEEEEEvNT_6ParamsE)
        /*035c*/ 	.word	0x000000ff


	//----- nvinfo : EIATTR_FRAME_SIZE
	.align		4
.L_154:
        /*0360*/ 	.byte	0x04, 0x11
        /*0362*/ 	.short	(.L_156 - .L_155)
	.align		4
.L_155:
        /*0364*/ 	.word	index@($__internal_4_$__cuda_sm70_warpsync)
        /*0368*/ 	.word	0x00000000


	//----- nvinfo : EIATTR_FRAME_SIZE
	.align		4
.L_156:
        /*036c*/ 	.byte	0x04, 0x11
        /*036e*/ 	.short	(.L_158 - .L_157)
	.align		4
.L_157:
        /*0370*/ 	.word	index@(_ZN7cutlass13device_kernelIN5flash19enable_sm80_to_sm89INS1_16FlashAttnBwdSm80INS1_25CollectiveMainloopBwdSm80ILi1ELi1EN4cute5tupleIJNS5_1CILi64EEES8_NS7_ILi192EEEEEENS_6half_tEfNS_4arch4Sm80ELb1ELb0ELb0ELb0ELb1ELb0ELb0ELb0ELi2ELi2ELi2ELi2ELb1EEENS1_24CollectiveEpilogueBwdGQAISA_fSD_Li256ELb0ELb1EEENS1_25SingleTileBwdLPTSchedulerILb0ELi64ELb1EEEEEEEEEvNT_6ParamsE)
        /*0374*/ 	.word	0x00000008


	//----- nvinfo : EIATTR_REGCOUNT
	.align		4
.L_158:
        /*0378*/ 	.byte	0x04, 0x2f
        /*037a*/ 	.short	(.L_160 - .L_159)
	.align		4
.L_159:
        /*037c*/ 	.word	index@(_ZN7cutlass13device_kernelIN5flash19enable_sm80_to_sm89INS1_16FlashAttnBwdSm80INS1_25CollectiveMainloopBwdSm80ILi1ELi1EN4cute5tupleIJNS5_1CILi64EEES8_NS7_ILi192EEEEEENS_6half_tEfNS_4arch4Sm80ELb1ELb0ELb0ELb0ELb0ELb0ELb0ELb0ELi2ELi2ELi2ELi2ELb1EEENS1_24CollectiveEpilogueBwdGQAISA_fSD_Li256ELb0ELb0EEENS1_25SingleTileBwdLPTSchedulerILb0ELi64ELb0EEEEEEEEEvNT_6ParamsE)
        /*0380*/ 	.word	0x000000ff


	//----- nvinfo : EIATTR_FRAME_SIZE
	.align		4
.L_160:
        /*0384*/ 	.byte	0x04, 0x11
        /*0386*/ 	.short	(.L_162 - .L_161)
	.align		4
.L_161:
        /*0388*/ 	.word	index@(_ZN7cutlass13device_kernelIN5flash19enable_sm80_to_sm89INS1_16FlashAttnBwdSm80INS1_25CollectiveMainloopBwdSm80ILi1ELi1EN4cute5tupleIJNS5_1CILi64EEES8_NS7_ILi192EEEEEENS_6half_tEfNS_4arch4Sm80ELb1ELb0ELb0ELb0ELb0ELb0ELb0ELb0ELi2ELi2ELi2ELi2ELb1EEENS1_24CollectiveEpilogueBwdGQAISA_fSD_Li256ELb0ELb0EEENS1_25SingleTileBwdLPTSchedulerILb0ELi64ELb0EEEEEEEEEvNT_6ParamsE)
        /*038c*/ 	.word	0x00000008


	//----- nvinfo : EIATTR_REGCOUNT
	.align		4
.L_162:
        /*0390*/ 	.byte	0x04, 0x2f
        /*0392*/ 	.short	(.L_164 - .L_163)
	.align		4
.L_163:
        /*0394*/ 	.word	index@(_ZN7cutlass13device_kernelIN5flash19enable_sm80_to_sm89INS1_16FlashAttnBwdSm80INS1_25CollectiveMainloopBwdSm80ILi1ELi1EN4cute5tupleIJNS5_1CILi64EEES8_NS7_ILi192EEEEEENS_6half_tEfNS_4arch4Sm80ELb1ELb0ELb0ELb0ELb1ELb0ELb0ELb0ELi2ELi2ELi2ELi2ELb1EEENS1_21CollectiveEpilogueBwdISA_SB_SD_Li256ELb0ELb0ELi4EEENS1_25SingleTileBwdLPTSchedulerILb0ELi64ELb1EEEEEEEEEvNT_6ParamsE)
        /*0398*/ 	.word	0x000000ff


	//----- nvinfo : EIATTR_FRAME_SIZE
	.align		4
.L_164:
        /*039c*/ 	.byte	0x04, 0x11
        /*039e*/ 	.short	(.L_166 - .L_165)
	.align		4
.L_165:
        /*03a0*/ 	.word	index@(_ZN7cutlass13device_kernelIN5flash19enable_sm80_to_sm89INS1_16FlashAttnBwdSm80INS1_25CollectiveMainloopBwdSm80ILi1ELi1EN4cute5tupleIJNS5_1CILi64EEES8_NS7_ILi192EEEEEENS_6half_tEfNS_4arch4Sm80ELb1ELb0ELb0ELb0ELb1ELb0ELb0ELb0ELi2ELi2ELi2ELi2ELb1EEENS1_21CollectiveEpilogueBwdISA_SB_SD_Li256ELb0ELb0ELi4EEENS1_25SingleTileBwdLPTSchedulerILb0ELi64ELb1EEEEEEEEEvNT_6ParamsE)
        /*03a4*/ 	.word	0x00000008


	//----- nvinfo : EIATTR_REGCOUNT
	.align		4
.L_166:
        /*03a8*/ 	.byte	0x04, 0x2f
        /*03aa*/ 	.short	(.L_168 - .L_167)
	.align		4
.L_167:
        /*03ac*/ 	.word	index@(_ZN7cutlass13device_kernelIN5flash19enable_sm80_to_sm89INS1_16FlashAttnBwdSm80INS1_25CollectiveMainloopBwdSm80ILi1ELi1EN4cute5tupleIJNS5_1CILi64EEES8_NS7_ILi192EEEEEENS_6half_tEfNS_4arch4Sm80ELb1ELb0ELb0ELb0ELb0ELb0ELb0ELb0ELi2ELi2ELi2ELi2ELb1EEENS1_21CollectiveEpilogueBwdISA_SB_SD_Li256ELb0ELb0ELi4EEENS1_25SingleTileBwdLPTSchedulerILb0ELi64ELb0EEEEEEEEEvNT_6ParamsE)
        /*03b0*/ 	.word	0x000000ff


	//----- nvinfo : EIATTR_FRAME_SIZE
	.align		4
.L_168:
        /*03b4*/ 	.byte	0x04, 0x11
        /*03b6*/ 	.short	(.L_170 - .L_169)
	.align		4
.L_169:
        /*03b8*/ 	.word	index@(_ZN7cutlass13device_kernelIN5flash19enable_sm80_to_sm89INS1_16FlashAttnBwdSm80INS1_25CollectiveMainloopBwdSm80ILi1ELi1EN4cute5tupleIJNS5_1CILi64EEES8_NS7_ILi192EEEEEENS_6half_tEfNS_4arch4Sm80ELb1ELb0ELb0ELb0ELb0ELb0ELb0ELb0ELi2ELi2ELi2ELi2ELb1EEENS1_21CollectiveEpilogueBwdISA_SB_SD_Li256ELb0ELb0ELi4EEENS1_25SingleTileBwdLPTSchedulerILb0ELi64ELb0EEEEEEEEEvNT_6ParamsE)
        /*03bc*/ 	.word	0x00000008


	//----- nvinfo : EIATTR_REGCOUNT
	.align		4
.L_170:
        /*03c0*/ 	.byte	0x04, 0x2f
        /*03c2*/ 	.short	(.L_172 - .L_171)
	.align		4
.L_171:
        /*03c4*/ 	.word	index@(_ZN7cutlass13device_kernelIN5flash19enable_sm80_to_sm89INS1_16FlashAttnBwdSm80INS1_25CollectiveMainloopBwdSm80ILi1ELi1EN4cute5tupleIJNS5_1CILi64EEES8_NS7_ILi192EEEEEENS_6half_tEfNS_4arch4Sm80ELb0ELb1ELb0ELb1ELb1ELb0ELb0ELb0ELi2ELi2ELi2ELi2ELb1EEENS1_24CollectiveEpilogueBwdGQAISA_fSD_Li256ELb1ELb1EEENS1_19SingleTileSchedulerILb1ELb0ELb0ELi64EEEEEEEEEvNT_6ParamsE)
        /*03c8*/ 	.word	0x000000ff


	//----- nvinfo : EIATTR_FRAME_SIZE
	.align		4
.L_172:
        /*03cc*/ 	.byte	0x04, 0x11
        /*03ce*/ 	.short	(.L_174 - .L_173)
	.align		4
.L_173:
        /*03d0*/ 	.word	index@($__internal_3_$__cuda_sm70_warpsync)
        /*03d4*/ 	.word	0x00000000


	//----- nvinfo : EIATTR_FRAME_SIZE
	.align		4
.L_174:
        /*03d8*/ 	.byte	0x04, 0x11
        /*03da*/ 	.short	(.L_176 - .L_175)
	.align		4
.L_175:
        /*03dc*/ 	.word	index@(_ZN7cutlass13device_kernelIN5flash19enable_sm80_to_sm89INS1_16FlashAttnBwdSm80INS1_25CollectiveMainloopBwdSm80ILi1ELi1EN4cute5tupleIJNS5_1CILi64EEES8_NS7_ILi192EEEEEENS_6half_tEfNS_4arch4Sm80ELb0ELb1ELb0ELb1ELb1ELb0ELb0ELb0ELi2ELi2ELi2ELi2ELb1EEENS1_24CollectiveEpilogueBwdGQAISA_fSD_Li256ELb1ELb1EEENS1_19SingleTileSchedulerILb1ELb0ELb0ELi64EEEEEEEEEvNT_6ParamsE)
        /*03e0*/ 	.word	0x00000020


	//----- nvinfo : EIATTR_REGCOUNT
	.align		4
.L_176:
        /*03e4*/ 	.byte	0x04, 0x2f
        /*03e6*/ 	.short	(.L_178 - .L_177)
	.align		4
.L_177:
        /*03e8*/ 	.word	index@(_ZN7cutlass13device_kernelIN5flash19enable_sm80_to_sm89INS1_16FlashAttnBwdSm80INS1_25CollectiveMainloopBwdSm80ILi1ELi1EN4cute5tupleIJNS5_1CILi64EEES8_NS7_ILi192EEEEEENS_6half_tEfNS_4arch4Sm80ELb0ELb1ELb0ELb1ELb0ELb0ELb0ELb0ELi2ELi2ELi2ELi2ELb1EEENS1_24CollectiveEpilogueBwdGQAISA_fSD_Li256ELb1ELb0EEENS1_19SingleTileSchedulerILb1ELb0ELb0ELi64EEEEEEEEEvNT_6ParamsE)
        /*03ec*/ 	.word	0x000000ff


	//----- nvinfo : EIATTR_FRAME_SIZE
	.align		4
.L_178:
        /*03f0*/ 	.byte	0x04, 0x11
        /*03f2*/ 	.short	(.L_180 - .L_179)
	.align		4
.L_179:
        /*03f4*/ 	.word	index@(_ZN7cutlass13device_kernelIN5flash19enable_sm80_to_sm89INS1_16FlashAttnBwdSm80INS1_25CollectiveMainloopBwdSm80ILi1ELi1EN4cute5tupleIJNS5_1CILi64EEES8_NS7_ILi192EEEEEENS_6half_tEfNS_4arch4Sm80ELb0ELb1ELb0ELb1ELb0ELb0ELb0ELb0ELi2ELi2ELi2ELi2ELb1EEENS1_24CollectiveEpilogueBwdGQAISA_fSD_Li256ELb1ELb0EEENS1_19SingleTileSchedulerILb1ELb0ELb0ELi64EEEEEEEEEvNT_6ParamsE)
        /*03f8*/ 	.word	0x00000020


	//----- nvinfo : EIATTR_REGCOUNT
	.align		4
.L_180:
        /*03fc*/ 	.byte	0x04, 0x2f
        /*03fe*/ 	.short	(.L_182 - .L_181)
	.align		4
.L_181:
        /*0400*/ 	.word	index@(_ZN7cutlass13device_kernelIN5flash19enable_sm80_to_sm89INS1_16FlashAttnBwdSm80INS1_25CollectiveMainloopBwdSm80ILi1ELi1EN4cute5tupleIJNS5_1CILi64EEES8_NS7_ILi192EEEEEENS_6half_tEfNS_4arch4Sm80ELb0ELb1ELb0ELb1ELb1ELb0ELb0ELb0ELi2ELi2ELi2ELi2ELb1EEENS1_21CollectiveEpilogueBwdISA_SB_SD_Li256ELb1ELb0ELi4EEENS1_19SingleTileSchedulerILb1ELb0ELb0ELi64EEEEEEEEEvNT_6ParamsE)
        /*0404*/ 	.word	0x000000ff


	//----- nvinfo : EIATTR_FRAME_SIZE
	.align		4
.L_182:
        /*0408*/ 	.byte	0x04, 0x11
        /*040a*/ 	.short	(.L_184 - .L_183)
	.align		4
.L_183:
        /*040c*/ 	.word	index@(_ZN7cutlass13device_kernelIN5flash19enable_sm80_to_sm89INS1_16FlashAttnBwdSm80INS1_25CollectiveMainloopBwdSm80ILi1ELi1EN4cute5tupleIJNS5_1CILi64EEES8_NS7_ILi192EEEEEENS_6half_tEfNS_4arch4Sm80ELb0ELb1ELb0ELb1ELb1ELb0ELb0ELb0ELi2ELi2ELi2ELi2ELb1EEENS1_21CollectiveEpilogueBwdISA_SB_SD_Li256ELb1ELb0ELi4EEENS1_19SingleTileSchedulerILb1ELb0ELb0ELi64EEEEEEEEEvNT_6ParamsE)
        /*0410*/ 	.word	0x00000020


	//----- nvinfo : EIATTR_REGCOUNT
	.align		4
.L_184:
        /*0414*/ 	.byte	0x04, 0x2f
        /*0416*/ 	.short	(.L_186 - .L_185)
	.align		4
.L_185:
        /*0418*/ 	.word	index@(_ZN7cutlass13device_kernelIN5flash19enable_sm80_to_sm89INS1_16FlashAttnBwdSm80INS1_25CollectiveMainloopBwdSm80ILi1ELi1EN4cute5tupleIJNS5_1CILi64EEES8_NS7_ILi192EEEEEENS_6half_tEfNS_4arch4Sm80ELb0ELb1ELb0ELb1ELb0ELb0ELb0ELb0ELi2ELi2ELi2ELi2ELb1EEENS1_21CollectiveEpilogueBwdISA_SB_SD_Li256ELb1ELb0ELi4EEENS1_19SingleTileSchedulerILb1ELb0ELb0ELi64EEEEEEEEEvNT_6ParamsE)
        /*041c*/ 	.word	0x000000ff


	//----- nvinfo : EIATTR_FRAME_SIZE
	.align		4
.L_186:
        /*0420*/ 	.byte	0x04, 0x11
        /*0422*/ 	.short	(.L_188 - .L_187)
	.align		4
.L_187:
        /*0424*/ 	.word	index@(_ZN7cutlass13device_kernelIN5flash19enable_sm80_to_sm89INS1_16FlashAttnBwdSm80INS1_25CollectiveMainloopBwdSm80ILi1ELi1EN4cute5tupleIJNS5_1CILi64EEES8_NS7_ILi192EEEEEENS_6half_tEfNS_4arch4Sm80ELb0ELb1ELb0ELb1ELb0ELb0ELb0ELb0ELi2ELi2ELi2ELi2ELb1EEENS1_21CollectiveEpilogueBwdISA_SB_SD_Li256ELb1ELb0ELi4EEENS1_19SingleTileSchedulerILb1ELb0ELb0ELi64EEEEEEEEEvNT_6ParamsE)
        /*0428*/ 	.word	0x00000020


	//----- nvinfo : EIATTR_REGCOUNT
	.align		4
.L_188:
        /*042c*/ 	.byte	0x04, 0x2f
        /*042e*/ 	.short	(.L_190 - .L_189)
	.align		4
.L_189:
        /*0430*/ 	.word	index@(_ZN7cutlass13device_kernelIN5flash19enable_sm80_to_sm89INS1_16FlashAttnBwdSm80INS1_25CollectiveMainloopBwdSm80ILi1ELi1EN4cute5tupleIJNS5_1CILi64EEES8_NS7_ILi192EEEEEENS_6half_tEfNS_4arch4Sm80ELb0ELb1ELb0ELb0ELb1ELb0ELb0ELb0ELi2ELi2ELi2ELi2ELb1EEENS1_24CollectiveEpilogueBwdGQAISA_fSD_Li256ELb0ELb1EEENS1_19SingleTileSchedulerILb0ELb0ELb0ELi64EEEEEEEEEvNT_6ParamsE)
        /*0434*/ 	.word	0x000000ff


	//----- nvinfo : EIATTR_FRAME_SIZE
	.align		4
.L_190:
        /*0438*/ 	.byte	0x04, 0x11
        /*043a*/ 	.short	(.L_192 - .L_191)
	.align		4
.L_191:
        /*043c*/ 	.word	index@($__internal_2_$__cuda_sm70_warpsync)
        /*0440*/ 	.word	0x00000000


	//----- nvinfo : EIATTR_FRAME_SIZE
	.align		4
.L_192:
        /*0444*/ 	.byte	0x04, 0x11
        /*0446*/ 	.short	(.L_194 - .L_193)
	.align		4
.L_193:
        /*0448*/ 	.word	index@(_ZN7cutlass13device_kernelIN5flash19enable_sm80_to_sm89INS1_16FlashAttnBwdSm80INS1_25CollectiveMainloopBwdSm80ILi1ELi1EN4cute5tupleIJNS5_1CILi64EEES8_NS7_ILi192EEEEEENS_6half_tEfNS_4arch4Sm80ELb0ELb1ELb0ELb0ELb1ELb0ELb0ELb0ELi2ELi2ELi2ELi2ELb1EEENS1_24CollectiveEpilogueBwdGQAISA_fSD_Li256ELb0ELb1EEENS1_19SingleTileSchedulerILb0ELb0ELb0ELi64EEEEEEEEEvNT_6ParamsE)
        /*044c*/ 	.word	0x00000000


	//----- nvinfo : EIATTR_REGCOUNT
	.align		4
.L_194:
        /*0450*/ 	.byte	0x04, 0x2f
        /*0452*/ 	.short	(.L_196 - .L_195)
	.align		4
.L_195:
        /*0454*/ 	.word	index@(_ZN7cutlass13device_kernelIN5flash19enable_sm80_to_sm89INS1_16FlashAttnBwdSm80INS1_25CollectiveMainloopBwdSm80ILi1ELi1EN4cute5tupleIJNS5_1CILi64EEES8_NS7_ILi192EEEEEENS_6half_tEfNS_4arch4Sm80ELb0ELb1ELb0ELb0ELb0ELb0ELb0ELb0ELi2ELi2ELi2ELi2ELb1EEENS1_24CollectiveEpilogueBwdGQAISA_fSD_Li256ELb0ELb0EEENS1_19SingleTileSchedulerILb0ELb0ELb0ELi64EEEEEEEEEvNT_6ParamsE)
        /*0458*/ 	.word	0x000000ff


	//----- nvinfo : EIATTR_FRAME_SIZE
	.align		4
.L_196:
        /*045c*/ 	.byte	0x04, 0x11
        /*045e*/ 	.short	(.L_198 - .L_197)
	.align		4
.L_197:
        /*0460*/ 	.word	index@(_ZN7cutlass13device_kernelIN5flash19enable_sm80_to_sm89INS1_16FlashAttnBwdSm80INS1_25CollectiveMainloopBwdSm80ILi1ELi1EN4cute5tupleIJNS5_1CILi64EEES8_NS7_ILi192EEEEEENS_6half_tEfNS_4arch4Sm80ELb0ELb1ELb0ELb0ELb0ELb0ELb0ELb0ELi2ELi2ELi2ELi2ELb1EEENS1_24CollectiveEpilogueBwdGQAISA_fSD_Li256ELb0ELb0EEENS1_19SingleTileSchedulerILb0ELb0ELb0ELi64EEEEEEEEEvNT_6ParamsE)
        /*0464*/ 	.word	0x00000000


	//----- nvinfo : EIATTR_REGCOUNT
	.align		4
.L_198:
        /*0468*/ 	.byte	0x04, 0x2f
        /*046a*/ 	.short	(.L_200 - .L_199)
	.align		4
.L_199:
        /*046c*/ 	.word	index@(_ZN7cutlass13device_kernelIN5flash19enable_sm80_to_sm89INS1_16FlashAttnBwdSm80INS1_25CollectiveMainloopBwdSm80ILi1ELi1EN4cute5tupleIJNS5_1CILi64EEES8_NS7_ILi192EEEEEENS_6half_tEfNS_4arch4Sm80ELb0ELb1ELb0ELb0ELb1ELb0ELb0ELb0ELi2ELi2ELi2ELi2ELb1EEENS1_21CollectiveEpilogueBwdISA_SB_SD_Li256ELb0ELb0ELi4EEENS1_19SingleTileSchedulerILb0ELb0ELb0ELi64EEEEEEEEEvNT_6ParamsE)
        /*0470*/ 	.word	0x000000ff


	//----- nvinfo : EIATTR_FRAME_SIZE
	.align		4
.L_200:
        /*0474*/ 	.byte	0x04, 0x11
        /*0476*/ 	.short	(.L_202 - .L_201)
	.align		4
.L_201:
        /*0478*/ 	.word	index@(_ZN7cutlass13device_kernelIN5flash19enable_sm80_to_sm89INS1_16FlashAttnBwdSm80INS1_25CollectiveMainloopBwdSm80ILi1ELi1EN4cute5tupleIJNS5_1CILi64EEES8_NS7_ILi192EEEEEENS_6half_tEfNS_4arch4Sm80ELb0ELb1ELb0ELb0ELb1ELb0ELb0ELb0ELi2ELi2ELi2ELi2ELb1EEENS1_21CollectiveEpilogueBwdISA_SB_SD_Li256ELb0ELb0ELi4EEENS1_19SingleTileSchedulerILb0ELb0ELb0ELi64EEEEEEEEEvNT_6ParamsE)
        /*047c*/ 	.word	0x00000000


	//----- nvinfo : EIATTR_REGCOUNT
	.align		4
.L_202:
        /*0480*/ 	.byte	0x04, 0x2f
        /*0482*/ 	.short	(.L_204 - .L_203)
	.align		4
.L_203:
        /*0484*/ 	.word	index@(_ZN7cutlass13device_kernelIN5flash19enable_sm80_to_sm89INS1_16FlashAttnBwdSm80INS1_25CollectiveMainloopBwdSm80ILi1ELi1EN4cute5tupleIJNS5_1CILi64EEES8_NS7_ILi192EEEEEENS_6half_tEfNS_4arch4Sm80ELb0ELb1ELb0ELb0ELb0ELb0ELb0ELb0ELi2ELi2ELi2ELi2ELb1EEENS1_21CollectiveEpilogueBwdISA_SB_SD_Li256ELb0ELb0ELi4EEENS1_19SingleTileSchedulerILb0ELb0ELb0ELi64EEEEEEEEEvNT_6ParamsE)
        /*0488*/ 	.word	0x000000ff


	//----- nvinfo : EIATTR_FRAME_SIZE
	.align		4
.L_204:
        /*048c*/ 	.byte	0x04, 0x11
        /*048e*/ 	.short	(.L_206 - .L_205)
	.align		4
.L_205:
        /*0490*/ 	.word	index@(_ZN7cutlass13device_kernelIN5flash19enable_sm80_to_sm89INS1_16FlashAttnBwdSm80INS1_25CollectiveMainloopBwdSm80ILi1ELi1EN4cute5tupleIJNS5_1CILi64EEES8_NS7_ILi192EEEEEENS_6half_tEfNS_4arch4Sm80ELb0ELb1ELb0ELb0ELb0ELb0ELb0ELb0ELi2ELi2ELi2ELi2ELb1EEENS1_21CollectiveEpilogueBwdISA_SB_SD_Li256ELb0ELb0ELi4EEENS1_19SingleTileSchedulerILb0ELb0ELb0ELi64EEEEEEEEEvNT_6ParamsE)
        /*0494*/ 	.word	0x00000000


	//----- nvinfo : EIATTR_REGCOUNT
	.align		4
.L_206:
        /*0498*/ 	.byte	0x04, 0x2f
        /*049a*/ 	.short	(.L_208 - .L_207)
	.align		4
.L_207:
        /*049c*/ 	.word	index@(_ZN7cutlass13device_kernelIN5flash19enable_sm80_to_sm89INS1_16FlashAttnBwdSm80INS1_25CollectiveMainloopBwdSm80ILi1ELi1EN4cute5tupleIJNS5_1CILi64EEES8_NS7_ILi192EEEEEENS_6half_tEfNS_4arch4Sm80ELb0ELb0ELb0ELb1ELb1ELb0ELb0ELb0ELi2ELi2ELi2ELi2ELb1EEENS1_24CollectiveEpilogueBwdGQAISA_fSD_Li256ELb1ELb1EEENS1_19SingleTileSchedulerILb1ELb0ELb0ELi64EEEEEEEEEvNT_6ParamsE)
        /*04a0*/ 	.word	0x000000ff


	//----- nvinfo : EIATTR_FRAME_SIZE
	.align		4
.L_208:
        /*04a4*/ 	.byte	0x04, 0x11
        /*04a6*/ 	.short	(.L_210 - .L_209)
	.align		4
.L_209:
        /*04a8*/ 	.word	index@($__internal_1_$__cuda_sm70_warpsync)
        /*04ac*/ 	.word	0x00000000


	//----- nvinfo : EIATTR_FRAME_SIZE
	.align		4
.L_210:
        /*04b0*/ 	.byte	0x04, 0x11
        /*04b2*/ 	.short	(.L_212 - .L_211)
	.align		4
.L_211:
        /*04b4*/ 	.word	index@(_ZN7cutlass13device_kernelIN5flash19enable_sm80_to_sm89INS1_16FlashAttnBwdSm80INS1_25CollectiveMainloopBwdSm80ILi1ELi1EN4cute5tupleIJNS5_1CILi64EEES8_NS7_ILi192EEEEEENS_6half_tEfNS_4arch4Sm80ELb0ELb0ELb0ELb1ELb1ELb0ELb0ELb0ELi2ELi2ELi2ELi2ELb1EEENS1_24CollectiveEpilogueBwdGQAISA_fSD_Li256ELb1ELb1EEENS1_19SingleTileSchedulerILb1ELb0ELb0ELi64EEEEEEEEEvNT_6ParamsE)
        /*04b8*/ 	.word	0x00000000


	//----- nvinfo : EIATTR_REGCOUNT
	.align		4
.L_212:
        /*04bc*/ 	.byte	0x04, 0x2f
        /*04be*/ 	.short	(.L_214 - .L_213)
	.align		4
.L_213:
        /*04c0*/ 	.word	index@(_ZN7cutlass13device_kernelIN5flash19enable_sm80_to_sm89INS1_16FlashAttnBwdSm80INS1_25CollectiveMainloopBwdSm80ILi1ELi1EN4cute5tupleIJNS5_1CILi64EEES8_NS7_ILi192EEEEEENS_6half_tEfNS_4arch4Sm80ELb0ELb0ELb0ELb1ELb0ELb0ELb0ELb0ELi2ELi2ELi2ELi2ELb1EEENS1_24CollectiveEpilogueBwdGQAISA_fSD_Li256ELb1ELb0EEENS1_19SingleTileSchedulerILb1ELb0ELb0ELi64EEEEEEEEEvNT_6ParamsE)
        /*04c4*/ 	.word	0x000000ff


	//----- nvinfo : EIATTR_FRAME_SIZE
	.align		4
.L_214:
        /*04c8*/ 	.byte	0x04, 0x11
        /*04ca*/ 	.short	(.L_216 - .L_215)
	.align		4
.L_215:
        /*04cc*/ 	.word	index@(_ZN7cutlass13device_kernelIN5flash19enable_sm80_to_sm89INS1_16FlashAttnBwdSm80INS1_25CollectiveMainloopBwdSm80ILi1ELi1EN4cute5tupleIJNS5_1CILi64EEES8_NS7_ILi192EEEEEENS_6half_tEfNS_4arch4Sm80ELb0ELb0ELb0ELb1ELb0ELb0ELb0ELb0ELi2ELi2ELi2ELi2ELb1EEENS1_24CollectiveEpilogueBwdGQAISA_fSD_Li256ELb1ELb0EEENS1_19SingleTileSchedulerILb1ELb0ELb0ELi64EEEEEEEEEvNT_6ParamsE)
        /*04d0*/ 	.word	0x00000000


	//----- nvinfo : EIATTR_REGCOUNT
	.align		4
.L_216:
        /*04d4*/ 	.byte	0x04, 0x2f
        /*04d6*/ 	.short	(.L_218 - .L_217)
	.align		4
.L_217:
        /*04d8*/ 	.word	index@(_ZN7cutlass13device_kernelIN5flash19enable_sm80_to_sm89INS1_16FlashAttnBwdSm80INS1_25CollectiveMainloopBwdSm80ILi1ELi1EN4cute5tupleIJNS5_1CILi64EEES8_NS7_ILi192EEEEEENS_6half_tEfNS_4arch4Sm80ELb0ELb0ELb0ELb1ELb1ELb0ELb0ELb0ELi2ELi2ELi2ELi2ELb1EEENS1_21CollectiveEpilogueBwdISA_SB_SD_Li256ELb1ELb0ELi4EEENS1_19SingleTileSchedulerILb1ELb0ELb0ELi64EEEEEEEEEvNT_6ParamsE)
        /*04dc*/ 	.word	0x000000ff


	//----- nvinfo : EIATTR_FRAME_SIZE
	.align		4
.L_218:
        /*04e0*/ 	.byte	0x04, 0x11
        /*04e2*/ 	.short	(.L_220 - .L_219)
	.align		4
.L_219:
        /*04e4*/ 	.word	index@(_ZN7cutlass13device_kernelIN5flash19enable_sm80_to_sm89INS1_16FlashAttnBwdSm80INS1_25CollectiveMainloopBwdSm80ILi1ELi1EN4cute5tupleIJNS5_1CILi64EEES8_NS7_ILi192EEEEEENS_6half_tEfNS_4arch4Sm80ELb0ELb0ELb0ELb1ELb1ELb0ELb0ELb0ELi2ELi2ELi2ELi2ELb1EEENS1_21CollectiveEpilogueBwdISA_SB_SD_Li256ELb1ELb0ELi4EEENS1_19SingleTileSchedulerILb1ELb0ELb0ELi64EEEEEEEEEvNT_6ParamsE)
        /*04e8*/ 	.word	0x00000000


	//----- nvinfo : EIATTR_REGCOUNT
	.align		4
.L_220:
        /*04ec*/ 	.byte	0x04, 0x2f
        /*04ee*/ 	.short	(.L_222 - .L_221)
	.align		4
.L_221:
        /*04f0*/ 	.word	index@(_ZN7cutlass13device_kernelIN5flash19enable_sm80_to_sm89INS1_16FlashAttnBwdSm80INS1_25CollectiveMainloopBwdSm80ILi1ELi1EN4cute5tupleIJNS5_1CILi64EEES8_NS7_ILi192EEEEEENS_6half_tEfNS_4arch4Sm80ELb0ELb0ELb0ELb1ELb0ELb0ELb0ELb0ELi2ELi2ELi2ELi2ELb1EEENS1_21CollectiveEpilogueBwdISA_SB_SD_Li256ELb1ELb0ELi4EEENS1_19SingleTileSchedulerILb1ELb0ELb0ELi64EEEEEEEEEvNT_6ParamsE)
        /*04f4*/ 	.word	0x000000ff


	//----- nvinfo : EIATTR_FRAME_SIZE
	.align		4
.L_222:
        /*04f8*/ 	.byte	0x04, 0x11
        /*04fa*/ 	.short	(.L_224 - .L_223)
	.align		4
.L_223:
        /*04fc*/ 	.word	index@(_ZN7cutlass13device_kernelIN5flash19enable_sm80_to_sm89INS1_16FlashAttnBwdSm80INS1_25CollectiveMainloopBwdSm80ILi1ELi1EN4cute5tupleIJNS5_1CILi64EEES8_NS7_ILi192EEEEEENS_6half_tEfNS_4arch4Sm80ELb0ELb0ELb0ELb1ELb0ELb0ELb0ELb0ELi2ELi2ELi2ELi2ELb1EEENS1_21CollectiveEpilogueBwdISA_SB_SD_Li256ELb1ELb0ELi4EEENS1_19SingleTileSchedulerILb1ELb0ELb0ELi64EEEEEEEEEvNT_6ParamsE)
        /*0500*/ 	.word	0x00000000


	//----- nvinfo : EIATTR_REGCOUNT
	.align		4
.L_224:
        /*0504*/ 	.byte	0x04, 0x2f
        /*0506*/ 	.short	(.L_226 - .L_225)
	.align		4
.L_225:
        /*0508*/ 	.word	index@(_ZN7cutlass13device_kernelIN5flash19enable_sm80_to_sm89INS1_16FlashAttnBwdSm80INS1_25CollectiveMainloopBwdSm80ILi1ELi1EN4cute5tupleIJNS5_1CILi64EEES8_NS7_ILi192EEEEEENS_6half_tEfNS_4arch4Sm80ELb0ELb0ELb0ELb0ELb1ELb0ELb0ELb0ELi2ELi2ELi2ELi2ELb1EEENS1_24CollectiveEpilogueBwdGQAISA_fSD_Li256ELb0ELb1EEENS1_19SingleTileSchedulerILb0ELb0ELb0ELi64EEEEEEEEEvNT_6ParamsE)
        /*050c*/ 	.word	0x000000ff


	//----- nvinfo : EIATTR_FRAME_SIZE
	.align		4
.L_226:
        /*0510*/ 	.byte	0x04, 0x11
        /*0512*/ 	.short	(.L_228 - .L_227)
	.align		4
.L_227:
        /*0514*/ 	.word	index@($__internal_0_$__cuda_sm70_warpsync)
        /*0518*/ 	.word	0x00000000


	//----- nvinfo : EIATTR_FRAME_SIZE
	.align		4
.L_228:
        /*051c*/ 	.byte	0x04, 0x11
        /*051e*/ 	.short	(.L_230 - .L_229)
	.align		4
.L_229:
        /*0520*/ 	.word	index@(_ZN7cutlass13device_kernelIN5flash19enable_sm80_to_sm89INS1_16FlashAttnBwdSm80INS1_25CollectiveMainloopBwdSm80ILi1ELi1EN4cute5tupleIJNS5_1CILi64EEES8_NS7_ILi192EEEEEENS_6half_tEfNS_4arch4Sm80ELb0ELb0ELb0ELb0ELb1ELb0ELb0ELb0ELi2ELi2ELi2ELi2ELb1EEENS1_24CollectiveEpilogueBwdGQAISA_fSD_Li256ELb0ELb1EEENS1_19SingleTileSchedulerILb0ELb0ELb0ELi64EEEEEEEEEvNT_6ParamsE)
        /*0524*/ 	.word	0x00000000


	//----- nvinfo : EIATTR_REGCOUNT
	.align		4
.L_230:
        /*0528*/ 	.byte	0x04, 0x2f
        /*052a*/ 	.short	(.L_232 - .L_231)
	.align		4
.L_231:
        /*052c*/ 	.word	index@(_ZN7cutlass13device_kernelIN5flash19enable_sm80_to_sm89INS1_16FlashAttnBwdSm80INS1_25CollectiveMainloopBwdSm80ILi1ELi1EN4cute5tupleIJNS5_1CILi64EEES8_NS7_ILi192EEEEEENS_6half_tEfNS_4arch4Sm80ELb0ELb0ELb0ELb0ELb0ELb0ELb0ELb0ELi2ELi2ELi2ELi2ELb1EEENS1_24CollectiveEpilogueBwdGQAISA_fSD_Li256ELb0ELb0EEENS1_19SingleTileSchedulerILb0ELb0ELb0ELi64EEEEEEEEEvNT_6ParamsE)
        /*0530*/ 	.word	0x000000ff


	//----- nvinfo : EIATTR_FRAME_SIZE
	.align		4
.L_232:
        /*0534*/ 	.byte	0x04, 0x11
        /*0536*/ 	.short	(.L_234 - .L_233)
	.align		4
.L_233:
        /*0538*/ 	.word	index@(_ZN7cutlass13device_kernelIN5flash19enable_sm80_to_sm89INS1_16FlashAttnBwdSm80INS1_25CollectiveMainloopBwdSm80ILi1ELi1EN4cute5tupleIJNS5_1CILi64EEES8_NS7_ILi192EEEEEENS_6half_tEfNS_4arch4Sm80ELb0ELb0ELb0ELb0ELb0ELb0ELb0ELb0ELi2ELi2ELi2ELi2ELb1EEENS1_24CollectiveEpilogueBwdGQAISA_fSD_Li256ELb0ELb0EEENS1_19SingleTileSchedulerILb0ELb0ELb0ELi64EEEEEEEEEvNT_6ParamsE)
        /*053c*/ 	.word	0x00000000


	//----- nvinfo : EIATTR_REGCOUNT
	.align		4
.L_234:
        /*0540*/ 	.byte	0x04, 0x2f
        /*0542*/ 	.short	(.L_236 - .L_235)
	.align		4
.L_235:
        /*0544*/ 	.word	index@(_ZN7cutlass13device_kernelIN5flash19enable_sm80_to_sm89INS1_16FlashAttnBwdSm80INS1_25CollectiveMainloopBwdSm80ILi1ELi1EN4cute5tupleIJNS5_1CILi64EEES8_NS7_ILi192EEEEEENS_6half_tEfNS_4arch4Sm80ELb0ELb0ELb0ELb0ELb1ELb0ELb0ELb0ELi2ELi2ELi2ELi2ELb1EEENS1_21CollectiveEpilogueBwdISA_SB_SD_Li256ELb0ELb0ELi4EEENS1_19SingleTileSchedulerILb0ELb0ELb0ELi64EEEEEEEEEvNT_6ParamsE)
        /*0548*/ 	.word	0x000000ff


	//----- nvinfo : EIATTR_FRAME_SIZE
	.align		4
.L_236:
        /*054c*/ 	.byte	0x04, 0x11
        /*054e*/ 	.short	(.L_238 - .L_237)
	.align		4
.L_237:
        /*0550*/ 	.word	index@(_ZN7cutlass13device_kernelIN5flash19enable_sm80_to_sm89INS1_16FlashAttnBwdSm80INS1_25CollectiveMainloopBwdSm80ILi1ELi1EN4cute5tupleIJNS5_1CILi64EEES8_NS7_ILi192EEEEEENS_6half_tEfNS_4arch4Sm80ELb0ELb0ELb0ELb0ELb1ELb0ELb0ELb0ELi2ELi2ELi2ELi2ELb1EEENS1_21CollectiveEpilogueBwdISA_SB_SD_Li256ELb0ELb0ELi4EEENS1_19SingleTileSchedulerILb0ELb0ELb0ELi64EEEEEEEEEvNT_6ParamsE)
        /*0554*/ 	.word	0x00000010


	//----- nvinfo : EIATTR_REGCOUNT
	.align		4
.L_238:
        /*0558*/ 	.byte	0x04, 0x2f
        /*055a*/ 	.short	(.L_240 - .L_239)
	.align		4
.L_239:
        /*055c*/ 	.word	index@(_ZN7cutlass13device_kernelIN5flash19enable_sm80_to_sm89INS1_16FlashAttnBwdSm80INS1_25CollectiveMainloopBwdSm80ILi1ELi1EN4cute5tupleIJNS5_1CILi64EEES8_NS7_ILi192EEEEEENS_6half_tEfNS_4arch4Sm80ELb0ELb0ELb0ELb0ELb0ELb0ELb0ELb0ELi2ELi2ELi2ELi2ELb1EEENS1_21CollectiveEpilogueBwdISA_SB_SD_Li256ELb0ELb0ELi4EEENS1_19SingleTileSchedulerILb0ELb0ELb0ELi64EEEEEEEEEvNT_6ParamsE)
        /*0560*/ 	.word	0x000000ff


	//----- nvinfo : EIATTR_FRAME_SIZE
	.align		4
.L_240:
        /*0564*/ 	.byte	0x04, 0x11
        /*0566*/ 	.short	(.L_242 - .L_241)
	.align		4
.L_241:
        /*0568*/ 	.word	index@(_ZN7cutlass13device_kernelIN5flash19enable_sm80_to_sm89INS1_16FlashAttnBwdSm80INS1_25CollectiveMainloopBwdSm80ILi1ELi1EN4cute5tupleIJNS5_1CILi64EEES8_NS7_ILi192EEEEEENS_6half_tEfNS_4arch4Sm80ELb0ELb0ELb0ELb0ELb0ELb0ELb0ELb0ELi2ELi2ELi2ELi2ELb1EEENS1_21CollectiveEpilogueBwdISA_SB_SD_Li256ELb0ELb0ELi4EEENS1_19SingleTileSchedulerILb0ELb0ELb0ELi64EEEEEEEEEvNT_6ParamsE)
        /*056c*/ 	.word	0x00000010


	//----- nvinfo : EIATTR_MIN_STACK_SIZE
	.align		4
.L_242:
        /*0570*/ 	.byte	0x04, 0x12
        /*0572*/ 	.short	(.L_244 - .L_243)
	.align		4
.L_243:
        /*0574*/ 	.word	index@(_ZN7cutlass13device_kernelIN5flash19enable_sm80_to_sm89INS1_16FlashAttnBwdSm80INS1_25CollectiveMainloopBwdSm80ILi1ELi1EN4cute5tupleIJNS5_1CILi64EEES8_NS7_ILi192EEEEEENS_6half_tEfNS_4arch4Sm80ELb0ELb0ELb0ELb0ELb0ELb0ELb0ELb0ELi2ELi2ELi2ELi2ELb1EEENS1_21CollectiveEpilogueBwdISA_SB_SD_Li256ELb0ELb0ELi4EEENS1_19SingleTileSchedulerILb0ELb0ELb0ELi64EEEEEEEEEvNT_6ParamsE)
        /*0578*/ 	.word	0x00000010


	//----- nvinfo : EIATTR_MIN_STACK_SIZE
	.align		4
.L_244:
        /*057c*/ 	.byte	0x04, 0x12
        /*057e*/ 	.short	(.L_246 - .L_245)
	.align		4
.L_245:
        /*0580*/ 	.word	index@(_ZN7cutlass13device_kernelIN5flash19enable_sm80_to_sm89INS1_16FlashAttnBwdSm80INS1_25CollectiveMainloopBwdSm80ILi1ELi1EN4cute5tupleIJNS5_1CILi64EEES8_NS7_ILi192EEEEEENS_6half_tEfNS_4arch4Sm80ELb0ELb0ELb0ELb0ELb1ELb0ELb0ELb0ELi2ELi2ELi2ELi2ELb1EEENS1_21CollectiveEpilogueBwdISA_SB_SD_Li256ELb0ELb0ELi4EEENS1_19SingleTileSchedulerILb0ELb0ELb0ELi64EEEEEEEEEvNT_6ParamsE)
        /*0584*/ 	.word	0x00000010


	//----- nvinfo : EIATTR_MIN_STACK_SIZE
	.align		4
.L_246:
        /*0588*/ 	.byte	0x04, 0x12
        /*058a*/ 	.short	(.L_248 - .L_247)
	.align		4
.L_247:
        /*058c*/ 	.word	index@(_ZN7cutlass13device_kernelIN5flash19enable_sm80_to_sm89INS1_16FlashAttnBwdSm80INS1_25CollectiveMainloopBwdSm80ILi1ELi1EN4cute5tupleIJNS5_1CILi64EEES8_NS7_ILi192EEEEEENS_6half_tEfNS_4arch4Sm80ELb0ELb0ELb0ELb0ELb0ELb0ELb0ELb0ELi2ELi2ELi2ELi2ELb1EEENS1_24CollectiveEpilogueBwdGQAISA_fSD_Li256ELb0ELb0EEENS1_19SingleTileSchedulerILb0ELb0ELb0ELi64EEEEEEEEEvNT_6ParamsE)
        /*0590*/ 	.word	0x00000000


	//----- nvinfo : EIATTR_MIN_STACK_SIZE
	.align		4
.L_248:
        /*0594*/ 	.byte	0x04, 0x12
        /*0596*/ 	.short	(.L_250 - .L_249)
	.align		4
.L_249:
        /*0598*/ 	.word	index@(_ZN7cutlass13device_kernelIN5flash19enable_sm80_to_sm89INS1_16FlashAttnBwdSm80INS1_25CollectiveMainloopBwdSm80ILi1ELi1EN4cute5tupleIJNS5_1CILi64EEES8_NS7_ILi192EEEEEENS_6half_tEfNS_4arch4Sm80ELb0ELb0ELb0ELb0ELb1ELb0ELb0ELb0ELi2ELi2ELi2ELi2ELb1EEENS1_24CollectiveEpilogueBwdGQAISA_fSD_Li256ELb0ELb1EEENS1_19SingleTileSchedulerILb0ELb0ELb0ELi64EEEEEEEEEvNT_6ParamsE)
        /*059c*/ 	.word	0x00000000


	//----- nvinfo : EIATTR_MIN_STACK_SIZE
	.align		4
.L_250:
        /*05a0*/ 	.byte	0x04, 0x12
        /*05a2*/ 	.short	(.L_252 - .L_251)
	.align		4
.L_251:
        /*05a4*/ 	.word	index@(_ZN7cutlass13device_kernelIN5flash19enable_sm80_to_sm89INS1_16FlashAttnBwdSm80INS1_25CollectiveMainloopBwdSm80ILi1ELi1EN4cute5tupleIJNS5_1CILi64EEES8_NS7_ILi192EEEEEENS_6half_tEfNS_4arch4Sm80ELb0ELb0ELb0ELb1ELb0ELb0ELb0ELb0ELi2ELi2ELi2ELi2ELb1EEENS1_21CollectiveEpilogueBwdISA_SB_SD_Li256ELb1ELb0ELi4EEENS1_19SingleTileSchedulerILb1ELb0ELb0ELi64EEEEEEEEEvNT_6ParamsE)
        /*05a8*/ 	.word	0x00000000


	//----- nvinfo : EIATTR_MIN_STACK_SIZE
	.align		4
.L_252:
        /*05ac*/ 	.byte	0x04, 0x12
        /*05ae*/ 	.short	(.L_254 - .L_253)
	.align		4
.L_253:
        /*05b0*/ 	.word	index@(_ZN7cutlass13device_kernelIN5flash19enable_sm80_to_sm89INS1_16FlashAttnBwdSm80INS1_25CollectiveMainloopBwdSm80ILi1ELi1EN4cute5tupleIJNS5_1CILi64EEES8_NS7_ILi192EEEEEENS_6half_tEfNS_4arch4Sm80ELb0ELb0ELb0ELb1ELb1ELb0ELb0ELb0ELi2ELi2ELi2ELi2ELb1EEENS1_21CollectiveEpilogueBwdISA_SB_SD_Li256ELb1ELb0ELi4EEENS1_19SingleTileSchedulerILb1ELb0ELb0ELi64EEEEEEEEEvNT_6ParamsE)
        /*05b4*/ 	.word	0x00000000


	//----- nvinfo : EIATTR_MIN_STACK_SIZE
	.align		4
.L_254:
        /*05b8*/ 	.byte	0x04, 0x12
        /*05ba*/ 	.short	(.L_256 - .L_255)
	.align		4
.L_255:
        /*05bc*/ 	.word	index@(_ZN7cutlass13device_kernelIN5flash19enable_sm80_to_sm89INS1_16FlashAttnBwdSm80INS1_25CollectiveMainloopBwdSm80ILi1ELi1EN4cute5tupleIJNS5_1CILi64EEES8_NS7_ILi192EEEEEENS_6half_tEfNS_4arch4Sm80ELb0ELb0ELb0ELb1ELb0ELb0ELb0ELb0ELi2ELi2ELi2ELi2ELb1EEENS1_24CollectiveEpilogueBwdGQAISA_fSD_Li256ELb1ELb0EEENS1_19SingleTileSchedulerILb1ELb0ELb0ELi64EEEEEEEEEvNT_6ParamsE)
        /*05c0*/ 	.word	0x00000000


	//----- nvinfo : EIATTR_MIN_STACK_SIZE
	.align		4
.L_256:
        /*05c4*/ 	.byte	0x04, 0x12
        /*05c6*/ 	.short	(.L_258 - .L_257)
	.align		4
.L_257:
        /*05c8*/ 	.word	index@(_ZN7cutlass13device_kernelIN5flash19enable_sm80_to_sm89INS1_16FlashAttnBwdSm80INS1_25CollectiveMainloopBwdSm80ILi1ELi1EN4cute5tupleIJNS5_1CILi64EEES8_NS7_ILi192EEEEEENS_6half_tEfNS_4arch4Sm80ELb0ELb0ELb0ELb1ELb1ELb0ELb0ELb0ELi2ELi2ELi2ELi2ELb1EEENS1_24CollectiveEpilogueBwdGQAISA_fSD_Li256ELb1ELb1EEENS1_19SingleTileSchedulerILb1ELb0ELb0ELi64EEEEEEEEEvNT_6ParamsE)
        /*05cc*/ 	.word	0x00000000


	//----- nvinfo : EIATTR_MIN_STACK_SIZE
	.align		4
.L_258:
        /*05d0*/ 	.byte	0x04, 0x12
        /*05d2*/ 	.short	(.L_260 - .L_259)
	.align		4
.L_259:
        /*05d4*/ 	.word	index@(_ZN7cutlass13device_kernelIN5flash19enable_sm80_to_sm89INS1_16FlashAttnBwdSm80INS1_25CollectiveMainloopBwdSm80ILi1ELi1EN4cute5tupleIJNS5_1CILi64EEES8_NS7_ILi192EEEEEENS_6half_tEfNS_4arch4Sm80ELb0ELb1ELb0ELb0ELb0ELb0ELb0ELb0ELi2ELi2ELi2ELi2ELb1EEENS1_21CollectiveEpilogueBwdISA_SB_SD_Li256ELb0ELb0ELi4EEENS1_19SingleTileSchedulerILb0ELb0ELb0ELi64EEEEEEEEEvNT_6ParamsE)
        /*05d8*/ 	.word	0x00000000


	//----- nvinfo : EIATTR_MIN_STACK_SIZE
	.align		4
.L_260:
        /*05dc*/ 	.byte	0x04, 0x12
        /*05de*/ 	.short	(.L_262 - .L_261)
	.align		4
.L_261:
        /*05e0*/ 	.word	index@(_ZN7cutlass13device_kernelIN5flash19enable_sm80_to_sm89INS1_16FlashAttnBwdSm80INS1_25CollectiveMainloopBwdSm80ILi1ELi1EN4cute5tupleIJNS5_1CILi64EEES8_NS7_ILi192EEEEEENS_6half_tEfNS_4arch4Sm80ELb0ELb1ELb0ELb0ELb1ELb0ELb0ELb0ELi2ELi2ELi2ELi2ELb1EEENS1_21CollectiveEpilogueBwdISA_SB_SD_Li256ELb0ELb0ELi4EEENS1_19SingleTileSchedulerILb0ELb0ELb0ELi64EEEEEEEEEvNT_6ParamsE)
        /*05e4*/ 	.word	0x00000000


	//----- nvinfo : EIATTR_MIN_STACK_SIZE
	.align		4
.L_262:
        /*05e8*/ 	.byte	0x04, 0x12
        /*05ea*/ 	.short	(.L_264 - .L_263)
	.align		4
.L_263:
        /*05ec*/ 	.word	index@(_ZN7cutlass13device_kernelIN5flash19enable_sm80_to_sm89INS1_16FlashAttnBwdSm80INS1_25CollectiveMainloopBwdSm80ILi1ELi1EN4cute5tupleIJNS5_1CILi64EEES8_NS7_ILi192EEEEEENS_6half_tEfNS_4arch4Sm80ELb0ELb1ELb0ELb0ELb0ELb0ELb0ELb0ELi2ELi2ELi2ELi2ELb1EEENS1_24CollectiveEpilogueBwdGQAISA_fSD_Li256ELb0ELb0EEENS1_19SingleTileSchedulerILb0ELb0ELb0ELi64EEEEEEEEEvNT_6ParamsE)
        /*05f0*/ 	.word	0x00000000


	//----- nvinfo : EIATTR_MIN_STACK_SIZE
	.align		4
.L_264:
        /*05f4*/ 	.byte	0x04, 0x12
        /*05f6*/ 	.short	(.L_266 - .L_265)
	.align		4
.L_265:
        /*05f8*/ 	.word	index@(_ZN7cutlass13device_kernelIN5flash19enable_sm80_to_sm89INS1_16FlashAttnBwdSm80INS1_25CollectiveMainloopBwdSm80ILi1ELi1EN4cute5tupleIJNS5_1CILi64EEES8_NS7_ILi192EEEEEENS_6half_tEfNS_4arch4Sm80ELb0ELb1ELb0ELb0ELb1ELb0ELb0ELb0ELi2ELi2ELi2ELi2ELb1EEENS1_24CollectiveEpilogueBwdGQAISA_fSD_Li256ELb0ELb1EEENS1_19SingleTileSchedulerILb0ELb0ELb0ELi64EEEEEEEEEvNT_6ParamsE)
        /*05fc*/ 	.word	0x00000000


	//----- nvinfo : EIATTR_MIN_STACK_SIZE
	.align		4
.L_266:
        /*0600*/ 	.byte	0x04, 0x12
        /*0602*/ 	.short	(.L_268 - .L_267)
	.align		4
.L_267:
        /*0604*/ 	.word	index@(_ZN7cutlass13device_kernelIN5flash19enable_sm80_to_sm89INS1_16FlashAttnBwdSm80INS1_25CollectiveMainloopBwdSm80ILi1ELi1EN4cute5tupleIJNS5_1CILi64EEES8_NS7_ILi192EEEEEENS_6half_tEfNS_4arch4Sm80ELb0ELb1ELb0ELb1ELb0ELb0ELb0ELb0ELi2ELi2ELi2ELi2ELb1EEENS1_21CollectiveEpilogueBwdISA_SB_SD_Li256ELb1ELb0ELi4EEENS1_19SingleTileSchedulerILb1ELb0ELb0ELi64EEEEEEEEEvNT_6ParamsE)
        /*0608*/ 	.word	0x00000020


	//----- nvinfo : EIATTR_MIN_STACK_SIZE
	.align		4
.L_268:
        /*060c*/ 	.byte	0x04, 0x12
        /*060e*/ 	.short	(.L_270 - .L_269)
	.align		4
.L_269:
        /*0610*/ 	.word	index@(_ZN7cutlass13device_kernelIN5flash19enable_sm80_to_sm89INS1_16FlashAttnBwdSm80INS1_25CollectiveMainloopBwdSm80ILi1ELi1EN4cute5tupleIJNS5_1CILi64EEES8_NS7_ILi192EEEEEENS_6half_tEfNS_4arch4Sm80ELb0ELb1ELb0ELb1ELb1ELb0ELb0ELb0ELi2ELi2ELi2ELi2ELb1EEENS1_21CollectiveEpilogueBwdISA_SB_SD_Li256ELb1ELb0ELi4EEENS1_19SingleTileSchedulerILb1ELb0ELb0ELi64EEEEEEEEEvNT_6ParamsE)
        /*0614*/ 	.word	0x00000020


	//----- nvinfo : EIATTR_MIN_STACK_SIZE
	.align		4
.L_270:
        /*0618*/ 	.byte	0x04, 0x12
        /*061a*/ 	.short	(.L_272 - .L_271)
	.align		4
.L_271:
        /*061c*/ 	.word	index@(_ZN7cutlass13device_kernelIN5flash19enable_sm80_to_sm89INS1_16FlashAttnBwdSm80INS1_25CollectiveMainloopBwdSm80ILi1ELi1EN4cute5tupleIJNS5_1CILi64EEES8_NS7_ILi192EEEEEENS_6half_tEfNS_4arch4Sm80ELb0ELb1ELb0ELb1ELb0ELb0ELb0ELb0ELi2ELi2ELi2ELi2ELb1EEENS1_24CollectiveEpilogueBwdGQAISA_fSD_Li256ELb1ELb0EEENS1_19SingleTileSchedulerILb1ELb0ELb0ELi64EEEEEEEEEvNT_6ParamsE)
        /*0620*/ 	.word	0x00000020


	//----- nvinfo : EIATTR_MIN_STACK_SIZE
	.align		4
.L_272:
        /*0624*/ 	.byte	0x04, 0x12
        /*0626*/ 	.short	(.L_274 - .L_273)
	.align		4
.L_273:
        /*0628*/ 	.word	index@(_ZN7cutlass13device_kernelIN5flash19enable_sm80_to_sm89INS1_16FlashAttnBwdSm80INS1_25CollectiveMainloopBwdSm80ILi1ELi1EN4cute5tupleIJNS5_1CILi64EEES8_NS7_ILi192EEEEEENS_6half_tEfNS_4arch4Sm80ELb0ELb1ELb0ELb1ELb1ELb0ELb0ELb0ELi2ELi2ELi2ELi2ELb1EEENS1_24CollectiveEpilogueBwdGQAISA_fSD_Li256ELb1ELb1EEENS1_19SingleTileSchedulerILb1ELb0ELb0ELi64EEEEEEEEEvNT_6ParamsE)
        /*062c*/ 	.word	0x00000020


	//----- nvinfo : EIATTR_MIN_STACK_SIZE
	.align		4
.L_274:
        /*0630*/ 	.byte	0x04, 0x12
        /*0632*/ 	.short	(.L_276 - .L_275)
	.align		4
.L_275:
        /*0634*/ 	.word	index@(_ZN7cutlass13device_kernelIN5flash19enable_sm80_to_sm89INS1_16FlashAttnBwdSm80INS1_25CollectiveMainloopBwdSm80ILi1ELi1EN4cute5tupleIJNS5_1CILi64EEES8_NS7_ILi192EEEEEENS_6half_tEfNS_4arch4Sm80ELb1ELb0ELb0ELb0ELb0ELb0ELb0ELb0ELi2ELi2ELi2ELi2ELb1EEENS1_21CollectiveEpilogueBwdISA_SB_SD_Li256ELb0ELb0ELi4EEENS1_25SingleTileBwdLPTSchedulerILb0ELi64ELb0EEEEEEEEEvNT_6ParamsE)
        /*0638*/ 	.word	0x00000008


	//----- nvinfo : EIATTR_MIN_STACK_SIZE
	.align		4
.L_276:
        /*063c*/ 	.byte	0x04, 0x12
        /*063e*/ 	.short	(.L_278 - .L_277)
	.align		4
.L_277:
        /*0640*/ 	.word	index@(_ZN7cutlass13device_kernelIN5flash19enable_sm80_to_sm89INS1_16FlashAttnBwdSm80INS1_25CollectiveMainloopBwdSm80ILi1ELi1EN4cute5tupleIJNS5_1CILi64EEES8_NS7_ILi192EEEEEENS_6half_tEfNS_4arch4Sm80ELb1ELb0ELb0ELb0ELb1ELb0ELb0ELb0ELi2ELi2ELi2ELi2ELb1EEENS1_21CollectiveEpilogueBwdISA_SB_SD_Li256ELb0ELb0ELi4EEENS1_25SingleTileBwdLPTSchedulerILb0ELi64ELb1EEEEEEEEEvNT_6ParamsE)
        /*0644*/ 	.word	0x00000008


	//----- nvinfo : EIATTR_MIN_STACK_SIZE
	.align		4
.L_278:
        /*0648*/ 	.byte	0x04, 0x12
        /*064a*/ 	.short	(.L_280 - .L_279)
	.align		4
.L_279:
        /*064c*/ 	.word	index@(_ZN7cutlass13device_kernelIN5flash19enable_sm80_to_sm89INS1_16FlashAttnBwdSm80INS1_25CollectiveMainloopBwdSm80ILi1ELi1EN4cute5tupleIJNS5_1CILi64EEES8_NS7_ILi192EEEEEENS_6half_tEfNS_4arch4Sm80ELb1ELb0ELb0ELb0ELb0ELb0ELb0ELb0ELi2ELi2ELi2ELi2ELb1EEENS1_24CollectiveEpilogueBwdGQAISA_fSD_Li256ELb0ELb0EEENS1_25SingleTileBwdLPTSchedulerILb0ELi64ELb0EEEEEEEEEvNT_6ParamsE)
        /*0650*/ 	.word	0x00000008


	//----- nvinfo : EIATTR_MIN_STACK_SIZE
	.align		4
.L_280:
        /*0654*/ 	.byte	0x04, 0x12
        /*0656*/ 	.short	(.L_282 - .L_281)
	.align		4
.L_281:
        /*0658*/ 	.word	index@(_ZN7cutlass13device_kernelIN5flash19enable_sm80_to_sm89INS1_16FlashAttnBwdSm80INS1_25CollectiveMainloopBwdSm80ILi1ELi1EN4cute5tupleIJNS5_1CILi64EEES8_NS7_ILi192EEEEEENS_6half_tEfNS_4arch4Sm80ELb1ELb0ELb0ELb0ELb1ELb0ELb0ELb0ELi2ELi2ELi2ELi2ELb1EEENS1_24CollectiveEpilogueBwdGQAISA_fSD_Li256ELb0ELb1EEENS1_25SingleTileBwdLPTSchedulerILb0ELi64ELb1EEEEEEEEEvNT_6ParamsE)
        /*065c*/ 	.word	0x00000008


	//----- nvinfo : EIATTR_MIN_STACK_SIZE
	.align		4
.L_282:
        /*0660*/ 	.byte	0x04, 0x12
        /*0662*/ 	.short	(.L_284 - .L_283)
	.align		4
.L_283:
        /*0664*/ 	.word	index@(_ZN7cutlass13device_kernelIN5flash19enable_sm80_to_sm89INS1_16FlashAttnBwdSm80INS1_25CollectiveMainloopBwdSm80ILi1ELi1EN4cute5tupleIJNS5_1CILi64EEES8_NS7_ILi192EEEEEENS_6half_tEfNS_4arch4Sm80ELb1ELb0ELb0ELb1ELb0ELb0ELb0ELb0ELi2ELi2ELi2ELi2ELb1EEENS1_21CollectiveEpilogueBwdISA_SB_SD_Li256ELb1ELb0ELi4EEENS1_25SingleTileBwdLPTSchedulerILb1ELi64ELb0EEEEEEEEEvNT_6ParamsE)
        /*0668*/ 	.word	0x00000000


	//----- nvinfo : EIATTR_MIN_STACK_SIZE
	.align		4
.L_284:
        /*066c*/ 	.byte	0x04, 0x12
        /*066e*/ 	.short	(.L_286 - .L_285)
	.align		4
.L_285:
        /*0670*/ 	.word	index@(_ZN7cutlass13device_kernelIN5flash19enable_sm80_to_sm89INS1_16FlashAttnBwdSm80INS1_25CollectiveMainloopBwdSm80ILi1ELi1EN4cute5tupleIJNS5_1CILi64EEES8_NS7_ILi192EEEEEENS_6half_tEfNS_4arch4Sm80ELb1ELb0ELb0ELb1ELb1ELb0ELb0ELb0ELi2ELi2ELi2ELi2ELb1EEENS1_21CollectiveEpilogueBwdISA_SB_SD_Li256ELb1ELb0ELi4EEENS1_25SingleTileBwdLPTSchedulerILb1ELi64ELb1EEEEEEEEEvNT_6ParamsE)
        /*0674*/ 	.word	0x00000008


	//----- nvinfo : EIATTR_MIN_STACK_SIZE
	.align		4
.L_286:
        /*0678*/ 	.byte	0x04, 0x12
        /*067a*/ 	.short	(.L_288 - .L_287)
	.align		4
.L_287:
        /*067c*/ 	.word	index@(_ZN7cutlass13device_kernelIN5flash19enable_sm80_to_sm89INS1_16FlashAttnBwdSm80INS1_25CollectiveMainloopBwdSm80ILi1ELi1EN4cute5tupleIJNS5_1CILi64EEES8_NS7_ILi192EEEEEENS_6half_tEfNS_4arch4Sm80ELb1ELb0ELb0ELb1ELb0ELb0ELb0ELb0ELi2ELi2ELi2ELi2ELb1EEENS1_24CollectiveEpilogueBwdGQAISA_fSD_Li256ELb1ELb0EEENS1_25SingleTileBwdLPTSchedulerILb1ELi64ELb0EEEEEEEEEvNT_6ParamsE)
        /*0680*/ 	.word	0x00000008


	//----- nvinfo : EIATTR_MIN_STACK_SIZE
	.align		4
.L_288:
        /*0684*/ 	.byte	0x04, 0x12
        /*0686*/ 	.short	(.L_290 - .L_289)
	.align		4
.L_289:
        /*0688*/ 	.word	index@(_ZN7cutlass13device_kernelIN5flash19enable_sm80_to_sm89INS1_16FlashAttnBwdSm80INS1_25CollectiveMainloopBwdSm80ILi1ELi1EN4cute5tupleIJNS5_1CILi64EEES8_NS7_ILi192EEEEEENS_6half_tEfNS_4arch4Sm80ELb1ELb0ELb0ELb1ELb1ELb0ELb0ELb0ELi2ELi2ELi2ELi2ELb1EEENS1_24CollectiveEpilogueBwdGQAISA_fSD_Li256ELb1ELb1EEENS1_25SingleTileBwdLPTSchedulerILb1ELi64ELb1EEEEEEEEEvNT_6ParamsE)
        /*068c*/ 	.word	0x00000000


	//----- nvinfo : EIATTR_MIN_STACK_SIZE
	.align		4
.L_290:
        /*0690*/ 	.byte	0x04, 0x12
        /*0692*/ 	.short	(.L_292 - .L_291)
	.align		4
.L_291:
        /*0694*/ 	.word	index@(_ZN7cutlass13device_kernelIN5flash19enable_sm80_to_sm89INS1_16FlashAttnBwdSm80INS1_25CollectiveMainloopBwdSm80ILi2ELi1EN4cute5tupleIJNS5_1CILi64EEENS7_ILi80EEENS7_ILi192EEEEEENS_6half_tEfNS_4arch4Sm80ELb0ELb0ELb0ELb0ELb0ELb0ELb1ELb0ELi2ELi4ELi2ELi2ELb0EEENS1_21CollectiveEpilogueBwdISB_SC_SE_Li256ELb0ELb1ELi4EEENS1_19SingleTileSchedulerILb0ELb0ELb0ELi80EEEEEEEEEvNT_6ParamsE)
        /*0698*/ 	.word	0x00000018


	//----- nvinfo : EIATTR_MIN_STACK_SIZE
	.align		4
.L_292:
        /*069c*/ 	.byte	0x04, 0x12
        /*069e*/ 	.short	(.L_294 - .L_293)
	.align		4
.L_293:
        /*06a0*/ 	.word	index@(_ZN7cutlass13device_kernelIN5flash19enable_sm80_to_sm89INS1_16FlashAttnBwdSm80INS1_25CollectiveMainloopBwdSm80ILi2ELi1EN4cute5tupleIJNS5_1CILi64EEENS7_ILi80EEENS7_ILi192EEEEEENS_6half_tEfNS_4arch4Sm80ELb0ELb0ELb0ELb0ELb1ELb0ELb1ELb0ELi2ELi4ELi2ELi2ELb0EEENS1_21CollectiveEpilogueBwdISB_SC_SE_Li256ELb0ELb1ELi4EEENS1_19SingleTileSchedulerILb0ELb0ELb0ELi80EEEEEEEEEvNT_6ParamsE)
        /*06a4*/ 	.word	0x00000018


	//----- nvinfo : EIATTR_MIN_STACK_SIZE
	.align		4
.L_294:
        /*06a8*/ 	.byte	0x04, 0x12
        /*06aa*/ 	.short	(.L_296 - .L_295)
	.align		4
.L_295:
        /*06ac*/ 	.word	index@(_ZN7cutlass13device_kernelIN5flash19enable_sm80_to_sm89INS1_16FlashAttnBwdSm80INS1_25CollectiveMainloopBwdSm80ILi2ELi1EN4cute5tupleIJNS5_1CILi64EEENS7_ILi80EEENS7_ILi192EEEEEENS_6half_tEfNS_4arch4Sm80ELb0ELb0ELb0ELb0ELb0ELb0ELb1ELb0ELi2ELi4ELi2ELi2ELb0EEENS1_24CollectiveEpilogueBwdGQAISB_fSE_Li256ELb0ELb0EEENS1_19SingleTileSchedulerILb0ELb0ELb0ELi80EEEEEEEEEvNT_6ParamsE)
        /*06b0*/ 	.word	0x00000020


	//----- nvinfo : EIATTR_MIN_STACK_SIZE
	.align		4
.L_296:
        /*06b4*/ 	.byte	0x04, 0x12
        /*06b6*/ 	.short	(.L_298 - .L_297)
	.align		4
.L_297:
        /*06b8*/ 	.word	index@(_ZN7cutlass13device_kernelIN5flash19enable_sm80_to_sm89INS1_16FlashAttnBwdSm80INS1_25CollectiveMainloopBwdSm80ILi2ELi1EN4cute5tupleIJNS5_1CILi64EEENS7_ILi80EEENS7_ILi192EEEEEENS_6half_tEfNS_4arch4Sm80ELb0ELb0ELb0ELb0ELb1ELb0ELb1ELb0ELi2ELi4ELi2ELi2ELb0EEENS1_24CollectiveEpilogueBwdGQAISB_fSE_Li256ELb0ELb1EEENS1_19SingleTileSchedulerILb0ELb0ELb0ELi80EEEEEEEEEvNT_6ParamsE)
        /*06bc*/ 	.word	0x00000020


	//----- nvinfo : EIATTR_MIN_STACK_SIZE
	.align		4
.L_298:
        /*06c0*/ 	.byte	0x04, 0x12
        /*06c2*/ 	.short	(.L_300 - .L_299)
	.align		4
.L_299:
        /*06c4*/ 	.word	index@(_ZN7cutlass13device_kernelIN5flash19enable_sm80_to_sm89INS1_16FlashAttnBwdSm80INS1_25CollectiveMainloopBwdSm80ILi2ELi1EN4cute5tupleIJNS5_1CILi64EEENS7_ILi80EEENS7_ILi192EEEEEENS_6half_tEfNS_4arch4Sm80ELb0ELb0ELb0ELb1ELb0ELb0ELb1ELb0ELi2ELi4ELi2ELi2ELb0EEENS1_21CollectiveEpilogueBwdISB_SC_SE_Li256ELb1ELb1ELi4EEENS1_19SingleTileSchedulerILb1ELb0ELb0ELi80EEEEEEEEEvNT_6ParamsE)
        /*06c8*/ 	.word	0x00000000


	//----- nvinfo : EIATTR_MIN_STACK_SIZE
	.align		4
.L_300:
        /*06cc*/ 	.byte	0x04, 0x12
        /*06ce*/ 	.short	(.L_302 - .L_301)
	.align		4
.L_301:
        /*06d0*/ 	.word	index@(_ZN7cutlass13device_kernelIN5flash19enable_sm80_to_sm89INS1_16FlashAttnBwdSm80INS1_25CollectiveMainloopBwdSm80ILi2ELi1EN4cute5tupleIJNS5_1CILi64EEENS7_ILi80EEENS7_ILi192EEEEEENS_6half_tEfNS_4arch4Sm80ELb0ELb0ELb0ELb1ELb1ELb0ELb1ELb0ELi2ELi4ELi2ELi2ELb0EEENS1_21CollectiveEpilogueBwdISB_SC_SE_Li256ELb1ELb1ELi4EEENS1_19SingleTileSchedulerILb1ELb0ELb0ELi80EEEEEEEEEvNT_6ParamsE)
        /*06d4*/ 	.word	0x00000000


	//----- nvinfo : EIATTR_MIN_STACK_SIZE
	.align		4
.L_302:
        /*06d8*/ 	.byte	0x04, 0x12
        /*06da*/ 	.short	(.L_304 - .L_303)
	.align		4
.L_303:
        /*06dc*/ 	.word	index@(_ZN7cutlass13device_kernelIN5flash19enable_sm80_to_sm89INS1_16FlashAttnBwdSm80INS1_25CollectiveMainloopBwdSm80ILi2ELi1EN4cute5tupleIJNS5_1CILi64EEENS7_ILi80EEENS7_ILi192EEEEEENS_6half_tEfNS_4arch4Sm80ELb0ELb0ELb0ELb1ELb0ELb0ELb1ELb0ELi2ELi4ELi2ELi2ELb0EEENS1_24CollectiveEpilogueBwdGQAISB_fSE_Li256ELb1ELb0EEENS1_19SingleTileSchedulerILb1ELb0ELb0ELi80EEEEEEEEEvNT_6ParamsE)
        /*06e0*/ 	.word	0x00000000


	//----- nvinfo : EIATTR_MIN_STACK_SIZE
	.align		4
.L_304:
        /*06e4*/ 	.byte	0x04, 0x12
        /*06e6*/ 	.short	(.L_306 - .L_305)
	.align		4
.L_305:
        /*06e8*/ 	.word	index@(_ZN7cutlass13device_kernelIN5flash19enable_sm80_to_sm89INS1_16FlashAttnBwdSm80INS1_25CollectiveMainloopBwdSm80ILi2ELi1EN4cute5tupleIJNS5_1CILi64EEENS7_ILi80EEENS7_ILi192EEEEEENS_6half_tEfNS_4arch4Sm80ELb0ELb0ELb0ELb1ELb1ELb0ELb1ELb0ELi2ELi4ELi2ELi2ELb0EEENS1_24CollectiveEpilogueBwdGQAISB_fSE_Li256ELb1ELb1EEENS1_19SingleTileSchedulerILb1ELb0ELb0ELi80EEEEEEEEEvNT_6ParamsE)
        /*06ec*/ 	.word	0x00000000


	//----- nvinfo : EIATTR_MIN_STACK_SIZE
	.align		4
.L_306:
        /*06f0*/ 	.byte	0x04, 0x12
        /*06f2*/ 	.short	(.L_308 - .L_307)
	.align		4
.L_307:
        /*06f4*/ 	.word	index@(_ZN7cutlass13device_kernelIN5flash19enable_sm80_to_sm89INS1_16FlashAttnBwdSm80INS1_25CollectiveMainloopBwdSm80ILi2ELi1EN4cute5tupleIJNS5_1CILi64EEENS7_ILi80EEENS7_ILi192EEEEEENS_6half_tEfNS_4arch4Sm80ELb0ELb1ELb0ELb0ELb0ELb0ELb1ELb0ELi2ELi4ELi2ELi2ELb0EEENS1_21CollectiveEpilogueBwdISB_SC_SE_Li256ELb0ELb1ELi4EEENS1_19SingleTileSchedulerILb0ELb0ELb0ELi80EEEEEEEEEvNT_6ParamsE)
        /*06f8*/ 	.word	0x00000000


	//----- nvinfo : EIATTR_MIN_STACK_SIZE
	.align		4
.L_308:
        /*06fc*/ 	.byte	0x04, 0x12
        /*06fe*/ 	.short	(.L_310 - .L_309)
	.align		4
.L_309:
        /*0700*/ 	.word	index@(_ZN7cutlass13device_kernelIN5flash19enable_sm80_to_sm89INS1_16FlashAttnBwdSm80INS1_25CollectiveMainloopBwdSm80ILi2ELi1EN4cute5tupleIJNS5_1CILi64EEENS7_ILi80EEENS7_ILi192EEEEEENS_6half_tEfNS_4arch4Sm80ELb0ELb1ELb0ELb0ELb1ELb0ELb1ELb0ELi2ELi4ELi2ELi2ELb0EEENS1_21CollectiveEpilogueBwdISB_SC_SE_Li256ELb0ELb1ELi4EEENS1_19SingleTileSchedulerILb0ELb0ELb0ELi80EEEEEEEEEvNT_6ParamsE)
        /*0704*/ 	.word	0x00000000


	//----- nvinfo : EIATTR_MIN_STACK_SIZE
	.align		4
.L_310:
        /*0708*/ 	.byte	0x04, 0x12
        /*070a*/ 	.short	(.L_312 - .L_311)
	.align		4
.L_311:
        /*070c*/ 	.word	index@(_ZN7cutlass13device_kernelIN5flash19enable_sm80_to_sm89INS1_16FlashAttnBwdSm80INS1_25CollectiveMainloopBwdSm80ILi2ELi1EN4cute5tupleIJNS5_1CILi64EEENS7_ILi80EEENS7_ILi192EEEEEENS_6half_tEfNS_4arch4Sm80ELb0ELb1ELb0ELb0ELb0ELb0ELb1ELb0ELi2ELi4ELi2ELi2ELb0EEENS1_24CollectiveEpilogueBwdGQAISB_fSE_Li256ELb0ELb0EEENS1_19SingleTileSchedulerILb0ELb0ELb0ELi80EEEEEEEEEvNT_6ParamsE)
        /*0710*/ 	.word	0x00000000


	//----- nvinfo : EIATTR_MIN_STACK_SIZE
	.align		4
.L_312:
        /*0714*/ 	.byte	0x04, 0x12
        /*0716*/ 	.short	(.L_314 - .L_313)
	.align		4
.L_313:
        /*0718*/ 	.word	index@(_ZN7cutlass13device_kernelIN5flash19enable_sm80_to_sm89INS1_16FlashAttnBwdSm80INS1_25CollectiveMainloopBwdSm80ILi2ELi1EN4cute5tupleIJNS5_1CILi64EEENS7_ILi80EEENS7_ILi192EEEEEENS_6half_tEfNS_4arch4Sm80ELb0ELb1ELb0ELb0ELb1ELb0ELb1ELb0ELi2ELi4ELi2ELi2ELb0EEENS1_24CollectiveEpilogueBwdGQAISB_fSE_Li256ELb0ELb1EEENS1_19SingleTileSchedulerILb0ELb0ELb0ELi80EEEEEEEEEvNT_6ParamsE)
        /*071c*/ 	.word	0x00000000


	//----- nvinfo : EIATTR_MIN_STACK_SIZE
	.align		4
.L_314:
        /*0720*/ 	.byte	0x04, 0x12
        /*0722*/ 	.short	(.L_316 - .L_315)
	.align		4
.L_315:
        /*0724*/ 	.word	index@(_ZN7cutlass13device_kernelIN5flash19enable_sm80_to_sm89INS1_16FlashAttnBwdSm80INS1_25CollectiveMainloopBwdSm80ILi2ELi1EN4cute5tupleIJNS5_1CILi64EEENS7_ILi80EEENS7_ILi192EEEEEENS_6half_tEfNS_4arch4Sm80ELb0ELb1ELb0ELb1ELb0ELb0ELb1ELb0ELi2ELi4ELi2ELi2ELb0EEENS1_21CollectiveEpilogueBwdISB_SC_SE_Li256ELb1ELb1ELi4EEENS1_19SingleTileSchedulerILb1ELb0ELb0ELi80EEEEEEEEEvNT_6ParamsE)
        /*0728*/ 	.word	0x00000000


	//----- nvinfo : EIATTR_MIN_STACK_SIZE
	.align		4
.L_316:
        /*072c*/ 	.byte	0x04, 0x12
        /*072e*/ 	.short	(.L_318 - .L_317)
	.align		4
.L_317:
        /*0730*/ 	.word	index@(_ZN7cutlass13device_kernelIN5flash19enable_sm80_to_sm89INS1_16FlashAttnBwdSm80INS1_25CollectiveMainloopBwdSm80ILi2ELi1EN4cute5tupleIJNS5_1CILi64EEENS7_ILi80EEENS7_ILi192EEEEEENS_6half_tEfNS_4arch4Sm80ELb0ELb1ELb0ELb1ELb1ELb0ELb1ELb0ELi2ELi4ELi2ELi2ELb0EEENS1_21CollectiveEpilogueBwdISB_SC_SE_Li256ELb1ELb1ELi4EEENS1_19SingleTileSchedulerILb1ELb0ELb0ELi80EEEEEEEEEvNT_6ParamsE)
        /*0734*/ 	.word	0x00000000


	//----- nvinfo : EIATTR_MIN_STACK_SIZE
	.align		4
.L_318:
        /*0738*/ 	.byte	0x04, 0x12
        /*073a*/ 	.short	(.L_320 - .L_319)
	.align		4
.L_319:
        /*073c*/ 	.word	index@(_ZN7cutlass13device_kernelIN5flash19enable_sm80_to_sm89INS1_16FlashAttnBwdSm80INS1_25CollectiveMainloopBwdSm80ILi2ELi1EN4cute5tupleIJNS5_1CILi64EEENS7_ILi80EEENS7_ILi192EEEEEENS_6half_tEfNS_4arch4Sm80ELb0ELb1ELb0ELb1ELb0ELb0ELb1ELb0ELi2ELi4ELi2ELi2ELb0EEENS1_24CollectiveEpilogueBwdGQAISB_fSE_Li256ELb1ELb0EEENS1_19SingleTileSchedulerILb1ELb0ELb0ELi80EEEEEEEEEvNT_6ParamsE)
        /*0740*/ 	.word	0x00000000


	//----- nvinfo : EIATTR_MIN_STACK_SIZE
	.align		4
.L_320:
        /*0744*/ 	.byte	0x04, 0x12
        /*0746*/ 	.short	(.L_322 - .L_321)
	.align		4
.L_321:
        /*0748*/ 	.word	index@(_ZN7cutlass13device_kernelIN5flash19enable_sm80_to_sm89INS1_16FlashAttnBwdSm80INS1_25CollectiveMainloopBwdSm80ILi2ELi1EN4cute5tupleIJNS5_1CILi64EEENS7_ILi80EEENS7_ILi192EEEEEENS_6half_tEfNS_4arch4Sm80ELb0ELb1ELb0ELb1ELb1ELb0ELb1ELb0ELi2ELi4ELi2ELi2ELb0EEENS1_24CollectiveEpilogueBwdGQAISB_fSE_Li256ELb1ELb1EEENS1_19SingleTileSchedulerILb1ELb0ELb0ELi80EEEEEEEEEvNT_6ParamsE)
        /*074c*/ 	.word	0x00000000


	//----- nvinfo : EIATTR_MIN_STACK_SIZE
	.align		4
.L_322:
        /*0750*/ 	.byte	0x04, 0x12
        /*0752*/ 	.short	(.L_324 - .L_323)
	.align		4
.L_323:
        /*0754*/ 	.word	index@(_ZN7cutlass13device_kernelIN5flash19enable_sm80_to_sm89INS1_16FlashAttnBwdSm80INS1_25CollectiveMainloopBwdSm80ILi2ELi1EN4cute5tupleIJNS5_1CILi64EEENS7_ILi80EEENS7_ILi192EEEEEENS_6half_tEfNS_4arch4Sm80ELb1ELb0ELb0ELb0ELb0ELb0ELb1ELb0ELi2ELi4ELi2ELi2ELb0EEENS1_21CollectiveEpilogueBwdISB_SC_SE_Li256ELb0ELb1ELi4EEENS1_25SingleTileBwdLPTSchedulerILb0ELi80ELb0EEEEEEEEEvNT_6ParamsE)
        /*0758*/ 	.word	0x00000000


	//----- nvinfo : EIATTR_MIN_STACK_SIZE
	.align		4
.L_324:
        /*075c*/ 	.byte	0x04, 0x12
        /*075e*/ 	.short	(.L_326 - .L_325)
	.align		4
.L_325:
        /*0760*/ 	.word	index@(_ZN7cutlass13device_kernelIN5flash19enable_sm80_to_sm89INS1_16FlashAttnBwdSm80INS1_25CollectiveMainloopBwdSm80ILi2ELi1EN4cute5tupleIJNS5_1CILi64EEENS7_ILi80EEENS7_ILi192EEEEEENS_6half_tEfNS_4arch4Sm80ELb1ELb0ELb0ELb0ELb1ELb0ELb1ELb0ELi2ELi4ELi2ELi2ELb0EEENS1_21CollectiveEpilogueBwdISB_SC_SE_Li256ELb0ELb1ELi4EEENS1_25SingleTileBwdLPTSchedulerILb0ELi80ELb1EEEEEEEEEvNT_6ParamsE)
        /*0764*/ 	.word	0x00000010


	//----- nvinfo : EIATTR_MIN_STACK_SIZE
	.align		4
.L_326:
        /*0768*/ 	.byte	0x04, 0x12
        /*076a*/ 	.short	(.L_328 - .L_327)
	.align		4
.L_327:
        /*076c*/ 	.word	index@(_ZN7cutlass13device_kernelIN5flash19enable_sm80_to_sm89INS1_16FlashAttnBwdSm80INS1_25CollectiveMainloopBwdSm80ILi2ELi1EN4cute5tupleIJNS5_1CILi64EEENS7_ILi80EEENS7_ILi192EEEEEENS_6half_tEfNS_4arch4Sm80ELb1ELb0ELb0ELb0ELb0ELb0ELb1ELb0ELi2ELi4ELi2ELi2ELb0EEENS1_24CollectiveEpilogueBwdGQAISB_fSE_Li256ELb0ELb0EEENS1_25SingleTileBwdLPTSchedulerILb0ELi80ELb0EEEEEEEEEvNT_6ParamsE)
        /*0770*/ 	.word	0x00000000


	//----- nvinfo : EIATTR_MIN_STACK_SIZE
	.align		4
.L_328:
        /*0774*/ 	.byte	0x04, 0x12
        /*0776*/ 	.short	(.L_330 - .L_329)
	.align		4
.L_329:
        /*0778*/ 	.word	index@(_ZN7cutlass13device_kernelIN5flash19enable_sm80_to_sm89INS1_16FlashAttnBwdSm80INS1_25CollectiveMainloopBwdSm80ILi2ELi1EN4cute5tupleIJNS5_1CILi64EEENS7_ILi80EEENS7_ILi192EEEEEENS_6half_tEfNS_4arch4Sm80ELb1ELb0ELb0ELb0ELb1ELb0ELb1ELb0ELi2ELi4ELi2ELi2ELb0EEENS1_24CollectiveEpilogueBwdGQAISB_fSE_Li256ELb0ELb1EEENS1_25SingleTileBwdLPTSchedulerILb0ELi80ELb1EEEEEEEEEvNT_6ParamsE)
        /*077c*/ 	.word	0x00000000


	//----- nvinfo : EIATTR_MIN_STACK_SIZE
	.align		4
.L_330:
        /*0780*/ 	.byte	0x04, 0x12
        /*0782*/ 	.short	(.L_332 - .L_331)
	.align		4
.L_331:
        /*0784*/ 	.word	index@(_ZN7cutlass13device_kernelIN5flash22FlashAttnBwdPreprocessIN4cute5tupleIJNS3_1CILi64EEENS5_ILi192EEEEEENS_6half_tEfNS_4arch4Sm80ELb1ELb0EEEEEvNT_6ParamsE)
        /*0788*/ 	.word	0x00000000


	//----- nvinfo : EIATTR_MIN_STACK_SIZE
	.align		4
.L_332:
        /*078c*/ 	.byte	0x04, 0x12
        /*078e*/ 	.short	(.L_334 - .L_333)
	.align		4
.L_333:
        /*0790*/ 	.word	index@(_ZN7cutlass13device_kernelIN5flash19enable_sm80_to_sm89INS1_16FlashAttnBwdSm80INS1_25CollectiveMainloopBwdSm80ILi2ELi1EN4cute5tupleIJNS5_1CILi64EEENS7_ILi80EEENS7_ILi192EEEEEENS_6half_tEfNS_4arch4Sm80ELb1ELb0ELb0ELb1ELb0ELb0ELb1ELb0ELi2ELi4ELi2ELi2ELb0EEENS1_21CollectiveEpilogueBwdISB_SC_SE_Li256ELb1ELb1ELi4EEENS1_25SingleTileBwdLPTSchedulerILb1ELi80ELb0EEEEEEEEEvNT_6ParamsE)
        /*0794*/ 	.word	0x00000000


	//----- nvinfo : EIATTR_MIN_STACK_SIZE
	.align		4
.L_334:
        /*0798*/ 	.byte	0x04, 0x12
        /*079a*/ 	.short	(.L_336 - .L_335)
	.align		4
.L_335:
        /*079c*/ 	.word	index@(_ZN7cutlass13device_kernelIN5flash19enable_sm80_to_sm89INS1_16FlashAttnBwdSm80INS1_25CollectiveMainloopBwdSm80ILi2ELi1EN4cute5tupleIJNS5_1CILi64EEENS7_ILi80EEENS7_ILi192EEEEEENS_6half_tEfNS_4arch4Sm80ELb1ELb0ELb0ELb1ELb1ELb0ELb1ELb0ELi2ELi4ELi2ELi2ELb0EEENS1_21CollectiveEpilogueBwdISB_SC_SE_Li256ELb1ELb1ELi4EEENS1_25SingleTileBwdLPTSchedulerILb1ELi80ELb1EEEEEEEEEvNT_6ParamsE)
        /*07a0*/ 	.word	0x00000000


	//----- nvinfo : EIATTR_MIN_STACK_SIZE
	.align		4
.L_336:
        /*07a4*/ 	.byte	0x04, 0x12
        /*07a6*/ 	.short	(.L_338 - .L_337)
	.align		4
.L_337:
        /*07a8*/ 	.word	index@(_ZN7cutlass13device_kernelIN5flash19enable_sm80_to_sm89INS1_16FlashAttnBwdSm80INS1_25CollectiveMainloopBwdSm80ILi2ELi1EN4cute5tupleIJNS5_1CILi64EEENS7_ILi80EEENS7_ILi192EEEEEENS_6half_tEfNS_4arch4Sm80ELb1ELb0ELb0ELb1ELb0ELb0ELb1ELb0ELi2ELi4ELi2ELi2ELb0EEENS1_24CollectiveEpilogueBwdGQAISB_fSE_Li256ELb1ELb0EEENS1_25SingleTileBwdLPTSchedulerILb1ELi80ELb0EEEEEEEEEvNT_6ParamsE)
        /*07ac*/ 	.word	0x00000000


	//----- nvinfo : EIATTR_MIN_STACK_SIZE
	.align		4
.L_338:
        /*07b0*/ 	.byte	0x04, 0x12
        /*07b2*/ 	.short	(.L_340 - .L_339)
	.align		4
.L_339:
        /*07b4*/ 	.word	index@(_ZN7cutlass13device_kernelIN5flash32FlashAttnBwdPostprocessConvertdQIN4cute5tupleIJNS3_1CILi80EEENS5_ILi192EEEEEENS_6half_tEfNS_4arch4Sm80ELi256ENS3_8TiledMMAINS3_8MMA_AtomIJNS3_28SM80_16x8x16_F32F16F16F32_TNEEEENS3_6LayoutINS4_IJNS5_ILi4EEENS5_ILi2EEENS5_ILi1EEEEEENS4_IJSJ_SH_NS5_ILi0EEEEEEEENS4_IJNS5_ILi64EEENS5_ILi16EEESP_EEEEELb1EEEEEvNT_6ParamsE)
        /*07b8*/ 	.word	0x00000000


	//----- nvinfo : EIATTR_MIN_STACK_SIZE
	.align		4
.L_340:
        /*07bc*/ 	.byte	0x04, 0x12
        /*07be*/ 	.short	(.L_342 - .L_341)
	.align		4
.L_341:
        /*07c0*/ 	.word	index@(_ZN7cutlass13device_kernelIN5flash32FlashAttnBwdPostprocessConvertdQIN4cute5tupleIJNS3_1CILi64EEENS5_ILi192EEEEEENS_6half_tEfNS_4arch4Sm80ELi256ENS3_8TiledMMAINS3_8MMA_AtomIJNS3_28SM80_16x8x16_F32F16F16F32_TNEEEENS3_6LayoutINS4_IJNS5_ILi2EEENS5_ILi4EEENS5_ILi1EEEEEENS4_IJSJ_SH_NS5_ILi0EEEEEEEENS4_IJNS5_ILi32EEES6_NS5_ILi16EEEEEEEELb0EEEEEvNT_6ParamsE)
        /*07c4*/ 	.word	0x00000000


	//----- nvinfo : EIATTR_MIN_STACK_SIZE
	.align		4
.L_342:
        /*07c8*/ 	.byte	0x04, 0x12
        /*07ca*/ 	.short	(.L_344 - .L_343)
	.align		4
.L_343:
        /*07cc*/ 	.word	index@(_ZN7cutlass13device_kernelIN5flash19enable_sm80_to_sm89INS1_16FlashAttnBwdSm80INS1_25CollectiveMainloopBwdSm80ILi2ELi1EN4cute5tupleIJNS5_1CILi64EEENS7_ILi80EEENS7_ILi192EEEEEENS_6half_tEfNS_4arch4Sm80ELb1ELb0ELb0ELb1ELb1ELb0ELb1ELb0ELi2ELi4ELi2ELi2ELb0EEENS1_24CollectiveEpilogueBwdGQAISB_fSE_Li256ELb1ELb1EEENS1_25SingleTileBwdLPTSchedulerILb1ELi80ELb1EEEEEEEEEvNT_6ParamsE)
        /*07d0*/ 	.word	0x00000000


	//----- nvinfo : EIATTR_MIN_STACK_SIZE
	.align		4
.L_344:
        /*07d4*/ 	.byte	0x04, 0x12
        /*07d6*/ 	.short	(.L_346 - .L_345)
	.align		4
.L_345:
        /*07d8*/ 	.word	index@(_ZN7cutlass13device_kernelIN5flash22FlashAttnBwdPreprocessIN4cute5tupleIJNS3_1CILi64EEENS5_ILi192EEEEEENS_6half_tEfNS_4arch4Sm80ELb1ELb1EEEEEvNT_6ParamsE)
        /*07dc*/ 	.word	0x00000000
.L_346:


//--------------------- .nv.info._ZN7cutlass13device_kernelIN5flash19enable_sm80_to_sm89INS1_16FlashAttnBwdSm80INS1_25CollectiveMainloopBwdSm80ILi1ELi1EN4cute5tupleIJNS5_1CILi64EEES8_NS7_ILi192EEEEEENS_6half_tEfNS_4arch4Sm80ELb0ELb0ELb0ELb0ELb0ELb0ELb0ELb0ELi2ELi2ELi2ELi2ELb1EEENS1_21CollectiveEpilogueBwdISA_SB_SD_Li256ELb0ELb0ELi4EEENS1_19SingleTileSchedulerILb0ELb0ELb0ELi64EEEEEEEEEvNT_6ParamsE --------------------------
	.section	.nv.info._ZN7cutlass13device_kernelIN5flash19enable_sm80_to_sm89INS1_16FlashAttnBwdSm80INS1_25CollectiveMainloopBwdSm80ILi1ELi1EN4cute5tupleIJNS5_1CILi64EEES8_NS7_ILi192EEEEEENS_6half_tEfNS_4arch4Sm80ELb0ELb0ELb0ELb0ELb0ELb0ELb0ELb0ELi2ELi2ELi2ELi2ELb1EEENS1_21CollectiveEpilogueBwdISA_SB_SD_Li256ELb0ELb0ELi4EEENS1_19SingleTileSchedulerILb0ELb0ELb0ELi64EEEEEEEEEvNT_6ParamsE,"",@"SHT_CUDA_INFO"
	.sectionflags	@""
	.align	4


	//----- nvinfo : EIATTR_CUDA_API_VERSION
	.align		4
        /*0000*/ 	.byte	0x04, 0x37
        /*0002*/ 	.short	(.L_348 - .L_347)
.L_347:
        /*0004*/ 	.word	0x00000082


	//----- nvinfo : EIATTR_SW2861232_WAR
	.align		4
.L_348:
        /*0008*/ 	.byte	0x01, 0x35
	.zero		2


	//----- nvinfo : EIATTR_PARAM_CBANK
	.align		4
        /*000c*/ 	.byte	0x04, 0x0a
        /*000e*/ 	.short	(.L_350 - .L_349)
	.align		4
.L_349:
        /*0010*/ 	.word	index@(.nv.constant0._ZN7cutlass13device_kernelIN5flash19enable_sm80_to_sm89INS1_16FlashAttnBwdSm80INS1_25CollectiveMainloopBwdSm80ILi1ELi1EN4cute5tupleIJNS5_1CILi64EEES8_NS7_ILi192EEEEEENS_6half_tEfNS_4arch4Sm80ELb0ELb0ELb0ELb0ELb0ELb0ELb0ELb0ELi2ELi2ELi2ELi2ELb1EEENS1_21CollectiveEpilogueBwdISA_SB_SD_Li256ELb0ELb0ELi4EEENS1_19SingleTileSchedulerILb0ELb0ELb0ELi64EEEEEEEEEvNT_6ParamsE)
        /*0014*/ 	.short	0x0160
        /*0016*/ 	.short	0x0270


	//----- nvinfo : EIATTR_CBANK_PARAM_SIZE
	.align		4
.L_350:
        /*0018*/ 	.byte	0x03, 0x19
        /*001a*/ 	.short	0x0270


	//----- nvinfo : EIATTR_KPARAM_INFO
	.align		4
        /*001c*/ 	.byte	0x04, 0x17
        /*001e*/ 	.short	(.L_352 - .L_351)
.L_351:
        /*0020*/ 	.word	0x00000000
        /*0024*/ 	.short	0x0000
        /*0026*/ 	.short	0x0000
        /*0028*/ 	.byte	0x00, 0xf0, 0xc1, 0x09


	//----- nvinfo : EIATTR_MAXREG_COUNT
	.align		4
.L_352:
        /*002c*/ 	.byte	0x03, 0x1b
        /*002e*/ 	.short	0x00ff


	//----- nvinfo : EIATTR_NUM_BARRIERS
	.align		4
        /*0030*/ 	.byte	0x02, 0x4c
        /*0032*/ 	.byte	0x02
	.zero		1


	//----- nvinfo : EIATTR_ANNOTATIONS
	.align		4
        /*0034*/ 	.byte	0x04, 0x55
        /*0036*/ 	.short	(.L_354 - .L_353)


	//   ....[0]....
.L_353:
        /*0038*/ 	.word	0x00000001
        /*003c*/ 	.byte	0xa0, 0x05, 0x00, 0x00, 0x01, 0x00, 0x00, 0x00, 0x10, 0x1b, 0x00, 0x00, 0x01, 0x00, 0x00, 0x00
        /*004c*/ 	.byte	0x60, 0x3f, 0x00, 0x00, 0x01, 0x00, 0x00, 0x00, 0xe0, 0x43, 0x00, 0x00


	//----- nvinfo : EIATTR_MERCURY_ISA_VERSION
	.align		4
.L_354:
        /*0058*/ 	.byte	0x03, 0x5f
        /*005a*/ 	.short	0x0000


	//----- nvinfo : EIATTR_EXIT_INSTR_OFFSETS
	.align		4
        /*005c*/ 	.byte	0x04, 0x1c
        /*005e*/ 	.short	(.L_356 - .L_355)


	//   ....[0]....
.L_355:
        /*0060*/ 	.word	0x00000040


	//   ....[1]....
        /*0064*/ 	.word	0x00005bc0


	//   ....[2]....
        /*0068*/ 	.word	0x00005cb0


	//   ....[3]....
        /*006c*/ 	.word	0x00005cd0


	//----- nvinfo : EIATTR_CTAIDZ_USED
	.align		4
.L_356:
        /*0070*/ 	.byte	0x01, 0x04
	.zero		2


	//----- nvinfo : EIATTR_MAX_THREADS
	.align		4
        /*0074*/ 	.byte	0x04, 0x05
        /*0076*/ 	.short	(.L_358 - .L_357)
.L_357:
        /*0078*/ 	.word	0x00000100
        /*007c*/ 	.word	0x00000001
        /*0080*/ 	.word	0x00000001


	//----- nvinfo : EIATTR_CRS_STACK_SIZE
	.align		4
.L_358:
        /*0084*/ 	.byte	0x04, 0x1e
        /*0086*/ 	.short	(.L_360 - .L_359)
.L_359:
        /*0088*/ 	.word	0x00000000
.L_360:


//--------------------- .nv.info._ZN7cutlass13device_kernelIN5flash19enable_sm80_to_sm89INS1_16FlashAttnBwdSm80INS1_25CollectiveMainloopBwdSm80ILi1ELi1EN4cute5tupleIJNS5_1CILi64EEES8_NS7_ILi192EEEEEENS_6half_tEfNS_4arch4Sm80ELb0ELb0ELb0ELb0ELb1ELb0ELb0ELb0ELi2ELi2ELi2ELi2ELb1EEENS1_21CollectiveEpilogueBwdISA_SB_SD_Li256ELb0ELb0ELi4EEENS1_19SingleTileSchedulerILb0ELb0ELb0ELi64EEEEEEEEEvNT_6ParamsE --------------------------
	.section	.nv.info._ZN7cutlass13device_kernelIN5flash19enable_sm80_to_sm89INS1_16FlashAttnBwdSm80INS1_25CollectiveMainloopBwdSm80ILi1ELi1EN4cute5tupleIJNS5_1CILi64EEES8_NS7_ILi192EEEEEENS_6half_tEfNS_4arch4Sm80ELb0ELb0ELb0ELb0ELb1ELb0ELb0ELb0ELi2ELi2ELi2ELi2ELb1EEENS1_21CollectiveEpilogueBwdISA_SB_SD_Li256ELb0ELb0ELi4EEENS1_19SingleTileSchedulerILb0ELb0ELb0ELi64EEEEEEEEEvNT_6ParamsE,"",@"SHT_CUDA_INFO"
	.sectionflags	@""
	.align	4


	//----- nvinfo : EIATTR_CUDA_API_VERSION
	.align		4
        /*0000*/ 	.byte	0x04, 0x37
        /*0002*/ 	.short	(.L_362 - .L_361)
.L_361:
        /*0004*/ 	.word	0x00000082


	//----- nvinfo : EIATTR_SW2861232_WAR
	.align		4
.L_362:
        /*0008*/ 	.byte	0x01, 0x35
	.zero		2


	//----- nvinfo : EIATTR_PARAM_CBANK
	.align		4
        /*000c*/ 	.byte	0x04, 0x0a
        /*000e*/ 	.short	(.L_364 - .L_363)
	.align		4
.L_363:
        /*0010*/ 	.word	index@(.nv.constant0._ZN7cutlass13device_kernelIN5flash19enable_sm80_to_sm89INS1_16FlashAttnBwdSm80INS1_25CollectiveMainloopBwdSm80ILi1ELi1EN4cute5tupleIJNS5_1CILi64EEES8_NS7_ILi192EEEEEENS_6half_tEfNS_4arch4Sm80ELb0ELb0ELb0ELb0ELb1ELb0ELb0ELb0ELi2ELi2ELi2ELi2ELb1EEENS1_21CollectiveEpilogueBwdISA_SB_SD_Li256ELb0ELb0ELi4EEENS1_19SingleTileSchedulerILb0ELb0ELb0ELi64EEEEEEEEEvNT_6ParamsE)
        /*0014*/ 	.short	0x0160
        /*0016*/ 	.short	0x0270


	//----- nvinfo : EIATTR_CBANK_PARAM_SIZE
	.align		4
.L_364:
        /*0018*/ 	.byte	0x03, 0x19
        /*001a*/ 	.short	0x0270


	//----- nvinfo : EIATTR_KPARAM_INFO
	.align		4
        /*001c*/ 	.byte	0x04, 0x17
        /*001e*/ 	.short	(.L_366 - .L_365)
.L_365:
        /*0020*/ 	.word	0x00000000
        /*0024*/ 	.short	0x0000
        /*0026*/ 	.short	0x0000
        /*0028*/ 	.byte	0x00, 0xf0, 0xc1, 0x09


	//----- nvinfo : EIATTR_MAXREG_COUNT
	.align		4
.L_366:
        /*002c*/ 	.byte	0x03, 0x1b
        /*002e*/ 	.short	0x00ff


	//----- nvinfo : EIATTR_NUM_BARRIERS
	.align		4
        /*0030*/ 	.byte	0x02, 0x4c
        /*0032*/ 	.byte	0x02
	.zero		1


	//----- nvinfo : EIATTR_ANNOTATIONS
	.align		4
        /*0034*/ 	.byte	0x04, 0x55
        /*0036*/ 	.short	(.L_368 - .L_367)


	//   ....[0]....
.L_367:
        /*0038*/ 	.word	0x00000001
        /*003c*/ 	.byte	0xa0, 0x05, 0x00, 0x00, 0x01, 0x00, 0x00, 0x00, 0x10, 0x1b, 0x00, 0x00, 0x01, 0x00, 0x00, 0x00
        /*004c*/ 	.byte	0x60, 0x3f, 0x00, 0x00, 0x01, 0x00, 0x00, 0x00, 0xe0, 0x43, 0x00, 0x00


	//----- nvinfo : EIATTR_MERCURY_ISA_VERSION
	.align		4
.L_368:
        /*0058*/ 	.byte	0x03, 0x5f
        /*005a*/ 	.short	0x0000


	//----- nvinfo : EIATTR_EXIT_INSTR_OFFSETS
	.align		4
        /*005c*/ 	.byte	0x04, 0x1c
        /*005e*/ 	.short	(.L_370 - .L_369)


	//   ....[0]....
.L_369:
        /*0060*/ 	.word	0x00000040


	//   ....[1]....
        /*0064*/ 	.word	0x00005bc0


	//   ....[2]....
        /*0068*/ 	.word	0x00005cb0


	//   ....[3]....
        /*006c*/ 	.word	0x00005cd0


	//----- nvinfo : EIATTR_CTAIDZ_USED
	.align		4
.L_370:
        /*0070*/ 	.byte	0x01, 0x04
	.zero		2


	//----- nvinfo : EIATTR_MAX_THREADS
	.align		4
        /*0074*/ 	.byte	0x04, 0x05
        /*0076*/ 	.short	(.L_372 - .L_371)
.L_371:
        /*0078*/ 	.word	0x00000100
        /*007c*/ 	.word	0x00000001
        /*0080*/ 	.word	0x00000001


	//----- nvinfo : EIATTR_CRS_STACK_SIZE
	.align		4
.L_372:
        /*0084*/ 	.byte	0x04, 0x1e
        /*0086*/ 	.short	(.L_374 - .L_373)
.L_373:
        /*0088*/ 	.word	0x00000000
.L_374:


//--------------------- .nv.info._ZN7cutlass13device_kernelIN5flash19enable_sm80_to_sm89INS1_16FlashAttnBwdSm80INS1_25CollectiveMainloopBwdSm80ILi1ELi1EN4cute5tupleIJNS5_1CILi64EEES8_NS7_ILi192EEEEEENS_6half_tEfNS_4arch4Sm80ELb0ELb0ELb0ELb0ELb0ELb0ELb0ELb0ELi2ELi2ELi2ELi2ELb1EEENS1_24CollectiveEpilogueBwdGQAISA_fSD_Li256ELb0ELb0EEENS1_19SingleTileSchedulerILb0ELb0ELb0ELi64EEEEEEEEEvNT_6ParamsE --------------------------
	.section	.nv.info._ZN7cutlass13device_kernelIN5flash19enable_sm80_to_sm89INS1_16FlashAttnBwdSm80INS1_25CollectiveMainloopBwdSm80ILi1ELi1EN4cute5tupleIJNS5_1CILi64EEES8_NS7_ILi192EEEEEENS_6half_tEfNS_4arch4Sm80ELb0ELb0ELb0ELb0ELb0ELb0ELb0ELb0ELi2ELi2ELi2ELi2ELb1EEENS1_24CollectiveEpilogueBwdGQAISA_fSD_Li256ELb0ELb0EEENS1_19SingleTileSchedulerILb0ELb0ELb0ELi64EEEEEEEEEvNT_6ParamsE,"",@"SHT_CUDA_INFO"
	.sectionflags	@""
	.align	4


	//----- nvinfo : EIATTR_CUDA_API_VERSION
	.align		4
        /*0000*/ 	.byte	0x04, 0x37
        /*0002*/ 	.short	(.L_376 - .L_375)
.L_375:
        /*0004*/ 	.word	0x00000082


	//----- nvinfo : EIATTR_SW2861232_WAR
	.align		4
.L_376:
        /*0008*/ 	.byte	0x01, 0x35
	.zero		2


	//----- nvinfo : EIATTR_PARAM_CBANK
	.align		4
        /*000c*/ 	.byte	0x04, 0x0a
        /*000e*/ 	.short	(.L_378 - .L_377)
	.align		4
.L_377:
        /*0010*/ 	.word	index@(.nv.constant0._ZN7cutlass13device_kernelIN5flash19enable_sm80_to_sm89INS1_16FlashAttnBwdSm80INS1_25CollectiveMainloopBwdSm80ILi1ELi1EN4cute5tupleIJNS5_1CILi64EEES8_NS7_ILi192EEEEEENS_6half_tEfNS_4arch4Sm80ELb0ELb0ELb0ELb0ELb0ELb0ELb0ELb0ELi2ELi2ELi2ELi2ELb1EEENS1_24CollectiveEpilogueBwdGQAISA_fSD_Li256ELb0ELb0EEENS1_19SingleTileSchedulerILb0ELb0ELb0ELi64EEEEEEEEEvNT_6ParamsE)
        /*0014*/ 	.short	0x0160
        /*0016*/ 	.short	0x0278


	//----- nvinfo : EIATTR_CBANK_PARAM_SIZE
	.align		4
.L_378:
        /*0018*/ 	.byte	0x03, 0x19
        /*001a*/ 	.short	0x0278


	//----- nvinfo : EIATTR_KPARAM_INFO
	.align		4
        /*001c*/ 	.byte	0x04, 0x17
        /*001e*/ 	.short	(.L_380 - .L_379)
.L_379:
        /*0020*/ 	.word	0x00000000
        /*0024*/ 	.short	0x0000
        /*0026*/ 	.short	0x0000
        /*0028*/ 	.byte	0x00, 0xf0, 0xe1, 0x09


	//----- nvinfo : EIATTR_MAXREG_COUNT
	.align		4
.L_380:
        /*002c*/ 	.byte	0x03, 0x1b
        /*002e*/ 	.short	0x00ff


	//----- nvinfo : EIATTR_NUM_BARRIERS
	.align		4
        /*0030*/ 	.byte	0x02, 0x4c
        /*0032*/ 	.byte	0x02
	.zero		1


	//----- nvinfo : EIATTR_MERCURY_ISA_VERSION
	.align		4
        /*0034*/ 	.byte	0x03, 0x5f
        /*0036*/ 	.short	0x0000


	//----- nvinfo : EIATTR_EXIT_INSTR_OFFSETS
	.align		4
        /*0038*/ 	.byte	0x04, 0x1c
        /*003a*/ 	.short	(.L_382 - .L_381)


	//   ....[0]....
.L_381:
        /*003c*/ 	.word	0x00000030


	//   ....[1]....
        /*0040*/ 	.word	0x000054f0


	//----- nvinfo : EIATTR_CTAIDZ_USED
	.align		4
.L_382:
        /*0044*/ 	.byte	0x01, 0x04
	.zero		2


	//----- nvinfo : EIATTR_MAX_THREADS
	.align		4
        /*0048*/ 	.byte	0x04, 0x05
        /*004a*/ 	.short	(.L_384 - .L_383)
.L_383:
        /*004c*/ 	.word	0x00000100
        /*0050*/ 	.word	0x00000001
        /*0054*/ 	.word	0x00000001
.L_384:


//--------------------- .nv.info._ZN7cutlass13device_kernelIN5flash19enable_sm80_to_sm89INS1_16FlashAttnBwdSm80INS1_25CollectiveMainloopBwdSm80ILi1ELi1EN4cute5tupleIJNS5_1CILi64EEES8_NS7_ILi192EEEEEENS_6half_tEfNS_4arch4Sm80ELb0ELb0ELb0ELb0ELb1ELb0ELb0ELb0ELi2ELi2ELi2ELi2ELb1EEENS1_24CollectiveEpilogueBwdGQAISA_fSD_Li256ELb0ELb1EEENS1_19SingleTileSchedulerILb0ELb0ELb0ELi64EEEEEEEEEvNT_6ParamsE --------------------------
	.section	.nv.info._ZN7cutlass13device_kernelIN5flash19enable_sm80_to_sm89INS1_16FlashAttnBwdSm80INS1_25CollectiveMainloopBwdSm80ILi1ELi1EN4cute5tupleIJNS5_1CILi64EEES8_NS7_ILi192EEEEEENS_6half_tEfNS_4arch4Sm80ELb0ELb0ELb0ELb0ELb1ELb0ELb0ELb0ELi2ELi2ELi2ELi2ELb1EEENS1_24CollectiveEpilogueBwdGQAISA_fSD_Li256ELb0ELb1EEENS1_19SingleTileSchedulerILb0ELb0ELb0ELi64EEEEEEEEEvNT_6ParamsE,"",@"SHT_CUDA_INFO"
	.sectionflags	@""
	.align	4


	//----- nvinfo : EIATTR_CUDA_API_VERSION
	.align		4
        /*0000*/ 	.byte	0x04, 0x37
        /*0002*/ 	.short	(.L_386 - .L_385)
.L_385:
        /*0004*/ 	.word	0x00000082


	//----- nvinfo : EIATTR_SW2861232_WAR
	.align		4
.L_386:
        /*0008*/ 	.byte	0x01, 0x35
	.zero		2


	//----- nvinfo : EIATTR_PARAM_CBANK
	.align		4
        /*000c*/ 	.byte	0x04, 0x0a
        /*000e*/ 	.short	(.L_388 - .L_387)
	.align		4
.L_387:
        /*0010*/ 	.word	index@(.nv.constant0._ZN7cutlass13device_kernelIN5flash19enable_sm80_to_sm89INS1_16FlashAttnBwdSm80INS1_25CollectiveMainloopBwdSm80ILi1ELi1EN4cute5tupleIJNS5_1CILi64EEES8_NS7_ILi192EEEEEENS_6half_tEfNS_4arch4Sm80ELb0ELb0ELb0ELb0ELb1ELb0ELb0ELb0ELi2ELi2ELi2ELi2ELb1EEENS1_24CollectiveEpilogueBwdGQAISA_fSD_Li256ELb0ELb1EEENS1_19SingleTileSchedulerILb0ELb0ELb0ELi64EEEEEEEEEvNT_6ParamsE)
        /*0014*/ 	.short	0x0160
        /*0016*/ 	.short	0x0278


	//----- nvinfo : EIATTR_CBANK_PARAM_SIZE
	.align		4
.L_388:
        /*0018*/ 	.byte	0x03, 0x19
        /*001a*/ 	.short	0x0278


	//----- nvinfo : EIATTR_KPARAM_INFO
	.align		4
        /*001c*/ 	.byte	0x04, 0x17
        /*001e*/ 	.short	(.L_390 - .L_389)
.L_389:
        /*0020*/ 	.word	0x00000000
        /*0024*/ 	.short	0x0000
        /*0026*/ 	.short	0x0000
        /*0028*/ 	.byte	0x00, 0xf0, 0xe1, 0x09


	//----- nvinfo : EIATTR_MAXREG_COUNT
	.align		4
.L_390:
        /*002c*/ 	.byte	0x03, 0x1b
        /*002e*/ 	.short	0x00ff


	//----- nvinfo : EIATTR_NUM_BARRIERS
	.align		4
        /*0030*/ 	.byte	0x02, 0x4c
        /*0032*/ 	.byte	0x02
	.zero		1


	//----- nvinfo : EIATTR_MERCURY_ISA_VERSION
	.align		4
        /*0034*/ 	.byte	0x03, 0x5f
        /*0036*/ 	.short	0x0000


	//----- nvinfo : EIATTR_COOP_GROUP_MASK_REGIDS
	.align		4
        /*0038*/ 	.byte	0x04, 0x29
        /*003a*/ 	.short	(.L_392 - .L_391)


	//   ....[0]....
.L_391:
        /*003c*/ 	.word	0xffffffff


	//   ....[1]....
        /*0040*/ 	.word	0xffffffff


	//   ....[2]....
        /*0044*/ 	.word	0xffffffff


	//   ....[3]....
        /*0048*/ 	.word	0xffffffff


	//   ....[4]....
        /*004c*/ 	.word	0xffffffff


	//   ....[5]....
        /*0050*/ 	.word	0xffffffff


	//   ....[6]....
        /*0054*/ 	.word	0xffffffff


	//   ....[7]....
        /*0058*/ 	.word	0xffffffff


	//----- nvinfo : EIATTR_COOP_GROUP_INSTR_OFFSETS
	.align		4
.L_392:
        /*005c*/ 	.byte	0x04, 0x28
        /*005e*/ 	.short	(.L_394 - .L_393)


	//   ....[0]....
.L_393:
        /*0060*/ 	.word	0x00004e90


	//   ....[1]....
        /*0064*/ 	.word	0x00004ed0


	//   ....[2]....
        /*0068*/ 	.word	0x00005300


	//   ....[3]....
        /*006c*/ 	.word	0x00005310


	//   ....[4]....
        /*0070*/ 	.word	0x000054d0


	//   ....[5]....
        /*0074*/ 	.word	0x000055c0


	//   ....[6]....
        /*0078*/ 	.word	0x000058f0


	//   ....[7]....
        /*007c*/ 	.word	0x00005900


	//----- nvinfo : EIATTR_EXIT_INSTR_OFFSETS
	.align		4
.L_394:
        /*0080*/ 	.byte	0x04, 0x1c
        /*0082*/ 	.short	(.L_396 - .L_395)


	//   ....[0]....
.L_395:
        /*0084*/ 	.word	0x00000030


	//   ....[1]....
        /*0088*/ 	.word	0x00005910


	//   ....[2]....
        /*008c*/ 	.word	0x000059b0


	//----- nvinfo : EIATTR_CTAIDZ_USED
	.align		4
.L_396:
        /*0090*/ 	.byte	0x01, 0x04
	.zero		2


	//----- nvinfo : EIATTR_MAX_THREADS
	.align		4
        /*0094*/ 	.byte	0x04, 0x05
        /*0096*/ 	.short	(.L_398 - .L_397)
.L_397:
        /*0098*/ 	.word	0x00000100
        /*009c*/ 	.word	0x00000001
        /*00a0*/ 	.word	0x00000001


	//----- nvinfo : EIATTR_CRS_STACK_SIZE
	.align		4
.L_398:
        /*00a4*/ 	.byte	0x04, 0x1e
        /*00a6*/ 	.short	(.L_400 - .L_399)
.L_399:
        /*00a8*/ 	.word	0x00000000
.L_400:


//--------------------- .nv.info._ZN7cutlass13device_kernelIN5flash19enable_sm80_to_sm89INS1_16FlashAttnBwdSm80INS1_25CollectiveMainloopBwdSm80ILi1ELi1EN4cute5tupleIJNS5_1CILi64EEES8_NS7_ILi192EEEEEENS_6half_tEfNS_4arch4Sm80ELb0ELb0ELb0ELb1ELb0ELb0ELb0ELb0ELi2ELi2ELi2ELi2ELb1EEENS1_21CollectiveEpilogueBwdISA_SB_SD_Li256ELb1ELb0ELi4EEENS1_19SingleTileSchedulerILb1ELb0ELb0ELi64EEEEEEEEEvNT_6ParamsE --------------------------
	.section	.nv.info._ZN7cutlass13device_kernelIN5flash19enable_sm80_to_sm89INS1_16FlashAttnBwdSm80INS1_25CollectiveMainloopBwdSm80ILi1ELi1EN4cute5tupleIJNS5_1CILi64EEES8_NS7_ILi192EEEEEENS_6half_tEfNS_4arch4Sm80ELb0ELb0ELb0ELb1ELb0ELb0ELb0ELb0ELi2ELi2ELi2ELi2ELb1EEENS1_21CollectiveEpilogueBwdISA_SB_SD_Li256ELb1ELb0ELi4EEENS1_19SingleTileSchedulerILb1ELb0ELb0ELi64EEEEEEEEEvNT_6ParamsE,"",@"SHT_CUDA_INFO"
	.sectionflags	@""
	.align	4


	//----- nvinfo : EIATTR_CUDA_API_VERSION
	.align		4
        /*0000*/ 	.byte	0x04, 0x37
        /*0002*/ 	.short	(.L_402 - .L_401)
.L_401:
        /*0004*/ 	.word	0x00000082


	//----- nvinfo : EIATTR_SW2861232_WAR
	.align		4
.L_402:
        /*0008*/ 	.byte	0x01, 0x35
	.zero		2


	//----- nvinfo : EIATTR_PARAM_CBANK
	.align		4
        /*000c*/ 	.byte	0x04, 0x0a
        /*000e*/ 	.short	(.L_404 - .L_403)
	.align		4
.L_403:
        /*0010*/ 	.word	index@(.nv.constant0._ZN7cutlass13device_kernelIN5flash19enable_sm80_to_sm89INS1_16FlashAttnBwdSm80INS1_25CollectiveMainloopBwdSm80ILi1ELi1EN4cute5tupleIJNS5_1CILi64EEES8_NS7_ILi192EEEEEENS_6half_tEfNS_4arch4Sm80ELb0ELb0ELb0ELb1ELb0ELb0ELb0ELb0ELi2ELi2ELi2ELi2ELb1EEENS1_21CollectiveEpilogueBwdISA_SB_SD_Li256ELb1ELb0ELi4EEENS1_19SingleTileSchedulerILb1ELb0ELb0ELi64EEEEEEEEEvNT_6ParamsE)
        /*0014*/ 	.short	0x0160
        /*0016*/ 	.short	0x0270


	//----- nvinfo : EIATTR_CBANK_PARAM_SIZE
	.align		4
.L_404:
        /*0018*/ 	.byte	0x03, 0x19
        /*001a*/ 	.short	0x0270


	//----- nvinfo : EIATTR_KPARAM_INFO
	.align		4
        /*001c*/ 	.byte	0x04, 0x17
        /*001e*/ 	.short	(.L_406 - .L_405)
.L_405:
        /*0020*/ 	.word	0x00000000
        /*0024*/ 	.short	0x0000
        /*0026*/ 	.short	0x0000
        /*0028*/ 	.byte	0x00, 0xf0, 0xc1, 0x09


	//----- nvinfo : EIATTR_MAXREG_COUNT
	.align		4
.L_406:
        /*002c*/ 	.byte	0x03, 0x1b
        /*002e*/ 	.short	0x00ff


	//----- nvinfo : EIATTR_NUM_BARRIERS
	.align		4
        /*0030*/ 	.byte	0x02, 0x4c
        /*0032*/ 	.byte	0x02
	.zero		1


	//----- nvinfo : EIATTR_MERCURY_ISA_VERSION
	.align		4
        /*0034*/ 	.byte	0x03, 0x5f
        /*0036*/ 	.short	0x0000


	//----- nvinfo : EIATTR_COOP_GROUP_MASK_REGIDS
	.align		4
        /*0038*/ 	.byte	0x04, 0x29
        /*003a*/ 	.short	(.L_408 - .L_407)


	//   ....[0]....
.L_407:
        /*003c*/ 	.word	0xffffffff


	//----- nvinfo : EIATTR_COOP_GROUP_INSTR_OFFSETS
	.align		4
.L_408:
        /*0040*/ 	.byte	0x04, 0x28
        /*0042*/ 	.short	(.L_410 - .L_409)


	//   ....[0]....
.L_409:
        /*0044*/ 	.word	0x00000090


	//----- nvinfo : EIATTR_EXIT_INSTR_OFFSETS
	.align		4
.L_410:
        /*0048*/ 	.byte	0x04, 0x1c
        /*004a*/ 	.short	(.L_412 - .L_411)


	//   ....[0]....
.L_411:
        /*004c*/ 	.word	0x00000300


	//   ....[1]....
        /*0050*/ 	.word	0x00006030


	//   ....[2]....
        /*0054*/ 	.word	0x00006130


	//   ....[3]....
        /*0058*/ 	.word	0x00006150


	//   ....[4]....
        /*005c*/ 	.word	0x00006800


	//   ....[5]....
        /*0060*/ 	.word	0x000068f0


	//   ....[6]....
        /*0064*/ 	.word	0x00006910


	//----- nvinfo : EIATTR_CTAIDZ_USED
	.align		4
.L_412:
        /*0068*/ 	.byte	0x01, 0x04
	.zero		2


	//----- nvinfo : EIATTR_MAX_THREADS
	.align		4
        /*006c*/ 	.byte	0x04, 0x05
        /*006e*/ 	.short	(.L_414 - .L_413)
.L_413:
        /*0070*/ 	.word	0x00000100
        /*0074*/ 	.word	0x00000001
        /*0078*/ 	.word	0x00000001


	//----- nvinfo : EIATTR_CRS_STACK_SIZE
	.align		4
.L_414:
        /*007c*/ 	.byte	0x04, 0x1e
        /*007e*/ 	.short	(.L_416 - .L_415)
.L_415:
        /*0080*/ 	.word	0x00000000
.L_416:


//--------------------- .nv.info._ZN7cutlass13device_kernelIN5flash19enable_sm80_to_sm89INS1_16FlashAttnBwdSm80INS1_25CollectiveMainloopBwdSm80ILi1ELi1EN4cute5tupleIJNS5_1CILi64EEES8_NS7_ILi192EEEEEENS_6half_tEfNS_4arch4Sm80ELb0ELb0ELb0ELb1ELb1ELb0ELb0ELb0ELi2ELi2ELi2ELi2ELb1EEENS1_21CollectiveEpilogueBwdISA_SB_SD_Li256ELb1ELb0ELi4EEENS1_19SingleTileSchedulerILb1ELb0ELb0ELi64EEEEEEEEEvNT_6ParamsE --------------------------
	.section	.nv.info._ZN7cutlass13device_kernelIN5flash19enable_sm80_to_sm89INS1_16FlashAttnBwdSm80INS1_25CollectiveMainloopBwdSm80ILi1ELi1EN4cute5tupleIJNS5_1CILi64EEES8_NS7_ILi192EEEEEENS_6half_tEfNS_4arch4Sm80ELb0ELb0ELb0ELb1ELb1ELb0ELb0ELb0ELi2ELi2ELi2ELi2ELb1EEENS1_21CollectiveEpilogueBwdISA_SB_SD_Li256ELb1ELb0ELi4EEENS1_19SingleTileSchedulerILb1ELb0ELb0ELi64EEEEEEEEEvNT_6ParamsE,"",@"SHT_CUDA_INFO"
	.sectionflags	@""
	.align	4


	//----- nvinfo : EIATTR_CUDA_API_VERSION
	.align		4
        /*0000*/ 	.byte	0x04, 0x37
        /*0002*/ 	.short	(.L_418 - .L_417)
.L_417:
        /*0004*/ 	.word	0x00000082


	//----- nvinfo : EIATTR_SW2861232_WAR
	.align		4
.L_418:
        /*0008*/ 	.byte	0x01, 0x35
	.zero		2


	//----- nvinfo : EIATTR_PARAM_CBANK
	.align		4
        /*000c*/ 	.byte	0x04, 0x0a
        /*000e*/ 	.short	(.L_420 - .L_419)
	.align		4
.L_419:
        /*0010*/ 	.word	index@(.nv.constant0._ZN7cutlass13device_kernelIN5flash19enable_sm80_to_sm89INS1_16FlashAttnBwdSm80INS1_25CollectiveMainloopBwdSm80ILi1ELi1EN4cute5tupleIJNS5_1CILi64EEES8_NS7_ILi192EEEEEENS_6half_tEfNS_4arch4Sm80ELb0ELb0ELb0ELb1ELb1ELb0ELb0ELb0ELi2ELi2ELi2ELi2ELb1EEENS1_21CollectiveEpilogueBwdISA_SB_SD_Li256ELb1ELb0ELi4EEENS1_19SingleTileSchedulerILb1ELb0ELb0ELi64EEEEEEEEEvNT_6ParamsE)
        /*0014*/ 	.short	0x0160
        /*0016*/ 	.short	0x0270


	//----- nvinfo : EIATTR_CBANK_PARAM_SIZE
	.align		4
.L_420:
        /*0018*/ 	.byte	0x03, 0x19
        /*001a*/ 	.short	0x0270


	//----- nvinfo : EIATTR_KPARAM_INFO
	.align		4
        /*001c*/ 	.byte	0x04, 0x17
        /*001e*/ 	.short	(.L_422 - .L_421)
.L_421:
        /*0020*/ 	.word	0x00000000
        /*0024*/ 	.short	0x0000
        /*0026*/ 	.short	0x0000
        /*0028*/ 	.byte	0x00, 0xf0, 0xc1, 0x09


	//----- nvinfo : EIATTR_MAXREG_COUNT
	.align		4
.L_422:
        /*002c*/ 	.byte	0x03, 0x1b
        /*002e*/ 	.short	0x00ff


	//----- nvinfo : EIATTR_NUM_BARRIERS
	.align		4
        /*0030*/ 	.byte	0x02, 0x4c
        /*0032*/ 	.byte	0x02
	.zero		1


	//----- nvinfo : EIATTR_MERCURY_ISA_VERSION
	.align		4
        /*0034*/ 	.byte	0x03, 0x5f
        /*0036*/ 	.short	0x0000


	//----- nvinfo : EIATTR_COOP_GROUP_MASK_REGIDS
	.align		4
        /*0038*/ 	.byte	0x04, 0x29
        /*003a*/ 	.short	(.L_424 - .L_423)


	//   ....[0]....
.L_423:
        /*003c*/ 	.word	0xffffffff


	//----- nvinfo : EIATTR_COOP_GROUP_INSTR_OFFSETS
	.align		4
.L_424:
        /*0040*/ 	.byte	0x04, 0x28
        /*0042*/ 	.short	(.L_426 - .L_425)


	//   ....[0]....
.L_425:
        /*0044*/ 	.word	0x00000090


	//----- nvinfo : EIATTR_EXIT_INSTR_OFFSETS
	.align		4
.L_426:
        /*0048*/ 	.byte	0x04, 0x1c
        /*004a*/ 	.short	(.L_428 - .L_427)


	//   ....[0]....
.L_427:
        /*004c*/ 	.word	0x00000300


	//   ....[1]....
        /*0050*/ 	.word	0x00006030


	//   ....[2]....
        /*0054*/ 	.word	0x00006130


	//   ....[3]....
        /*0058*/ 	.word	0x00006150


	//   ....[4]....
        /*005c*/ 	.word	0x00006800


	//   ....[5]....
        /*0060*/ 	.word	0x000068f0


	//   ....[6]....
        /*0064*/ 	.word	0x00006910


	//----- nvinfo : EIATTR_CTAIDZ_USED
	.align		4
.L_428:
        /*0068*/ 	.byte	0x01, 0x04
	.zero		2


	//----- nvinfo : EIATTR_MAX_THREADS
	.align		4
        /*006c*/ 	.byte	0x04, 0x05
        /*006e*/ 	.short	(.L_430 - .L_429)
.L_429:
        /*0070*/ 	.word	0x00000100
        /*0074*/ 	.word	0x00000001
        /*0078*/ 	.word	0x00000001


	//----- nvinfo : EIATTR_CRS_STACK_SIZE
	.align		4
.L_430:
        /*007c*/ 	.byte	0x04, 0x1e
        /*007e*/ 	.short	(.L_432 - .L_431)
.L_431:
        /*0080*/ 	.word	0x00000000
.L_432:


//--------------------- .nv.info._ZN7cutlass13device_kernelIN5flash19enable_sm80_to_sm89INS1_16FlashAttnBwdSm80INS1_25CollectiveMainloopBwdSm80ILi1ELi1EN4cute5tupleIJNS5_1CILi64EEES8_NS7_ILi192EEEEEENS_6half_tEfNS_4arch4Sm80ELb0ELb0ELb0ELb1ELb0ELb0ELb0ELb0ELi2ELi2ELi2ELi2ELb1EEENS1_24CollectiveEpilogueBwdGQAISA_fSD_Li256ELb1ELb0EEENS1_19SingleTileSchedulerILb1ELb0ELb0ELi64EEEEEEEEEvNT_6ParamsE --------------------------
	.section	.nv.info._ZN7cutlass13device_kernelIN5flash19enable_sm80_to_sm89INS1_16FlashAttnBwdSm80INS1_25CollectiveMainloopBwdSm80ILi1ELi1EN4cute5tupleIJNS5_1CILi64EEES8_NS7_ILi192EEEEEENS_6half_tEfNS_4arch4Sm80ELb0ELb0ELb0ELb1ELb0ELb0ELb0ELb0ELi2ELi2ELi2ELi2ELb1EEENS1_24CollectiveEpilogueBwdGQAISA_fSD_Li256ELb1ELb0EEENS1_19SingleTileSchedulerILb1ELb0ELb0ELi64EEEEEEEEEvNT_6ParamsE,"",@"SHT_CUDA_INFO"
	.sectionflags	@""
	.align	4


	//----- nvinfo : EIATTR_CUDA_API_VERSION
	.align		4
        /*0000*/ 	.byte	0x04, 0x37
        /*0002*/ 	.short	(.L_434 - .L_433)
.L_433:
        /*0004*/ 	.word	0x00000082


	//----- nvinfo : EIATTR_SW2861232_WAR
	.align		4
.L_434:
        /*0008*/ 	.byte	0x01, 0x35
	.zero		2


	//----- nvinfo : EIATTR_PARAM_CBANK
	.align		4
        /*000c*/ 	.byte	0x04, 0x0a
        /*000e*/ 	.short	(.L_436 - .L_435)
	.align		4
.L_435:
        /*0010*/ 	.word	index@(.nv.constant0._ZN7cutlass13device_kernelIN5flash19enable_sm80_to_sm89INS1_16FlashAttnBwdSm80INS1_25CollectiveMainloopBwdSm80ILi1ELi1EN4cute5tupleIJNS5_1CILi64EEES8_NS7_ILi192EEEEEENS_6half_tEfNS_4arch4Sm80ELb0ELb0ELb0ELb1ELb0ELb0ELb0ELb0ELi2ELi2ELi2ELi2ELb1EEENS1_24CollectiveEpilogueBwdGQAISA_fSD_Li256ELb1ELb0EEENS1_19SingleTileSchedulerILb1ELb0ELb0ELi64EEEEEEEEEvNT_6ParamsE)
        /*0014*/ 	.short	0x0160
        /*0016*/ 	.short	0x0278


	//----- nvinfo : EIATTR_CBANK_PARAM_SIZE
	.align		4
.L_436:
        /*0018*/ 	.byte	0x03, 0x19
        /*001a*/ 	.short	0x0278


	//----- nvinfo : EIATTR_KPARAM_INFO
	.align		4
        /*001c*/ 	.byte	0x04, 0x17
        /*001e*/ 	.short	(.L_438 - .L_437)
.L_437:
        /*0020*/ 	.word	0x00000000
        /*0024*/ 	.short	0x0000
        /*0026*/ 	.short	0x0000
        /*0028*/ 	.byte	0x00, 0xf0, 0xe1, 0x09


	//----- nvinfo : EIATTR_MAXREG_COUNT
	.align		4
.L_438:
        /*002c*/ 	.byte	0x03, 0x1b
        /*002e*/ 	.short	0x00ff


	//----- nvinfo : EIATTR_NUM_BARRIERS
	.align		4
        /*0030*/ 	.byte	0x02, 0x4c
        /*0032*/ 	.byte	0x02
	.zero		1


	//----- nvinfo : EIATTR_MERCURY_ISA_VERSION
	.align		4
        /*0034*/ 	.byte	0x03, 0x5f
        /*0036*/ 	.short	0x0000


	//----- nvinfo : EIATTR_COOP_GROUP_MASK_REGIDS
	.align		4
        /*0038*/ 	.byte	0x04, 0x29
        /*003a*/ 	.short	(.L_440 - .L_439)


	//   ....[0]....
.L_439:
        /*003c*/ 	.word	0xffffffff


	//----- nvinfo : EIATTR_COOP_GROUP_INSTR_OFFSETS
	.align		4
.L_440:
        /*0040*/ 	.byte	0x04, 0x28
        /*0042*/ 	.short	(.L_442 - .L_441)


	//   ....[0]....
.L_441:
        /*0044*/ 	.word	0x00000090


	//----- nvinfo : EIATTR_EXIT_INSTR_OFFSETS
	.align		4
.L_442:
        /*0048*/ 	.byte	0x04, 0x1c
        /*004a*/ 	.short	(.L_444 - .L_443)


	//   ....[0]....
.L_443:
        /*004c*/ 	.word	0x00000300


	//   ....[1]....
        /*0050*/ 	.word	0x00005010


	//   ....[2]....
        /*0054*/ 	.word	0x00005930


	//----- nvinfo : EIATTR_CTAIDZ_USED
	.align		4
.L_444:
        /*0058*/ 	.byte	0x01, 0x04
	.zero		2


	//----- nvinfo : EIATTR_MAX_THREADS
	.align		4
        /*005c*/ 	.byte	0x04, 0x05
        /*005e*/ 	.short	(.L_446 - .L_445)
.L_445:
        /*0060*/ 	.word	0x00000100
        /*0064*/ 	.word	0x00000001
        /*0068*/ 	.word	0x00000001
.L_446:


//--------------------- .nv.info._ZN7cutlass13device_kernelIN5flash19enable_sm80_to_sm89INS1_16FlashAttnBwdSm80INS1_25CollectiveMainloopBwdSm80ILi1ELi1EN4cute5tupleIJNS5_1CILi64EEES8_NS7_ILi192EEEEEENS_6half_tEfNS_4arch4Sm80ELb0ELb0ELb0ELb1ELb1ELb0ELb0ELb0ELi2ELi2ELi2ELi2ELb1EEENS1_24CollectiveEpilogueBwdGQAISA_fSD_Li256ELb1ELb1EEENS1_19SingleTileSchedulerILb1ELb0ELb0ELi64EEEEEEEEEvNT_6ParamsE --------------------------
	.section	.nv.info._ZN7cutlass13device_kernelIN5flash19enable_sm80_to_sm89INS1_16FlashAttnBwdSm80INS1_25CollectiveMainloopBwdSm80ILi1ELi1EN4cute5tupleIJNS5_1CILi64EEES8_NS7_ILi192EEEEEENS_6half_tEfNS_4arch4Sm80ELb0ELb0ELb0ELb1ELb1ELb0ELb0ELb0ELi2ELi2ELi2ELi2ELb1EEENS1_24CollectiveEpilogueBwdGQAISA_fSD_Li256ELb1ELb1EEENS1_19SingleTileSchedulerILb1ELb0ELb0ELi64EEEEEEEEEvNT_6ParamsE,"",@"SHT_CUDA_INFO"
	.sectionflags	@""
	.align	4


	//----- nvinfo : EIATTR_CUDA_API_VERSION
	.align		4
        /*0000*/ 	.byte	0x04, 0x37
        /*0002*/ 	.short	(.L_448 - .L_447)
.L_447:
        /*0004*/ 	.word	0x00000082


	//----- nvinfo : EIATTR_SW2861232_WAR
	.align		4
.L_448:
        /*0008*/ 	.byte	0x01, 0x35
	.zero		2


	//----- nvinfo : EIATTR_PARAM_CBANK
	.align		4
        /*000c*/ 	.byte	0x04, 0x0a
        /*000e*/ 	.short	(.L_450 - .L_449)
	.align		4
.L_449:
        /*0010*/ 	.word	index@(.nv.constant0._ZN7cutlass13device_kernelIN5flash19enable_sm80_to_sm89INS1_16FlashAttnBwdSm80INS1_25CollectiveMainloopBwdSm80ILi1ELi1EN4cute5tupleIJNS5_1CILi64EEES8_NS7_ILi192EEEEEENS_6half_tEfNS_4arch4Sm80ELb0ELb0ELb0ELb1ELb1ELb0ELb0ELb0ELi2ELi2ELi2ELi2ELb1EEENS1_24CollectiveEpilogueBwdGQAISA_fSD_Li256ELb1ELb1EEENS1_19SingleTileSchedulerILb1ELb0ELb0ELi64EEEEEEEEEvNT_6ParamsE)
        /*0014*/ 	.short	0x0160
        /*0016*/ 	.short	0x0278


	//----- nvinfo : EIATTR_CBANK_PARAM_SIZE
	.align		4
.L_450:
        /*0018*/ 	.byte	0x03, 0x19
        /*001a*/ 	.short	0x0278


	//----- nvinfo : EIATTR_KPARAM_INFO
	.align		4
        /*001c*/ 	.byte	0x04, 0x17
        /*001e*/ 	.short	(.L_452 - .L_451)
.L_451:
        /*0020*/ 	.word	0x00000000
        /*0024*/ 	.short	0x0000
        /*0026*/ 	.short	0x0000
        /*0028*/ 	.byte	0x00, 0xf0, 0xe1, 0x09


	//----- nvinfo : EIATTR_MAXREG_COUNT
	.align		4
.L_452:
        /*002c*/ 	.byte	0x03, 0x1b
        /*002e*/ 	.short	0x00ff


	//----- nvinfo : EIATTR_NUM_BARRIERS
	.align		4
        /*0030*/ 	.byte	0x02, 0x4c
        /*0032*/ 	.byte	0x02
	.zero		1


	//----- nvinfo : EIATTR_MERCURY_ISA_VERSION
	.align		4
        /*0034*/ 	.byte	0x03, 0x5f
        /*0036*/ 	.short	0x0000


	//----- nvinfo : EIATTR_COOP_GROUP_MASK_REGIDS
	.align		4
        /*0038*/ 	.byte	0x04, 0x29
        /*003a*/ 	.short	(.L_454 - .L_453)


	//   ....[0]....
.L_453:
        /*003c*/ 	.word	0xffffffff


	//   ....[1]....
        /*0040*/ 	.word	0xffffffff


	//   ....[2]....
        /*0044*/ 	.word	0xffffffff


	//   ....[3]....
        /*0048*/ 	.word	0xffffffff


	//   ....[4]....
        /*004c*/ 	.word	0xffffffff


	//   ....[5]....
        /*0050*/ 	.word	0xffffffff


	//   ....[6]....
        /*0054*/ 	.word	0xffffffff


	//   ....[7]....
        /*0058*/ 	.word	0xffffffff


	//   ....[8]....
        /*005c*/ 	.word	0xffffffff


	//----- nvinfo : EIATTR_COOP_GROUP_INSTR_OFFSETS
	.align		4
.L_454:
        /*0060*/ 	.byte	0x04, 0x28
        /*0062*/ 	.short	(.L_456 - .L_455)


	//   ....[0]....
.L_455:
        /*0064*/ 	.word	0x00000090


	//   ....[1]....
        /*0068*/ 	.word	0x00005350


	//   ....[2]....
        /*006c*/ 	.word	0x00005390


	//   ....[3]....
        /*0070*/ 	.word	0x00005780


	//   ....[4]....
        /*0074*/ 	.word	0x00005790


	//   ....[5]....
        /*0078*/ 	.word	0x00005920


	//   ....[6]....
        /*007c*/ 	.word	0x00005970


	//   ....[7]....
        /*0080*/ 	.word	0x00005d20


	//   ....[8]....
        /*0084*/ 	.word	0x00005d30


	//----- nvinfo : EIATTR_EXIT_INSTR_OFFSETS
	.align		4
.L_456:
        /*0088*/ 	.byte	0x04, 0x1c
        /*008a*/ 	.short	(.L_458 - .L_457)


	//   ....[0]....
.L_457:
        /*008c*/ 	.word	0x00000300


	//   ....[1]....
        /*0090*/ 	.word	0x00005010


	//   ....[2]....
        /*0094*/ 	.word	0x00005d40


	//   ....[3]....
        /*0098*/ 	.word	0x00005de0


	//----- nvinfo : EIATTR_CTAIDZ_USED
	.align		4
.L_458:
        /*009c*/ 	.byte	0x01, 0x04
	.zero		2


	//----- nvinfo : EIATTR_MAX_THREADS
	.align		4
        /*00a0*/ 	.byte	0x04, 0x05
        /*00a2*/ 	.short	(.L_460 - .L_459)
.L_459:
        /*00a4*/ 	.word	0x00000100
        /*00a8*/ 	.word	0x00000001
        /*00ac*/ 	.word	0x00000001


	//----- nvinfo : EIATTR_CRS_STACK_SIZE
	.align		4
.L_460:
        /*00b0*/ 	.byte	0x04, 0x1e
        /*00b2*/ 	.short	(.L_462 - .L_461)
.L_461:
        /*00b4*/ 	.word	0x00000000
.L_462:


//--------------------- .nv.info._ZN7cutlass13device_kernelIN5flash19enable_sm80_to_sm89INS1_16FlashAttnBwdSm80INS1_25CollectiveMainloopBwdSm80ILi1ELi1EN4cute5tupleIJNS5_1CILi64EEES8_NS7_ILi192EEEEEENS_6half_tEfNS_4arch4Sm80ELb0ELb1ELb0ELb0ELb0ELb0ELb0ELb0ELi2ELi2ELi2ELi2ELb1EEENS1_21CollectiveEpilogueBwdISA_SB_SD_Li256ELb0ELb0ELi4EEENS1_19SingleTileSchedulerILb0ELb0ELb0ELi64EEEEEEEEEvNT_6ParamsE --------------------------
	.section	.nv.info._ZN7cutlass13device_kernelIN5flash19enable_sm80_to_sm89INS1_16FlashAttnBwdSm80INS1_25CollectiveMainloopBwdSm80ILi1ELi1EN4cute5tupleIJNS5_1CILi64EEES8_NS7_ILi192EEEEEENS_6half_tEfNS_4arch4Sm80ELb0ELb1ELb0ELb0ELb0ELb0ELb0ELb0ELi2ELi2ELi2ELi2ELb1EEENS1_21CollectiveEpilogueBwdISA_SB_SD_Li256ELb0ELb0ELi4EEENS1_19SingleTileSchedulerILb0ELb0ELb0ELi64EEEEEEEEEvNT_6ParamsE,"",@"SHT_CUDA_INFO"
	.sectionflags	@""
	.align	4


	//----- nvinfo : EIATTR_CUDA_API_VERSION
	.align		4
        /*0000*/ 	.byte	0x04, 0x37
        /*0002*/ 	.short	(.L_464 - .L_463)
.L_463:
        /*0004*/ 	.word	0x00000082


	//----- nvinfo : EIATTR_SW2861232_WAR
	.align		4
.L_464:
        /*0008*/ 	.byte	0x01, 0x35
	.zero		2


	//----- nvinfo : EIATTR_PARAM_CBANK
	.align		4
        /*000c*/ 	.byte	0x04, 0x0a
        /*000e*/ 	.short	(.L_466 - .L_465)
	.align		4
.L_465:
        /*0010*/ 	.word	index@(.nv.constant0._ZN7cutlass13device_kernelIN5flash19enable_sm80_to_sm89INS1_16FlashAttnBwdSm80INS1_25CollectiveMainloopBwdSm80ILi1ELi1EN4cute5tupleIJNS5_1CILi64EEES8_NS7_ILi192EEEEEENS_6half_tEfNS_4arch4Sm80ELb0ELb1ELb0ELb0ELb0ELb0ELb0ELb0ELi2ELi2ELi2ELi2ELb1EEENS1_21CollectiveEpilogueBwdISA_SB_SD_Li256ELb0ELb0ELi4EEENS1_19SingleTileSchedulerILb0ELb0ELb0ELi64EEEEEEEEEvNT_6ParamsE)
        /*0014*/ 	.short	0x0160
        /*0016*/ 	.short	0x0270


	//----- nvinfo : EIATTR_CBANK_PARAM_SIZE
	.align		4
.L_466:
        /*0018*/ 	.byte	0x03, 0x19
        /*001a*/ 	.short	0x0270


	//----- nvinfo : EIATTR_KPARAM_INFO
	.align		4
        /*001c*/ 	.byte	0x04, 0x17
        /*001e*/ 	.short	(.L_468 - .L_467)
.L_467:
        /*0020*/ 	.word	0x00000000
        /*0024*/ 	.short	0x0000
        /*0026*/ 	.short	0x0000
        /*0028*/ 	.byte	0x00, 0xf0, 0xc1, 0x09


	//----- nvinfo : EIATTR_MAXREG_COUNT
	.align		4
.L_468:
        /*002c*/ 	.byte	0x03, 0x1b
        /*002e*/ 	.short	0x00ff


	//----- nvinfo : EIATTR_NUM_BARRIERS
	.align		4
        /*0030*/ 	.byte	0x02, 0x4c
        /*0032*/ 	.byte	0x02
	.zero		1


	//----- nvinfo : EIATTR_MERCURY_ISA_VERSION
	.align		4
        /*0034*/ 	.byte	0x03, 0x5f
        /*0036*/ 	.short	0x0000


	//----- nvinfo : EIATTR_EXIT_INSTR_OFFSETS
	.align		4
        /*0038*/ 	.byte	0x04, 0x1c
        /*003a*/ 	.short	(.L_470 - .L_469)


	//   ....[0]....
.L_469:
        /*003c*/ 	.word	0x00000030


	//   ....[1]....
        /*0040*/ 	.word	0x000067e0


	//   ....[2]....
        /*0044*/ 	.word	0x000068e0


	//   ....[3]....
        /*0048*/ 	.word	0x00006900


	//   ....[4]....
        /*004c*/ 	.word	0x00006e80


	//   ....[5]....
        /*0050*/ 	.word	0x00006f70


	//   ....[6]....
        /*0054*/ 	.word	0x00006f90


	//----- nvinfo : EIATTR_CTAIDZ_USED
	.align		4
.L_470:
        /*0058*/ 	.byte	0x01, 0x04
	.zero		2


	//----- nvinfo : EIATTR_MAX_THREADS
	.align		4
        /*005c*/ 	.byte	0x04, 0x05
        /*005e*/ 	.short	(.L_472 - .L_471)
.L_471:
        /*0060*/ 	.word	0x00000100
        /*0064*/ 	.word	0x00000001
        /*0068*/ 	.word	0x00000001


	//----- nvinfo : EIATTR_CRS_STACK_SIZE
	.align		4
.L_472:
        /*006c*/ 	.byte	0x04, 0x1e
        /*006e*/ 	.short	(.L_474 - .L_473)
.L_473:
        /*0070*/ 	.word	0x00000000
.L_474:


//--------------------- .nv.info._ZN7cutlass13device_kernelIN5flash19enable_sm80_to_sm89INS1_16FlashAttnBwdSm80INS1_25CollectiveMainloopBwdSm80ILi1ELi1EN4cute5tupleIJNS5_1CILi64EEES8_NS7_ILi192EEEEEENS_6half_tEfNS_4arch4Sm80ELb0ELb1ELb0ELb0ELb1ELb0ELb0ELb0ELi2ELi2ELi2ELi2ELb1EEENS1_21CollectiveEpilogueBwdISA_SB_SD_Li256ELb0ELb0ELi4EEENS1_19SingleTileSchedulerILb0ELb0ELb0ELi64EEEEEEEEEvNT_6ParamsE --------------------------
	.section	.nv.info._ZN7cutlass13device_kernelIN5flash19enable_sm80_to_sm89INS1_16FlashAttnBwdSm80INS1_25CollectiveMainloopBwdSm80ILi1ELi1EN4cute5tupleIJNS5_1CILi64EEES8_NS7_ILi192EEEEEENS_6half_tEfNS_4arch4Sm80ELb0ELb1ELb0ELb0ELb1ELb0ELb0ELb0ELi2ELi2ELi2ELi2ELb1EEENS1_21CollectiveEpilogueBwdISA_SB_SD_Li256ELb0ELb0ELi4EEENS1_19SingleTileSchedulerILb0ELb0ELb0ELi64EEEEEEEEEvNT_6ParamsE,"",@"SHT_CUDA_INFO"
	.sectionflags	@""
	.align	4


	//----- nvinfo : EIATTR_CUDA_API_VERSION
	.align		4
        /*0000*/ 	.byte	0x04, 0x37
        /*0002*/ 	.short	(.L_476 - .L_475)
.L_475:
        /*0004*/ 	.word	0x00000082


	//----- nvinfo : EIATTR_SW2861232_WAR
	.align		4
.L_476:
        /*0008*/ 	.byte	0x01, 0x35
	.zero		2


	//----- nvinfo : EIATTR_PARAM_CBANK
	.align		4
        /*000c*/ 	.byte	0x04, 0x0a
        /*000e*/ 	.short	(.L_478 - .L_477)
	.align		4
.L_477:
        /*0010*/ 	.word	index@(.nv.constant0._ZN7cutlass13device_kernelIN5flash19enable_sm80_to_sm89INS1_16FlashAttnBwdSm80INS1_25CollectiveMainloopBwdSm80ILi1ELi1EN4cute5tupleIJNS5_1CILi64EEES8_NS7_ILi192EEEEEENS_6half_tEfNS_4arch4Sm80ELb0ELb1ELb0ELb0ELb1ELb0ELb0ELb0ELi2ELi2ELi2ELi2ELb1EEENS1_21CollectiveEpilogueBwdISA_SB_SD_Li256ELb0ELb0ELi4EEENS1_19SingleTileSchedulerILb0ELb0ELb0ELi64EEEEEEEEEvNT_6ParamsE)
        /*0014*/ 	.short	0x0160
        /*0016*/ 	.short	0x0270


	//----- nvinfo : EIATTR_CBANK_PARAM_SIZE
	.align		4
.L_478:
        /*0018*/ 	.byte	0x03, 0x19
        /*001a*/ 	.short	0x0270


	//----- nvinfo : EIATTR_KPARAM_INFO
	.align		4
        /*001c*/ 	.byte	0x04, 0x17
        /*001e*/ 	.short	(.L_480 - .L_479)
.L_479:
        /*0020*/ 	.word	0x00000000
        /*0024*/ 	.short	0x0000
        /*0026*/ 	.short	0x0000
        /*0028*/ 	.byte	0x00, 0xf0, 0xc1, 0x09


	//----- nvinfo : EIATTR_MAXREG_COUNT
	.align		4
.L_480:
        /*002c*/ 	.byte	0x03, 0x1b
        /*002e*/ 	.short	0x00ff


	//----- nvinfo : EIATTR_NUM_BARRIERS
	.align		4
        /*0030*/ 	.byte	0x02, 0x4c
        /*0032*/ 	.byte	0x02
	.zero		1


	//----- nvinfo : EIATTR_MERCURY_ISA_VERSION
	.align		4
        /*0034*/ 	.byte	0x03, 0x5f
        /*0036*/ 	.short	0x0000


	//----- nvinfo : EIATTR_EXIT_INSTR_OFFSETS
	.align		4
        /*0038*/ 	.byte	0x04, 0x1c
        /*003a*/ 	.short	(.L_482 - .L_481)


	//   ....[0]....
.L_481:
        /*003c*/ 	.word	0x00000030


	//   ....[1]....
        /*0040*/ 	.word	0x000067e0


	//   ....[2]....
        /*0044*/ 	.word	0x000068e0


	//   ....[3]....
        /*0048*/ 	.word	0x00006900


	//   ....[4]....
        /*004c*/ 	.word	0x00006e80


	//   ....[5]....
        /*0050*/ 	.word	0x00006f70


	//   ....[6]....
        /*0054*/ 	.word	0x00006f90


	//----- nvinfo : EIATTR_CTAIDZ_USED
	.align		4
.L_482:
        /*0058*/ 	.byte	0x01, 0x04
	.zero		2


	//----- nvinfo : EIATTR_MAX_THREADS
	.align		4
        /*005c*/ 	.byte	0x04, 0x05
        /*005e*/ 	.short	(.L_484 - .L_483)
.L_483:
        /*0060*/ 	.word	0x00000100
        /*0064*/ 	.word	0x00000001
        /*0068*/ 	.word	0x00000001


	//----- nvinfo : EIATTR_CRS_STACK_SIZE
	.align		4
.L_484:
        /*006c*/ 	.byte	0x04, 0x1e
        /*006e*/ 	.short	(.L_486 - .L_485)
.L_485:
        /*0070*/ 	.word	0x00000000
.L_486:


//--------------------- .nv.info._ZN7cutlass13device_kernelIN5flash19enable_sm80_to_sm89INS1_16FlashAttnBwdSm80INS1_25CollectiveMainloopBwdSm80ILi1ELi1EN4cute5tupleIJNS5_1CILi64EEES8_NS7_ILi192EEEEEENS_6half_tEfNS_4arch4Sm80ELb0ELb1ELb0ELb0ELb0ELb0ELb0ELb0ELi2ELi2ELi2ELi2ELb1EEENS1_24CollectiveEpilogueBwdGQAISA_fSD_Li256ELb0ELb0EEENS1_19SingleTileSchedulerILb0ELb0ELb0ELi64EEEEEEEEEvNT_6ParamsE --------------------------
	.section	.nv.info._ZN7cutlass13device_kernelIN5flash19enable_sm80_to_sm89INS1_16FlashAttnBwdSm80INS1_25CollectiveMainloopBwdSm80ILi1ELi1EN4cute5tupleIJNS5_1CILi64EEES8_NS7_ILi192EEEEEENS_6half_tEfNS_4arch4Sm80ELb0ELb1ELb0ELb0ELb0ELb0ELb0ELb0ELi2ELi2ELi2ELi2ELb1EEENS1_24CollectiveEpilogueBwdGQAISA_fSD_Li256ELb0ELb0EEENS1_19SingleTileSchedulerILb0ELb0ELb0ELi64EEEEEEEEEvNT_6ParamsE,"",@"SHT_CUDA_INFO"
	.sectionflags	@""
	.align	4


	//----- nvinfo : EIATTR_CUDA_API_VERSION
	.align		4
        /*0000*/ 	.byte	0x04, 0x37
        /*0002*/ 	.short	(.L_488 - .L_487)
.L_487:
        /*0004*/ 	.word	0x00000082


	//----- nvinfo : EIATTR_SW2861232_WAR
	.align		4
.L_488:
        /*0008*/ 	.byte	0x01, 0x35
	.zero		2


	//----- nvinfo : EIATTR_PARAM_CBANK
	.align		4
        /*000c*/ 	.byte	0x04, 0x0a
        /*000e*/ 	.short	(.L_490 - .L_489)
	.align		4
.L_489:
        /*0010*/ 	.word	index@(.nv.constant0._ZN7cutlass13device_kernelIN5flash19enable_sm80_to_sm89INS1_16FlashAttnBwdSm80INS1_25CollectiveMainloopBwdSm80ILi1ELi1EN4cute5tupleIJNS5_1CILi64EEES8_NS7_ILi192EEEEEENS_6half_tEfNS_4arch4Sm80ELb0ELb1ELb0ELb0ELb0ELb0ELb0ELb0ELi2ELi2ELi2ELi2ELb1EEENS1_24CollectiveEpilogueBwdGQAISA_fSD_Li256ELb0ELb0EEENS1_19SingleTileSchedulerILb0ELb0ELb0ELi64EEEEEEEEEvNT_6ParamsE)
        /*0014*/ 	.short	0x0160
        /*0016*/ 	.short	0x0278


	//----- nvinfo : EIATTR_CBANK_PARAM_SIZE
	.align		4
.L_490:
        /*0018*/ 	.byte	0x03, 0x19
        /*001a*/ 	.short	0x0278


	//----- nvinfo : EIATTR_KPARAM_INFO
	.align		4
        /*001c*/ 	.byte	0x04, 0x17
        /*001e*/ 	.short	(.L_492 - .L_491)
.L_491:
        /*0020*/ 	.word	0x00000000
        /*0024*/ 	.short	0x0000
        /*0026*/ 	.short	0x0000
        /*0028*/ 	.byte	0x00, 0xf0, 0xe1, 0x09


	//----- nvinfo : EIATTR_MAXREG_COUNT
	.align		4
.L_492:
        /*002c*/ 	.byte	0x03, 0x1b
        /*002e*/ 	.short	0x00ff


	//----- nvinfo : EIATTR_NUM_BARRIERS
	.align		4
        /*0030*/ 	.byte	0x02, 0x4c
        /*0032*/ 	.byte	0x02
	.zero		1


	//----- nvinfo : EIATTR_MERCURY_ISA_VERSION
	.align		4
        /*0034*/ 	.byte	0x03, 0x5f
        /*0036*/ 	.short	0x0000


	//----- nvinfo : EIATTR_EXIT_INSTR_OFFSETS
	.align		4
        /*0038*/ 	.byte	0x04, 0x1c
        /*003a*/ 	.short	(.L_494 - .L_493)


	//   ....[0]....
.L_493:
        /*003c*/ 	.word	0x00000030


	//   ....[1]....
        /*0040*/ 	.word	0x00005860


	//   ....[2]....
        /*0044*/ 	.word	0x00006080


	//----- nvinfo : EIATTR_CTAIDZ_USED
	.align		4
.L_494:
        /*0048*/ 	.byte	0x01, 0x04
	.zero		2


	//----- nvinfo : EIATTR_MAX_THREADS
	.align		4
        /*004c*/ 	.byte	0x04, 0x05
        /*004e*/ 	.short	(.L_496 - .L_495)
.L_495:
        /*0050*/ 	.word	0x00000100
        /*0054*/ 	.word	0x00000001
        /*0058*/ 	.word	0x00000001


	//----- nvinfo : EIATTR_CRS_STACK_SIZE
	.align		4
.L_496:
        /*005c*/ 	.byte	0x04, 0x1e
        /*005e*/ 	.short	(.L_498 - .L_497)
.L_497:
        /*0060*/ 	.word	0x00000000
.L_498:


//--------------------- .nv.info._ZN7cutlass13device_kernelIN5flash19enable_sm80_to_sm89INS1_16FlashAttnBwdSm80INS1_25CollectiveMainloopBwdSm80ILi1ELi1EN4cute5tupleIJNS5_1CILi64EEES8_NS7_ILi192EEEEEENS_6half_tEfNS_4arch4Sm80ELb0ELb1ELb0ELb0ELb1ELb0ELb0ELb0ELi2ELi2ELi2ELi2ELb1EEENS1_24CollectiveEpilogueBwdGQAISA_fSD_Li256ELb0ELb1EEENS1_19SingleTileSchedulerILb0ELb0ELb0ELi64EEEEEEEEEvNT_6ParamsE --------------------------
	.section	.nv.info._ZN7cutlass13device_kernelIN5flash19enable_sm80_to_sm89INS1_16FlashAttnBwdSm80INS1_25CollectiveMainloopBwdSm80ILi1ELi1EN4cute5tupleIJNS5_1CILi64EEES8_NS7_ILi192EEEEEENS_6half_tEfNS_4arch4Sm80ELb0ELb1ELb0ELb0ELb1ELb0ELb0ELb0ELi2ELi2ELi2ELi2ELb1EEENS1_24CollectiveEpilogueBwdGQAISA_fSD_Li256ELb0ELb1EEENS1_19SingleTileSchedulerILb0ELb0ELb0ELi64EEEEEEEEEvNT_6ParamsE,"",@"SHT_CUDA_INFO"
	.sectionflags	@""
	.align	4


	//----- nvinfo : EIATTR_CUDA_API_VERSION
	.align		4
        /*0000*/ 	.byte	0x04, 0x37
        /*0002*/ 	.short	(.L_500 - .L_499)
.L_499:
        /*0004*/ 	.word	0x00000082


	//----- nvinfo : EIATTR_SW2861232_WAR
	.align		4
.L_500:
        /*0008*/ 	.byte	0x01, 0x35
	.zero		2


	//----- nvinfo : EIATTR_PARAM_CBANK
	.align		4
        /*000c*/ 	.byte	0x04, 0x0a
        /*000e*/ 	.short	(.L_502 - .L_501)
	.align		4
.L_501:
        /*0010*/ 	.word	index@(.nv.constant0._ZN7cutlass13device_kernelIN5flash19enable_sm80_to_sm89INS1_16FlashAttnBwdSm80INS1_25CollectiveMainloopBwdSm80ILi1ELi1EN4cute5tupleIJNS5_1CILi64EEES8_NS7_ILi192EEEEEENS_6half_tEfNS_4arch4Sm80ELb0ELb1ELb0ELb0ELb1ELb0ELb0ELb0ELi2ELi2ELi2ELi2ELb1EEENS1_24CollectiveEpilogueBwdGQAISA_fSD_Li256ELb0ELb1EEENS1_19SingleTileSchedulerILb0ELb0ELb0ELi64EEEEEEEEEvNT_6ParamsE)
        /*0014*/ 	.short	0x0160
        /*0016*/ 	.short	0x0278


	//----- nvinfo : EIATTR_CBANK_PARAM_SIZE
	.align		4
.L_502:
        /*0018*/ 	.byte	0x03, 0x19
        /*001a*/ 	.short	0x0278


	//----- nvinfo : EIATTR_KPARAM_INFO
	.align		4
        /*001c*/ 	.byte	0x04, 0x17
        /*001e*/ 	.short	(.L_504 - .L_503)
.L_503:
        /*0020*/ 	.word	0x00000000
        /*0024*/ 	.short	0x0000
        /*0026*/ 	.short	0x0000
        /*0028*/ 	.byte	0x00, 0xf0, 0xe1, 0x09


	//----- nvinfo : EIATTR_MAXREG_COUNT
	.align		4
.L_504:
        /*002c*/ 	.byte	0x03, 0x1b
        /*002e*/ 	.short	0x00ff


	//----- nvinfo : EIATTR_NUM_BARRIERS
	.align		4
        /*0030*/ 	.byte	0x02, 0x4c
        /*0032*/ 	.byte	0x02
	.zero		1


	//----- nvinfo : EIATTR_MERCURY_ISA_VERSION
	.align		4
        /*0034*/ 	.byte	0x03, 0x5f
        /*0036*/ 	.short	0x0000


	//----- nvinfo : EIATTR_COOP_GROUP_MASK_REGIDS
	.align		4
        /*0038*/ 	.byte	0x04, 0x29
        /*003a*/ 	.short	(.L_506 - .L_505)


	//   ....[0]....
.L_505:
        /*003c*/ 	.word	0xffffffff


	//   ....[1]....
        /*0040*/ 	.word	0xffffffff


	//   ....[2]....
        /*0044*/ 	.word	0xffffffff


	//   ....[3]....
        /*0048*/ 	.word	0xffffffff


	//   ....[4]....
        /*004c*/ 	.word	0xffffffff


	//   ....[5]....
        /*0050*/ 	.word	0xffffffff


	//   ....[6]....
        /*0054*/ 	.word	0xffffffff


	//   ....[7]....
        /*0058*/ 	.word	0xffffffff


	//----- nvinfo : EIATTR_COOP_GROUP_INSTR_OFFSETS
	.align		4
.L_506:
        /*005c*/ 	.byte	0x04, 0x28
        /*005e*/ 	.short	(.L_508 - .L_507)


	//   ....[0]....
.L_507:
        /*0060*/ 	.word	0x00005ac0


	//   ....[1]....
        /*0064*/ 	.word	0x00005af0


	//   ....[2]....
        /*0068*/ 	.word	0x00005ee0


	//   ....[3]....
        /*006c*/ 	.word	0x00005ef0


	//   ....[4]....
        /*0070*/ 	.word	0x00006080


	//   ....[5]....
        /*0074*/ 	.word	0x000060d0


	//   ....[6]....
        /*0078*/ 	.word	0x00006480


	//   ....[7]....
        /*007c*/ 	.word	0x00006490


	//----- nvinfo : EIATTR_EXIT_INSTR_OFFSETS
	.align		4
.L_508:
        /*0080*/ 	.byte	0x04, 0x1c
        /*0082*/ 	.short	(.L_510 - .L_509)


	//   ....[0]....
.L_509:
        /*0084*/ 	.word	0x00000030


	//   ....[1]....
        /*0088*/ 	.word	0x00005860


	//   ....[2]....
        /*008c*/ 	.word	0x000064a0


	//   ....[3]....
        /*0090*/ 	.word	0x00006540


	//----- nvinfo : EIATTR_CTAIDZ_USED
	.align		4
.L_510:
        /*0094*/ 	.byte	0x01, 0x04
	.zero		2


	//----- nvinfo : EIATTR_MAX_THREADS
	.align		4
        /*0098*/ 	.byte	0x04, 0x05
        /*009a*/ 	.short	(.L_512 - .L_511)
.L_511:
        /*009c*/ 	.word	0x00000100
        /*00a0*/ 	.word	0x00000001
        /*00a4*/ 	.word	0x00000001


	//----- nvinfo : EIATTR_CRS_STACK_SIZE
	.align		4
.L_512:
        /*00a8*/ 	.byte	0x04, 0x1e
        /*00aa*/ 	.short	(.L_514 - .L_513)
.L_513:
        /*00ac*/ 	.word	0x00000000
.L_514:


//--------------------- .nv.info._ZN7cutlass13device_kernelIN5flash19enable_sm80_to_sm89INS1_16FlashAttnBwdSm80INS1_25CollectiveMainloopBwdSm80ILi1ELi1EN4cute5tupleIJNS5_1CILi64EEES8_NS7_ILi192EEEEEENS_6half_tEfNS_4arch4Sm80ELb0ELb1ELb0ELb1ELb0ELb0ELb0ELb0ELi2ELi2ELi2ELi2ELb1EEENS1_21CollectiveEpilogueBwdISA_SB_SD_Li256ELb1ELb0ELi4EEENS1_19SingleTileSchedulerILb1ELb0ELb0ELi64EEEEEEEEEvNT_6ParamsE --------------------------
	.section	.nv.info._ZN7cutlass13device_kernelIN5flash19enable_sm80_to_sm89INS1_16FlashAttnBwdSm80INS1_25CollectiveMainloopBwdSm80ILi1ELi1EN4cute5tupleIJNS5_1CILi64EEES8_NS7_ILi192EEEEEENS_6half_tEfNS_4arch4Sm80ELb0ELb1ELb0ELb1ELb0ELb0ELb0ELb0ELi2ELi2ELi2ELi2ELb1EEENS1_21CollectiveEpilogueBwdISA_SB_SD_Li256ELb1ELb0ELi4EEENS1_19SingleTileSchedulerILb1ELb0ELb0ELi64EEEEEEEEEvNT_6ParamsE,"",@"SHT_CUDA_INFO"
	.sectionflags	@""
	.align	4


	//----- nvinfo : EIATTR_CUDA_API_VERSION
	.align		4
        /*0000*/ 	.byte	0x04, 0x37
        /*0002*/ 	.short	(.L_516 - .L_515)
.L_515:
        /*0004*/ 	.word	0x00000082


	//----- nvinfo : EIATTR_SW2861232_WAR
	.align		4
.L_516:
        /*0008*/ 	.byte	0x01, 0x35
	.zero		2


	//----- nvinfo : EIATTR_PARAM_CBANK
	.align		4
        /*000c*/ 	.byte	0x04, 0x0a
        /*000e*/ 	.short	(.L_518 - .L_517)
	.align		4
.L_517:
        /*0010*/ 	.word	index@(.nv.constant0._ZN7cutlass13device_kernelIN5flash19enable_sm80_to_sm89INS1_16FlashAttnBwdSm80INS1_25CollectiveMainloopBwdSm80ILi1ELi1EN4cute5tupleIJNS5_1CILi64EEES8_NS7_ILi192EEEEEENS_6half_tEfNS_4arch4Sm80ELb0ELb1ELb0ELb1ELb0ELb0ELb0ELb0ELi2ELi2ELi2ELi2ELb1EEENS1_21CollectiveEpilogueBwdISA_SB_SD_Li256ELb1ELb0ELi4EEENS1_19SingleTileSchedulerILb1ELb0ELb0ELi64EEEEEEEEEvNT_6ParamsE)
        /*0014*/ 	.short	0x0160
        /*0016*/ 	.short	0x0270


	//----- nvinfo : EIATTR_CBANK_PARAM_SIZE
	.align		4
.L_518:
        /*0018*/ 	.byte	0x03, 0x19
        /*001a*/ 	.short	0x0270


	//----- nvinfo : EIATTR_KPARAM_INFO
	.align		4
        /*001c*/ 	.byte	0x04, 0x17
        /*001e*/ 	.short	(.L_520 - .L_519)
.L_519:
        /*0020*/ 	.word	0x00000000
        /*0024*/ 	.short	0x0000
        /*0026*/ 	.short	0x0000
        /*0028*/ 	.byte	0x00, 0xf0, 0xc1, 0x09


	//----- nvinfo : EIATTR_MAXREG_COUNT
	.align		4
.L_520:
        /*002c*/ 	.byte	0x03, 0x1b
        /*002e*/ 	.short	0x00ff


	//----- nvinfo : EIATTR_NUM_BARRIERS
	.align		4
        /*0030*/ 	.byte	0x02, 0x4c
        /*0032*/ 	.byte	0x02
	.zero		1


	//----- nvinfo : EIATTR_ANNOTATIONS
	.align		4
        /*0034*/ 	.byte	0x04, 0x55
        /*0036*/ 	.short	(.L_522 - .L_521)


	//   ....[0]....
.L_521:
        /*0038*/ 	.word	0x00000001
        /*003c*/ 	.byte	0xa0, 0x1f, 0x00, 0x00, 0x01, 0x00, 0x00, 0x00, 0xb0, 0x1f, 0x00, 0x00, 0x01, 0x00, 0x00, 0x00
        /*004c*/ 	.byte	0x60, 0x24, 0x00, 0x00, 0x01, 0x00, 0x00, 0x00, 0x20, 0x25, 0x00, 0x00, 0x01, 0x00, 0x00, 0x00
        /*005c*/ 	.byte	0xc0, 0x47, 0x00, 0x00, 0x01, 0x00, 0x00, 0x00, 0xf0, 0x47, 0x00, 0x00, 0x01, 0x00, 0x00, 0x00
        /*006c*/ 	.byte	0x40, 0x4f, 0x00, 0x00, 0x01, 0x00, 0x00, 0x00, 0xf0, 0x54, 0x00, 0x00


	//----- nvinfo : EIATTR_MERCURY_ISA_VERSION
	.align		4
.L_522:
        /*0078*/ 	.byte	0x03, 0x5f
        /*007a*/ 	.short	0x0000


	//----- nvinfo : EIATTR_COOP_GROUP_MASK_REGIDS
	.align		4
        /*007c*/ 	.byte	0x04, 0x29
        /*007e*/ 	.short	(.L_524 - .L_523)


	//   ....[0]....
.L_523:
        /*0080*/ 	.word	0xffffffff


	//----- nvinfo : EIATTR_COOP_GROUP_INSTR_OFFSETS
	.align		4
.L_524:
        /*0084*/ 	.byte	0x04, 0x28
        /*0086*/ 	.short	(.L_526 - .L_525)


	//   ....[0]....
.L_525:
        /*0088*/ 	.word	0x000000a0


	//----- nvinfo : EIATTR_EXIT_INSTR_OFFSETS
	.align		4
.L_526:
        /*008c*/ 	.byte	0x04, 0x1c
        /*008e*/ 	.short	(.L_528 - .L_527)


	//   ....[0]....
.L_527:
        /*0090*/ 	.word	0x00000310


	//   ....[1]....
        /*0094*/ 	.word	0x00006c80


	//   ....[2]....
        /*0098*/ 	.word	0x00006d90


	//   ....[3]....
        /*009c*/ 	.word	0x00006db0


	//   ....[4]....
        /*00a0*/ 	.word	0x00007480


	//   ....[5]....
        /*00a4*/ 	.word	0x00007570


	//   ....[6]....
        /*00a8*/ 	.word	0x00007590


	//----- nvinfo : EIATTR_CTAIDZ_USED
	.align		4
.L_528:
        /*00ac*/ 	.byte	0x01, 0x04
	.zero		2


	//----- nvinfo : EIATTR_MAX_THREADS
	.align		4
        /*00b0*/ 	.byte	0x04, 0x05
        /*00b2*/ 	.short	(.L_530 - .L_529)
.L_529:
        /*00b4*/ 	.word	0x00000100
        /*00b8*/ 	.word	0x00000001
        /*00bc*/ 	.word	0x00000001


	//----- nvinfo : EIATTR_CRS_STACK_SIZE
	.align		4
.L_530:
        /*00c0*/ 	.byte	0x04, 0x1e
        /*00c2*/ 	.short	(.L_532 - .L_531)
.L_531:
        /*00c4*/ 	.word	0x00000000
.L_532:


//--------------------- .nv.info._ZN7cutlass13device_kernelIN5flash19enable_sm80_to_sm89INS1_16FlashAttnBwdSm80INS1_25CollectiveMainloopBwdSm80ILi1ELi1EN4cute5tupleIJNS5_1CILi64EEES8_NS7_ILi192EEEEEENS_6half_tEfNS_4arch4Sm80ELb0ELb1ELb0ELb1ELb1ELb0ELb0ELb0ELi2ELi2ELi2ELi2ELb1EEENS1_21CollectiveEpilogueBwdISA_SB_SD_Li256ELb1ELb0ELi4EEENS1_19SingleTileSchedulerILb1ELb0ELb0ELi64EEEEEEEEEvNT_6ParamsE --------------------------
	.section	.nv.info._ZN7cutlass13device_kernelIN5flash19enable_sm80_to_sm89INS1_16FlashAttnBwdSm80INS1_25CollectiveMainloopBwdSm80ILi1ELi1EN4cute5tupleIJNS5_1CILi64EEES8_NS7_ILi192EEEEEENS_6half_tEfNS_4arch4Sm80ELb0ELb1ELb0ELb1ELb1ELb0ELb0ELb0ELi2ELi2ELi2ELi2ELb1EEENS1_21CollectiveEpilogueBwdISA_SB_SD_Li256ELb1ELb0ELi4EEENS1_19SingleTileSchedulerILb1ELb0ELb0ELi64EEEEEEEEEvNT_6ParamsE,"",@"SHT_CUDA_INFO"
	.sectionflags	@""
	.align	4


	//----- nvinfo : EIATTR_CUDA_API_VERSION
	.align		4
        /*0000*/ 	.byte	0x04, 0x37
        /*0002*/ 	.short	(.L_534 - .L_533)
.L_533:
        /*0004*/ 	.word	0x00000082


	//----- nvinfo : EIATTR_SW2861232_WAR
	.align		4
.L_534:
        /*0008*/ 	.byte	0x01, 0x35
	.zero		2


	//----- nvinfo : EIATTR_PARAM_CBANK
	.align		4
        /*000c*/ 	.byte	0x04, 0x0a
        /*000e*/ 	.short	(.L_536 - .L_535)
	.align		4
.L_535:
        /*0010*/ 	.word	index@(.nv.constant0._ZN7cutlass13device_kernelIN5flash19enable_sm80_to_sm89INS1_16FlashAttnBwdSm80INS1_25CollectiveMainloopBwdSm80ILi1ELi1EN4cute5tupleIJNS5_1CILi64EEES8_NS7_ILi192EEEEEENS_6half_tEfNS_4arch4Sm80ELb0ELb1ELb0ELb1ELb1ELb0ELb0ELb0ELi2ELi2ELi2ELi2ELb1EEENS1_21CollectiveEpilogueBwdISA_SB_SD_Li256ELb1ELb0ELi4EEENS1_19SingleTileSchedulerILb1ELb0ELb0ELi64EEEEEEEEEvNT_6ParamsE)
        /*0014*/ 	.short	0x0160
        /*0016*/ 	.short	0x0270


	//----- nvinfo : EIATTR_CBANK_PARAM_SIZE
	.align		4
.L_536:
        /*0018*/ 	.byte	0x03, 0x19
        /*001a*/ 	.short	0x0270


	//----- nvinfo : EIATTR_KPARAM_INFO
	.align		4
        /*001c*/ 	.byte	0x04, 0x17
        /*001e*/ 	.short	(.L_538 - .L_537)
.L_537:
        /*0020*/ 	.word	0x00000000
        /*0024*/ 	.short	0x0000
        /*0026*/ 	.short	0x0000
        /*0028*/ 	.byte	0x00, 0xf0, 0xc1, 0x09


	//----- nvinfo : EIATTR_MAXREG_COUNT
	.align		4
.L_538:
        /*002c*/ 	.byte	0x03, 0x1b
        /*002e*/ 	.short	0x00ff


	//----- nvinfo : EIATTR_NUM_BARRIERS
	.align		4
        /*0030*/ 	.byte	0x02, 0x4c
        /*0032*/ 	.byte	0x02
	.zero		1


	//----- nvinfo : EIATTR_ANNOTATIONS
	.align		4
        /*0034*/ 	.byte	0x04, 0x55
        /*0036*/ 	.short	(.L_540 - .L_539)


	//   ....[0]....
.L_539:
        /*0038*/ 	.word	0x00000001
        /*003c*/ 	.byte	0xa0, 0x1f, 0x00, 0x00, 0x01, 0x00, 0x00, 0x00, 0xb0, 0x1f, 0x00, 0x00, 0x01, 0x00, 0x00, 0x00
        /*004c*/ 	.byte	0x60, 0x24, 0x00, 0x00, 0x01, 0x00, 0x00, 0x00, 0x20, 0x25, 0x00, 0x00, 0x01, 0x00, 0x00, 0x00
        /*005c*/ 	.byte	0xc0, 0x47, 0x00, 0x00, 0x01, 0x00, 0x00, 0x00, 0xf0, 0x47, 0x00, 0x00, 0x01, 0x00, 0x00, 0x00
        /*006c*/ 	.byte	0x40, 0x4f, 0x00, 0x00, 0x01, 0x00, 0x00, 0x00, 0xf0, 0x54, 0x00, 0x00


	//----- nvinfo : EIATTR_MERCURY_ISA_VERSION
	.align		4
.L_540:
        /*0078*/ 	.byte	0x03, 0x5f
        /*007a*/ 	.short	0x0000


	//----- nvinfo : EIATTR_COOP_GROUP_MASK_REGIDS
	.align		4
        /*007c*/ 	.byte	0x04, 0x29
        /*007e*/ 	.short	(.L_542 - .L_541)


	//   ....[0]....
.L_541:
        /*0080*/ 	.word	0xffffffff


	//----- nvinfo : EIATTR_COOP_GROUP_INSTR_OFFSETS
	.align		4
.L_542:
        /*0084*/ 	.byte	0x04, 0x28
        /*0086*/ 	.short	(.L_544 - .L_543)


	//   ....[0]....
.L_543:
        /*0088*/ 	.word	0x000000a0


	//----- nvinfo : EIATTR_EXIT_INSTR_OFFSETS
	.align		4
.L_544:
        /*008c*/ 	.byte	0x04, 0x1c
        /*008e*/ 	.short	(.L_546 - .L_545)


	//   ....[0]....
.L_545:
        /*0090*/ 	.word	0x00000310


	//   ....[1]....
        /*0094*/ 	.word	0x00006c80


	//   ....[2]....
        /*0098*/ 	.word	0x00006d90


	//   ....[3]....
        /*009c*/ 	.word	0x00006db0


	//   ....[4]....
        /*00a0*/ 	.word	0x00007480


	//   ....[5]....
        /*00a4*/ 	.word	0x00007570


	//   ....[6]....
        /*00a8*/ 	.word	0x00007590


	//----- nvinfo : EIATTR_CTAIDZ_USED
	.align		4
.L_546:
        /*00ac*/ 	.byte	0x01, 0x04
	.zero		2


	//----- nvinfo : EIATTR_MAX_THREADS
	.align		4
        /*00b0*/ 	.byte	0x04, 0x05
        /*00b2*/ 	.short	(.L_548 - .L_547)
.L_547:
        /*00b4*/ 	.word	0x00000100
        /*00b8*/ 	.word	0x00000001
        /*00bc*/ 	.word	0x00000001


	//----- nvinfo : EIATTR_CRS_STACK_SIZE
	.align		4
.L_548:
        /*00c0*/ 	.byte	0x04, 0x1e
        /*00c2*/ 	.short	(.L_550 - .L_549)
.L_549:
        /*00c4*/ 	.word	0x00000000
.L_550:


//--------------------- .nv.info._ZN7cutlass13device_kernelIN5flash19enable_sm80_to_sm89INS1_16FlashAttnBwdSm80INS1_25CollectiveMainloopBwdSm80ILi1ELi1EN4cute5tupleIJNS5_1CILi64EEES8_NS7_ILi192EEEEEENS_6half_tEfNS_4arch4Sm80ELb0ELb1ELb0ELb1ELb0ELb0ELb0ELb0ELi2ELi2ELi2ELi2ELb1EEENS1_24CollectiveEpilogueBwdGQAISA_fSD_Li256ELb1ELb0EEENS1_19SingleTileSchedulerILb1ELb0ELb0ELi64EEEEEEEEEvNT_6ParamsE --------------------------
	.section	.nv.info._ZN7cutlass13device_kernelIN5flash19enable_sm80_to_sm89INS1_16FlashAttnBwdSm80INS1_25CollectiveMainloopBwdSm80ILi1ELi1EN4cute5tupleIJNS5_1CILi64EEES8_NS7_ILi192EEEEEENS_6half_tEfNS_4arch4Sm80ELb0ELb1ELb0ELb1ELb0ELb0ELb0ELb0ELi2ELi2ELi2ELi2ELb1EEENS1_24CollectiveEpilogueBwdGQAISA_fSD_Li256ELb1ELb0EEENS1_19SingleTileSchedulerILb1ELb0ELb0ELi64EEEEEEEEEvNT_6ParamsE,"",@"SHT_CUDA_INFO"
	.sectionflags	@""
	.align	4


	//----- nvinfo : EIATTR_CUDA_API_VERSION
	.align		4
        /*0000*/ 	.byte	0x04, 0x37
        /*0002*/ 	.short	(.L_552 - .L_551)
.L_551:
        /*0004*/ 	.word	0x00000082


	//----- nvinfo : EIATTR_SW2861232_WAR
	.align		4
.L_552:
        /*0008*/ 	.byte	0x01, 0x35
	.zero		2


	//----- nvinfo : EIATTR_PARAM_CBANK
	.align		4
        /*000c*/ 	.byte	0x04, 0x0a
        /*000e*/ 	.short	(.L_554 - .L_553)
	.align		4
.L_553:
        /*0010*/ 	.word	index@(.nv.constant0._ZN7cutlass13device_kernelIN5flash19enable_sm80_to_sm89INS1_16FlashAttnBwdSm80INS1_25CollectiveMainloopBwdSm80ILi1ELi1EN4cute5tupleIJNS5_1CILi64EEES8_NS7_ILi192EEEEEENS_6half_tEfNS_4arch4Sm80ELb0ELb1ELb0ELb1ELb0ELb0ELb0ELb0ELi2ELi2ELi2ELi2ELb1EEENS1_24CollectiveEpilogueBwdGQAISA_fSD_Li256ELb1ELb0EEENS1_19SingleTileSchedulerILb1ELb0ELb0ELi64EEEEEEEEEvNT_6ParamsE)
        /*0014*/ 	.short	0x0160
        /*0016*/ 	.short	0x0278


	//----- nvinfo : EIATTR_CBANK_PARAM_SIZE
	.align		4
.L_554:
        /*0018*/ 	.byte	0x03, 0x19
        /*001a*/ 	.short	0x0278


	//----- nvinfo : EIATTR_KPARAM_INFO
	.align		4
        /*001c*/ 	.byte	0x04, 0x17
        /*001e*/ 	.short	(.L_556 - .L_555)
.L_555:
        /*0020*/ 	.word	0x00000000
        /*0024*/ 	.short	0x0000
        /*0026*/ 	.short	0x0000
        /*0028*/ 	.byte	0x00, 0xf0, 0xe1, 0x09


	//----- nvinfo : EIATTR_MAXREG_COUNT
	.align		4
.L_556:
        /*002c*/ 	.byte	0x03, 0x1b
        /*002e*/ 	.short	0x00ff


	//----- nvinfo : EIATTR_NUM_BARRIERS
	.align		4
        /*0030*/ 	.byte	0x02, 0x4c
        /*0032*/ 	.byte	0x02
	.zero		1


	//----- nvinfo : EIATTR_ANNOTATIONS
	.align		4
        /*0034*/ 	.byte	0x04, 0x55
        /*0036*/ 	.short	(.L_558 - .L_557)


	//   ....[0]....
.L_557:
        /*0038*/ 	.word	0x00000001
        /*003c*/ 	.byte	0x70, 0x1b, 0x00, 0x00, 0x01, 0x00, 0x00, 0x00, 0xb0, 0x20, 0x00, 0x00, 0x01, 0x00, 0x00, 0x00
        /*004c*/ 	.byte	0xa0, 0x25, 0x00, 0x00, 0x01, 0x00, 0x00, 0x00, 0xe0, 0x25, 0x00, 0x00, 0x01, 0x00, 0x00, 0x00
        /*005c*/ 	.byte	0x00, 0x48, 0x00, 0x00, 0x01, 0x00, 0x00, 0x00, 0x30, 0x48, 0x00, 0x00, 0x01, 0x00, 0x00, 0x00
        /*006c*/ 	.byte	0x80, 0x4f, 0x00, 0x00, 0x01, 0x00, 0x00, 0x00, 0x30, 0x55, 0x00, 0x00


	//----- nvinfo : EIATTR_MERCURY_ISA_VERSION
	.align		4
.L_558:
        /*0078*/ 	.byte	0x03, 0x5f
        /*007a*/ 	.short	0x0000


	//----- nvinfo : EIATTR_COOP_GROUP_MASK_REGIDS
	.align		4
        /*007c*/ 	.byte	0x04, 0x29
        /*007e*/ 	.short	(.L_560 - .L_559)


	//   ....[0]....
.L_559:
        /*0080*/ 	.word	0xffffffff


	//----- nvinfo : EIATTR_COOP_GROUP_INSTR_OFFSETS
	.align		4
.L_560:
        /*0084*/ 	.byte	0x04, 0x28
        /*0086*/ 	.short	(.L_562 - .L_561)


	//   ....[0]....
.L_561:
        /*0088*/ 	.word	0x000000a0


	//----- nvinfo : EIATTR_EXIT_INSTR_OFFSETS
	.align		4
.L_562:
        /*008c*/ 	.byte	0x04, 0x1c
        /*008e*/ 	.short	(.L_564 - .L_563)


	//   ....[0]....
.L_563:
        /*0090*/ 	.word	0x00000310


	//   ....[1]....
        /*0094*/ 	.word	0x00005cc0


	//   ....[2]....
        /*0098*/ 	.word	0x000065c0


	//----- nvinfo : EIATTR_CTAIDZ_USED
	.align		4
.L_564:
        /*009c*/ 	.byte	0x01, 0x04
	.zero		2


	//----- nvinfo : EIATTR_MAX_THREADS
	.align		4
        /*00a0*/ 	.byte	0x04, 0x05
        /*00a2*/ 	.short	(.L_566 - .L_565)
.L_565:
        /*00a4*/ 	.word	0x00000100
        /*00a8*/ 	.word	0x00000001
        /*00ac*/ 	.word	0x00000001


	//----- nvinfo : EIATTR_CRS_STACK_SIZE
	.align		4
.L_566:
        /*00b0*/ 	.byte	0x04, 0x1e
        /*00b2*/ 	.short	(.L_568 - .L_567)
.L_567:
        /*00b4*/ 	.word	0x00000000
.L_568:


//--------------------- .nv.info._ZN7cutlass13device_kernelIN5flash19enable_sm80_to_sm89INS1_16FlashAttnBwdSm80INS1_25CollectiveMainloopBwdSm80ILi1ELi1EN4cute5tupleIJNS5_1CILi64EEES8_NS7_ILi192EEEEEENS_6half_tEfNS_4arch4Sm80ELb0ELb1ELb0ELb1ELb1ELb0ELb0ELb0ELi2ELi2ELi2ELi2ELb1EEENS1_24CollectiveEpilogueBwdGQAISA_fSD_Li256ELb1ELb1EEENS1_19SingleTileSchedulerILb1ELb0ELb0ELi64EEEEEEEEEvNT_6ParamsE --------------------------
	.section	.nv.info._ZN7cutlass13device_kernelIN5flash19enable_sm80_to_sm89INS1_16FlashAttnBwdSm80INS1_25CollectiveMainloopBwdSm80ILi1ELi1EN4cute5tupleIJNS5_1CILi64EEES8_NS7_ILi192EEEEEENS_6half_tEfNS_4arch4Sm80ELb0ELb1ELb0ELb1ELb1ELb0ELb0ELb0ELi2ELi2ELi2ELi2ELb1EEENS1_24CollectiveEpilogueBwdGQAISA_fSD_Li256ELb1ELb1EEENS1_19SingleTileSchedulerILb1ELb0ELb0ELi64EEEEEEEEEvNT_6ParamsE,"",@"SHT_CUDA_INFO"
	.sectionflags	@""
	.align	4


	//----- nvinfo : EIATTR_CUDA_API_VERSION
	.align		4
        /*0000*/ 	.byte	0x04, 0x37
        /*0002*/ 	.short	(.L_570 - .L_569)
.L_569:
        /*0004*/ 	.word	0x00000082


	//----- nvinfo : EIATTR_SW2861232_WAR
	.align		4
.L_570:
        /*0008*/ 	.byte	0x01, 0x35
	.zero		2


	//----- nvinfo : EIATTR_PARAM_CBANK
	.align		4
        /*000c*/ 	.byte	0x04, 0x0a
        /*000e*/ 	.short	(.L_572 - .L_571)
	.align		4
.L_571:
        /*0010*/ 	.word	index@(.nv.constant0._ZN7cutlass13device_kernelIN5flash19enable_sm80_to_sm89INS1_16FlashAttnBwdSm80INS1_25CollectiveMainloopBwdSm80ILi1ELi1EN4cute5tupleIJNS5_1CILi64EEES8_NS7_ILi192EEEEEENS_6half_tEfNS_4arch4Sm80ELb0ELb1ELb0ELb1ELb1ELb0ELb0ELb0ELi2ELi2ELi2ELi2ELb1EEENS1_24CollectiveEpilogueBwdGQAISA_fSD_Li256ELb1ELb1EEENS1_19SingleTileSchedulerILb1ELb0ELb0ELi64EEEEEEEEEvNT_6ParamsE)
        /*0014*/ 	.short	0x0160
        /*0016*/ 	.short	0x0278


	//----- nvinfo : EIATTR_CBANK_PARAM_SIZE
	.align		4
.L_572:
        /*0018*/ 	.byte	0x03, 0x19
        /*001a*/ 	.short	0x0278


	//----- nvinfo : EIATTR_KPARAM_INFO
	.align		4
        /*001c*/ 	.byte	0x04, 0x17
        /*001e*/ 	.short	(.L_574 - .L_573)
.L_573:
        /*0020*/ 	.word	0x00000000
        /*0024*/ 	.short	0x0000
        /*0026*/ 	.short	0x0000
        /*0028*/ 	.byte	0x00, 0xf0, 0xe1, 0x09


	//----- nvinfo : EIATTR_MAXREG_COUNT
	.align		4
.L_574:
        /*002c*/ 	.byte	0x03, 0x1b
        /*002e*/ 	.short	0x00ff


	//----- nvinfo : EIATTR_NUM_BARRIERS
	.align		4
        /*0030*/ 	.byte	0x02, 0x4c
        /*0032*/ 	.byte	0x02
	.zero		1


	//----- nvinfo : EIATTR_ANNOTATIONS
	.align		4
        /*0034*/ 	.byte	0x04, 0x55
        /*0036*/ 	.short	(.L_576 - .L_575)


	//   ....[0]....
.L_575:
        /*0038*/ 	.word	0x00000001
        /*003c*/ 	.byte	0x70, 0x1b, 0x00, 0x00, 0x01, 0x00, 0x00, 0x00, 0xb0, 0x20, 0x00, 0x00, 0x01, 0x00, 0x00, 0x00
        /*004c*/ 	.byte	0xa0, 0x25, 0x00, 0x00, 0x01, 0x00, 0x00, 0x00, 0xe0, 0x25, 0x00, 0x00, 0x01, 0x00, 0x00, 0x00
        /*005c*/ 	.byte	0x00, 0x48, 0x00, 0x00, 0x01, 0x00, 0x00, 0x00, 0x30, 0x48, 0x00, 0x00, 0x01, 0x00, 0x00, 0x00
        /*006c*/ 	.byte	0x80, 0x4f, 0x00, 0x00, 0x01, 0x00, 0x00, 0x00, 0x30, 0x55, 0x00, 0x00


	//----- nvinfo : EIATTR_MERCURY_ISA_VERSION
	.align		4
.L_576:
        /*0078*/ 	.byte	0x03, 0x5f
        /*007a*/ 	.short	0x0000


	//----- nvinfo : EIATTR_COOP_GROUP_MASK_REGIDS
	.align		4
        /*007c*/ 	.byte	0x04, 0x29
        /*007e*/ 	.short	(.L_578 - .L_577)


	//   ....[0]....
.L_577:
        /*0080*/ 	.word	0xffffffff


	//   ....[1]....
        /*0084*/ 	.word	0xffffffff


	//   ....[2]....
        /*0088*/ 	.word	0xffffffff


	//   ....[3]....
        /*008c*/ 	.word	0xffffffff


	//   ....[4]....
        /*0090*/ 	.word	0xffffffff


	//   ....[5]....
        /*0094*/ 	.word	0xffffffff


	//   ....[6]....
        /*0098*/ 	.word	0xffffffff


	//   ....[7]....
        /*009c*/ 	.word	0xffffffff


	//   ....[8]....
        /*00a0*/ 	.word	0xffffffff


	//----- nvinfo : EIATTR_COOP_GROUP_INSTR_OFFSETS
	.align		4
.L_578:
        /*00a4*/ 	.byte	0x04, 0x28
        /*00a6*/ 	.short	(.L_580 - .L_579)


	//   ....[0]....
.L_579:
        /*00a8*/ 	.word	0x000000a0


	//   ....[1]....
        /*00ac*/ 	.word	0x00006000


	//   ....[2]....
        /*00b0*/ 	.word	0x00006040


	//   ....[3]....
        /*00b4*/ 	.word	0x00006430


	//   ....[4]....
        /*00b8*/ 	.word	0x00006440


	//   ....[5]....
        /*00bc*/ 	.word	0x000065d0


	//   ....[6]....
        /*00c0*/ 	.word	0x00006620


	//   ....[7]....
        /*00c4*/ 	.word	0x000069d0


	//   ....[8]....
        /*00c8*/ 	.word	0x000069e0


	//----- nvinfo : EIATTR_EXIT_INSTR_OFFSETS
	.align		4
.L_580:
        /*00cc*/ 	.byte	0x04, 0x1c
        /*00ce*/ 	.short	(.L_582 - .L_581)


	//   ....[0]....
.L_581:
        /*00d0*/ 	.word	0x00000310


	//   ....[1]....
        /*00d4*/ 	.word	0x00005cc0


	//   ....[2]....
        /*00d8*/ 	.word	0x000069f0


	//   ....[3]....
        /*00dc*/ 	.word	0x00006a90


	//----- nvinfo : EIATTR_CTAIDZ_USED
	.align		4
.L_582:
        /*00e0*/ 	.byte	0x01, 0x04
	.zero		2


	//----- nvinfo : EIATTR_MAX_THREADS
	.align		4
        /*00e4*/ 	.byte	0x04, 0x05
        /*00e6*/ 	.short	(.L_584 - .L_583)
.L_583:
        /*00e8*/ 	.word	0x00000100
        /*00ec*/ 	.word	0x00000001
        /*00f0*/ 	.word	0x00000001


	//----- nvinfo : EIATTR_CRS_STACK_SIZE
	.align		4
.L_584:
        /*00f4*/ 	.byte	0x04, 0x1e
        /*00f6*/ 	.short	(.L_586 - .L_585)
.L_585:
        /*00f8*/ 	.word	0x00000000
.L_586:


//--------------------- .nv.info._ZN7cutlass13device_kernelIN5flash19enable_sm80_to_sm89INS1_16FlashAttnBwdSm80INS1_25CollectiveMainloopBwdSm80ILi1ELi1EN4cute5tupleIJNS5_1CILi64EEES8_NS7_ILi192EEEEEENS_6half_tEfNS_4arch4Sm80ELb1ELb0ELb0ELb0ELb0ELb0ELb0ELb0ELi2ELi2ELi2ELi2ELb1EEENS1_21CollectiveEpilogueBwdISA_SB_SD_Li256ELb0ELb0ELi4EEENS1_25SingleTileBwdLPTSchedulerILb0ELi64ELb0EEEEEEEEEvNT_6ParamsE --------------------------
	.section	.nv.info._ZN7cutlass13device_kernelIN5flash19enable_sm80_to_sm89INS1_16FlashAttnBwdSm80INS1_25CollectiveMainloopBwdSm80ILi1ELi1EN4cute5tupleIJNS5_1CILi64EEES8_NS7_ILi192EEEEEENS_6half_tEfNS_4arch4Sm80ELb1ELb0ELb0ELb0ELb0ELb0ELb0ELb0ELi2ELi2ELi2ELi2ELb1EEENS1_21CollectiveEpilogueBwdISA_SB_SD_Li256ELb0ELb0ELi4EEENS1_25SingleTileBwdLPTSchedulerILb0ELi64ELb0EEEEEEEEEvNT_6ParamsE,"",@"SHT_CUDA_INFO"
	.sectionflags	@""
	.align	4


	//----- nvinfo : EIATTR_CUDA_API_VERSION
	.align		4
        /*0000*/ 	.byte	0x04, 0x37
        /*0002*/ 	.short	(.L_588 - .L_587)
.L_587:
        /*0004*/ 	.word	0x00000082


	//----- nvinfo : EIATTR_SW2861232_WAR
	.align		4
.L_588:
        /*0008*/ 	.byte	0x01, 0x35
	.zero		2


	//----- nvinfo : EIATTR_PARAM_CBANK
	.align		4
        /*000c*/ 	.byte	0x04, 0x0a
        /*000e*/ 	.short	(.L_590 - .L_589)
	.align		4
.L_589:
        /*0010*/ 	.word	index@(.nv.constant0._ZN7cutlass13device_kernelIN5flash19enable_sm80_to_sm89INS1_16FlashAttnBwdSm80INS1_25CollectiveMainloopBwdSm80ILi1ELi1EN4cute5tupleIJNS5_1CILi64EEES8_NS7_ILi192EEEEEENS_6half_tEfNS_4arch4Sm80ELb1ELb0ELb0ELb0ELb0ELb0ELb0ELb0ELi2ELi2ELi2ELi2ELb1EEENS1_21CollectiveEpilogueBwdISA_SB_SD_Li256ELb0ELb0ELi4EEENS1_25SingleTileBwdLPTSchedulerILb0ELi64ELb0EEEEEEEEEvNT_6ParamsE)
        /*0014*/ 	.short	0x0160
        /*0016*/ 	.short	0x0288


	//----- nvinfo : EIATTR_CBANK_PARAM_SIZE
	.align		4
.L_590:
        /*0018*/ 	.byte	0x03, 0x19
        /*001a*/ 	.short	0x0288


	//----- nvinfo : EIATTR_KPARAM_INFO
	.align		4
        /*001c*/ 	.byte	0x04, 0x17
        /*001e*/ 	.short	(.L_592 - .L_591)
.L_591:
        /*0020*/ 	.word	0x00000000
        /*0024*/ 	.short	0x0000
        /*0026*/ 	.short	0x0000
        /*0028*/ 	.byte	0x00, 0xf0, 0x21, 0x0a


	//----- nvinfo : EIATTR_MAXREG_COUNT
	.align		4
.L_592:
        /*002c*/ 	.byte	0x03, 0x1b
        /*002e*/ 	.short	0x00ff


	//----- nvinfo : EIATTR_NUM_BARRIERS
	.align		4
        /*0030*/ 	.byte	0x02, 0x4c
        /*0032*/ 	.byte	0x02
	.zero		1


	//----- nvinfo : EIATTR_ANNOTATIONS
	.align		4
        /*0034*/ 	.byte	0x04, 0x55
        /*0036*/ 	.short	(.L_594 - .L_593)


	//   ....[0]....
.L_593:
        /*0038*/ 	.word	0x00000001
        /*003c*/ 	.byte	0xf0, 0x1d, 0x00, 0x00, 0x01, 0x00, 0x00, 0x00, 0x80, 0x4b, 0x00, 0x00


	//----- nvinfo : EIATTR_MERCURY_ISA_VERSION
	.align		4
.L_594:
        /*0048*/ 	.byte	0x03, 0x5f
        /*004a*/ 	.short	0x0000


	//----- nvinfo : EIATTR_COOP_GROUP_MASK_REGIDS
	.align		4
        /*004c*/ 	.byte	0x04, 0x29
        /*004e*/ 	.short	(.L_596 - .L_595)


	//   ....[0]....
.L_595:
        /*0050*/ 	.word	0xffffffff


	//----- nvinfo : EIATTR_COOP_GROUP_INSTR_OFFSETS
	.align		4
.L_596:
        /*0054*/ 	.byte	0x04, 0x28
        /*0056*/ 	.short	(.L_598 - .L_597)


	//   ....[0]....
.L_597:
        /*0058*/ 	.word	0x00000050


	//----- nvinfo : EIATTR_EXIT_INSTR_OFFSETS
	.align		4
.L_598:
        /*005c*/ 	.byte	0x04, 0x1c
        /*005e*/ 	.short	(.L_600 - .L_599)


	//   ....[0]....
.L_599:
        /*0060*/ 	.word	0x00000540


	//   ....[1]....
        /*0064*/ 	.word	0x00006360


	//   ....[2]....
        /*0068*/ 	.word	0x00006460


	//   ....[3]....
        /*006c*/ 	.word	0x00006480


	//   ....[4]....
        /*0070*/ 	.word	0x00006a60


	//   ....[5]....
        /*0074*/ 	.word	0x00006b50


	//   ....[6]....
        /*0078*/ 	.word	0x00006b70


	//----- nvinfo : EIATTR_MAX_THREADS
	.align		4
.L_600:
        /*007c*/ 	.byte	0x04, 0x05
        /*007e*/ 	.short	(.L_602 - .L_601)
.L_601:
        /*0080*/ 	.word	0x00000100
        /*0084*/ 	.word	0x00000001
        /*0088*/ 	.word	0x00000001


	//----- nvinfo : EIATTR_CRS_STACK_SIZE
	.align		4
.L_602:
        /*008c*/ 	.byte	0x04, 0x1e
        /*008e*/ 	.short	(.L_604 - .L_603)
.L_603:
        /*0090*/ 	.word	0x00000000
.L_604:


//--------------------- .nv.info._ZN7cutlass13device_kernelIN5flash19enable_sm80_to_sm89INS1_16FlashAttnBwdSm80INS1_25CollectiveMainloopBwdSm80ILi1ELi1EN4cute5tupleIJNS5_1CILi64EEES8_NS7_ILi192EEEEEENS_6half_tEfNS_4arch4Sm80ELb1ELb0ELb0ELb0ELb1ELb0ELb0ELb0ELi2ELi2ELi2ELi2ELb1EEENS1_21CollectiveEpilogueBwdISA_SB_SD_Li256ELb0ELb0ELi4EEENS1_25SingleTileBwdLPTSchedulerILb0ELi64ELb1EEEEEEEEEvNT_6ParamsE --------------------------
	.section	.nv.info._ZN7cutlass13device_kernelIN5flash19enable_sm80_to_sm89INS1_16FlashAttnBwdSm80INS1_25CollectiveMainloopBwdSm80ILi1ELi1EN4cute5tupleIJNS5_1CILi64EEES8_NS7_ILi192EEEEEENS_6half_tEfNS_4arch4Sm80ELb1ELb0ELb0ELb0ELb1ELb0ELb0ELb0ELi2ELi2ELi2ELi2ELb1EEENS1_21CollectiveEpilogueBwdISA_SB_SD_Li256ELb0ELb0ELi4EEENS1_25SingleTileBwdLPTSchedulerILb0ELi64ELb1EEEEEEEEEvNT_6ParamsE,"",@"SHT_CUDA_INFO"
	.sectionflags	@""
	.align	4


	//----- nvinfo : EIATTR_CUDA_API_VERSION
	.align		4
        /*0000*/ 	.byte	0x04, 0x37
        /*0002*/ 	.short	(.L_606 - .L_605)
.L_605:
        /*0004*/ 	.word	0x00000082


	//----- nvinfo : EIATTR_SW2861232_WAR
	.align		4
.L_606:
        /*0008*/ 	.byte	0x01, 0x35
	.zero		2


	//----- nvinfo : EIATTR_PARAM_CBANK
	.align		4
        /*000c*/ 	.byte	0x04, 0x0a
        /*000e*/ 	.short	(.L_608 - .L_607)
	.align		4
.L_607:
        /*0010*/ 	.word	index@(.nv.constant0._ZN7cutlass13device_kernelIN5flash19enable_sm80_to_sm89INS1_16FlashAttnBwdSm80INS1_25CollectiveMainloopBwdSm80ILi1ELi1EN4cute5tupleIJNS5_1CILi64EEES8_NS7_ILi192EEEEEENS_6half_tEfNS_4arch4Sm80ELb1ELb0ELb0ELb0ELb1ELb0ELb0ELb0ELi2ELi2ELi2ELi2ELb1EEENS1_21CollectiveEpilogueBwdISA_SB_SD_Li256ELb0ELb0ELi4EEENS1_25SingleTileBwdLPTSchedulerILb0ELi64ELb1EEEEEEEEEvNT_6ParamsE)
        /*0014*/ 	.short	0x0160
        /*0016*/ 	.short	0x0288


	//----- nvinfo : EIATTR_CBANK_PARAM_SIZE
	.align		4
.L_608:
        /*0018*/ 	.byte	0x03, 0x19
        /*001a*/ 	.short	0x0288


	//----- nvinfo : EIATTR_KPARAM_INFO
	.align		4
        /*001c*/ 	.byte	0x04, 0x17
        /*001e*/ 	.short	(.L_610 - .L_609)
.L_609:
        /*0020*/ 	.word	0x00000000
        /*0024*/ 	.short	0x0000
        /*0026*/ 	.short	0x0000
        /*0028*/ 	.byte	0x00, 0xf0, 0x21, 0x0a


	//----- nvinfo : EIATTR_MAXREG_COUNT
	.align		4
.L_610:
        /*002c*/ 	.byte	0x03, 0x1b
        /*002e*/ 	.short	0x00ff


	//----- nvinfo : EIATTR_NUM_BARRIERS
	.align		4
        /*0030*/ 	.byte	0x02, 0x4c
        /*0032*/ 	.byte	0x02
	.zero		1


	//----- nvinfo : EIATTR_ANNOTATIONS
	.align		4
        /*0034*/ 	.byte	0x04, 0x55
        /*0036*/ 	.short	(.L_612 - .L_611)


	//   ....[0]....
.L_611:
        /*0038*/ 	.word	0x00000001
        /*003c*/ 	.byte	0x50, 0x1e, 0x00, 0x00, 0x01, 0x00, 0x00, 0x00, 0xe0, 0x4b, 0x00, 0x00


	//----- nvinfo : EIATTR_MERCURY_ISA_VERSION
	.align		4
.L_612:
        /*0048*/ 	.byte	0x03, 0x5f
        /*004a*/ 	.short	0x0000


	//----- nvinfo : EIATTR_COOP_GROUP_MASK_REGIDS
	.align		4
        /*004c*/ 	.byte	0x04, 0x29
        /*004e*/ 	.short	(.L_614 - .L_613)


	//   ....[0]....
.L_613:
        /*0050*/ 	.word	0xffffffff


	//----- nvinfo : EIATTR_COOP_GROUP_INSTR_OFFSETS
	.align		4
.L_614:
        /*0054*/ 	.byte	0x04, 0x28
        /*0056*/ 	.short	(.L_616 - .L_615)


	//   ....[0]....
.L_615:
        /*0058*/ 	.word	0x00000050


	//----- nvinfo : EIATTR_EXIT_INSTR_OFFSETS
	.align		4
.L_616:
        /*005c*/ 	.byte	0x04, 0x1c
        /*005e*/ 	.short	(.L_618 - .L_617)


	//   ....[0]....
.L_617:
        /*0060*/ 	.word	0x000005a0


	//   ....[1]....
        /*0064*/ 	.word	0x000063c0


	//   ....[2]....
        /*0068*/ 	.word	0x000064c0


	//   ....[3]....
        /*006c*/ 	.word	0x000064e0


	//   ....[4]....
        /*0070*/ 	.word	0x00006ac0


	//   ....[5]....
        /*0074*/ 	.word	0x00006bb0


	//   ....[6]....
        /*0078*/ 	.word	0x00006bd0


	//----- nvinfo : EIATTR_MAX_THREADS
	.align		4
.L_618:
        /*007c*/ 	.byte	0x04, 0x05
        /*007e*/ 	.short	(.L_620 - .L_619)
.L_619:
        /*0080*/ 	.word	0x00000100
        /*0084*/ 	.word	0x00000001
        /*0088*/ 	.word	0x00000001


	//----- nvinfo : EIATTR_CRS_STACK_SIZE
	.align		4
.L_620:
        /*008c*/ 	.byte	0x04, 0x1e
        /*008e*/ 	.short	(.L_622 - .L_621)
.L_621:
        /*0090*/ 	.word	0x00000000
.L_622:


//--------------------- .nv.info._ZN7cutlass13device_kernelIN5flash19enable_sm80_to_sm89INS1_16FlashAttnBwdSm80INS1_25CollectiveMainloopBwdSm80ILi1ELi1EN4cute5tupleIJNS5_1CILi64EEES8_NS7_ILi192EEEEEENS_6half_tEfNS_4arch4Sm80ELb1ELb0ELb0ELb0ELb0ELb0ELb0ELb0ELi2ELi2ELi2ELi2ELb1EEENS1_24CollectiveEpilogueBwdGQAISA_fSD_Li256ELb0ELb0EEENS1_25SingleTileBwdLPTSchedulerILb0ELi64ELb0EEEEEEEEEvNT_6ParamsE --------------------------
	.section	.nv.info._ZN7cutlass13device_kernelIN5flash19enable_sm80_to_sm89INS1_16FlashAttnBwdSm80INS1_25CollectiveMainloopBwdSm80ILi1ELi1EN4cute5tupleIJNS5_1CILi64EEES8_NS7_ILi192EEEEEENS_6half_tEfNS_4arch4Sm80ELb1ELb0ELb0ELb0ELb0ELb0ELb0ELb0ELi2ELi2ELi2ELi2ELb1EEENS1_24CollectiveEpilogueBwdGQAISA_fSD_Li256ELb0ELb0EEENS1_25SingleTileBwdLPTSchedulerILb0ELi64ELb0EEEEEEEEEvNT_6ParamsE,"",@"SHT_CUDA_INFO"
	.sectionflags	@""
	.align	4


	//----- nvinfo : EIATTR_CUDA_API_VERSION
	.align		4
        /*0000*/ 	.byte	0x04, 0x37
        /*0002*/ 	.short	(.L_624 - .L_623)
.L_623:
        /*0004*/ 	.word	0x00000082


	//----- nvinfo : EIATTR_SW2861232_WAR
	.align		4
.L_624:
        /*0008*/ 	.byte	0x01, 0x35
	.zero		2


	//----- nvinfo : EIATTR_PARAM_CBANK
	.align		4
        /*000c*/ 	.byte	0x04, 0x0a
        /*000e*/ 	.short	(.L_626 - .L_625)
	.align		4
.L_625:
        /*0010*/ 	.word	index@(.nv.constant0._ZN7cutlass13device_kernelIN5flash19enable_sm80_to_sm89INS1_16FlashAttnBwdSm80INS1_25CollectiveMainloopBwdSm80ILi1ELi1EN4cute5tupleIJNS5_1CILi64EEES8_NS7_ILi192EEEEEENS_6half_tEfNS_4arch4Sm80ELb1ELb0ELb0ELb0ELb0ELb0ELb0ELb0ELi2ELi2ELi2ELi2ELb1EEENS1_24CollectiveEpilogueBwdGQAISA_fSD_Li256ELb0ELb0EEENS1_25SingleTileBwdLPTSchedulerILb0ELi64ELb0EEEEEEEEEvNT_6ParamsE)
        /*0014*/ 	.short	0x0160
        /*0016*/ 	.short	0x0290


	//----- nvinfo : EIATTR_CBANK_PARAM_SIZE
	.align		4
.L_626:
        /*0018*/ 	.byte	0x03, 0x19
        /*001a*/ 	.short	0x0290


	//----- nvinfo : EIATTR_KPARAM_INFO
	.align		4
        /*001c*/ 	.byte	0x04, 0x17
        /*001e*/ 	.short	(.L_628 - .L_627)
.L_627:
        /*0020*/ 	.word	0x00000000
        /*0024*/ 	.short	0x0000
        /*0026*/ 	.short	0x0000
        /*0028*/ 	.byte	0x00, 0xf0, 0x41, 0x0a


	//----- nvinfo : EIATTR_MAXREG_COUNT
	.align		4
.L_628:
        /*002c*/ 	.byte	0x03, 0x1b
        /*002e*/ 	.short	0x00ff


	//----- nvinfo : EIATTR_NUM_BARRIERS
	.align		4
        /*0030*/ 	.byte	0x02, 0x4c
        /*0032*/ 	.byte	0x02
	.zero		1


	//----- nvinfo : EIATTR_ANNOTATIONS
	.align		4
        /*0034*/ 	.byte	0x04, 0x55
        /*0036*/ 	.short	(.L_630 - .L_629)


	//   ....[0]....
.L_629:
        /*0038*/ 	.word	0x00000001
        /*003c*/ 	.byte	0x40, 0x1d, 0x00, 0x00, 0x01, 0x00, 0x00, 0x00, 0xd0, 0x4a, 0x00, 0x00


	//----- nvinfo : EIATTR_MERCURY_ISA_VERSION
	.align		4
.L_630:
        /*0048*/ 	.byte	0x03, 0x5f
        /*004a*/ 	.short	0x0000


	//----- nvinfo : EIATTR_COOP_GROUP_MASK_REGIDS
	.align		4
        /*004c*/ 	.byte	0x04, 0x29
        /*004e*/ 	.short	(.L_632 - .L_631)


	//   ....[0]....
.L_631:
        /*0050*/ 	.word	0xffffffff


	//----- nvinfo : EIATTR_COOP_GROUP_INSTR_OFFSETS
	.align		4
.L_632:
        /*0054*/ 	.byte	0x04, 0x28
        /*0056*/ 	.short	(.L_634 - .L_633)


	//   ....[0]....
.L_633:
        /*0058*/ 	.word	0x00000050


	//----- nvinfo : EIATTR_EXIT_INSTR_OFFSETS
	.align		4
.L_634:
        /*005c*/ 	.byte	0x04, 0x1c
        /*005e*/ 	.short	(.L_636 - .L_635)


	//   ....[0]....
.L_635:
        /*0060*/ 	.word	0x00000540


	//   ....[1]....
        /*0064*/ 	.word	0x00005380


	//   ....[2]....
        /*0068*/ 	.word	0x00005c10


	//----- nvinfo : EIATTR_MAX_THREADS
	.align		4
.L_636:
        /*006c*/ 	.byte	0x04, 0x05
        /*006e*/ 	.short	(.L_638 - .L_637)
.L_637:
        /*0070*/ 	.word	0x00000100
        /*0074*/ 	.word	0x00000001
        /*0078*/ 	.word	0x00000001
.L_638:


//--------------------- .nv.info._ZN7cutlass13device_kernelIN5flash19enable_sm80_to_sm89INS1_16FlashAttnBwdSm80INS1_25CollectiveMainloopBwdSm80ILi1ELi1EN4cute5tupleIJNS5_1CILi64EEES8_NS7_ILi192EEEEEENS_6half_tEfNS_4arch4Sm80ELb1ELb0ELb0ELb0ELb1ELb0ELb0ELb0ELi2ELi2ELi2ELi2ELb1EEENS1_24CollectiveEpilogueBwdGQAISA_fSD_Li256ELb0ELb1EEENS1_25SingleTileBwdLPTSchedulerILb0ELi64ELb1EEEEEEEEEvNT_6ParamsE --------------------------
	.section	.nv.info._ZN7cutlass13device_kernelIN5flash19enable_sm80_to_sm89INS1_16FlashAttnBwdSm80INS1_25CollectiveMainloopBwdSm80ILi1ELi1EN4cute5tupleIJNS5_1CILi64EEES8_NS7_ILi192EEEEEENS_6half_tEfNS_4arch4Sm80ELb1ELb0ELb0ELb0ELb1ELb0ELb0ELb0ELi2ELi2ELi2ELi2ELb1EEENS1_24CollectiveEpilogueBwdGQAISA_fSD_Li256ELb0ELb1EEENS1_25SingleTileBwdLPTSchedulerILb0ELi64ELb1EEEEEEEEEvNT_6ParamsE,"",@"SHT_CUDA_INFO"
	.sectionflags	@""
	.align	4


	//----- nvinfo : EIATTR_CUDA_API_VERSION
	.align		4
        /*0000*/ 	.byte	0x04, 0x37
        /*0002*/ 	.short	(.L_640 - .L_639)
.L_639:
        /*0004*/ 	.word	0x00000082


	//----- nvinfo : EIATTR_SW2861232_WAR
	.align		4
.L_640:
        /*0008*/ 	.byte	0x01, 0x35
	.zero		2


	//----- nvinfo : EIATTR_PARAM_CBANK
	.align		4
        /*000c*/ 	.byte	0x04, 0x0a
        /*000e*/ 	.short	(.L_642 - .L_641)
	.align		4
.L_641:
        /*0010*/ 	.word	index@(.nv.constant0._ZN7cutlass13device_kernelIN5flash19enable_sm80_to_sm89INS1_16FlashAttnBwdSm80INS1_25CollectiveMainloopBwdSm80ILi1ELi1EN4cute5tupleIJNS5_1CILi64EEES8_NS7_ILi192EEEEEENS_6half_tEfNS_4arch4Sm80ELb1ELb0ELb0ELb0ELb1ELb0ELb0ELb0ELi2ELi2ELi2ELi2ELb1EEENS1_24CollectiveEpilogueBwdGQAISA_fSD_Li256ELb0ELb1EEENS1_25SingleTileBwdLPTSchedulerILb0ELi64ELb1EEEEEEEEEvNT_6ParamsE)
        /*0014*/ 	.short	0x0160
        /*0016*/ 	.short	0x0290


	//----- nvinfo : EIATTR_CBANK_PARAM_SIZE
	.align		4
.L_642:
        /*0018*/ 	.byte	0x03, 0x19
        /*001a*/ 	.short	0x0290


	//----- nvinfo : EIATTR_KPARAM_INFO
	.align		4
        /*001c*/ 	.byte	0x04, 0x17
        /*001e*/ 	.short	(.L_644 - .L_643)
.L_643:
        /*0020*/ 	.word	0x00000000
        /*0024*/ 	.short	0x0000
        /*0026*/ 	.short	0x0000
        /*0028*/ 	.byte	0x00, 0xf0, 0x41, 0x0a


	//----- nvinfo : EIATTR_MAXREG_COUNT
	.align		4
.L_644:
        /*002c*/ 	.byte	0x03, 0x1b
        /*002e*/ 	.short	0x00ff


	//----- nvinfo : EIATTR_NUM_BARRIERS
	.align		4
        /*0030*/ 	.byte	0x02, 0x4c
        /*0032*/ 	.byte	0x02
	.zero		1


	//----- nvinfo : EIATTR_ANNOTATIONS
	.align		4
        /*0034*/ 	.byte	0x04, 0x55
        /*0036*/ 	.short	(.L_646 - .L_645)


	//   ....[0]....
.L_645:
        /*0038*/ 	.word	0x00000001
        /*003c*/ 	.byte	0xa0, 0x1d, 0x00, 0x00, 0x01, 0x00, 0x00, 0x00, 0x30, 0x4b, 0x00, 0x00


	//----- nvinfo : EIATTR_MERCURY_ISA_VERSION
	.align		4
.L_646:
        /*0048*/ 	.byte	0x03, 0x5f
        /*004a*/ 	.short	0x0000


	//----- nvinfo : EIATTR_COOP_GROUP_MASK_REGIDS
	.align		4
        /*004c*/ 	.byte	0x04, 0x29
        /*004e*/ 	.short	(.L_648 - .L_647)


	//   ....[0]....
.L_647:
        /*0050*/ 	.word	0xffffffff


	//   ....[1]....
        /*0054*/ 	.word	0xffffffff


	//   ....[2]....
        /*0058*/ 	.word	0xffffffff


	//   ....[3]....
        /*005c*/ 	.word	0xffffffff


	//   ....[4]....
        /*0060*/ 	.word	0xffffffff


	//   ....[5]....
        /*0064*/ 	.word	0xffffffff


	//   ....[6]....
        /*0068*/ 	.word	0xffffffff


	//   ....[7]....
        /*006c*/ 	.word	0xffffffff


	//   ....[8]....
        /*0070*/ 	.word	0xffffffff


	//----- nvinfo : EIATTR_COOP_GROUP_INSTR_OFFSETS
	.align		4
.L_648:
        /*0074*/ 	.byte	0x04, 0x28
        /*0076*/ 	.short	(.L_650 - .L_649)


	//   ....[0]....
.L_649:
        /*0078*/ 	.word	0x00000050


	//   ....[1]....
        /*007c*/ 	.word	0x00005660


	//   ....[2]....
        /*0080*/ 	.word	0x00005690


	//   ....[3]....
        /*0084*/ 	.word	0x00005ac0


	//   ....[4]....
        /*0088*/ 	.word	0x00005ad0


	//   ....[5]....
        /*008c*/ 	.word	0x00005c90


	//   ....[6]....
        /*0090*/ 	.word	0x00005da0


	//   ....[7]....
        /*0094*/ 	.word	0x000060d0


	//   ....[8]....
        /*0098*/ 	.word	0x000060e0


	//----- nvinfo : EIATTR_EXIT_INSTR_OFFSETS
	.align		4
.L_650:
        /*009c*/ 	.byte	0x04, 0x1c
        /*009e*/ 	.short	(.L_652 - .L_651)


	//   ....[0]....
.L_651:
        /*00a0*/ 	.word	0x000005a0


	//   ....[1]....
        /*00a4*/ 	.word	0x000053e0


	//   ....[2]....
        /*00a8*/ 	.word	0x000060f0


	//   ....[3]....
        /*00ac*/ 	.word	0x00006190


	//----- nvinfo : EIATTR_MAX_THREADS
	.align		4
.L_652:
        /*00b0*/ 	.byte	0x04, 0x05
        /*00b2*/ 	.short	(.L_654 - .L_653)
.L_653:
        /*00b4*/ 	.word	0x00000100
        /*00b8*/ 	.word	0x00000001
        /*00bc*/ 	.word	0x00000001


	//----- nvinfo : EIATTR_CRS_STACK_SIZE
	.align		4
.L_654:
        /*00c0*/ 	.byte	0x04, 0x1e
        /*00c2*/ 	.short	(.L_656 - .L_655)
.L_655:
        /*00c4*/ 	.word	0x00000000
.L_656:


//--------------------- .nv.info._ZN7cutlass13device_kernelIN5flash19enable_sm80_to_sm89INS1_16FlashAttnBwdSm80INS1_25CollectiveMainloopBwdSm80ILi1ELi1EN4cute5tupleIJNS5_1CILi64EEES8_NS7_ILi192EEEEEENS_6half_tEfNS_4arch4Sm80ELb1ELb0ELb0ELb1ELb0ELb0ELb0ELb0ELi2ELi2ELi2ELi2ELb1EEENS1_21CollectiveEpilogueBwdISA_SB_SD_Li256ELb1ELb0ELi4EEENS1_25SingleTileBwdLPTSchedulerILb1ELi64ELb0EEEEEEEEEvNT_6ParamsE --------------------------
	.section	.nv.info._ZN7cutlass13device_kernelIN5flash19enable_sm80_to_sm89INS1_16FlashAttnBwdSm80INS1_25CollectiveMainloopBwdSm80ILi1ELi1EN4cute5tupleIJNS5_1CILi64EEES8_NS7_ILi192EEEEEENS_6half_tEfNS_4arch4Sm80ELb1ELb0ELb0ELb1ELb0ELb0ELb0ELb0ELi2ELi2ELi2ELi2ELb1EEENS1_21CollectiveEpilogueBwdISA_SB_SD_Li256ELb1ELb0ELi4EEENS1_25SingleTileBwdLPTSchedulerILb1ELi64ELb0EEEEEEEEEvNT_6ParamsE,"",@"SHT_CUDA_INFO"
	.sectionflags	@""
	.align	4


	//----- nvinfo : EIATTR_CUDA_API_VERSION
	.align		4
        /*0000*/ 	.byte	0x04, 0x37
        /*0002*/ 	.short	(.L_658 - .L_657)
.L_657:
        /*0004*/ 	.word	0x00000082


	//----- nvinfo : EIATTR_SW2861232_WAR
	.align		4
.L_658:
        /*0008*/ 	.byte	0x01, 0x35
	.zero		2


	//----- nvinfo : EIATTR_PARAM_CBANK
	.align		4
        /*000c*/ 	.byte	0x04, 0x0a
        /*000e*/ 	.short	(.L_660 - .L_659)
	.align		4
.L_659:
        /*0010*/ 	.word	index@(.nv.constant0._ZN7cutlass13device_kernelIN5flash19enable_sm80_to_sm89INS1_16FlashAttnBwdSm80INS1_25CollectiveMainloopBwdSm80ILi1ELi1EN4cute5tupleIJNS5_1CILi64EEES8_NS7_ILi192EEEEEENS_6half_tEfNS_4arch4Sm80ELb1ELb0ELb0ELb1ELb0ELb0ELb0ELb0ELi2ELi2ELi2ELi2ELb1EEENS1_21CollectiveEpilogueBwdISA_SB_SD_Li256ELb1ELb0ELi4EEENS1_25SingleTileBwdLPTSchedulerILb1ELi64ELb0EEEEEEEEEvNT_6ParamsE)
        /*0014*/ 	.short	0x0160
        /*0016*/ 	.short	0x0288


	//----- nvinfo : EIATTR_CBANK_PARAM_SIZE
	.align		4
.L_660:
        /*0018*/ 	.byte	0x03, 0x19
        /*001a*/ 	.short	0x0288


	//----- nvinfo : EIATTR_KPARAM_INFO
	.align		4
        /*001c*/ 	.byte	0x04, 0x17
        /*001e*/ 	.short	(.L_662 - .L_661)
.L_661:
        /*0020*/ 	.word	0x00000000
        /*0024*/ 	.short	0x0000
        /*0026*/ 	.short	0x0000
        /*0028*/ 	.byte	0x00, 0xf0, 0x21, 0x0a


	//----- nvinfo : EIATTR_MAXREG_COUNT
	.align		4
.L_662:
        /*002c*/ 	.byte	0x03, 0x1b
        /*002e*/ 	.short	0x00ff


	//----- nvinfo : EIATTR_NUM_BARRIERS
	.align		4
        /*0030*/ 	.byte	0x02, 0x4c
        /*0032*/ 	.byte	0x02
	.zero		1


	//----- nvinfo : EIATTR_MERCURY_ISA_VERSION
	.align		4
        /*0034*/ 	.byte	0x03, 0x5f
        /*0036*/ 	.short	0x0000


	//----- nvinfo : EIATTR_COOP_GROUP_MASK_REGIDS
	.align		4
        /*0038*/ 	.byte	0x04, 0x29
        /*003a*/ 	.short	(.L_664 - .L_663)


	//   ....[0]....
.L_663:
        /*003c*/ 	.word	0xffffffff


	//----- nvinfo : EIATTR_COOP_GROUP_INSTR_OFFSETS
	.align		4
.L_664:
        /*0040*/ 	.byte	0x04, 0x28
        /*0042*/ 	.short	(.L_666 - .L_665)


	//   ....[0]....
.L_665:
        /*0044*/ 	.word	0x00000050


	//----- nvinfo : EIATTR_EXIT_INSTR_OFFSETS
	.align		4
.L_666:
        /*0048*/ 	.byte	0x04, 0x1c
        /*004a*/ 	.short	(.L_668 - .L_667)


	//   ....[0]....
.L_667:
        /*004c*/ 	.word	0x000009c0


	//   ....[1]....
        /*0050*/ 	.word	0x00006e50


	//   ....[2]....
        /*0054*/ 	.word	0x00006f50


	//   ....[3]....
        /*0058*/ 	.word	0x00006f70


	//   ....[4]....
        /*005c*/ 	.word	0x00007760


	//   ....[5]....
        /*0060*/ 	.word	0x00007850


	//   ....[6]....
        /*0064*/ 	.word	0x00007870


	//----- nvinfo : EIATTR_MAX_THREADS
	.align		4
.L_668:
        /*0068*/ 	.byte	0x04, 0x05
        /*006a*/ 	.short	(.L_670 - .L_669)
.L_669:
        /*006c*/ 	.word	0x00000100
        /*0070*/ 	.word	0x00000001
        /*0074*/ 	.word	0x00000001


	//----- nvinfo : EIATTR_CRS_STACK_SIZE
	.align		4
.L_670:
        /*0078*/ 	.byte	0x04, 0x1e
        /*007a*/ 	.short	(.L_672 - .L_671)
.L_671:
        /*007c*/ 	.word	0x00000000
.L_672:


//--------------------- .nv.info._ZN7cutlass13device_kernelIN5flash19enable_sm80_to_sm89INS1_16FlashAttnBwdSm80INS1_25CollectiveMainloopBwdSm80ILi1ELi1EN4cute5tupleIJNS5_1CILi64EEES8_NS7_ILi192EEEEEENS_6half_tEfNS_4arch4Sm80ELb1ELb0ELb0ELb1ELb1ELb0ELb0ELb0ELi2ELi2ELi2ELi2ELb1EEENS1_21CollectiveEpilogueBwdISA_SB_SD_Li256ELb1ELb0ELi4EEENS1_25SingleTileBwdLPTSchedulerILb1ELi64ELb1EEEEEEEEEvNT_6ParamsE --------------------------
	.section	.nv.info._ZN7cutlass13device_kernelIN5flash19enable_sm80_to_sm89INS1_16FlashAttnBwdSm80INS1_25CollectiveMainloopBwdSm80ILi1ELi1EN4cute5tupleIJNS5_1CILi64EEES8_NS7_ILi192EEEEEENS_6half_tEfNS_4arch4Sm80ELb1ELb0ELb0ELb1ELb1ELb0ELb0ELb0ELi2ELi2ELi2ELi2ELb1EEENS1_21CollectiveEpilogueBwdISA_SB_SD_Li256ELb1ELb0ELi4EEENS1_25SingleTileBwdLPTSchedulerILb1ELi64ELb1EEEEEEEEEvNT_6ParamsE,"",@"SHT_CUDA_INFO"
	.sectionflags	@""
	.align	4


	//----- nvinfo : EIATTR_CUDA_API_VERSION
	.align		4
        /*0000*/ 	.byte	0x04, 0x37
        /*0002*/ 	.short	(.L_674 - .L_673)
.L_673:
        /*0004*/ 	.word	0x00000082


	//----- nvinfo : EIATTR_SW2861232_WAR
	.align		4
.L_674:
        /*0008*/ 	.byte	0x01, 0x35
	.zero		2


	//----- nvinfo : EIATTR_PARAM_CBANK
	.align		4
        /*000c*/ 	.byte	0x04, 0x0a
        /*000e*/ 	.short	(.L_676 - .L_675)
	.align		4
.L_675:
        /*0010*/ 	.word	index@(.nv.constant0._ZN7cutlass13device_kernelIN5flash19enable_sm80_to_sm89INS1_16FlashAttnBwdSm80INS1_25CollectiveMainloopBwdSm80ILi1ELi1EN4cute5tupleIJNS5_1CILi64EEES8_NS7_ILi192EEEEEENS_6half_tEfNS_4arch4Sm80ELb1ELb0ELb0ELb1ELb1ELb0ELb0ELb0ELi2ELi2ELi2ELi2ELb1EEENS1_21CollectiveEpilogueBwdISA_SB_SD_Li256ELb1ELb0ELi4EEENS1_25SingleTileBwdLPTSchedulerILb1ELi64ELb1EEEEEEEEEvNT_6ParamsE)
        /*0014*/ 	.short	0x0160
        /*0016*/ 	.short	0x0288


	//----- nvinfo : EIATTR_CBANK_PARAM_SIZE
	.align		4
.L_676:
        /*0018*/ 	.byte	0x03, 0x19
        /*001a*/ 	.short	0x0288


	//----- nvinfo : EIATTR_KPARAM_INFO
	.align		4
        /*001c*/ 	.byte	0x04, 0x17
        /*001e*/ 	.short	(.L_678 - .L_677)
.L_677:
        /*0020*/ 	.word	0x00000000
        /*0024*/ 	.short	0x0000
        /*0026*/ 	.short	0x0000
        /*0028*/ 	.byte	0x00, 0xf0, 0x21, 0x0a


	//----- nvinfo : EIATTR_MAXREG_COUNT
	.align		4
.L_678:
        /*002c*/ 	.byte	0x03, 0x1b
        /*002e*/ 	.short	0x00ff


	//----- nvinfo : EIATTR_NUM_BARRIERS
	.align		4
        /*0030*/ 	.byte	0x02, 0x4c
        /*0032*/ 	.byte	0x02
	.zero		1


	//----- nvinfo : EIATTR_ANNOTATIONS
	.align		4
        /*0034*/ 	.byte	0x04, 0x55
        /*0036*/ 	.short	(.L_680 - .L_679)


	//   ....[0]....
.L_679:
        /*0038*/ 	.word	0x00000001
        /*003c*/ 	.byte	0xb0, 0x2e, 0x00, 0x00, 0x01, 0x00, 0x00, 0x00, 0x90, 0x53, 0x00, 0x00


	//----- nvinfo : EIATTR_MERCURY_ISA_VERSION
	.align		4
.L_680:
        /*0048*/ 	.byte	0x03, 0x5f
        /*004a*/ 	.short	0x0000


	//----- nvinfo : EIATTR_COOP_GROUP_MASK_REGIDS
	.align		4
        /*004c*/ 	.byte	0x04, 0x29
        /*004e*/ 	.short	(.L_682 - .L_681)


	//   ....[0]....
.L_681:
        /*0050*/ 	.word	0xffffffff


	//----- nvinfo : EIATTR_COOP_GROUP_INSTR_OFFSETS
	.align		4
.L_682:
        /*0054*/ 	.byte	0x04, 0x28
        /*0056*/ 	.short	(.L_684 - .L_683)


	//   ....[0]....
.L_683:
        /*0058*/ 	.word	0x00000060


	//----- nvinfo : EIATTR_EXIT_INSTR_OFFSETS
	.align		4
.L_684:
        /*005c*/ 	.byte	0x04, 0x1c
        /*005e*/ 	.short	(.L_686 - .L_685)


	//   ....[0]....
.L_685:
        /*0060*/ 	.word	0x000009f0


	//   ....[1]....
        /*0064*/ 	.word	0x00006d30


	//   ....[2]....
        /*0068*/ 	.word	0x00006e30


	//   ....[3]....
        /*006c*/ 	.word	0x00006e50


	//   ....[4]....
        /*0070*/ 	.word	0x00007600


	//   ....[5]....
        /*0074*/ 	.word	0x000076f0


	//   ....[6]....
        /*0078*/ 	.word	0x00007710


	//----- nvinfo : EIATTR_MAX_THREADS
	.align		4
.L_686:
        /*007c*/ 	.byte	0x04, 0x05
        /*007e*/ 	.short	(.L_688 - .L_687)
.L_687:
        /*0080*/ 	.word	0x00000100
        /*0084*/ 	.word	0x00000001
        /*0088*/ 	.word	0x00000001


	//----- nvinfo : EIATTR_CRS_STACK_SIZE
	.align		4
.L_688:
        /*008c*/ 	.byte	0x04, 0x1e
        /*008e*/ 	.short	(.L_690 - .L_689)
.L_689:
        /*0090*/ 	.word	0x00000000
.L_690:


//--------------------- .nv.info._ZN7cutlass13device_kernelIN5flash19enable_sm80_to_sm89INS1_16FlashAttnBwdSm80INS1_25CollectiveMainloopBwdSm80ILi1ELi1EN4cute5tupleIJNS5_1CILi64EEES8_NS7_ILi192EEEEEENS_6half_tEfNS_4arch4Sm80ELb1ELb0ELb0ELb1ELb0ELb0ELb0ELb0ELi2ELi2ELi2ELi2ELb1EEENS1_24CollectiveEpilogueBwdGQAISA_fSD_Li256ELb1ELb0EEENS1_25SingleTileBwdLPTSchedulerILb1ELi64ELb0EEEEEEEEEvNT_6ParamsE --------------------------
	.section	.nv.info._ZN7cutlass13device_kernelIN5flash19enable_sm80_to_sm89INS1_16FlashAttnBwdSm80INS1_25CollectiveMainloopBwdSm80ILi1ELi1EN4cute5tupleIJNS5_1CILi64EEES8_NS7_ILi192EEEEEENS_6half_tEfNS_4arch4Sm80ELb1ELb0ELb0ELb1ELb0ELb0ELb0ELb0ELi2ELi2ELi2ELi2ELb1EEENS1_24CollectiveEpilogueBwdGQAISA_fSD_Li256ELb1ELb0EEENS1_25SingleTileBwdLPTSchedulerILb1ELi64ELb0EEEEEEEEEvNT_6ParamsE,"",@"SHT_CUDA_INFO"
	.sectionflags	@""
	.align	4


	//----- nvinfo : EIATTR_CUDA_API_VERSION
	.align		4
        /*0000*/ 	.byte	0x04, 0x37
        /*0002*/ 	.short	(.L_692 - .L_691)
.L_691:
        /*0004*/ 	.word	0x00000082


	//----- nvinfo : EIATTR_SW2861232_WAR
	.align		4
.L_692:
        /*0008*/ 	.byte	0x01, 0x35
	.zero		2


	//----- nvinfo : EIATTR_PARAM_CBANK
	.align		4
        /*000c*/ 	.byte	0x04, 0x0a
        /*000e*/ 	.short	(.L_694 - .L_693)
	.align		4
.L_693:
        /*0010*/ 	.word	index@(.nv.constant0._ZN7cutlass13device_kernelIN5flash19enable_sm80_to_sm89INS1_16FlashAttnBwdSm80INS1_25CollectiveMainloopBwdSm80ILi1ELi1EN4cute5tupleIJNS5_1CILi64EEES8_NS7_ILi192EEEEEENS_6half_tEfNS_4arch4Sm80ELb1ELb0ELb0ELb1ELb0ELb0ELb0ELb0ELi2ELi2ELi2ELi2ELb1EEENS1_24CollectiveEpilogueBwdGQAISA_fSD_Li256ELb1ELb0EEENS1_25SingleTileBwdLPTSchedulerILb1ELi64ELb0EEEEEEEEEvNT_6ParamsE)
        /*0014*/ 	.short	0x0160
        /*0016*/ 	.short	0x0290


	//----- nvinfo : EIATTR_CBANK_PARAM_SIZE
	.align		4
.L_694:
        /*0018*/ 	.byte	0x03, 0x19
        /*001a*/ 	.short	0x0290


	//----- nvinfo : EIATTR_KPARAM_INFO
	.align		4
        /*001c*/ 	.byte	0x04, 0x17
        /*001e*/ 	.short	(.L_696 - .L_695)
.L_695:
        /*0020*/ 	.word	0x00000000
        /*0024*/ 	.short	0x0000
        /*0026*/ 	.short	0x0000
        /*0028*/ 	.byte	0x00, 0xf0, 0x41, 0x0a


	//----- nvinfo : EIATTR_MAXREG_COUNT
	.align		4
.L_696:
        /*002c*/ 	.byte	0x03, 0x1b
        /*002e*/ 	.short	0x00ff


	//----- nvinfo : EIATTR_NUM_BARRIERS
	.align		4
        /*0030*/ 	.byte	0x02, 0x4c
        /*0032*/ 	.byte	0x02
	.zero		1


	//----- nvinfo : EIATTR_ANNOTATIONS
	.align		4
        /*0034*/ 	.byte	0x04, 0x55
        /*0036*/ 	.short	(.L_698 - .L_697)


	//   ....[0]....
.L_697:
        /*0038*/ 	.word	0x00000001
        /*003c*/ 	.byte	0x20, 0x05, 0x00, 0x00, 0x01, 0x00, 0x00, 0x00, 0xd0, 0x09, 0x00, 0x00, 0x01, 0x00, 0x00, 0x00
        /*004c*/ 	.byte	0xe0, 0x09, 0x00, 0x00, 0x01, 0x00, 0x00, 0x00, 0x50, 0x5b, 0x00, 0x00


	//----- nvinfo : EIATTR_MERCURY_ISA_VERSION
	.align		4
.L_698:
        /*0058*/ 	.byte	0x03, 0x5f
        /*005a*/ 	.short	0x0000


	//----- nvinfo : EIATTR_COOP_GROUP_MASK_REGIDS
	.align		4
        /*005c*/ 	.byte	0x04, 0x29
        /*005e*/ 	.short	(.L_700 - .L_699)


	//   ....[0]....
.L_699:
        /*0060*/ 	.word	0xffffffff


	//----- nvinfo : EIATTR_COOP_GROUP_INSTR_OFFSETS
	.align		4
.L_700:
        /*0064*/ 	.byte	0x04, 0x28
        /*0066*/ 	.short	(.L_702 - .L_701)


	//   ....[0]....
.L_701:
        /*0068*/ 	.word	0x00000060


	//----- nvinfo : EIATTR_EXIT_INSTR_OFFSETS
	.align		4
.L_702:
        /*006c*/ 	.byte	0x04, 0x1c
        /*006e*/ 	.short	(.L_704 - .L_703)


	//   ....[0]....
.L_703:
        /*0070*/ 	.word	0x00000a00


	//   ....[1]....
        /*0074*/ 	.word	0x00005b40


	//   ....[2]....
        /*0078*/ 	.word	0x000064b0


	//----- nvinfo : EIATTR_MAX_THREADS
	.align		4
.L_704:
        /*007c*/ 	.byte	0x04, 0x05
        /*007e*/ 	.short	(.L_706 - .L_705)
.L_705:
        /*0080*/ 	.word	0x00000100
        /*0084*/ 	.word	0x00000001
        /*0088*/ 	.word	0x00000001
.L_706:


//--------------------- .nv.info._ZN7cutlass13device_kernelIN5flash19enable_sm80_to_sm89INS1_16FlashAttnBwdSm80INS1_25CollectiveMainloopBwdSm80ILi1ELi1EN4cute5tupleIJNS5_1CILi64EEES8_NS7_ILi192EEEEEENS_6half_tEfNS_4arch4Sm80ELb1ELb0ELb0ELb1ELb1ELb0ELb0ELb0ELi2ELi2ELi2ELi2ELb1EEENS1_24CollectiveEpilogueBwdGQAISA_fSD_Li256ELb1ELb1EEENS1_25SingleTileBwdLPTSchedulerILb1ELi64ELb1EEEEEEEEEvNT_6ParamsE --------------------------
	.section	.nv.info._ZN7cutlass13device_kernelIN5flash19enable_sm80_to_sm89INS1_16FlashAttnBwdSm80INS1_25CollectiveMainloopBwdSm80ILi1ELi1EN4cute5tupleIJNS5_1CILi64EEES8_NS7_ILi192EEEEEENS_6half_tEfNS_4arch4Sm80ELb1ELb0ELb0ELb1ELb1ELb0ELb0ELb0ELi2ELi2ELi2ELi2ELb1EEENS1_24CollectiveEpilogueBwdGQAISA_fSD_Li256ELb1ELb1EEENS1_25SingleTileBwdLPTSchedulerILb1ELi64ELb1EEEEEEEEEvNT_6ParamsE,"",@"SHT_CUDA_INFO"
	.sectionflags	@""
	.align	4


	//----- nvinfo : EIATTR_CUDA_API_VERSION
	.align		4
        /*0000*/ 	.byte	0x04, 0x37
        /*0002*/ 	.short	(.L_708 - .L_707)
.L_707:
        /*0004*/ 	.word	0x00000082


	//----- nvinfo : EIATTR_SW2861232_WAR
	.align		4
.L_708:
        /*0008*/ 	.byte	0x01, 0x35
	.zero		2


	//----- nvinfo : EIATTR_PARAM_CBANK
	.align		4
        /*000c*/ 	.byte	0x04, 0x0a
        /*000e*/ 	.short	(.L_710 - .L_709)
	.align		4
.L_709:
        /*0010*/ 	.word	index@(.nv.constant0._ZN7cutlass13device_kernelIN5flash19enable_sm80_to_sm89INS1_16FlashAttnBwdSm80INS1_25CollectiveMainloopBwdSm80ILi1ELi1EN4cute5tupleIJNS5_1CILi64EEES8_NS7_ILi192EEEEEENS_6half_tEfNS_4arch4Sm80ELb1ELb0ELb0ELb1ELb1ELb0ELb0ELb0ELi2ELi2ELi2ELi2ELb1EEENS1_24CollectiveEpilogueBwdGQAISA_fSD_Li256ELb1ELb1EEENS1_25SingleTileBwdLPTSchedulerILb1ELi64ELb1EEEEEEEEEvNT_6ParamsE)
        /*0014*/ 	.short	0x0160
        /*0016*/ 	.short	0x0290


	//----- nvinfo : EIATTR_CBANK_PARAM_SIZE
	.align		4
.L_710:
        /*0018*/ 	.byte	0x03, 0x19
        /*001a*/ 	.short	0x0290


	//----- nvinfo : EIATTR_KPARAM_INFO
	.align		4
        /*001c*/ 	.byte	0x04, 0x17
        /*001e*/ 	.short	(.L_712 - .L_711)
.L_711:
        /*0020*/ 	.word	0x00000000
        /*0024*/ 	.short	0x0000
        /*0026*/ 	.short	0x0000
        /*0028*/ 	.byte	0x00, 0xf0, 0x41, 0x0a


	//----- nvinfo : EIATTR_MAXREG_COUNT
	.align		4
.L_712:
        /*002c*/ 	.byte	0x03, 0x1b
        /*002e*/ 	.short	0x00ff


	//----- nvinfo : EIATTR_NUM_BARRIERS
	.align		4
        /*0030*/ 	.byte	0x02, 0x4c
        /*0032*/ 	.byte	0x02
	.zero		1


	//----- nvinfo : EIATTR_MERCURY_ISA_VERSION
	.align		4
        /*0034*/ 	.byte	0x03, 0x5f
        /*0036*/ 	.short	0x0000


	//----- nvinfo : EIATTR_COOP_GROUP_MASK_REGIDS
	.align		4
        /*0038*/ 	.byte	0x04, 0x29
        /*003a*/ 	.short	(.L_714 - .L_713)


	//   ....[0]....
.L_713:
        /*003c*/ 	.word	0xffffffff


	//   ....[1]....
        /*0040*/ 	.word	0xffffffff


	//   ....[2]....
        /*0044*/ 	.word	0xffffffff


	//   ....[3]....
        /*0048*/ 	.word	0xffffffff


	//   ....[4]....
        /*004c*/ 	.word	0xffffffff


	//   ....[5]....
        /*0050*/ 	.word	0xffffffff


	//   ....[6]....
        /*0054*/ 	.word	0xffffffff


	//   ....[7]....
        /*0058*/ 	.word	0xffffffff


	//   ....[8]....
        /*005c*/ 	.word	0xffffffff


	//----- nvinfo : EIATTR_COOP_GROUP_INSTR_OFFSETS
	.align		4
.L_714:
        /*0060*/ 	.byte	0x04, 0x28
        /*0062*/ 	.short	(.L_716 - .L_715)


	//   ....[0]....
.L_715:
        /*0064*/ 	.word	0x00000050


	//   ....[1]....
        /*0068*/ 	.word	0x00006110


	//   ....[2]....
        /*006c*/ 	.word	0x00006150


	//   ....[3]....
        /*0070*/ 	.word	0x000065b0


	//   ....[4]....
        /*0074*/ 	.word	0x000065c0


	//   ....[5]....
        /*0078*/ 	.word	0x00006780


	//   ....[6]....
        /*007c*/ 	.word	0x00006880


	//   ....[7]....
        /*0080*/ 	.word	0x00006bb0


	//   ....[8]....
        /*0084*/ 	.word	0x00006bc0


	//----- nvinfo : EIATTR_EXIT_INSTR_OFFSETS
	.align		4
.L_716:
        /*0088*/ 	.byte	0x04, 0x1c
        /*008a*/ 	.short	(.L_718 - .L_717)


	//   ....[0]....
.L_717:
        /*008c*/ 	.word	0x000009c0


	//   ....[1]....
        /*0090*/ 	.word	0x00005d20


	//   ....[2]....
        /*0094*/ 	.word	0x00006bd0


	//   ....[3]....
        /*0098*/ 	.word	0x00006c70


	//----- nvinfo : EIATTR_MAX_THREADS
	.align		4
.L_718:
        /*009c*/ 	.byte	0x04, 0x05
        /*009e*/ 	.short	(.L_720 - .L_719)
.L_719:
        /*00a0*/ 	.word	0x00000100
        /*00a4*/ 	.word	0x00000001
        /*00a8*/ 	.word	0x00000001


	//----- nvinfo : EIATTR_CRS_STACK_SIZE
	.align		4
.L_720:
        /*00ac*/ 	.byte	0x04, 0x1e
        /*00ae*/ 	.short	(.L_722 - .L_721)
.L_721:
        /*00b0*/ 	.word	0x00000000
.L_722:


//--------------------- .nv.info._ZN7cutlass13device_kernelIN5flash19enable_sm80_to_sm89INS1_16FlashAttnBwdSm80INS1_25CollectiveMainloopBwdSm80ILi2ELi1EN4cute5tupleIJNS5_1CILi64EEENS7_ILi80EEENS7_ILi192EEEEEENS_6half_tEfNS_4arch4Sm80ELb0ELb0ELb0ELb0ELb0ELb0ELb1ELb0ELi2ELi4ELi2ELi2ELb0EEENS1_21CollectiveEpilogueBwdISB_SC_SE_Li256ELb0ELb1ELi4EEENS1_19SingleTileSchedulerILb0ELb0ELb0ELi80EEEEEEEEEvNT_6ParamsE --------------------------
	.section	.nv.info._ZN7cutlass13device_kernelIN5flash19enable_sm80_to_sm89INS1_16FlashAttnBwdSm80INS1_25CollectiveMainloopBwdSm80ILi2ELi1EN4cute5tupleIJNS5_1CILi64EEENS7_ILi80EEENS7_ILi192EEEEEENS_6half_tEfNS_4arch4Sm80ELb0ELb0ELb0ELb0ELb0ELb0ELb1ELb0ELi2ELi4ELi2ELi2ELb0EEENS1_21CollectiveEpilogueBwdISB_SC_SE_Li256ELb0ELb1ELi4EEENS1_19SingleTileSchedulerILb0ELb0ELb0ELi80EEEEEEEEEvNT_6ParamsE,"",@"SHT_CUDA_INFO"
	.sectionflags	@""
	.align	4


	//----- nvinfo : EIATTR_CUDA_API_VERSION
	.align		4
        /*0000*/ 	.byte	0x04, 0x37
        /*0002*/ 	.short	(.L_724 - .L_723)
.L_723:
        /*0004*/ 	.word	0x00000082


	//----- nvinfo : EIATTR_SW2861232_WAR
	.align		4
.L_724:
        /*0008*/ 	.byte	0x01, 0x35
	.zero		2


	//----- nvinfo : EIATTR_PARAM_CBANK
	.align		4
        /*000c*/ 	.byte	0x04, 0x0a
        /*000e*/ 	.short	(.L_726 - .L_725)
	.align		4
.L_725:
        /*0010*/ 	.word	index@(.nv.constant0._ZN7cutlass13device_kernelIN5flash19enable_sm80_to_sm89INS1_16FlashAttnBwdSm80INS1_25CollectiveMainloopBwdSm80ILi2ELi1EN4cute5tupleIJNS5_1CILi64EEENS7_ILi80EEENS7_ILi192EEEEEENS_6half_tEfNS_4arch4Sm80ELb0ELb0ELb0ELb0ELb0ELb0ELb1ELb0ELi2ELi4ELi2ELi2ELb0EEENS1_21CollectiveEpilogueBwdISB_SC_SE_Li256ELb0ELb1ELi4EEENS1_19SingleTileSchedulerILb0ELb0ELb0ELi80EEEEEEEEEvNT_6ParamsE)
        /*0014*/ 	.short	0x0160
        /*0016*/ 	.short	0x0270


	//----- nvinfo : EIATTR_CBANK_PARAM_SIZE
	.align		4
.L_726:
        /*0018*/ 	.byte	0x03, 0x19
        /*001a*/ 	.short	0x0270


	//----- nvinfo : EIATTR_KPARAM_INFO
	.align		4
        /*001c*/ 	.byte	0x04, 0x17
        /*001e*/ 	.short	(.L_728 - .L_727)
.L_727:
        /*0020*/ 	.word	0x00000000
        /*0024*/ 	.short	0x0000
        /*0026*/ 	.short	0x0000
        /*0028*/ 	.byte	0x00, 0xf0, 0xc1, 0x09


	//----- nvinfo : EIATTR_MAXREG_COUNT
	.align		4
.L_728:
        /*002c*/ 	.byte	0x03, 0x1b
        /*002e*/ 	.short	0x00ff


	//----- nvinfo : EIATTR_NUM_BARRIERS
	.align		4
        /*0030*/ 	.byte	0x02, 0x4c
        /*0032*/ 	.byte	0x02
	.zero		1


	//----- nvinfo : EIATTR_ANNOTATIONS
	.align		4
        /*0034*/ 	.byte	0x04, 0x55
        /*0036*/ 	.short	(.L_730 - .L_729)


	//   ....[0]....
.L_729:
        /*0038*/ 	.word	0x00000001
        /*003c*/ 	.byte	0xa0, 0x09, 0x00, 0x00, 0x01, 0x00, 0x00, 0x00, 0x90, 0x1c, 0x00, 0x00, 0x01, 0x00, 0x00, 0x00
        /*004c*/ 	.byte	0xf0, 0x1c, 0x00, 0x00, 0x01, 0x00, 0x00, 0x00, 0xc0, 0x2d, 0x00, 0x00, 0x01, 0x00, 0x00, 0x00
        /*005c*/ 	.byte	0x50, 0x4f, 0x00, 0x00, 0x01, 0x00, 0x00, 0x00, 0xc0, 0x52, 0x00, 0x00


	//----- nvinfo : EIATTR_MERCURY_ISA_VERSION
	.align		4
.L_730:
        /*0068*/ 	.byte	0x03, 0x5f
        /*006a*/ 	.short	0x0000


	//----- nvinfo : EIATTR_EXIT_INSTR_OFFSETS
	.align		4
        /*006c*/ 	.byte	0x04, 0x1c
        /*006e*/ 	.short	(.L_732 - .L_731)


	//   ....[0]....
.L_731:
        /*0070*/ 	.word	0x00000040


	//   ....[1]....
        /*0074*/ 	.word	0x000093c0


	//   ....[2]....
        /*0078*/ 	.word	0x000094c0


	//   ....[3]....
        /*007c*/ 	.word	0x000094e0


	//----- nvinfo : EIATTR_CTAIDZ_USED
	.align		4
.L_732:
        /*0080*/ 	.byte	0x01, 0x04
	.zero		2


	//----- nvinfo : EIATTR_MAX_THREADS
	.align		4
        /*0084*/ 	.byte	0x04, 0x05
        /*0086*/ 	.short	(.L_734 - .L_733)
.L_733:
        /*0088*/ 	.word	0x00000100
        /*008c*/ 	.word	0x00000001
        /*0090*/ 	.word	0x00000001


	//----- nvinfo : EIATTR_CRS_STACK_SIZE
	.align		4
.L_734:
        /*0094*/ 	.byte	0x04, 0x1e
        /*0096*/ 	.short	(.L_736 - .L_735)
.L_735:
        /*0098*/ 	.word	0x00000000
.L_736:


//--------------------- .nv.info._ZN7cutlass13device_kernelIN5flash19enable_sm80_to_sm89INS1_16FlashAttnBwdSm80INS1_25CollectiveMainloopBwdSm80ILi2ELi1EN4cute5tupleIJNS5_1CILi64EEENS7_ILi80EEENS7_ILi192EEEEEENS_6half_tEfNS_4arch4Sm80ELb0ELb0ELb0ELb0ELb1ELb0ELb1ELb0ELi2ELi4ELi2ELi2ELb0EEENS1_21CollectiveEpilogueBwdISB_SC_SE_Li256ELb0ELb1ELi4EEENS1_19SingleTileSchedulerILb0ELb0ELb0ELi80EEEEEEEEEvNT_6ParamsE --------------------------
	.section	.nv.info._ZN7cutlass13device_kernelIN5flash19enable_sm80_to_sm89INS1_16FlashAttnBwdSm80INS1_25CollectiveMainloopBwdSm80ILi2ELi1EN4cute5tupleIJNS5_1CILi64EEENS7_ILi80EEENS7_ILi192EEEEEENS_6half_tEfNS_4arch4Sm80ELb0ELb0ELb0ELb0ELb1ELb0ELb1ELb0ELi2ELi4ELi2ELi2ELb0EEENS1_21CollectiveEpilogueBwdISB_SC_SE_Li256ELb0ELb1ELi4EEENS1_19SingleTileSchedulerILb0ELb0ELb0ELi80EEEEEEEEEvNT_6ParamsE,"",@"SHT_CUDA_INFO"
	.sectionflags	@""
	.align	4


	//----- nvinfo : EIATTR_CUDA_API_VERSION
	.align		4
        /*0000*/ 	.byte	0x04, 0x37
        /*0002*/ 	.short	(.L_738 - .L_737)
.L_737:
        /*0004*/ 	.word	0x00000082


	//----- nvinfo : EIATTR_SW2861232_WAR
	.align		4
.L_738:
        /*0008*/ 	.byte	0x01, 0x35
	.zero		2


	//----- nvinfo : EIATTR_PARAM_CBANK
	.align		4
        /*000c*/ 	.byte	0x04, 0x0a
        /*000e*/ 	.short	(.L_740 - .L_739)
	.align		4
.L_739:
        /*0010*/ 	.word	index@(.nv.constant0._ZN7cutlass13device_kernelIN5flash19enable_sm80_to_sm89INS1_16FlashAttnBwdSm80INS1_25CollectiveMainloopBwdSm80ILi2ELi1EN4cute5tupleIJNS5_1CILi64EEENS7_ILi80EEENS7_ILi192EEEEEENS_6half_tEfNS_4arch4Sm80ELb0ELb0ELb0ELb0ELb1ELb0ELb1ELb0ELi2ELi4ELi2ELi2ELb0EEENS1_21CollectiveEpilogueBwdISB_SC_SE_Li256ELb0ELb1ELi4EEENS1_19SingleTileSchedulerILb0ELb0ELb0ELi80EEEEEEEEEvNT_6ParamsE)
        /*0014*/ 	.short	0x0160
        /*0016*/ 	.short	0x0270


	//----- nvinfo : EIATTR_CBANK_PARAM_SIZE
	.align		4
.L_740:
        /*0018*/ 	.byte	0x03, 0x19
        /*001a*/ 	.short	0x0270


	//----- nvinfo : EIATTR_KPARAM_INFO
	.align		4
        /*001c*/ 	.byte	0x04, 0x17
        /*001e*/ 	.short	(.L_742 - .L_741)
.L_741:
        /*0020*/ 	.word	0x00000000
        /*0024*/ 	.short	0x0000
        /*0026*/ 	.short	0x0000
        /*0028*/ 	.byte	0x00, 0xf0, 0xc1, 0x09


	//----- nvinfo : EIATTR_MAXREG_COUNT
	.align		4
.L_742:
        /*002c*/ 	.byte	0x03, 0x1b
        /*002e*/ 	.short	0x00ff


	//----- nvinfo : EIATTR_NUM_BARRIERS
	.align		4
        /*0030*/ 	.byte	0x02, 0x4c
        /*0032*/ 	.byte	0x02
	.zero		1


	//----- nvinfo : EIATTR_ANNOTATIONS
	.align		4
        /*0034*/ 	.byte	0x04, 0x55
        /*0036*/ 	.short	(.L_744 - .L_743)


	//   ....[0]....
.L_743:
        /*0038*/ 	.word	0x00000001
        /*003c*/ 	.byte	0xa0, 0x09, 0x00, 0x00, 0x01, 0x00, 0x00, 0x00, 0x90, 0x1c, 0x00, 0x00, 0x01, 0x00, 0x00, 0x00
        /*004c*/ 	.byte	0xf0, 0x1c, 0x00, 0x00, 0x01, 0x00, 0x00, 0x00, 0xc0, 0x2d, 0x00, 0x00, 0x01, 0x00, 0x00, 0x00
        /*005c*/ 	.byte	0x50, 0x4f, 0x00, 0x00, 0x01, 0x00, 0x00, 0x00, 0xc0, 0x52, 0x00, 0x00


	//----- nvinfo : EIATTR_MERCURY_ISA_VERSION
	.align		4
.L_744:
        /*0068*/ 	.byte	0x03, 0x5f
        /*006a*/ 	.short	0x0000


	//----- nvinfo : EIATTR_EXIT_INSTR_OFFSETS
	.align		4
        /*006c*/ 	.byte	0x04, 0x1c
        /*006e*/ 	.short	(.L_746 - .L_745)


	//   ....[0]....
.L_745:
        /*0070*/ 	.word	0x00000040


	//   ....[1]....
        /*0074*/ 	.word	0x000093c0


	//   ....[2]....
        /*0078*/ 	.word	0x000094c0


	//   ....[3]....
        /*007c*/ 	.word	0x000094e0


	//----- nvinfo : EIATTR_CTAIDZ_USED
	.align		4
.L_746:
        /*0080*/ 	.byte	0x01, 0x04
	.zero		2


	//----- nvinfo : EIATTR_MAX_THREADS
	.align		4
        /*0084*/ 	.byte	0x04, 0x05
        /*0086*/ 	.short	(.L_748 - .L_747)
.L_747:
        /*0088*/ 	.word	0x00000100
        /*008c*/ 	.word	0x00000001
        /*0090*/ 	.word	0x00000001


	//----- nvinfo : EIATTR_CRS_STACK_SIZE
	.align		4
.L_748:
        /*0094*/ 	.byte	0x04, 0x1e
        /*0096*/ 	.short	(.L_750 - .L_749)
.L_749:
        /*0098*/ 	.word	0x00000000
.L_750:


//--------------------- .nv.info._ZN7cutlass13device_kernelIN5flash19enable_sm80_to_sm89INS1_16FlashAttnBwdSm80INS1_25CollectiveMainloopBwdSm80ILi2ELi1EN4cute5tupleIJNS5_1CILi64EEENS7_ILi80EEENS7_ILi192EEEEEENS_6half_tEfNS_4arch4Sm80ELb0ELb0ELb0ELb0ELb0ELb0ELb1ELb0ELi2ELi4ELi2ELi2ELb0EEENS1_24CollectiveEpilogueBwdGQAISB_fSE_Li256ELb0ELb0EEENS1_19SingleTileSchedulerILb0ELb0ELb0ELi80EEEEEEEEEvNT_6ParamsE --------------------------
	.section	.nv.info._ZN7cutlass13device_kernelIN5flash19enable_sm80_to_sm89INS1_16FlashAttnBwdSm80INS1_25CollectiveMainloopBwdSm80ILi2ELi1EN4cute5tupleIJNS5_1CILi64EEENS7_ILi80EEENS7_ILi192EEEEEENS_6half_tEfNS_4arch4Sm80ELb0ELb0ELb0ELb0ELb0ELb0ELb1ELb0ELi2ELi4ELi2ELi2ELb0EEENS1_24CollectiveEpilogueBwdGQAISB_fSE_Li256ELb0ELb0EEENS1_19SingleTileSchedulerILb0ELb0ELb0ELi80EEEEEEEEEvNT_6ParamsE,"",@"SHT_CUDA_INFO"
	.sectionflags	@""
	.align	4


	//----- nvinfo : EIATTR_CUDA_API_VERSION
	.align		4
        /*0000*/ 	.byte	0x04, 0x37
        /*0002*/ 	.short	(.L_752 - .L_751)
.L_751:
        /*0004*/ 	.word	0x00000082


	//----- nvinfo : EIATTR_SW2861232_WAR
	.align		4
.L_752:
        /*0008*/ 	.byte	0x01, 0x35
	.zero		2


	//----- nvinfo : EIATTR_PARAM_CBANK
	.align		4
        /*000c*/ 	.byte	0x04, 0x0a
        /*000e*/ 	.short	(.L_754 - .L_753)
	.align		4
.L_753:
        /*0010*/ 	.word	index@(.nv.constant0._ZN7cutlass13device_kernelIN5flash19enable_sm80_to_sm89INS1_16FlashAttnBwdSm80INS1_25CollectiveMainloopBwdSm80ILi2ELi1EN4cute5tupleIJNS5_1CILi64EEENS7_ILi80EEENS7_ILi192EEEEEENS_6half_tEfNS_4arch4Sm80ELb0ELb0ELb0ELb0ELb0ELb0ELb1ELb0ELi2ELi4ELi2ELi2ELb0EEENS1_24CollectiveEpilogueBwdGQAISB_fSE_Li256ELb0ELb0EEENS1_19SingleTileSchedulerILb0ELb0ELb0ELi80EEEEEEEEEvNT_6ParamsE)
        /*0014*/ 	.short	0x0160
        /*0016*/ 	.short	0x0278


	//----- nvinfo : EIATTR_CBANK_PARAM_SIZE
	.align		4
.L_754:
        /*0018*/ 	.byte	0x03, 0x19
        /*001a*/ 	.short	0x0278


	//----- nvinfo : EIATTR_KPARAM_INFO
	.align		4
        /*001c*/ 	.byte	0x04, 0x17
        /*001e*/ 	.short	(.L_756 - .L_755)
.L_755:
        /*0020*/ 	.word	0x00000000
        /*0024*/ 	.short	0x0000
        /*0026*/ 	.short	0x0000
        /*0028*/ 	.byte	0x00, 0xf0, 0xe1, 0x09


	//----- nvinfo : EIATTR_MAXREG_COUNT
	.align		4
.L_756:
        /*002c*/ 	.byte	0x03, 0x1b
        /*002e*/ 	.short	0x00ff


	//----- nvinfo : EIATTR_NUM_BARRIERS
	.align		4
        /*0030*/ 	.byte	0x02, 0x4c
        /*0032*/ 	.byte	0x02
	.zero		1


	//----- nvinfo : EIATTR_ANNOTATIONS
	.align		4
        /*0034*/ 	.byte	0x04, 0x55
        /*0036*/ 	.short	(.L_758 - .L_757)


	//   ....[0]....
.L_757:
        /*0038*/ 	.word	0x00000001
        /*003c*/ 	.byte	0xd0, 0x05, 0x00, 0x00, 0x01, 0x00, 0x00, 0x00, 0x20, 0x11, 0x00, 0x00, 0x01, 0x00, 0x00, 0x00
        /*004c*/ 	.byte	0xa0, 0x1d, 0x00, 0x00, 0x01, 0x00, 0x00, 0x00, 0x10, 0x1e, 0x00, 0x00, 0x01, 0x00, 0x00, 0x00
        /*005c*/ 	.byte	0xb0, 0x2d, 0x00, 0x00, 0x01, 0x00, 0x00, 0x00, 0x10, 0x2e, 0x00, 0x00, 0x01, 0x00, 0x00, 0x00
        /*006c*/ 	.byte	0x60, 0x4a, 0x00, 0x00, 0x01, 0x00, 0x00, 0x00, 0x40, 0x4f, 0x00, 0x00


	//----- nvinfo : EIATTR_MERCURY_ISA_VERSION
	.align		4
.L_758:
        /*0078*/ 	.byte	0x03, 0x5f
        /*007a*/ 	.short	0x0000


	//----- nvinfo : EIATTR_EXIT_INSTR_OFFSETS
	.align		4
        /*007c*/ 	.byte	0x04, 0x1c
        /*007e*/ 	.short	(.L_760 - .L_759)


	//   ....[0]....
.L_759:
        /*0080*/ 	.word	0x00000040


	//   ....[1]....
        /*0084*/ 	.word	0x00006bd0


	//----- nvinfo : EIATTR_CTAIDZ_USED
	.align		4
.L_760:
        /*0088*/ 	.byte	0x01, 0x04
	.zero		2


	//----- nvinfo : EIATTR_MAX_THREADS
	.align		4
        /*008c*/ 	.byte	0x04, 0x05
        /*008e*/ 	.short	(.L_762 - .L_761)
.L_761:
        /*0090*/ 	.word	0x00000100
        /*0094*/ 	.word	0x00000001
        /*0098*/ 	.word	0x00000001
.L_762:


//--------------------- .nv.info._ZN7cutlass13device_kernelIN5flash19enable_sm80_to_sm89INS1_16FlashAttnBwdSm80INS1_25CollectiveMainloopBwdSm80ILi2ELi1EN4cute5tupleIJNS5_1CILi64EEENS7_ILi80EEENS7_ILi192EEEEEENS_6half_tEfNS_4arch4Sm80ELb0ELb0ELb0ELb0ELb1ELb0ELb1ELb0ELi2ELi4ELi2ELi2ELb0EEENS1_24CollectiveEpilogueBwdGQAISB_fSE_Li256ELb0ELb1EEENS1_19SingleTileSchedulerILb0ELb0ELb0ELi80EEEEEEEEEvNT_6ParamsE --------------------------
	.section	.nv.info._ZN7cutlass13device_kernelIN5flash19enable_sm80_to_sm89INS1_16FlashAttnBwdSm80INS1_25CollectiveMainloopBwdSm80ILi2ELi1EN4cute5tupleIJNS5_1CILi64EEENS7_ILi80EEENS7_ILi192EEEEEENS_6half_tEfNS_4arch4Sm80ELb0ELb0ELb0ELb0ELb1ELb0ELb1ELb0ELi2ELi4ELi2ELi2ELb0EEENS1_24CollectiveEpilogueBwdGQAISB_fSE_Li256ELb0ELb1EEENS1_19SingleTileSchedulerILb0ELb0ELb0ELi80EEEEEEEEEvNT_6ParamsE,"",@"SHT_CUDA_INFO"
	.sectionflags	@""
	.align	4


	//----- nvinfo : EIATTR_CUDA_API_VERSION
	.align		4
        /*0000*/ 	.byte	0x04, 0x37
        /*0002*/ 	.short	(.L_764 - .L_763)
.L_763:
        /*0004*/ 	.word	0x00000082


	//----- nvinfo : EIATTR_SW2861232_WAR
	.align		4
.L_764:
        /*0008*/ 	.byte	0x01, 0x35
	.zero		2


	//----- nvinfo : EIATTR_PARAM_CBANK
	.align		4
        /*000c*/ 	.byte	0x04, 0x0a
        /*000e*/ 	.short	(.L_766 - .L_765)
	.align		4
.L_765:
        /*0010*/ 	.word	index@(.nv.constant0._ZN7cutlass13device_kernelIN5flash19enable_sm80_to_sm89INS1_16FlashAttnBwdSm80INS1_25CollectiveMainloopBwdSm80ILi2ELi1EN4cute5tupleIJNS5_1CILi64EEENS7_ILi80EEENS7_ILi192EEEEEENS_6half_tEfNS_4arch4Sm80ELb0ELb0ELb0ELb0ELb1ELb0ELb1ELb0ELi2ELi4ELi2ELi2ELb0EEENS1_24CollectiveEpilogueBwdGQAISB_fSE_Li256ELb0ELb1EEENS1_19SingleTileSchedulerILb0ELb0ELb0ELi80EEEEEEEEEvNT_6ParamsE)
        /*0014*/ 	.short	0x0160
        /*0016*/ 	.short	0x0278


	//----- nvinfo : EIATTR_CBANK_PARAM_SIZE
	.align		4
.L_766:
        /*0018*/ 	.byte	0x03, 0x19
        /*001a*/ 	.short	0x0278


	//----- nvinfo : EIATTR_KPARAM_INFO
	.align		4
        /*001c*/ 	.byte	0x04, 0x17
        /*001e*/ 	.short	(.L_768 - .L_767)
.L_767:
        /*0020*/ 	.word	0x00000000
        /*0024*/ 	.short	0x0000
        /*0026*/ 	.short	0x0000
        /*0028*/ 	.byte	0x00, 0xf0, 0xe1, 0x09


	//----- nvinfo : EIATTR_MAXREG_COUNT
	.align		4
.L_768:
        /*002c*/ 	.byte	0x03, 0x1b
        /*002e*/ 	.short	0x00ff


	//----- nvinfo : EIATTR_NUM_BARRIERS
	.align		4
        /*0030*/ 	.byte	0x02, 0x4c
        /*0032*/ 	.byte	0x02
	.zero		1


	//----- nvinfo : EIATTR_ANNOTATIONS
	.align		4
        /*0034*/ 	.byte	0x04, 0x55
        /*0036*/ 	.short	(.L_770 - .L_769)


	//   ....[0]....
.L_769:
        /*0038*/ 	.word	0x00000001
        /*003c*/ 	.byte	0xe0, 0x06, 0x00, 0x00, 0x01, 0x00, 0x00, 0x00, 0x70, 0x10, 0x00, 0x00, 0x01, 0x00, 0x00, 0x00
        /*004c*/ 	.byte	0xb0, 0x1d, 0x00, 0x00, 0x01, 0x00, 0x00, 0x00, 0x20, 0x1e, 0x00, 0x00, 0x01, 0x00, 0x00, 0x00
        /*005c*/ 	.byte	0x20, 0x2e, 0x00, 0x00, 0x01, 0x00, 0x00, 0x00, 0x80, 0x2e, 0x00, 0x00, 0x01, 0x00, 0x00, 0x00
        /*006c*/ 	.byte	0xc0, 0x4a, 0x00, 0x00, 0x01, 0x00, 0x00, 0x00, 0xa0, 0x4f, 0x00, 0x00


	//----- nvinfo : EIATTR_MERCURY_ISA_VERSION
	.align		4
.L_770:
        /*0078*/ 	.byte	0x03, 0x5f
        /*007a*/ 	.short	0x0000


	//----- nvinfo : EIATTR_COOP_GROUP_MASK_REGIDS
	.align		4
        /*007c*/ 	.byte	0x04, 0x29
        /*007e*/ 	.short	(.L_772 - .L_771)


	//   ....[0]....
.L_771:
        /*0080*/ 	.word	0xffffffff


	//   ....[1]....
        /*0084*/ 	.word	0xffffffff


	//   ....[2]....
        /*0088*/ 	.word	0xffffffff


	//   ....[3]....
        /*008c*/ 	.word	0xffffffff


	//   ....[4]....
        /*0090*/ 	.word	0xffffffff


	//   ....[5]....
        /*0094*/ 	.word	0xffffffff


	//   ....[6]....
        /*0098*/ 	.word	0xffffffff


	//   ....[7]....
        /*009c*/ 	.word	0xffffffff


	//----- nvinfo : EIATTR_COOP_GROUP_INSTR_OFFSETS
	.align		4
.L_772:
        /*00a0*/ 	.byte	0x04, 0x28
        /*00a2*/ 	.short	(.L_774 - .L_773)


	//   ....[0]....
.L_773:
        /*00a4*/ 	.word	0x00006500


	//   ....[1]....
        /*00a8*/ 	.word	0x00006540


	//   ....[2]....
        /*00ac*/ 	.word	0x00006a30


	//   ....[3]....
        /*00b0*/ 	.word	0x00006a40


	//   ....[4]....
        /*00b4*/ 	.word	0x00006c00


	//   ....[5]....
        /*00b8*/ 	.word	0x00006cf0


	//   ....[6]....
        /*00bc*/ 	.word	0x000070e0


	//   ....[7]....
        /*00c0*/ 	.word	0x000070f0


	//----- nvinfo : EIATTR_EXIT_INSTR_OFFSETS
	.align		4
.L_774:
        /*00c4*/ 	.byte	0x04, 0x1c
        /*00c6*/ 	.short	(.L_776 - .L_775)


	//   ....[0]....
.L_775:
        /*00c8*/ 	.word	0x00000040


	//   ....[1]....
        /*00cc*/ 	.word	0x00007100


	//   ....[2]....
        /*00d0*/ 	.word	0x000071a0


	//----- nvinfo : EIATTR_CTAIDZ_USED
	.align		4
.L_776:
        /*00d4*/ 	.byte	0x01, 0x04
	.zero		2


	//----- nvinfo : EIATTR_MAX_THREADS
	.align		4
        /*00d8*/ 	.byte	0x04, 0x05
        /*00da*/ 	.short	(.L_778 - .L_777)
.L_777:
        /*00dc*/ 	.word	0x00000100
        /*00e0*/ 	.word	0x00000001
        /*00e4*/ 	.word	0x00000001


	//----- nvinfo : EIATTR_CRS_STACK_SIZE
	.align		4
.L_778:
        /*00e8*/ 	.byte	0x04, 0x1e
        /*00ea*/ 	.short	(.L_780 - .L_779)
.L_779:
        /*00ec*/ 	.word	0x00000000
.L_780:


//--------------------- .nv.info._ZN7cutlass13device_kernelIN5flash19enable_sm80_to_sm89INS1_16FlashAttnBwdSm80INS1_25CollectiveMainloopBwdSm80ILi2ELi1EN4cute5tupleIJNS5_1CILi64EEENS7_ILi80EEENS7_ILi192EEEEEENS_6half_tEfNS_4arch4Sm80ELb0ELb0ELb0ELb1ELb0ELb0ELb1ELb0ELi2ELi4ELi2ELi2ELb0EEENS1_21CollectiveEpilogueBwdISB_SC_SE_Li256ELb1ELb1ELi4EEENS1_19SingleTileSchedulerILb1ELb0ELb0ELi80EEEEEEEEEvNT_6ParamsE --------------------------
	.section	.nv.info._ZN7cutlass13device_kernelIN5flash19enable_sm80_to_sm89INS1_16FlashAttnBwdSm80INS1_25CollectiveMainloopBwdSm80ILi2ELi1EN4cute5tupleIJNS5_1CILi64EEENS7_ILi80EEENS7_ILi192EEEEEENS_6half_tEfNS_4arch4Sm80ELb0ELb0ELb0ELb1ELb0ELb0ELb1ELb0ELi2ELi4ELi2ELi2ELb0EEENS1_21CollectiveEpilogueBwdISB_SC_SE_Li256ELb1ELb1ELi4EEENS1_19SingleTileSchedulerILb1ELb0ELb0ELi80EEEEEEEEEvNT_6ParamsE,"",@"SHT_CUDA_INFO"
	.sectionflags	@""
	.align	4


	//----- nvinfo : EIATTR_CUDA_API_VERSION
	.align		4
        /*0000*/ 	.byte	0x04, 0x37
        /*0002*/ 	.short	(.L_782 - .L_781)
.L_781:
        /*0004*/ 	.word	0x00000082


	//----- nvinfo : EIATTR_SW2861232_WAR
	.align		4
.L_782:
        /*0008*/ 	.byte	0x01, 0x35
	.zero		2


	//----- nvinfo : EIATTR_PARAM_CBANK
	.align		4
        /*000c*/ 	.byte	0x04, 0x0a
        /*000e*/ 	.short	(.L_784 - .L_783)
	.align		4
.L_783:
        /*0010*/ 	.word	index@(.nv.constant0._ZN7cutlass13device_kernelIN5flash19enable_sm80_to_sm89INS1_16FlashAttnBwdSm80INS1_25CollectiveMainloopBwdSm80ILi2ELi1EN4cute5tupleIJNS5_1CILi64EEENS7_ILi80EEENS7_ILi192EEEEEENS_6half_tEfNS_4arch4Sm80ELb0ELb0ELb0ELb1ELb0ELb0ELb1ELb0ELi2ELi4ELi2ELi2ELb0EEENS1_21CollectiveEpilogueBwdISB_SC_SE_Li256ELb1ELb1ELi4EEENS1_19SingleTileSchedulerILb1ELb0ELb0ELi80EEEEEEEEEvNT_6ParamsE)
        /*0014*/ 	.short	0x0160
        /*0016*/ 	.short	0x0270


	//----- nvinfo : EIATTR_CBANK_PARAM_SIZE
	.align		4
.L_784:
        /*0018*/ 	.byte	0x03, 0x19
        /*001a*/ 	.short	0x0270


	//----- nvinfo : EIATTR_KPARAM_INFO
	.align		4
        /*001c*/ 	.byte	0x04, 0x17
        /*001e*/ 	.short	(.L_786 - .L_785)
.L_785:
        /*0020*/ 	.word	0x00000000
        /*0024*/ 	.short	0x0000
        /*0026*/ 	.short	0x0000
        /*0028*/ 	.byte	0x00, 0xf0, 0xc1, 0x09


	//----- nvinfo : EIATTR_MAXREG_COUNT
	.align		4
.L_786:
        /*002c*/ 	.byte	0x03, 0x1b
        /*002e*/ 	.short	0x00ff


	//----- nvinfo : EIATTR_NUM_BARRIERS
	.align		4
        /*0030*/ 	.byte	0x02, 0x4c
        /*0032*/ 	.byte	0x02
	.zero		1


	//----- nvinfo : EIATTR_MERCURY_ISA_VERSION
	.align		4
        /*0034*/ 	.byte	0x03, 0x5f
        /*0036*/ 	.short	0x0000


	//----- nvinfo : EIATTR_COOP_GROUP_MASK_REGIDS
	.align		4
        /*0038*/ 	.byte	0x04, 0x29
        /*003a*/ 	.short	(.L_788 - .L_787)


	//   ....[0]....
.L_787:
        /*003c*/ 	.word	0xffffffff


	//----- nvinfo : EIATTR_COOP_GROUP_INSTR_OFFSETS
	.align		4
.L_788:
        /*0040*/ 	.byte	0x04, 0x28
        /*0042*/ 	.short	(.L_790 - .L_789)


	//   ....[0]....
.L_789:
        /*0044*/ 	.word	0x00000090


	//----- nvinfo : EIATTR_EXIT_INSTR_OFFSETS
	.align		4
.L_790:
        /*0048*/ 	.byte	0x04, 0x1c
        /*004a*/ 	.short	(.L_792 - .L_791)


	//   ....[0]....
.L_791:
        /*004c*/ 	.word	0x00000300


	//   ....[1]....
        /*0050*/ 	.word	0x00009660


	//   ....[2]....
        /*0054*/ 	.word	0x00009760


	//   ....[3]....
        /*0058*/ 	.word	0x00009780


	//   ....[4]....
        /*005c*/ 	.word	0x0000a0d0


	//   ....[5]....
        /*0060*/ 	.word	0x0000a1c0


	//   ....[6]....
        /*0064*/ 	.word	0x0000a1e0


	//----- nvinfo : EIATTR_CTAIDZ_USED
	.align		4
.L_792:
        /*0068*/ 	.byte	0x01, 0x04
	.zero		2


	//----- nvinfo : EIATTR_MAX_THREADS
	.align		4
        /*006c*/ 	.byte	0x04, 0x05
        /*006e*/ 	.short	(.L_794 - .L_793)
.L_793:
        /*0070*/ 	.word	0x00000100
        /*0074*/ 	.word	0x00000001
        /*0078*/ 	.word	0x00000001


	//----- nvinfo : EIATTR_CRS_STACK_SIZE
	.align		4
.L_794:
        /*007c*/ 	.byte	0x04, 0x1e
        /*007e*/ 	.short	(.L_796 - .L_795)
.L_795:
        /*0080*/ 	.word	0x00000000
.L_796:


//--------------------- .nv.info._ZN7cutlass13device_kernelIN5flash19enable_sm80_to_sm89INS1_16FlashAttnBwdSm80INS1_25CollectiveMainloopBwdSm80ILi2ELi1EN4cute5tupleIJNS5_1CILi64EEENS7_ILi80EEENS7_ILi192EEEEEENS_6half_tEfNS_4arch4Sm80ELb0ELb0ELb0ELb1ELb1ELb0ELb1ELb0ELi2ELi4ELi2ELi2ELb0EEENS1_21CollectiveEpilogueBwdISB_SC_SE_Li256ELb1ELb1ELi4EEENS1_19SingleTileSchedulerILb1ELb0ELb0ELi80EEEEEEEEEvNT_6ParamsE --------------------------
	.section	.nv.info._ZN7cutlass13device_kernelIN5flash19enable_sm80_to_sm89INS1_16FlashAttnBwdSm80INS1_25CollectiveMainloopBwdSm80ILi2ELi1EN4cute5tupleIJNS5_1CILi64EEENS7_ILi80EEENS7_ILi192EEEEEENS_6half_tEfNS_4arch4Sm80ELb0ELb0ELb0ELb1ELb1ELb0ELb1ELb0ELi2ELi4ELi2ELi2ELb0EEENS1_21CollectiveEpilogueBwdISB_SC_SE_Li256ELb1ELb1ELi4EEENS1_19SingleTileSchedulerILb1ELb0ELb0ELi80EEEEEEEEEvNT_6ParamsE,"",@"SHT_CUDA_INFO"
	.sectionflags	@""
	.align	4


	//----- nvinfo : EIATTR_CUDA_API_VERSION
	.align		4
        /*0000*/ 	.byte	0x04, 0x37
        /*0002*/ 	.short	(.L_798 - .L_797)
.L_797:
        /*0004*/ 	.word	0x00000082


	//----- nvinfo : EIATTR_SW2861232_WAR
	.align		4
.L_798:
        /*0008*/ 	.byte	0x01, 0x35
	.zero		2


	//----- nvinfo : EIATTR_PARAM_CBANK
	.align		4
        /*000c*/ 	.byte	0x04, 0x0a
        /*000e*/ 	.short	(.L_800 - .L_799)
	.align		4
.L_799:
        /*0010*/ 	.word	index@(.nv.constant0._ZN7cutlass13device_kernelIN5flash19enable_sm80_to_sm89INS1_16FlashAttnBwdSm80INS1_25CollectiveMainloopBwdSm80ILi2ELi1EN4cute5tupleIJNS5_1CILi64EEENS7_ILi80EEENS7_ILi192EEEEEENS_6half_tEfNS_4arch4Sm80ELb0ELb0ELb0ELb1ELb1ELb0ELb1ELb0ELi2ELi4ELi2ELi2ELb0EEENS1_21CollectiveEpilogueBwdISB_SC_SE_Li256ELb1ELb1ELi4EEENS1_19SingleTileSchedulerILb1ELb0ELb0ELi80EEEEEEEEEvNT_6ParamsE)
        /*0014*/ 	.short	0x0160
        /*0016*/ 	.short	0x0270


	//----- nvinfo : EIATTR_CBANK_PARAM_SIZE
	.align		4
.L_800:
        /*0018*/ 	.byte	0x03, 0x19
        /*001a*/ 	.short	0x0270


	//----- nvinfo : EIATTR_KPARAM_INFO
	.align		4
        /*001c*/ 	.byte	0x04, 0x17
        /*001e*/ 	.short	(.L_802 - .L_801)
.L_801:
        /*0020*/ 	.word	0x00000000
        /*0024*/ 	.short	0x0000
        /*0026*/ 	.short	0x0000
        /*0028*/ 	.byte	0x00, 0xf0, 0xc1, 0x09


	//----- nvinfo : EIATTR_MAXREG_COUNT
	.align		4
.L_802:
        /*002c*/ 	.byte	0x03, 0x1b
        /*002e*/ 	.short	0x00ff


	//----- nvinfo : EIATTR_NUM_BARRIERS
	.align		4
        /*0030*/ 	.byte	0x02, 0x4c
        /*0032*/ 	.byte	0x02
	.zero		1


	//----- nvinfo : EIATTR_MERCURY_ISA_VERSION
	.align		4
        /*0034*/ 	.byte	0x03, 0x5f
        /*0036*/ 	.short	0x0000


	//----- nvinfo : EIATTR_COOP_GROUP_MASK_REGIDS
	.align		4
        /*0038*/ 	.byte	0x04, 0x29
        /*003a*/ 	.short	(.L_804 - .L_803)


	//   ....[0]....
.L_803:
        /*003c*/ 	.word	0xffffffff


	//----- nvinfo : EIATTR_COOP_GROUP_INSTR_OFFSETS
	.align		4
.L_804:
        /*0040*/ 	.byte	0x04, 0x28
        /*0042*/ 	.short	(.L_806 - .L_805)


	//   ....[0]....
.L_805:
        /*0044*/ 	.word	0x00000090


	//----- nvinfo : EIATTR_EXIT_INSTR_OFFSETS
	.align		4
.L_806:
        /*0048*/ 	.byte	0x04, 0x1c
        /*004a*/ 	.short	(.L_808 - .L_807)


	//   ....[0]....
.L_807:
        /*004c*/ 	.word	0x00000300


	//   ....[1]....
        /*0050*/ 	.word	0x00009660


	//   ....[2]....
        /*0054*/ 	.word	0x00009760


	//   ....[3]....
        /*0058*/ 	.word	0x00009780


	//   ....[4]....
        /*005c*/ 	.word	0x0000a0d0


	//   ....[5]....
        /*0060*/ 	.word	0x0000a1c0


	//   ....[6]....
        /*0064*/ 	.word	0x0000a1e0


	//----- nvinfo : EIATTR_CTAIDZ_USED
	.align		4
.L_808:
        /*0068*/ 	.byte	0x01, 0x04
	.zero		2


	//----- nvinfo : EIATTR_MAX_THREADS
	.align		4
        /*006c*/ 	.byte	0x04, 0x05
        /*006e*/ 	.short	(.L_810 - .L_809)
.L_809:
        /*0070*/ 	.word	0x00000100
        /*0074*/ 	.word	0x00000001
        /*0078*/ 	.word	0x00000001


	//----- nvinfo : EIATTR_CRS_STACK_SIZE
	.align		4
.L_810:
        /*007c*/ 	.byte	0x04, 0x1e
        /*007e*/ 	.short	(.L_812 - .L_811)
.L_811:
        /*0080*/ 	.word	0x00000000
.L_812:


//--------------------- .nv.info._ZN7cutlass13device_kernelIN5flash19enable_sm80_to_sm89INS1_16FlashAttnBwdSm80INS1_25CollectiveMainloopBwdSm80ILi2ELi1EN4cute5tupleIJNS5_1CILi64EEENS7_ILi80EEENS7_ILi192EEEEEENS_6half_tEfNS_4arch4Sm80ELb0ELb0ELb0ELb1ELb0ELb0ELb1ELb0ELi2ELi4ELi2ELi2ELb0EEENS1_24CollectiveEpilogueBwdGQAISB_fSE_Li256ELb1ELb0EEENS1_19SingleTileSchedulerILb1ELb0ELb0ELi80EEEEEEEEEvNT_6ParamsE --------------------------
	.section	.nv.info._ZN7cutlass13device_kernelIN5flash19enable_sm80_to_sm89INS1_16FlashAttnBwdSm80INS1_25CollectiveMainloopBwdSm80ILi2ELi1EN4cute5tupleIJNS5_1CILi64EEENS7_ILi80EEENS7_ILi192EEEEEENS_6half_tEfNS_4arch4Sm80ELb0ELb0ELb0ELb1ELb0ELb0ELb1ELb0ELi2ELi4ELi2ELi2ELb0EEENS1_24CollectiveEpilogueBwdGQAISB_fSE_Li256ELb1ELb0EEENS1_19SingleTileSchedulerILb1ELb0ELb0ELi80EEEEEEEEEvNT_6ParamsE,"",@"SHT_CUDA_INFO"
	.sectionflags	@""
	.align	4


	//----- nvinfo : EIATTR_CUDA_API_VERSION
	.align		4
        /*0000*/ 	.byte	0x04, 0x37
        /*0002*/ 	.short	(.L_814 - .L_813)
.L_813:
        /*0004*/ 	.word	0x00000082


	//----- nvinfo : EIATTR_SW2861232_WAR
	.align		4
.L_814:
        /*0008*/ 	.byte	0x01, 0x35
	.zero		2


	//----- nvinfo : EIATTR_PARAM_CBANK
	.align		4
        /*000c*/ 	.byte	0x04, 0x0a
        /*000e*/ 	.short	(.L_816 - .L_815)
	.align		4
.L_815:
        /*0010*/ 	.word	index@(.nv.constant0._ZN7cutlass13device_kernelIN5flash19enable_sm80_to_sm89INS1_16FlashAttnBwdSm80INS1_25CollectiveMainloopBwdSm80ILi2ELi1EN4cute5tupleIJNS5_1CILi64EEENS7_ILi80EEENS7_ILi192EEEEEENS_6half_tEfNS_4arch4Sm80ELb0ELb0ELb0ELb1ELb0ELb0ELb1ELb0ELi2ELi4ELi2ELi2ELb0EEENS1_24CollectiveEpilogueBwdGQAISB_fSE_Li256ELb1ELb0EEENS1_19SingleTileSchedulerILb1ELb0ELb0ELi80EEEEEEEEEvNT_6ParamsE)
        /*0014*/ 	.short	0x0160
        /*0016*/ 	.short	0x0278


	//----- nvinfo : EIATTR_CBANK_PARAM_SIZE
	.align		4
.L_816:
        /*0018*/ 	.byte	0x03, 0x19
        /*001a*/ 	.short	0x0278


	//----- nvinfo : EIATTR_KPARAM_INFO
	.align		4
        /*001c*/ 	.byte	0x04, 0x17
        /*001e*/ 	.short	(.L_818 - .L_817)
.L_817:
        /*0020*/ 	.word	0x00000000
        /*0024*/ 	.short	0x0000
        /*0026*/ 	.short	0x0000
        /*0028*/ 	.byte	0x00, 0xf0, 0xe1, 0x09


	//----- nvinfo : EIATTR_MAXREG_COUNT
	.align		4
.L_818:
        /*002c*/ 	.byte	0x03, 0x1b
        /*002e*/ 	.short	0x00ff


	//----- nvinfo : EIATTR_NUM_BARRIERS
	.align		4
        /*0030*/ 	.byte	0x02, 0x4c
        /*0032*/ 	.byte	0x02
	.zero		1


	//----- nvinfo : EIATTR_MERCURY_ISA_VERSION
	.align		4
        /*0034*/ 	.byte	0x03, 0x5f
        /*0036*/ 	.short	0x0000


	//----- nvinfo : EIATTR_COOP_GROUP_MASK_REGIDS
	.align		4
        /*0038*/ 	.byte	0x04, 0x29
        /*003a*/ 	.short	(.L_820 - .L_819)


	//   ....[0]....
.L_819:
        /*003c*/ 	.word	0xffffffff


	//----- nvinfo : EIATTR_COOP_GROUP_INSTR_OFFSETS
	.align		4
.L_820:
        /*0040*/ 	.byte	0x04, 0x28
        /*0042*/ 	.short	(.L_822 - .L_821)


	//   ....[0]....
.L_821:
        /*0044*/ 	.word	0x00000090


	//----- nvinfo : EIATTR_EXIT_INSTR_OFFSETS
	.align		4
.L_822:
        /*0048*/ 	.byte	0x04, 0x1c
        /*004a*/ 	.short	(.L_824 - .L_823)


	//   ....[0]....
.L_823:
        /*004c*/ 	.word	0x00000300


	//   ....[1]....
        /*0050*/ 	.word	0x000062e0


	//   ....[2]....
        /*0054*/ 	.word	0x00006d90


	//----- nvinfo : EIATTR_CTAIDZ_USED
	.align		4
.L_824:
        /*0058*/ 	.byte	0x01, 0x04
	.zero		2


	//----- nvinfo : EIATTR_MAX_THREADS
	.align		4
        /*005c*/ 	.byte	0x04, 0x05
        /*005e*/ 	.short	(.L_826 - .L_825)
.L_825:
        /*0060*/ 	.word	0x00000100
        /*0064*/ 	.word	0x00000001
        /*0068*/ 	.word	0x00000001
.L_826:


//--------------------- .nv.info._ZN7cutlass13device_kernelIN5flash19enable_sm80_to_sm89INS1_16FlashAttnBwdSm80INS1_25CollectiveMainloopBwdSm80ILi2ELi1EN4cute5tupleIJNS5_1CILi64EEENS7_ILi80EEENS7_ILi192EEEEEENS_6half_tEfNS_4arch4Sm80ELb0ELb0ELb0ELb1ELb1ELb0ELb1ELb0ELi2ELi4ELi2ELi2ELb0EEENS1_24CollectiveEpilogueBwdGQAISB_fSE_Li256ELb1ELb1EEENS1_19SingleTileSchedulerILb1ELb0ELb0ELi80EEEEEEEEEvNT_6ParamsE --------------------------
	.section	.nv.info._ZN7cutlass13device_kernelIN5flash19enable_sm80_to_sm89INS1_16FlashAttnBwdSm80INS1_25CollectiveMainloopBwdSm80ILi2ELi1EN4cute5tupleIJNS5_1CILi64EEENS7_ILi80EEENS7_ILi192EEEEEENS_6half_tEfNS_4arch4Sm80ELb0ELb0ELb0ELb1ELb1ELb0ELb1ELb0ELi2ELi4ELi2ELi2ELb0EEENS1_24CollectiveEpilogueBwdGQAISB_fSE_Li256ELb1ELb1EEENS1_19SingleTileSchedulerILb1ELb0ELb0ELi80EEEEEEEEEvNT_6ParamsE,"",@"SHT_CUDA_INFO"
	.sectionflags	@""
	.align	4


	//----- nvinfo : EIATTR_CUDA_API_VERSION
	.align		4
        /*0000*/ 	.byte	0x04, 0x37
        /*0002*/ 	.short	(.L_828 - .L_827)
.L_827:
        /*0004*/ 	.word	0x00000082


	//----- nvinfo : EIATTR_SW2861232_WAR
	.align		4
.L_828:
        /*0008*/ 	.byte	0x01, 0x35
	.zero		2


	//----- nvinfo : EIATTR_PARAM_CBANK
	.align		4
        /*000c*/ 	.byte	0x04, 0x0a
        /*000e*/ 	.short	(.L_830 - .L_829)
	.align		4
.L_829:
        /*0010*/ 	.word	index@(.nv.constant0._ZN7cutlass13device_kernelIN5flash19enable_sm80_to_sm89INS1_16FlashAttnBwdSm80INS1_25CollectiveMainloopBwdSm80ILi2ELi1EN4cute5tupleIJNS5_1CILi64EEENS7_ILi80EEENS7_ILi192EEEEEENS_6half_tEfNS_4arch4Sm80ELb0ELb0ELb0ELb1ELb1ELb0ELb1ELb0ELi2ELi4ELi2ELi2ELb0EEENS1_24CollectiveEpilogueBwdGQAISB_fSE_Li256ELb1ELb1EEENS1_19SingleTileSchedulerILb1ELb0ELb0ELi80EEEEEEEEEvNT_6ParamsE)
        /*0014*/ 	.short	0x0160
        /*0016*/ 	.short	0x0278


	//----- nvinfo : EIATTR_CBANK_PARAM_SIZE
	.align		4
.L_830:
        /*0018*/ 	.byte	0x03, 0x19
        /*001a*/ 	.short	0x0278


	//----- nvinfo : EIATTR_KPARAM_INFO
	.align		4
        /*001c*/ 	.byte	0x04, 0x17
        /*001e*/ 	.short	(.L_832 - .L_831)
.L_831:
        /*0020*/ 	.word	0x00000000
        /*0024*/ 	.short	0x0000
        /*0026*/ 	.short	0x0000
        /*0028*/ 	.byte	0x00, 0xf0, 0xe1, 0x09


	//----- nvinfo : EIATTR_MAXREG_COUNT
	.align		4
.L_832:
        /*002c*/ 	.byte	0x03, 0x1b
        /*002e*/ 	.short	0x00ff


	//----- nvinfo : EIATTR_NUM_BARRIERS
	.align		4
        /*0030*/ 	.byte	0x02, 0x4c
        /*0032*/ 	.byte	0x02
	.zero		1


	//----- nvinfo : EIATTR_MERCURY_ISA_VERSION
	.align		4
        /*0034*/ 	.byte	0x03, 0x5f
        /*0036*/ 	.short	0x0000


	//----- nvinfo : EIATTR_COOP_GROUP_MASK_REGIDS
	.align		4
        /*0038*/ 	.byte	0x04, 0x29
        /*003a*/ 	.short	(.L_834 - .L_833)


	//   ....[0]....
.L_833:
        /*003c*/ 	.word	0xffffffff


	//   ....[1]....
        /*0040*/ 	.word	0xffffffff


	//   ....[2]....
        /*0044*/ 	.word	0xffffffff


	//   ....[3]....
        /*0048*/ 	.word	0xffffffff


	//   ....[4]....
        /*004c*/ 	.word	0xffffffff


	//   ....[5]....
        /*0050*/ 	.word	0xffffffff


	//   ....[6]....
        /*0054*/ 	.word	0xffffffff


	//   ....[7]....
        /*0058*/ 	.word	0xffffffff


	//   ....[8]....
        /*005c*/ 	.word	0xffffffff


	//----- nvinfo : EIATTR_COOP_GROUP_INSTR_OFFSETS
	.align		4
.L_834:
        /*0060*/ 	.byte	0x04, 0x28
        /*0062*/ 	.short	(.L_836 - .L_835)


	//   ....[0]....
.L_835:
        /*0064*/ 	.word	0x00000090


	//   ....[1]....
        /*0068*/ 	.word	0x00006650


	//   ....[2]....
        /*006c*/ 	.word	0x00006690


	//   ....[3]....
        /*0070*/ 	.word	0x00006b40


	//   ....[4]....
        /*0074*/ 	.word	0x00006b50


	//   ....[5]....
        /*0078*/ 	.word	0x00006ce0


	//   ....[6]....
        /*007c*/ 	.word	0x00006d30


	//   ....[7]....
        /*0080*/ 	.word	0x000071a0


	//   ....[8]....
        /*0084*/ 	.word	0x000071b0


	//----- nvinfo : EIATTR_EXIT_INSTR_OFFSETS
	.align		4
.L_836:
        /*0088*/ 	.byte	0x04, 0x1c
        /*008a*/ 	.short	(.L_838 - .L_837)


	//   ....[0]....
.L_837:
        /*008c*/ 	.word	0x00000300


	//   ....[1]....
        /*0090*/ 	.word	0x00006300


	//   ....[2]....
        /*0094*/ 	.word	0x000071c0


	//   ....[3]....
        /*0098*/ 	.word	0x00007260


	//----- nvinfo : EIATTR_CTAIDZ_USED
	.align		4
.L_838:
        /*009c*/ 	.byte	0x01, 0x04
	.zero		2


	//----- nvinfo : EIATTR_MAX_THREADS
	.align		4
        /*00a0*/ 	.byte	0x04, 0x05
        /*00a2*/ 	.short	(.L_840 - .L_839)
.L_839:
        /*00a4*/ 	.word	0x00000100
        /*00a8*/ 	.word	0x00000001
        /*00ac*/ 	.word	0x00000001


	//----- nvinfo : EIATTR_CRS_STACK_SIZE
	.align		4
.L_840:
        /*00b0*/ 	.byte	0x04, 0x1e
        /*00b2*/ 	.short	(.L_842 - .L_841)
.L_841:
        /*00b4*/ 	.word	0x00000000
.L_842:


//--------------------- .nv.info._ZN7cutlass13device_kernelIN5flash19enable_sm80_to_sm89INS1_16FlashAttnBwdSm80INS1_25CollectiveMainloopBwdSm80ILi2ELi1EN4cute5tupleIJNS5_1CILi64EEENS7_ILi80EEENS7_ILi192EEEEEENS_6half_tEfNS_4arch4Sm80ELb0ELb1ELb0ELb0ELb0ELb0ELb1ELb0ELi2ELi4ELi2ELi2ELb0EEENS1_21CollectiveEpilogueBwdISB_SC_SE_Li256ELb0ELb1ELi4EEENS1_19SingleTileSchedulerILb0ELb0ELb0ELi80EEEEEEEEEvNT_6ParamsE --------------------------
	.section	.nv.info._ZN7cutlass13device_kernelIN5flash19enable_sm80_to_sm89INS1_16FlashAttnBwdSm80INS1_25CollectiveMainloopBwdSm80ILi2ELi1EN4cute5tupleIJNS5_1CILi64EEENS7_ILi80EEENS7_ILi192EEEEEENS_6half_tEfNS_4arch4Sm80ELb0ELb1ELb0ELb0ELb0ELb0ELb1ELb0ELi2ELi4ELi2ELi2ELb0EEENS1_21CollectiveEpilogueBwdISB_SC_SE_Li256ELb0ELb1ELi4EEENS1_19SingleTileSchedulerILb0ELb0ELb0ELi80EEEEEEEEEvNT_6ParamsE,"",@"SHT_CUDA_INFO"
	.sectionflags	@""
	.align	4


	//----- nvinfo : EIATTR_CUDA_API_VERSION
	.align		4
        /*0000*/ 	.byte	0x04, 0x37
        /*0002*/ 	.short	(.L_844 - .L_843)
.L_843:
        /*0004*/ 	.word	0x00000082


	//----- nvinfo : EIATTR_SW2861232_WAR
	.align		4
.L_844:
        /*0008*/ 	.byte	0x01, 0x35
	.zero		2


	//----- nvinfo : EIATTR_PARAM_CBANK
	.align		4
        /*000c*/ 	.byte	0x04, 0x0a
        /*000e*/ 	.short	(.L_846 - .L_845)
	.align		4
.L_845:
        /*0010*/ 	.word	index@(.nv.constant0._ZN7cutlass13device_kernelIN5flash19enable_sm80_to_sm89INS1_16FlashAttnBwdSm80INS1_25CollectiveMainloopBwdSm80ILi2ELi1EN4cute5tupleIJNS5_1CILi64EEENS7_ILi80EEENS7_ILi192EEEEEENS_6half_tEfNS_4arch4Sm80ELb0ELb1ELb0ELb0ELb0ELb0ELb1ELb0ELi2ELi4ELi2ELi2ELb0EEENS1_21CollectiveEpilogueBwdISB_SC_SE_Li256ELb0ELb1ELi4EEENS1_19SingleTileSchedulerILb0ELb0ELb0ELi80EEEEEEEEEvNT_6ParamsE)
        /*0014*/ 	.short	0x0160
        /*0016*/ 	.short	0x0270


	//----- nvinfo : EIATTR_CBANK_PARAM_SIZE
	.align		4
.L_846:
        /*0018*/ 	.byte	0x03, 0x19
        /*001a*/ 	.short	0x0270


	//----- nvinfo : EIATTR_KPARAM_INFO
	.align		4
        /*001c*/ 	.byte	0x04, 0x17
        /*001e*/ 	.short	(.L_848 - .L_847)
.L_847:
        /*0020*/ 	.word	0x00000000
        /*0024*/ 	.short	0x0000
        /*0026*/ 	.short	0x0000
        /*0028*/ 	.byte	0x00, 0xf0, 0xc1, 0x09


	//----- nvinfo : EIATTR_MAXREG_COUNT
	.align		4
.L_848:
        /*002c*/ 	.byte	0x03, 0x1b
        /*002e*/ 	.short	0x00ff


	//----- nvinfo : EIATTR_NUM_BARRIERS
	.align		4
        /*0030*/ 	.byte	0x02, 0x4c
        /*0032*/ 	.byte	0x02
	.zero		1


	//----- nvinfo : EIATTR_MERCURY_ISA_VERSION
	.align		4
        /*0034*/ 	.byte	0x03, 0x5f
        /*0036*/ 	.short	0x0000


	//----- nvinfo : EIATTR_EXIT_INSTR_OFFSETS
	.align		4
        /*0038*/ 	.byte	0x04, 0x1c
        /*003a*/ 	.short	(.L_850 - .L_849)


	//   ....[0]....
.L_849:
        /*003c*/ 	.word	0x00000030


	//   ....[1]....
        /*0040*/ 	.word	0x00009e80


	//   ....[2]....
        /*0044*/ 	.word	0x00009f80


	//   ....[3]....
        /*0048*/ 	.word	0x00009fa0


	//   ....[4]....
        /*004c*/ 	.word	0x0000a7a0


	//   ....[5]....
        /*0050*/ 	.word	0x0000a8a0


	//   ....[6]....
        /*0054*/ 	.word	0x0000a8c0


	//----- nvinfo : EIATTR_CTAIDZ_USED
	.align		4
.L_850:
        /*0058*/ 	.byte	0x01, 0x04
	.zero		2


	//----- nvinfo : EIATTR_MAX_THREADS
	.align		4
        /*005c*/ 	.byte	0x04, 0x05
        /*005e*/ 	.short	(.L_852 - .L_851)
.L_851:
        /*0060*/ 	.word	0x00000100
        /*0064*/ 	.word	0x00000001
        /*0068*/ 	.word	0x00000001


	//----- nvinfo : EIATTR_CRS_STACK_SIZE
	.align		4
.L_852:
        /*006c*/ 	.byte	0x04, 0x1e
        /*006e*/ 	.short	(.L_854 - .L_853)
.L_853:
        /*0070*/ 	.word	0x00000000
.L_854:


//--------------------- .nv.info._ZN7cutlass13device_kernelIN5flash19enable_sm80_to_sm89INS1_16FlashAttnBwdSm80INS1_25CollectiveMainloopBwdSm80ILi2ELi1EN4cute5tupleIJNS5_1CILi64EEENS7_ILi80EEENS7_ILi192EEEEEENS_6half_tEfNS_4arch4Sm80ELb0ELb1ELb0ELb0ELb1ELb0ELb1ELb0ELi2ELi4ELi2ELi2ELb0EEENS1_21CollectiveEpilogueBwdISB_SC_SE_Li256ELb0ELb1ELi4EEENS1_19SingleTileSchedulerILb0ELb0ELb0ELi80EEEEEEEEEvNT_6ParamsE --------------------------
	.section	.nv.info._ZN7cutlass13device_kernelIN5flash19enable_sm80_to_sm89INS1_16FlashAttnBwdSm80INS1_25CollectiveMainloopBwdSm80ILi2ELi1EN4cute5tupleIJNS5_1CILi64EEENS7_ILi80EEENS7_ILi192EEEEEENS_6half_tEfNS_4arch4Sm80ELb0ELb1ELb0ELb0ELb1ELb0ELb1ELb0ELi2ELi4ELi2ELi2ELb0EEENS1_21CollectiveEpilogueBwdISB_SC_SE_Li256ELb0ELb1ELi4EEENS1_19SingleTileSchedulerILb0ELb0ELb0ELi80EEEEEEEEEvNT_6ParamsE,"",@"SHT_CUDA_INFO"
	.sectionflags	@""
	.align	4


	//----- nvinfo : EIATTR_CUDA_API_VERSION
	.align		4
        /*0000*/ 	.byte	0x04, 0x37
        /*0002*/ 	.short	(.L_856 - .L_855)
.L_855:
        /*0004*/ 	.word	0x00000082


	//----- nvinfo : EIATTR_SW2861232_WAR
	.align		4
.L_856:
        /*0008*/ 	.byte	0x01, 0x35
	.zero		2


	//----- nvinfo : EIATTR_PARAM_CBANK
	.align		4
        /*000c*/ 	.byte	0x04, 0x0a
        /*000e*/ 	.short	(.L_858 - .L_857)
	.align		4
.L_857:
        /*0010*/ 	.word	index@(.nv.constant0._ZN7cutlass13device_kernelIN5flash19enable_sm80_to_sm89INS1_16FlashAttnBwdSm80INS1_25CollectiveMainloopBwdSm80ILi2ELi1EN4cute5tupleIJNS5_1CILi64EEENS7_ILi80EEENS7_ILi192EEEEEENS_6half_tEfNS_4arch4Sm80ELb0ELb1ELb0ELb0ELb1ELb0ELb1ELb0ELi2ELi4ELi2ELi2ELb0EEENS1_21CollectiveEpilogueBwdISB_SC_SE_Li256ELb0ELb1ELi4EEENS1_19SingleTileSchedulerILb0ELb0ELb0ELi80EEEEEEEEEvNT_6ParamsE)
        /*0014*/ 	.short	0x0160
        /*0016*/ 	.short	0x0270


	//----- nvinfo : EIATTR_CBANK_PARAM_SIZE
	.align		4
.L_858:
        /*0018*/ 	.byte	0x03, 0x19
        /*001a*/ 	.short	0x0270


	//----- nvinfo : EIATTR_KPARAM_INFO
	.align		4
        /*001c*/ 	.byte	0x04, 0x17
        /*001e*/ 	.short	(.L_860 - .L_859)
.L_859:
        /*0020*/ 	.word	0x00000000
        /*0024*/ 	.short	0x0000
        /*0026*/ 	.short	0x0000
        /*0028*/ 	.byte	0x00, 0xf0, 0xc1, 0x09


	//----- nvinfo : EIATTR_MAXREG_COUNT
	.align		4
.L_860:
        /*002c*/ 	.byte	0x03, 0x1b
        /*002e*/ 	.short	0x00ff


	//----- nvinfo : EIATTR_NUM_BARRIERS
	.align		4
        /*0030*/ 	.byte	0x02, 0x4c
        /*0032*/ 	.byte	0x02
	.zero		1


	//----- nvinfo : EIATTR_MERCURY_ISA_VERSION
	.align		4
        /*0034*/ 	.byte	0x03, 0x5f
        /*0036*/ 	.short	0x0000


	//----- nvinfo : EIATTR_EXIT_INSTR_OFFSETS
	.align		4
        /*0038*/ 	.byte	0x04, 0x1c
        /*003a*/ 	.short	(.L_862 - .L_861)


	//   ....[0]....
.L_861:
        /*003c*/ 	.word	0x00000030


	//   ....[1]....
        /*0040*/ 	.word	0x00009e80


	//   ....[2]....
        /*0044*/ 	.word	0x00009f80


	//   ....[3]....
        /*0048*/ 	.word	0x00009fa0


	//   ....[4]....
        /*004c*/ 	.word	0x0000a7a0


	//   ....[5]....
        /*0050*/ 	.word	0x0000a8a0


	//   ....[6]....
        /*0054*/ 	.word	0x0000a8c0


	//----- nvinfo : EIATTR_CTAIDZ_USED
	.align		4
.L_862:
        /*0058*/ 	.byte	0x01, 0x04
	.zero		2


	//----- nvinfo : EIATTR_MAX_THREADS
	.align		4
        /*005c*/ 	.byte	0x04, 0x05
        /*005e*/ 	.short	(.L_864 - .L_863)
.L_863:
        /*0060*/ 	.word	0x00000100
        /*0064*/ 	.word	0x00000001
        /*0068*/ 	.word	0x00000001


	//----- nvinfo : EIATTR_CRS_STACK_SIZE
	.align		4
.L_864:
        /*006c*/ 	.byte	0x04, 0x1e
        /*006e*/ 	.short	(.L_866 - .L_865)
.L_865:
        /*0070*/ 	.word	0x00000000
.L_866:


//--------------------- .nv.info._ZN7cutlass13device_kernelIN5flash19enable_sm80_to_sm89INS1_16FlashAttnBwdSm80INS1_25CollectiveMainloopBwdSm80ILi2ELi1EN4cute5tupleIJNS5_1CILi64EEENS7_ILi80EEENS7_ILi192EEEEEENS_6half_tEfNS_4arch4Sm80ELb0ELb1ELb0ELb0ELb0ELb0ELb1ELb0ELi2ELi4ELi2ELi2ELb0EEENS1_24CollectiveEpilogueBwdGQAISB_fSE_Li256ELb0ELb0EEENS1_19SingleTileSchedulerILb0ELb0ELb0ELi80EEEEEEEEEvNT_6ParamsE --------------------------
	.section	.nv.info._ZN7cutlass13device_kernelIN5flash19enable_sm80_to_sm89INS1_16FlashAttnBwdSm80INS1_25CollectiveMainloopBwdSm80ILi2ELi1EN4cute5tupleIJNS5_1CILi64EEENS7_ILi80EEENS7_ILi192EEEEEENS_6half_tEfNS_4arch4Sm80ELb0ELb1ELb0ELb0ELb0ELb0ELb1ELb0ELi2ELi4ELi2ELi2ELb0EEENS1_24CollectiveEpilogueBwdGQAISB_fSE_Li256ELb0ELb0EEENS1_19SingleTileSchedulerILb0ELb0ELb0ELi80EEEEEEEEEvNT_6ParamsE,"",@"SHT_CUDA_INFO"
	.sectionflags	@""
	.align	4


	//----- nvinfo : EIATTR_CUDA_API_VERSION
	.align		4
        /*0000*/ 	.byte	0x04, 0x37
        /*0002*/ 	.short	(.L_868 - .L_867)
.L_867:
        /*0004*/ 	.word	0x00000082


	//----- nvinfo : EIATTR_SW2861232_WAR
	.align		4
.L_868:
        /*0008*/ 	.byte	0x01, 0x35
	.zero		2


	//----- nvinfo : EIATTR_PARAM_CBANK
	.align		4
        /*000c*/ 	.byte	0x04, 0x0a
        /*000e*/ 	.short	(.L_870 - .L_869)
	.align		4
.L_869:
        /*0010*/ 	.word	index@(.nv.constant0._ZN7cutlass13device_kernelIN5flash19enable_sm80_to_sm89INS1_16FlashAttnBwdSm80INS1_25CollectiveMainloopBwdSm80ILi2ELi1EN4cute5tupleIJNS5_1CILi64EEENS7_ILi80EEENS7_ILi192EEEEEENS_6half_tEfNS_4arch4Sm80ELb0ELb1ELb0ELb0ELb0ELb0ELb1ELb0ELi2ELi4ELi2ELi2ELb0EEENS1_24CollectiveEpilogueBwdGQAISB_fSE_Li256ELb0ELb0EEENS1_19SingleTileSchedulerILb0ELb0ELb0ELi80EEEEEEEEEvNT_6ParamsE)
        /*0014*/ 	.short	0x0160
        /*0016*/ 	.short	0x0278


	//----- nvinfo : EIATTR_CBANK_PARAM_SIZE
	.align		4
.L_870:
        /*0018*/ 	.byte	0x03, 0x19
        /*001a*/ 	.short	0x0278


	//----- nvinfo : EIATTR_KPARAM_INFO
	.align		4
        /*001c*/ 	.byte	0x04, 0x17
        /*001e*/ 	.short	(.L_872 - .L_871)
.L_871:
        /*0020*/ 	.word	0x00000000
        /*0024*/ 	.short	0x0000
        /*0026*/ 	.short	0x0000
        /*0028*/ 	.byte	0x00, 0xf0, 0xe1, 0x09


	//----- nvinfo : EIATTR_MAXREG_COUNT
	.align		4
.L_872:
        /*002c*/ 	.byte	0x03, 0x1b
        /*002e*/ 	.short	0x00ff


	//----- nvinfo : EIATTR_NUM_BARRIERS
	.align		4
        /*0030*/ 	.byte	0x02, 0x4c
        /*0032*/ 	.byte	0x02
	.zero		1


	//----- nvinfo : EIATTR_MERCURY_ISA_VERSION
	.align		4
        /*0034*/ 	.byte	0x03, 0x5f
        /*0036*/ 	.short	0x0000


	//----- nvinfo : EIATTR_EXIT_INSTR_OFFSETS
	.align		4
        /*0038*/ 	.byte	0x04, 0x1c
        /*003a*/ 	.short	(.L_874 - .L_873)


	//   ....[0]....
.L_873:
        /*003c*/ 	.word	0x00000030


	//   ....[1]....
        /*0040*/ 	.word	0x00006990


	//   ....[2]....
        /*0044*/ 	.word	0x00007340


	//----- nvinfo : EIATTR_CTAIDZ_USED
	.align		4
.L_874:
        /*0048*/ 	.byte	0x01, 0x04
	.zero		2


	//----- nvinfo : EIATTR_MAX_THREADS
	.align		4
        /*004c*/ 	.byte	0x04, 0x05
        /*004e*/ 	.short	(.L_876 - .L_875)
.L_875:
        /*0050*/ 	.word	0x00000100
        /*0054*/ 	.word	0x00000001
        /*0058*/ 	.word	0x00000001


	//----- nvinfo : EIATTR_CRS_STACK_SIZE
	.align		4
.L_876:
        /*005c*/ 	.byte	0x04, 0x1e
        /*005e*/ 	.short	(.L_878 - .L_877)
.L_877:
        /*0060*/ 	.word	0x00000000
.L_878:


//--------------------- .nv.info._ZN7cutlass13device_kernelIN5flash19enable_sm80_to_sm89INS1_16FlashAttnBwdSm80INS1_25CollectiveMainloopBwdSm80ILi2ELi1EN4cute5tupleIJNS5_1CILi64EEENS7_ILi80EEENS7_ILi192EEEEEENS_6half_tEfNS_4arch4Sm80ELb0ELb1ELb0ELb0ELb1ELb0ELb1ELb0ELi2ELi4ELi2ELi2ELb0EEENS1_24CollectiveEpilogueBwdGQAISB_fSE_Li256ELb0ELb1EEENS1_19SingleTileSchedulerILb0ELb0ELb0ELi80EEEEEEEEEvNT_6ParamsE --------------------------
	.section	.nv.info._ZN7cutlass13device_kernelIN5flash19enable_sm80_to_sm89INS1_16FlashAttnBwdSm80INS1_25CollectiveMainloopBwdSm80ILi2ELi1EN4cute5tupleIJNS5_1CILi64EEENS7_ILi80EEENS7_ILi192EEEEEENS_6half_tEfNS_4arch4Sm80ELb0ELb1ELb0ELb0ELb1ELb0ELb1ELb0ELi2ELi4ELi2ELi2ELb0EEENS1_24CollectiveEpilogueBwdGQAISB_fSE_Li256ELb0ELb1EEENS1_19SingleTileSchedulerILb0ELb0ELb0ELi80EEEEEEEEEvNT_6ParamsE,"",@"SHT_CUDA_INFO"
	.sectionflags	@""
	.align	4


	//----- nvinfo : EIATTR_CUDA_API_VERSION
	.align		4
        /*0000*/ 	.byte	0x04, 0x37
        /*0002*/ 	.short	(.L_880 - .L_879)
.L_879:
        /*0004*/ 	.word	0x00000082


	//----- nvinfo : EIATTR_SW2861232_WAR
	.align		4
.L_880:
        /*0008*/ 	.byte	0x01, 0x35
	.zero		2


	//----- nvinfo : EIATTR_PARAM_CBANK
	.align		4
        /*000c*/ 	.byte	0x04, 0x0a
        /*000e*/ 	.short	(.L_882 - .L_881)
	.align		4
.L_881:
        /*0010*/ 	.word	index@(.nv.constant0._ZN7cutlass13device_kernelIN5flash19enable_sm80_to_sm89INS1_16FlashAttnBwdSm80INS1_25CollectiveMainloopBwdSm80ILi2ELi1EN4cute5tupleIJNS5_1CILi64EEENS7_ILi80EEENS7_ILi192EEEEEENS_6half_tEfNS_4arch4Sm80ELb0ELb1ELb0ELb0ELb1ELb0ELb1ELb0ELi2ELi4ELi2ELi2ELb0EEENS1_24CollectiveEpilogueBwdGQAISB_fSE_Li256ELb0ELb1EEENS1_19SingleTileSchedulerILb0ELb0ELb0ELi80EEEEEEEEEvNT_6ParamsE)
        /*0014*/ 	.short	0x0160
        /*0016*/ 	.short	0x0278


	//----- nvinfo : EIATTR_CBANK_PARAM_SIZE
	.align		4
.L_882:
        /*0018*/ 	.byte	0x03, 0x19
        /*001a*/ 	.short	0x0278


	//----- nvinfo : EIATTR_KPARAM_INFO
	.align		4
        /*001c*/ 	.byte	0x04, 0x17
        /*001e*/ 	.short	(.L_884 - .L_883)
.L_883:
        /*0020*/ 	.word	0x00000000
        /*0024*/ 	.short	0x0000
        /*0026*/ 	.short	0x0000
        /*0028*/ 	.byte	0x00, 0xf0, 0xe1, 0x09


	//----- nvinfo : EIATTR_MAXREG_COUNT
	.align		4
.L_884:
        /*002c*/ 	.byte	0x03, 0x1b
        /*002e*/ 	.short	0x00ff


	//----- nvinfo : EIATTR_NUM_BARRIERS
	.align		4
        /*0030*/ 	.byte	0x02, 0x4c
        /*0032*/ 	.byte	0x02
	.zero		1


	//----- nvinfo : EIATTR_MERCURY_ISA_VERSION
	.align		4
        /*0034*/ 	.byte	0x03, 0x5f
        /*0036*/ 	.short	0x0000


	//----- nvinfo : EIATTR_COOP_GROUP_MASK_REGIDS
	.align		4
        /*0038*/ 	.byte	0x04, 0x29
        /*003a*/ 	.short	(.L_886 - .L_885)


	//   ....[0]....
.L_885:
        /*003c*/ 	.word	0xffffffff


	//   ....[1]....
        /*0040*/ 	.word	0xffffffff


	//   ....[2]....
        /*0044*/ 	.word	0xffffffff


	//   ....[3]....
        /*0048*/ 	.word	0xffffffff


	//   ....[4]....
        /*004c*/ 	.word	0xffffffff


	//   ....[5]....
        /*0050*/ 	.word	0xffffffff


	//   ....[6]....
        /*0054*/ 	.word	0xffffffff


	//   ....[7]....
        /*0058*/ 	.word	0xffffffff


	//----- nvinfo : EIATTR_COOP_GROUP_INSTR_OFFSETS
	.align		4
.L_886:
        /*005c*/ 	.byte	0x04, 0x28
        /*005e*/ 	.short	(.L_888 - .L_887)


	//   ....[0]....
.L_887:
        /*0060*/ 	.word	0x00006bd0


	//   ....[1]....
        /*0064*/ 	.word	0x00006c00


	//   ....[2]....
        /*0068*/ 	.word	0x000070b0


	//   ....[3]....
        /*006c*/ 	.word	0x000070c0


	//   ....[4]....
        /*0070*/ 	.word	0x00007250


	//   ....[5]....
        /*0074*/ 	.word	0x000072a0


	//   ....[6]....
        /*0078*/ 	.word	0x00007710


	//   ....[7]....
        /*007c*/ 	.word	0x00007720


	//----- nvinfo : EIATTR_EXIT_INSTR_OFFSETS
	.align		4
.L_888:
        /*0080*/ 	.byte	0x04, 0x1c
        /*0082*/ 	.short	(.L_890 - .L_889)


	//   ....[0]....
.L_889:
        /*0084*/ 	.word	0x00000030


	//   ....[1]....
        /*0088*/ 	.word	0x00006960


	//   ....[2]....
        /*008c*/ 	.word	0x00007730


	//   ....[3]....
        /*0090*/ 	.word	0x000077d0


	//----- nvinfo : EIATTR_CTAIDZ_USED
	.align		4
.L_890:
        /*0094*/ 	.byte	0x01, 0x04
	.zero		2


	//----- nvinfo : EIATTR_MAX_THREADS
	.align		4
        /*0098*/ 	.byte	0x04, 0x05
        /*009a*/ 	.short	(.L_892 - .L_891)
.L_891:
        /*009c*/ 	.word	0x00000100
        /*00a0*/ 	.word	0x00000001
        /*00a4*/ 	.word	0x00000001


	//----- nvinfo : EIATTR_CRS_STACK_SIZE
	.align		4
.L_892:
        /*00a8*/ 	.byte	0x04, 0x1e
        /*00aa*/ 	.short	(.L_894 - .L_893)
.L_893:
        /*00ac*/ 	.word	0x00000000
.L_894:


//--------------------- .nv.info._ZN7cutlass13device_kernelIN5flash19enable_sm80_to_sm89INS1_16FlashAttnBwdSm80INS1_25CollectiveMainloopBwdSm80ILi2ELi1EN4cute5tupleIJNS5_1CILi64EEENS7_ILi80EEENS7_ILi192EEEEEENS_6half_tEfNS_4arch4Sm80ELb0ELb1ELb0ELb1ELb0ELb0ELb1ELb0ELi2ELi4ELi2ELi2ELb0EEENS1_21CollectiveEpilogueBwdISB_SC_SE_Li256ELb1ELb1ELi4EEENS1_19SingleTileSchedulerILb1ELb0ELb0ELi80EEEEEEEEEvNT_6ParamsE --------------------------
	.section	.nv.info._ZN7cutlass13device_kernelIN5flash19enable_sm80_to_sm89INS1_16FlashAttnBwdSm80INS1_25CollectiveMainloopBwdSm80ILi2ELi1EN4cute5tupleIJNS5_1CILi64EEENS7_ILi80EEENS7_ILi192EEEEEENS_6half_tEfNS_4arch4Sm80ELb0ELb1ELb0ELb1ELb0ELb0ELb1ELb0ELi2ELi4ELi2ELi2ELb0EEENS1_21CollectiveEpilogueBwdISB_SC_SE_Li256ELb1ELb1ELi4EEENS1_19SingleTileSchedulerILb1ELb0ELb0ELi80EEEEEEEEEvNT_6ParamsE,"",@"SHT_CUDA_INFO"
	.sectionflags	@""
	.align	4


	//----- nvinfo : EIATTR_CUDA_API_VERSION
	.align		4
        /*0000*/ 	.byte	0x04, 0x37
        /*0002*/ 	.short	(.L_896 - .L_895)
.L_895:
        /*0004*/ 	.word	0x00000082


	//----- nvinfo : EIATTR_SW2861232_WAR
	.align		4
.L_896:
        /*0008*/ 	.byte	0x01, 0x35
	.zero		2


	//----- nvinfo : EIATTR_PARAM_CBANK
	.align		4
        /*000c*/ 	.byte	0x04, 0x0a
        /*000e*/ 	.short	(.L_898 - .L_897)
	.align		4
.L_897:
        /*0010*/ 	.word	index@(.nv.constant0._ZN7cutlass13device_kernelIN5flash19enable_sm80_to_sm89INS1_16FlashAttnBwdSm80INS1_25CollectiveMainloopBwdSm80ILi2ELi1EN4cute5tupleIJNS5_1CILi64EEENS7_ILi80EEENS7_ILi192EEEEEENS_6half_tEfNS_4arch4Sm80ELb0ELb1ELb0ELb1ELb0ELb0ELb1ELb0ELi2ELi4ELi2ELi2ELb0EEENS1_21CollectiveEpilogueBwdISB_SC_SE_Li256ELb1ELb1ELi4EEENS1_19SingleTileSchedulerILb1ELb0ELb0ELi80EEEEEEEEEvNT_6ParamsE)
        /*0014*/ 	.short	0x0160
        /*0016*/ 	.short	0x0270


	//----- nvinfo : EIATTR_CBANK_PARAM_SIZE
	.align		4
.L_898:
        /*0018*/ 	.byte	0x03, 0x19
        /*001a*/ 	.short	0x0270


	//----- nvinfo : EIATTR_KPARAM_INFO
	.align		4
        /*001c*/ 	.byte	0x04, 0x17
        /*001e*/ 	.short	(.L_900 - .L_899)
.L_899:
        /*0020*/ 	.word	0x00000000
        /*0024*/ 	.short	0x0000
        /*0026*/ 	.short	0x0000
        /*0028*/ 	.byte	0x00, 0xf0, 0xc1, 0x09


	//----- nvinfo : EIATTR_MAXREG_COUNT
	.align		4
.L_900:
        /*002c*/ 	.byte	0x03, 0x1b
        /*002e*/ 	.short	0x00ff


	//----- nvinfo : EIATTR_NUM_BARRIERS
	.align		4
        /*0030*/ 	.byte	0x02, 0x4c
        /*0032*/ 	.byte	0x02
	.zero		1


	//----- nvinfo : EIATTR_MERCURY_ISA_VERSION
	.align		4
        /*0034*/ 	.byte	0x03, 0x5f
        /*0036*/ 	.short	0x0000


	//----- nvinfo : EIATTR_COOP_GROUP_MASK_REGIDS
	.align		4
        /*0038*/ 	.byte	0x04, 0x29
        /*003a*/ 	.short	(.L_902 - .L_901)


	//   ....[0]....
.L_901:
        /*003c*/ 	.word	0xffffffff


	//----- nvinfo : EIATTR_COOP_GROUP_INSTR_OFFSETS
	.align		4
.L_902:
        /*0040*/ 	.byte	0x04, 0x28
        /*0042*/ 	.short	(.L_904 - .L_903)


	//   ....[0]....
.L_903:
        /*0044*/ 	.word	0x00000080


	//----- nvinfo : EIATTR_EXIT_INSTR_OFFSETS
	.align		4
.L_904:
        /*0048*/ 	.byte	0x04, 0x1c
        /*004a*/ 	.short	(.L_906 - .L_905)


	//   ....[0]....
.L_905:
        /*004c*/ 	.word	0x00000300


	//   ....[1]....
        /*0050*/ 	.word	0x00009f00


	//   ....[2]....
        /*0054*/ 	.word	0x0000a000


	//   ....[3]....
        /*0058*/ 	.word	0x0000a020


	//   ....[4]....
        /*005c*/ 	.word	0x0000a970


	//   ....[5]....
        /*0060*/ 	.word	0x0000aa60


	//   ....[6]....
        /*0064*/ 	.word	0x0000aa80


	//----- nvinfo : EIATTR_CTAIDZ_USED
	.align		4
.L_906:
        /*0068*/ 	.byte	0x01, 0x04
	.zero		2


	//----- nvinfo : EIATTR_MAX_THREADS
	.align		4
        /*006c*/ 	.byte	0x04, 0x05
        /*006e*/ 	.short	(.L_908 - .L_907)
.L_907:
        /*0070*/ 	.word	0x00000100
        /*0074*/ 	.word	0x00000001
        /*0078*/ 	.word	0x00000001


	//----- nvinfo : EIATTR_CRS_STACK_SIZE
	.align		4
.L_908:
        /*007c*/ 	.byte	0x04, 0x1e
        /*007e*/ 	.short	(.L_910 - .L_909)
.L_909:
        /*0080*/ 	.word	0x00000000
.L_910:


//--------------------- .nv.info._ZN7cutlass13device_kernelIN5flash19enable_sm80_to_sm89INS1_16FlashAttnBwdSm80INS1_25CollectiveMainloopBwdSm80ILi2ELi1EN4cute5tupleIJNS5_1CILi64EEENS7_ILi80EEENS7_ILi192EEEEEENS_6half_tEfNS_4arch4Sm80ELb0ELb1ELb0ELb1ELb1ELb0ELb1ELb0ELi2ELi4ELi2ELi2ELb0EEENS1_21CollectiveEpilogueBwdISB_SC_SE_Li256ELb1ELb1ELi4EEENS1_19SingleTileSchedulerILb1ELb0ELb0ELi80EEEEEEEEEvNT_6ParamsE --------------------------
	.section	.nv.info._ZN7cutlass13device_kernelIN5flash19enable_sm80_to_sm89INS1_16FlashAttnBwdSm80INS1_25CollectiveMainloopBwdSm80ILi2ELi1EN4cute5tupleIJNS5_1CILi64EEENS7_ILi80EEENS7_ILi192EEEEEENS_6half_tEfNS_4arch4Sm80ELb0ELb1ELb0ELb1ELb1ELb0ELb1ELb0ELi2ELi4ELi2ELi2ELb0EEENS1_21CollectiveEpilogueBwdISB_SC_SE_Li256ELb1ELb1ELi4EEENS1_19SingleTileSchedulerILb1ELb0ELb0ELi80EEEEEEEEEvNT_6ParamsE,"",@"SHT_CUDA_INFO"
	.sectionflags	@""
	.align	4


	//----- nvinfo : EIATTR_CUDA_API_VERSION
	.align		4
        /*0000*/ 	.byte	0x04, 0x37
        /*0002*/ 	.short	(.L_912 - .L_911)
.L_911:
        /*0004*/ 	.word	0x00000082


	//----- nvinfo : EIATTR_SW2861232_WAR
	.align		4
.L_912:
        /*0008*/ 	.byte	0x01, 0x35
	.zero		2


	//----- nvinfo : EIATTR_PARAM_CBANK
	.align		4
        /*000c*/ 	.byte	0x04, 0x0a
        /*000e*/ 	.short	(.L_914 - .L_913)
	.align		4
.L_913:
        /*0010*/ 	.word	index@(.nv.constant0._ZN7cutlass13device_kernelIN5flash19enable_sm80_to_sm89INS1_16FlashAttnBwdSm80INS1_25CollectiveMainloopBwdSm80ILi2ELi1EN4cute5tupleIJNS5_1CILi64EEENS7_ILi80EEENS7_ILi192EEEEEENS_6half_tEfNS_4arch4Sm80ELb0ELb1ELb0ELb1ELb1ELb0ELb1ELb0ELi2ELi4ELi2ELi2ELb0EEENS1_21CollectiveEpilogueBwdISB_SC_SE_Li256ELb1ELb1ELi4EEENS1_19SingleTileSchedulerILb1ELb0ELb0ELi80EEEEEEEEEvNT_6ParamsE)
        /*0014*/ 	.short	0x0160
        /*0016*/ 	.short	0x0270


	//----- nvinfo : EIATTR_CBANK_PARAM_SIZE
	.align		4
.L_914:
        /*0018*/ 	.byte	0x03, 0x19
        /*001a*/ 	.short	0x0270


	//----- nvinfo : EIATTR_KPARAM_INFO
	.align		4
        /*001c*/ 	.byte	0x04, 0x17
        /*001e*/ 	.short	(.L_916 - .L_915)
.L_915:
        /*0020*/ 	.word	0x00000000
        /*0024*/ 	.short	0x0000
        /*0026*/ 	.short	0x0000
        /*0028*/ 	.byte	0x00, 0xf0, 0xc1, 0x09


	//----- nvinfo : EIATTR_MAXREG_COUNT
	.align		4
.L_916:
        /*002c*/ 	.byte	0x03, 0x1b
        /*002e*/ 	.short	0x00ff


	//----- nvinfo : EIATTR_NUM_BARRIERS
	.align		4
        /*0030*/ 	.byte	0x02, 0x4c
        /*0032*/ 	.byte	0x02
	.zero		1


	//----- nvinfo : EIATTR_MERCURY_ISA_VERSION
	.align		4
        /*0034*/ 	.byte	0x03, 0x5f
        /*0036*/ 	.short	0x0000


	//----- nvinfo : EIATTR_COOP_GROUP_MASK_REGIDS
	.align		4
        /*0038*/ 	.byte	0x04, 0x29
        /*003a*/ 	.short	(.L_918 - .L_917)


	//   ....[0]....
.L_917:
        /*003c*/ 	.word	0xffffffff


	//----- nvinfo : EIATTR_COOP_GROUP_INSTR_OFFSETS
	.align		4
.L_918:
        /*0040*/ 	.byte	0x04, 0x28
        /*0042*/ 	.short	(.L_920 - .L_919)


	//   ....[0]....
.L_919:
        /*0044*/ 	.word	0x00000080


	//----- nvinfo : EIATTR_EXIT_INSTR_OFFSETS
	.align		4
.L_920:
        /*0048*/ 	.byte	0x04, 0x1c
        /*004a*/ 	.short	(.L_922 - .L_921)


	//   ....[0]....
.L_921:
        /*004c*/ 	.word	0x00000300


	//   ....[1]....
        /*0050*/ 	.word	0x00009f00


	//   ....[2]....
        /*0054*/ 	.word	0x0000a000


	//   ....[3]....
        /*0058*/ 	.word	0x0000a020


	//   ....[4]....
        /*005c*/ 	.word	0x0000a970


	//   ....[5]....
        /*0060*/ 	.word	0x0000aa60


	//   ....[6]....
        /*0064*/ 	.word	0x0000aa80


	//----- nvinfo : EIATTR_CTAIDZ_USED
	.align		4
.L_922:
        /*0068*/ 	.byte	0x01, 0x04
	.zero		2


	//----- nvinfo : EIATTR_MAX_THREADS
	.align		4
        /*006c*/ 	.byte	0x04, 0x05
        /*006e*/ 	.short	(.L_924 - .L_923)
.L_923:
        /*0070*/ 	.word	0x00000100
        /*0074*/ 	.word	0x00000001
        /*0078*/ 	.word	0x00000001


	//----- nvinfo : EIATTR_CRS_STACK_SIZE
	.align		4
.L_924:
        /*007c*/ 	.byte	0x04, 0x1e
        /*007e*/ 	.short	(.L_926 - .L_925)
.L_925:
        /*0080*/ 	.word	0x00000000
.L_926:


//--------------------- .nv.info._ZN7cutlass13device_kernelIN5flash19enable_sm80_to_sm89INS1_16FlashAttnBwdSm80INS1_25CollectiveMainloopBwdSm80ILi2ELi1EN4cute5tupleIJNS5_1CILi64EEENS7_ILi80EEENS7_ILi192EEEEEENS_6half_tEfNS_4arch4Sm80ELb0ELb1ELb0ELb1ELb0ELb0ELb1ELb0ELi2ELi4ELi2ELi2ELb0EEENS1_24CollectiveEpilogueBwdGQAISB_fSE_Li256ELb1ELb0EEENS1_19SingleTileSchedulerILb1ELb0ELb0ELi80EEEEEEEEEvNT_6ParamsE --------------------------
	.section	.nv.info._ZN7cutlass13device_kernelIN5flash19enable_sm80_to_sm89INS1_16FlashAttnBwdSm80INS1_25CollectiveMainloopBwdSm80ILi2ELi1EN4cute5tupleIJNS5_1CILi64EEENS7_ILi80EEENS7_ILi192EEEEEENS_6half_tEfNS_4arch4Sm80ELb0ELb1ELb0ELb1ELb0ELb0ELb1ELb0ELi2ELi4ELi2ELi2ELb0EEENS1_24CollectiveEpilogueBwdGQAISB_fSE_Li256ELb1ELb0EEENS1_19SingleTileSchedulerILb1ELb0ELb0ELi80EEEEEEEEEvNT_6ParamsE,"",@"SHT_CUDA_INFO"
	.sectionflags	@""
	.align	4


	//----- nvinfo : EIATTR_CUDA_API_VERSION
	.align		4
        /*0000*/ 	.byte	0x04, 0x37
        /*0002*/ 	.short	(.L_928 - .L_927)
.L_927:
        /*0004*/ 	.word	0x00000082


	//----- nvinfo : EIATTR_SW2861232_WAR
	.align		4
.L_928:
        /*0008*/ 	.byte	0x01, 0x35
	.zero		2


	//----- nvinfo : EIATTR_PARAM_CBANK
	.align		4
        /*000c*/ 	.byte	0x04, 0x0a
        /*000e*/ 	.short	(.L_930 - .L_929)
	.align		4
.L_929:
        /*0010*/ 	.word	index@(.nv.constant0._ZN7cutlass13device_kernelIN5flash19enable_sm80_to_sm89INS1_16FlashAttnBwdSm80INS1_25CollectiveMainloopBwdSm80ILi2ELi1EN4cute5tupleIJNS5_1CILi64EEENS7_ILi80EEENS7_ILi192EEEEEENS_6half_tEfNS_4arch4Sm80ELb0ELb1ELb0ELb1ELb0ELb0ELb1ELb0ELi2ELi4ELi2ELi2ELb0EEENS1_24CollectiveEpilogueBwdGQAISB_fSE_Li256ELb1ELb0EEENS1_19SingleTileSchedulerILb1ELb0ELb0ELi80EEEEEEEEEvNT_6ParamsE)
        /*0014*/ 	.short	0x0160
        /*0016*/ 	.short	0x0278


	//----- nvinfo : EIATTR_CBANK_PARAM_SIZE
	.align		4
.L_930:
        /*0018*/ 	.byte	0x03, 0x19
        /*001a*/ 	.short	0x0278


	//----- nvinfo : EIATTR_KPARAM_INFO
	.align		4
        /*001c*/ 	.byte	0x04, 0x17
        /*001e*/ 	.short	(.L_932 - .L_931)
.L_931:
        /*0020*/ 	.word	0x00000000
        /*0024*/ 	.short	0x0000
        /*0026*/ 	.short	0x0000
        /*0028*/ 	.byte	0x00, 0xf0, 0xe1, 0x09


	//----- nvinfo : EIATTR_MAXREG_COUNT
	.align		4
.L_932:
        /*002c*/ 	.byte	0x03, 0x1b
        /*002e*/ 	.short	0x00ff


	//----- nvinfo : EIATTR_NUM_BARRIERS
	.align		4
        /*0030*/ 	.byte	0x02, 0x4c
        /*0032*/ 	.byte	0x02
	.zero		1


	//----- nvinfo : EIATTR_MERCURY_ISA_VERSION
	.align		4
        /*0034*/ 	.byte	0x03, 0x5f
        /*0036*/ 	.short	0x0000


	//----- nvinfo : EIATTR_COOP_GROUP_MASK_REGIDS
	.align		4
        /*0038*/ 	.byte	0x04, 0x29
        /*003a*/ 	.short	(.L_934 - .L_933)


	//   ....[0]....
.L_933:
        /*003c*/ 	.word	0xffffffff


	//----- nvinfo : EIATTR_COOP_GROUP_INSTR_OFFSETS
	.align		4
.L_934:
        /*0040*/ 	.byte	0x04, 0x28
        /*0042*/ 	.short	(.L_936 - .L_935)


	//   ....[0]....
.L_935:
        /*0044*/ 	.word	0x000000a0


	//----- nvinfo : EIATTR_EXIT_INSTR_OFFSETS
	.align		4
.L_936:
        /*0048*/ 	.byte	0x04, 0x1c
        /*004a*/ 	.short	(.L_938 - .L_937)


	//   ....[0]....
.L_937:
        /*004c*/ 	.word	0x00000410


	//   ....[1]....
        /*0050*/ 	.word	0x00007060


	//   ....[2]....
        /*0054*/ 	.word	0x00007bd0


	//----- nvinfo : EIATTR_CTAIDZ_USED
	.align		4
.L_938:
        /*0058*/ 	.byte	0x01, 0x04
	.zero		2


	//----- nvinfo : EIATTR_MAX_THREADS
	.align		4
        /*005c*/ 	.byte	0x04, 0x05
        /*005e*/ 	.short	(.L_940 - .L_939)
.L_939:
        /*0060*/ 	.word	0x00000100
        /*0064*/ 	.word	0x00000001
        /*0068*/ 	.word	0x00000001


	//----- nvinfo : EIATTR_CRS_STACK_SIZE
	.align		4
.L_940:
        /*006c*/ 	.byte	0x04, 0x1e
        /*006e*/ 	.short	(.L_942 - .L_941)
.L_941:
        /*0070*/ 	.word	0x00000000
.L_942:


//--------------------- .nv.info._ZN7cutlass13device_kernelIN5flash19enable_sm80_to_sm89INS1_16FlashAttnBwdSm80INS1_25CollectiveMainloopBwdSm80ILi2ELi1EN4cute5tupleIJNS5_1CILi64EEENS7_ILi80EEENS7_ILi192EEEEEENS_6half_tEfNS_4arch4Sm80ELb0ELb1ELb0ELb1ELb1ELb0ELb1ELb0ELi2ELi4ELi2ELi2ELb0EEENS1_24CollectiveEpilogueBwdGQAISB_fSE_Li256ELb1ELb1EEENS1_19SingleTileSchedulerILb1ELb0ELb0ELi80EEEEEEEEEvNT_6ParamsE --------------------------
	.section	.nv.info._ZN7cutlass13device_kernelIN5flash19enable_sm80_to_sm89INS1_16FlashAttnBwdSm80INS1_25CollectiveMainloopBwdSm80ILi2ELi1EN4cute5tupleIJNS5_1CILi64EEENS7_ILi80EEENS7_ILi192EEEEEENS_6half_tEfNS_4arch4Sm80ELb0ELb1ELb0ELb1ELb1ELb0ELb1ELb0ELi2ELi4ELi2ELi2ELb0EEENS1_24CollectiveEpilogueBwdGQAISB_fSE_Li256ELb1ELb1EEENS1_19SingleTileSchedulerILb1ELb0ELb0ELi80EEEEEEEEEvNT_6ParamsE,"",@"SHT_CUDA_INFO"
	.sectionflags	@""
	.align	4


	//----- nvinfo : EIATTR_CUDA_API_VERSION
	.align		4
        /*0000*/ 	.byte	0x04, 0x37
        /*0002*/ 	.short	(.L_944 - .L_943)
.L_943:
        /*0004*/ 	.word	0x00000082


	//----- nvinfo : EIATTR_SW2861232_WAR
	.align		4
.L_944:
        /*0008*/ 	.byte	0x01, 0x35
	.zero		2


	//----- nvinfo : EIATTR_PARAM_CBANK
	.align		4
        /*000c*/ 	.byte	0x04, 0x0a
        /*000e*/ 	.short	(.L_946 - .L_945)
	.align		4
.L_945:
        /*0010*/ 	.word	index@(.nv.constant0._ZN7cutlass13device_kernelIN5flash19enable_sm80_to_sm89INS1_16FlashAttnBwdSm80INS1_25CollectiveMainloopBwdSm80ILi2ELi1EN4cute5tupleIJNS5_1CILi64EEENS7_ILi80EEENS7_ILi192EEEEEENS_6half_tEfNS_4arch4Sm80ELb0ELb1ELb0ELb1ELb1ELb0ELb1ELb0ELi2ELi4ELi2ELi2ELb0EEENS1_24CollectiveEpilogueBwdGQAISB_fSE_Li256ELb1ELb1EEENS1_19SingleTileSchedulerILb1ELb0ELb0ELi80EEEEEEEEEvNT_6ParamsE)
        /*0014*/ 	.short	0x0160
        /*0016*/ 	.short	0x0278


	//----- nvinfo : EIATTR_CBANK_PARAM_SIZE
	.align		4
.L_946:
        /*0018*/ 	.byte	0x03, 0x19
        /*001a*/ 	.short	0x0278


	//----- nvinfo : EIATTR_KPARAM_INFO
	.align		4
        /*001c*/ 	.byte	0x04, 0x17
        /*001e*/ 	.short	(.L_948 - .L_947)
.L_947:
        /*0020*/ 	.word	0x00000000
        /*0024*/ 	.short	0x0000
        /*0026*/ 	.short	0x0000
        /*0028*/ 	.byte	0x00, 0xf0, 0xe1, 0x09


	//----- nvinfo : EIATTR_MAXREG_COUNT
	.align		4
.L_948:
        /*002c*/ 	.byte	0x03, 0x1b
        /*002e*/ 	.short	0x00ff


	//----- nvinfo : EIATTR_NUM_BARRIERS
	.align		4
        /*0030*/ 	.byte	0x02, 0x4c
        /*0032*/ 	.byte	0x02
	.zero		1


	//----- nvinfo : EIATTR_MERCURY_ISA_VERSION
	.align		4
        /*0034*/ 	.byte	0x03, 0x5f
        /*0036*/ 	.short	0x0000


	//----- nvinfo : EIATTR_COOP_GROUP_MASK_REGIDS
	.align		4
        /*0038*/ 	.byte	0x04, 0x29
        /*003a*/ 	.short	(.L_950 - .L_949)


	//   ....[0]....
.L_949:
        /*003c*/ 	.word	0xffffffff


	//   ....[1]....
        /*0040*/ 	.word	0xffffffff


	//   ....[2]....
        /*0044*/ 	.word	0xffffffff


	//   ....[3]....
        /*0048*/ 	.word	0xffffffff


	//   ....[4]....
        /*004c*/ 	.word	0xffffffff


	//   ....[5]....
        /*0050*/ 	.word	0xffffffff


	//   ....[6]....
        /*0054*/ 	.word	0xffffffff


	//   ....[7]....
        /*0058*/ 	.word	0xffffffff


	//   ....[8]....
        /*005c*/ 	.word	0xffffffff


	//----- nvinfo : EIATTR_COOP_GROUP_INSTR_OFFSETS
	.align		4
.L_950:
        /*0060*/ 	.byte	0x04, 0x28
        /*0062*/ 	.short	(.L_952 - .L_951)


	//   ....[0]....
.L_951:
        /*0064*/ 	.word	0x00000080


	//   ....[1]....
        /*0068*/ 	.word	0x00006ec0


	//   ....[2]....
        /*006c*/ 	.word	0x00006f00


	//   ....[3]....
        /*0070*/ 	.word	0x000073b0


	//   ....[4]....
        /*0074*/ 	.word	0x000073c0


	//   ....[5]....
        /*0078*/ 	.word	0x00007550


	//   ....[6]....
        /*007c*/ 	.word	0x000075a0


	//   ....[7]....
        /*0080*/ 	.word	0x00007a10


	//   ....[8]....
        /*0084*/ 	.word	0x00007a20


	//----- nvinfo : EIATTR_EXIT_INSTR_OFFSETS
	.align		4
.L_952:
        /*0088*/ 	.byte	0x04, 0x1c
        /*008a*/ 	.short	(.L_954 - .L_953)


	//   ....[0]....
.L_953:
        /*008c*/ 	.word	0x00000300


	//   ....[1]....
        /*0090*/ 	.word	0x00006b70


	//   ....[2]....
        /*0094*/ 	.word	0x00007a30


	//   ....[3]....
        /*0098*/ 	.word	0x00007ad0


	//----- nvinfo : EIATTR_CTAIDZ_USED
	.align		4
.L_954:
        /*009c*/ 	.byte	0x01, 0x04
	.zero		2


	//----- nvinfo : EIATTR_MAX_THREADS
	.align		4
        /*00a0*/ 	.byte	0x04, 0x05
        /*00a2*/ 	.short	(.L_956 - .L_955)
.L_955:
        /*00a4*/ 	.word	0x00000100
        /*00a8*/ 	.word	0x00000001
        /*00ac*/ 	.word	0x00000001


	//----- nvinfo : EIATTR_CRS_STACK_SIZE
	.align		4
.L_956:
        /*00b0*/ 	.byte	0x04, 0x1e
        /*00b2*/ 	.short	(.L_958 - .L_957)
.L_957:
        /*00b4*/ 	.word	0x00000000
.L_958:


//--------------------- .nv.info._ZN7cutlass13device_kernelIN5flash19enable_sm80_to_sm89INS1_16FlashAttnBwdSm80INS1_25CollectiveMainloopBwdSm80ILi2ELi1EN4cute5tupleIJNS5_1CILi64EEENS7_ILi80EEENS7_ILi192EEEEEENS_6half_tEfNS_4arch4Sm80ELb1ELb0ELb0ELb0ELb0ELb0ELb1ELb0ELi2ELi4ELi2ELi2ELb0EEENS1_21CollectiveEpilogueBwdISB_SC_SE_Li256ELb0ELb1ELi4EEENS1_25SingleTileBwdLPTSchedulerILb0ELi80ELb0EEEEEEEEEvNT_6ParamsE --------------------------
	.section	.nv.info._ZN7cutlass13device_kernelIN5flash19enable_sm80_to_sm89INS1_16FlashAttnBwdSm80INS1_25CollectiveMainloopBwdSm80ILi2ELi1EN4cute5tupleIJNS5_1CILi64EEENS7_ILi80EEENS7_ILi192EEEEEENS_6half_tEfNS_4arch4Sm80ELb1ELb0ELb0ELb0ELb0ELb0ELb1ELb0ELi2ELi4ELi2ELi2ELb0EEENS1_21CollectiveEpilogueBwdISB_SC_SE_Li256ELb0ELb1ELi4EEENS1_25SingleTileBwdLPTSchedulerILb0ELi80ELb0EEEEEEEEEvNT_6ParamsE,"",@"SHT_CUDA_INFO"
	.sectionflags	@""
	.align	4


	//----- nvinfo : EIATTR_CUDA_API_VERSION
	.align		4
        /*0000*/ 	.byte	0x04, 0x37
        /*0002*/ 	.short	(.L_960 - .L_959)
.L_959:
        /*0004*/ 	.word	0x00000082


	//----- nvinfo : EIATTR_SW2861232_WAR
	.align		4
.L_960:
        /*0008*/ 	.byte	0x01, 0x35
	.zero		2


	//----- nvinfo : EIATTR_PARAM_CBANK
	.align		4
        /*000c*/ 	.byte	0x04, 0x0a
        /*000e*/ 	.short	(.L_962 - .L_961)
	.align		4
.L_961:
        /*0010*/ 	.word	index@(.nv.constant0._ZN7cutlass13device_kernelIN5flash19enable_sm80_to_sm89INS1_16FlashAttnBwdSm80INS1_25CollectiveMainloopBwdSm80ILi2ELi1EN4cute5tupleIJNS5_1CILi64EEENS7_ILi80EEENS7_ILi192EEEEEENS_6half_tEfNS_4arch4Sm80ELb1ELb0ELb0ELb0ELb0ELb0ELb1ELb0ELi2ELi4ELi2ELi2ELb0EEENS1_21CollectiveEpilogueBwdISB_SC_SE_Li256ELb0ELb1ELi4EEENS1_25SingleTileBwdLPTSchedulerILb0ELi80ELb0EEEEEEEEEvNT_6ParamsE)
        /*0014*/ 	.short	0x0160
        /*0016*/ 	.short	0x0288


	//----- nvinfo : EIATTR_CBANK_PARAM_SIZE
	.align		4
.L_962:
        /*0018*/ 	.byte	0x03, 0x19
        /*001a*/ 	.short	0x0288


	//----- nvinfo : EIATTR_KPARAM_INFO
	.align		4
        /*001c*/ 	.byte	0x04, 0x17
        /*001e*/ 	.short	(.L_964 - .L_963)
.L_963:
        /*0020*/ 	.word	0x00000000
        /*0024*/ 	.short	0x0000
        /*0026*/ 	.short	0x0000
        /*0028*/ 	.byte	0x00, 0xf0, 0x21, 0x0a


	//----- nvinfo : EIATTR_MAXREG_COUNT
	.align		4
.L_964:
        /*002c*/ 	.byte	0x03, 0x1b
        /*002e*/ 	.short	0x00ff


	//----- nvinfo : EIATTR_NUM_BARRIERS
	.align		4
        /*0030*/ 	.byte	0x02, 0x4c
        /*0032*/ 	.byte	0x02
	.zero		1


	//----- nvinfo : EIATTR_MERCURY_ISA_VERSION
	.align		4
        /*0034*/ 	.byte	0x03, 0x5f
        /*0036*/ 	.short	0x0000


	//----- nvinfo : EIATTR_COOP_GROUP_MASK_REGIDS
	.align		4
        /*0038*/ 	.byte	0x04, 0x29
        /*003a*/ 	.short	(.L_966 - .L_965)


	//   ....[0]....
.L_965:
        /*003c*/ 	.word	0xffffffff


	//----- nvinfo : EIATTR_COOP_GROUP_INSTR_OFFSETS
	.align		4
.L_966:
        /*0040*/ 	.byte	0x04, 0x28
        /*0042*/ 	.short	(.L_968 - .L_967)


	//   ....[0]....
.L_967:
        /*0044*/ 	.word	0x00000040


	//----- nvinfo : EIATTR_EXIT_INSTR_OFFSETS
	.align		4
.L_968:
        /*0048*/ 	.byte	0x04, 0x1c
        /*004a*/ 	.short	(.L_970 - .L_969)


	//   ....[0]....
.L_969:
        /*004c*/ 	.word	0x00000470


	//   ....[1]....
        /*0050*/ 	.word	0x00009440


	//   ....[2]....
        /*0054*/ 	.word	0x00009540


	//   ....[3]....
        /*0058*/ 	.word	0x00009560


	//   ....[4]....
        /*005c*/ 	.word	0x00009d50


	//   ....[5]....
        /*0060*/ 	.word	0x00009e50


	//   ....[6]....
        /*0064*/ 	.word	0x00009e70


	//----- nvinfo : EIATTR_MAX_THREADS
	.align		4
.L_970:
        /*0068*/ 	.byte	0x04, 0x05
        /*006a*/ 	.short	(.L_972 - .L_971)
.L_971:
        /*006c*/ 	.word	0x00000100
        /*0070*/ 	.word	0x00000001
        /*0074*/ 	.word	0x00000001


	//----- nvinfo : EIATTR_CRS_STACK_SIZE
	.align		4
.L_972:
        /*0078*/ 	.byte	0x04, 0x1e
        /*007a*/ 	.short	(.L_974 - .L_973)
.L_973:
        /*007c*/ 	.word	0x00000000
.L_974:


//--------------------- .nv.info._ZN7cutlass13device_kernelIN5flash19enable_sm80_to_sm89INS1_16FlashAttnBwdSm80INS1_25CollectiveMainloopBwdSm80ILi2ELi1EN4cute5tupleIJNS5_1CILi64EEENS7_ILi80EEENS7_ILi192EEEEEENS_6half_tEfNS_4arch4Sm80ELb1ELb0ELb0ELb0ELb1ELb0ELb1ELb0ELi2ELi4ELi2ELi2ELb0EEENS1_21CollectiveEpilogueBwdISB_SC_SE_Li256ELb0ELb1ELi4EEENS1_25SingleTileBwdLPTSchedulerILb0ELi80ELb1EEEEEEEEEvNT_6ParamsE --------------------------
	.section	.nv.info._ZN7cutlass13device_kernelIN5flash19enable_sm80_to_sm89INS1_16FlashAttnBwdSm80INS1_25CollectiveMainloopBwdSm80ILi2ELi1EN4cute5tupleIJNS5_1CILi64EEENS7_ILi80EEENS7_ILi192EEEEEENS_6half_tEfNS_4arch4Sm80ELb1ELb0ELb0ELb0ELb1ELb0ELb1ELb0ELi2ELi4ELi2ELi2ELb0EEENS1_21CollectiveEpilogueBwdISB_SC_SE_Li256ELb0ELb1ELi4EEENS1_25SingleTileBwdLPTSchedulerILb0ELi80ELb1EEEEEEEEEvNT_6ParamsE,"",@"SHT_CUDA_INFO"
	.sectionflags	@""
	.align	4


	//----- nvinfo : EIATTR_CUDA_API_VERSION
	.align		4
        /*0000*/ 	.byte	0x04, 0x37
        /*0002*/ 	.short	(.L_976 - .L_975)
.L_975:
        /*0004*/ 	.word	0x00000082


	//----- nvinfo : EIATTR_SW2861232_WAR
	.align		4
.L_976:
        /*0008*/ 	.byte	0x01, 0x35
	.zero		2


	//----- nvinfo : EIATTR_PARAM_CBANK
	.align		4
        /*000c*/ 	.byte	0x04, 0x0a
        /*000e*/ 	.short	(.L_978 - .L_977)
	.align		4
.L_977:
        /*0010*/ 	.word	index@(.nv.constant0._ZN7cutlass13device_kernelIN5flash19enable_sm80_to_sm89INS1_16FlashAttnBwdSm80INS1_25CollectiveMainloopBwdSm80ILi2ELi1EN4cute5tupleIJNS5_1CILi64EEENS7_ILi80EEENS7_ILi192EEEEEENS_6half_tEfNS_4arch4Sm80ELb1ELb0ELb0ELb0ELb1ELb0ELb1ELb0ELi2ELi4ELi2ELi2ELb0EEENS1_21CollectiveEpilogueBwdISB_SC_SE_Li256ELb0ELb1ELi4EEENS1_25SingleTileBwdLPTSchedulerILb0ELi80ELb1EEEEEEEEEvNT_6ParamsE)
        /*0014*/ 	.short	0x0160
        /*0016*/ 	.short	0x0288


	//----- nvinfo : EIATTR_CBANK_PARAM_SIZE
	.align		4
.L_978:
        /*0018*/ 	.byte	0x03, 0x19
        /*001a*/ 	.short	0x0288


	//----- nvinfo : EIATTR_KPARAM_INFO
	.align		4
        /*001c*/ 	.byte	0x04, 0x17
        /*001e*/ 	.short	(.L_980 - .L_979)
.L_979:
        /*0020*/ 	.word	0x00000000
        /*0024*/ 	.short	0x0000
        /*0026*/ 	.short	0x0000
        /*0028*/ 	.byte	0x00, 0xf0, 0x21, 0x0a


	//----- nvinfo : EIATTR_MAXREG_COUNT
	.align		4
.L_980:
        /*002c*/ 	.byte	0x03, 0x1b
        /*002e*/ 	.short	0x00ff


	//----- nvinfo : EIATTR_NUM_BARRIERS
	.align		4
        /*0030*/ 	.byte	0x02, 0x4c
        /*0032*/ 	.byte	0x02
	.zero		1


	//----- nvinfo : EIATTR_ANNOTATIONS
	.align		4
        /*0034*/ 	.byte	0x04, 0x55
        /*0036*/ 	.short	(.L_982 - .L_981)


	//   ....[0]....
.L_981:
        /*0038*/ 	.word	0x00000001
        /*003c*/ 	.byte	0xc0, 0x1b, 0x00, 0x00, 0x01, 0x00, 0x00, 0x00, 0xf0, 0x1b, 0x00, 0x00, 0x01, 0x00, 0x00, 0x00
        /*004c*/ 	.byte	0xe0, 0x31, 0x00, 0x00, 0x01, 0x00, 0x00, 0x00, 0x10, 0x32, 0x00, 0x00


	//----- nvinfo : EIATTR_MERCURY_ISA_VERSION
	.align		4
.L_982:
        /*0058*/ 	.byte	0x03, 0x5f
        /*005a*/ 	.short	0x0000


	//----- nvinfo : EIATTR_COOP_GROUP_MASK_REGIDS
	.align		4
        /*005c*/ 	.byte	0x04, 0x29
        /*005e*/ 	.short	(.L_984 - .L_983)


	//   ....[0]....
.L_983:
        /*0060*/ 	.word	0xffffffff


	//----- nvinfo : EIATTR_COOP_GROUP_INSTR_OFFSETS
	.align		4
.L_984:
        /*0064*/ 	.byte	0x04, 0x28
        /*0066*/ 	.short	(.L_986 - .L_985)


	//   ....[0]....
.L_985:
        /*0068*/ 	.word	0x00000050


	//----- nvinfo : EIATTR_EXIT_INSTR_OFFSETS
	.align		4
.L_986:
        /*006c*/ 	.byte	0x04, 0x1c
        /*006e*/ 	.short	(.L_988 - .L_987)


	//   ....[0]....
.L_987:
        /*0070*/ 	.word	0x000004c0


	//   ....[1]....
        /*0074*/ 	.word	0x00009930


	//   ....[2]....
        /*0078*/ 	.word	0x00009a30


	//   ....[3]....
        /*007c*/ 	.word	0x00009a50


	//   ....[4]....
        /*0080*/ 	.word	0x0000a220


	//   ....[5]....
        /*0084*/ 	.word	0x0000a320


	//   ....[6]....
        /*0088*/ 	.word	0x0000a340


	//----- nvinfo : EIATTR_MAX_THREADS
	.align		4
.L_988:
        /*008c*/ 	.byte	0x04, 0x05
        /*008e*/ 	.short	(.L_990 - .L_989)
.L_989:
        /*0090*/ 	.word	0x00000100
        /*0094*/ 	.word	0x00000001
        /*0098*/ 	.word	0x00000001


	//----- nvinfo : EIATTR_CRS_STACK_SIZE
	.align		4
.L_990:
        /*009c*/ 	.byte	0x04, 0x1e
        /*009e*/ 	.short	(.L_992 - .L_991)
.L_991:
        /*00a0*/ 	.word	0x00000000
.L_992:


//--------------------- .nv.info._ZN7cutlass13device_kernelIN5flash19enable_sm80_to_sm89INS1_16FlashAttnBwdSm80INS1_25CollectiveMainloopBwdSm80ILi2ELi1EN4cute5tupleIJNS5_1CILi64EEENS7_ILi80EEENS7_ILi192EEEEEENS_6half_tEfNS_4arch4Sm80ELb1ELb0ELb0ELb0ELb0ELb0ELb1ELb0ELi2ELi4ELi2ELi2ELb0EEENS1_24CollectiveEpilogueBwdGQAISB_fSE_Li256ELb0ELb0EEENS1_25SingleTileBwdLPTSchedulerILb0ELi80ELb0EEEEEEEEEvNT_6ParamsE --------------------------
	.section	.nv.info._ZN7cutlass13device_kernelIN5flash19enable_sm80_to_sm89INS1_16FlashAttnBwdSm80INS1_25CollectiveMainloopBwdSm80ILi2ELi1EN4cute5tupleIJNS5_1CILi64EEENS7_ILi80EEENS7_ILi192EEEEEENS_6half_tEfNS_4arch4Sm80ELb1ELb0ELb0ELb0ELb0ELb0ELb1ELb0ELi2ELi4ELi2ELi2ELb0EEENS1_24CollectiveEpilogueBwdGQAISB_fSE_Li256ELb0ELb0EEENS1_25SingleTileBwdLPTSchedulerILb0ELi80ELb0EEEEEEEEEvNT_6ParamsE,"",@"SHT_CUDA_INFO"
	.sectionflags	@""
	.align	4


	//----- nvinfo : EIATTR_CUDA_API_VERSION
	.align		4
        /*0000*/ 	.byte	0x04, 0x37
        /*0002*/ 	.short	(.L_994 - .L_993)
.L_993:
        /*0004*/ 	.word	0x00000082


	//----- nvinfo : EIATTR_SW2861232_WAR
	.align		4
.L_994:
        /*0008*/ 	.byte	0x01, 0x35
	.zero		2


	//----- nvinfo : EIATTR_PARAM_CBANK
	.align		4
        /*000c*/ 	.byte	0x04, 0x0a
        /*000e*/ 	.short	(.L_996 - .L_995)
	.align		4
.L_995:
        /*0010*/ 	.word	index@(.nv.constant0._ZN7cutlass13device_kernelIN5flash19enable_sm80_to_sm89INS1_16FlashAttnBwdSm80INS1_25CollectiveMainloopBwdSm80ILi2ELi1EN4cute5tupleIJNS5_1CILi64EEENS7_ILi80EEENS7_ILi192EEEEEENS_6half_tEfNS_4arch4Sm80ELb1ELb0ELb0ELb0ELb0ELb0ELb1ELb0ELi2ELi4ELi2ELi2ELb0EEENS1_24CollectiveEpilogueBwdGQAISB_fSE_Li256ELb0ELb0EEENS1_25SingleTileBwdLPTSchedulerILb0ELi80ELb0EEEEEEEEEvNT_6ParamsE)
        /*0014*/ 	.short	0x0160
        /*0016*/ 	.short	0x0290


	//----- nvinfo : EIATTR_CBANK_PARAM_SIZE
	.align		4
.L_996:
        /*0018*/ 	.byte	0x03, 0x19
        /*001a*/ 	.short	0x0290


	//----- nvinfo : EIATTR_KPARAM_INFO
	.align		4
        /*001c*/ 	.byte	0x04, 0x17
        /*001e*/ 	.short	(.L_998 - .L_997)
.L_997:
        /*0020*/ 	.word	0x00000000
        /*0024*/ 	.short	0x0000
        /*0026*/ 	.short	0x0000
        /*0028*/ 	.byte	0x00, 0xf0, 0x41, 0x0a


	//----- nvinfo : EIATTR_MAXREG_COUNT
	.align		4
.L_998:
        /*002c*/ 	.byte	0x03, 0x1b
        /*002e*/ 	.short	0x00ff


	//----- nvinfo : EIATTR_NUM_BARRIERS
	.align		4
        /*0030*/ 	.byte	0x02, 0x4c
        /*0032*/ 	.byte	0x02
	.zero		1


	//----- nvinfo : EIATTR_MERCURY_ISA_VERSION
	.align		4
        /*0034*/ 	.byte	0x03, 0x5f
        /*0036*/ 	.short	0x0000


	//----- nvinfo : EIATTR_COOP_GROUP_MASK_REGIDS
	.align		4
        /*0038*/ 	.byte	0x04, 0x29
        /*003a*/ 	.short	(.L_1000 - .L_999)


	//   ....[0]....
.L_999:
        /*003c*/ 	.word	0xffffffff


	//----- nvinfo : EIATTR_COOP_GROUP_INSTR_OFFSETS
	.align		4
.L_1000:
        /*0040*/ 	.byte	0x04, 0x28
        /*0042*/ 	.short	(.L_1002 - .L_1001)


	//   ....[0]....
.L_1001:
        /*0044*/ 	.word	0x00000040


	//----- nvinfo : EIATTR_EXIT_INSTR_OFFSETS
	.align		4
.L_1002:
        /*0048*/ 	.byte	0x04, 0x1c
        /*004a*/ 	.short	(.L_1004 - .L_1003)


	//   ....[0]....
.L_1003:
        /*004c*/ 	.word	0x00000530


	//   ....[1]....
        /*0050*/ 	.word	0x00006660


	//   ....[2]....
        /*0054*/ 	.word	0x00007080


	//----- nvinfo : EIATTR_MAX_THREADS
	.align		4
.L_1004:
        /*0058*/ 	.byte	0x04, 0x05
        /*005a*/ 	.short	(.L_1006 - .L_1005)
.L_1005:
        /*005c*/ 	.word	0x00000100
        /*0060*/ 	.word	0x00000001
        /*0064*/ 	.word	0x00000001
.L_1006:


//--------------------- .nv.info._ZN7cutlass13device_kernelIN5flash19enable_sm80_to_sm89INS1_16FlashAttnBwdSm80INS1_25CollectiveMainloopBwdSm80ILi2ELi1EN4cute5tupleIJNS5_1CILi64EEENS7_ILi80EEENS7_ILi192EEEEEENS_6half_tEfNS_4arch4Sm80ELb1ELb0ELb0ELb0ELb1ELb0ELb1ELb0ELi2ELi4ELi2ELi2ELb0EEENS1_24CollectiveEpilogueBwdGQAISB_fSE_Li256ELb0ELb1EEENS1_25SingleTileBwdLPTSchedulerILb0ELi80ELb1EEEEEEEEEvNT_6ParamsE --------------------------
	.section	.nv.info._ZN7cutlass13device_kernelIN5flash19enable_sm80_to_sm89INS1_16FlashAttnBwdSm80INS1_25CollectiveMainloopBwdSm80ILi2ELi1EN4cute5tupleIJNS5_1CILi64EEENS7_ILi80EEENS7_ILi192EEEEEENS_6half_tEfNS_4arch4Sm80ELb1ELb0ELb0ELb0ELb1ELb0ELb1ELb0ELi2ELi4ELi2ELi2ELb0EEENS1_24CollectiveEpilogueBwdGQAISB_fSE_Li256ELb0ELb1EEENS1_25SingleTileBwdLPTSchedulerILb0ELi80ELb1EEEEEEEEEvNT_6ParamsE,"",@"SHT_CUDA_INFO"
	.sectionflags	@""
	.align	4


	//----- nvinfo : EIATTR_CUDA_API_VERSION
	.align		4
        /*0000*/ 	.byte	0x04, 0x37
        /*0002*/ 	.short	(.L_1008 - .L_1007)
.L_1007:
        /*0004*/ 	.word	0x00000082


	//----- nvinfo : EIATTR_SW2861232_WAR
	.align		4
.L_1008:
        /*0008*/ 	.byte	0x01, 0x35
	.zero		2


	//----- nvinfo : EIATTR_PARAM_CBANK
	.align		4
        /*000c*/ 	.byte	0x04, 0x0a
        /*000e*/ 	.short	(.L_1010 - .L_1009)
	.align		4
.L_1009:
        /*0010*/ 	.word	index@(.nv.constant0._ZN7cutlass13device_kernelIN5flash19enable_sm80_to_sm89INS1_16FlashAttnBwdSm80INS1_25CollectiveMainloopBwdSm80ILi2ELi1EN4cute5tupleIJNS5_1CILi64EEENS7_ILi80EEENS7_ILi192EEEEEENS_6half_tEfNS_4arch4Sm80ELb1ELb0ELb0ELb0ELb1ELb0ELb1ELb0ELi2ELi4ELi2ELi2ELb0EEENS1_24CollectiveEpilogueBwdGQAISB_fSE_Li256ELb0ELb1EEENS1_25SingleTileBwdLPTSchedulerILb0ELi80ELb1EEEEEEEEEvNT_6ParamsE)
        /*0014*/ 	.short	0x0160
        /*0016*/ 	.short	0x0290


	//----- nvinfo : EIATTR_CBANK_PARAM_SIZE
	.align		4
.L_1010:
        /*0018*/ 	.byte	0x03, 0x19
        /*001a*/ 	.short	0x0290


	//----- nvinfo : EIATTR_KPARAM_INFO
	.align		4
        /*001c*/ 	.byte	0x04, 0x17
        /*001e*/ 	.short	(.L_1012 - .L_1011)
.L_1011:
        /*0020*/ 	.word	0x00000000
        /*0024*/ 	.short	0x0000
        /*0026*/ 	.short	0x0000
        /*0028*/ 	.byte	0x00, 0xf0, 0x41, 0x0a


	//----- nvinfo : EIATTR_MAXREG_COUNT
	.align		4
.L_1012:
        /*002c*/ 	.byte	0x03, 0x1b
        /*002e*/ 	.short	0x00ff


	//----- nvinfo : EIATTR_NUM_BARRIERS
	.align		4
        /*0030*/ 	.byte	0x02, 0x4c
        /*0032*/ 	.byte	0x02
	.zero		1


	//----- nvinfo : EIATTR_MERCURY_ISA_VERSION
	.align		4
        /*0034*/ 	.byte	0x03, 0x5f
        /*0036*/ 	.short	0x0000


	//----- nvinfo : EIATTR_COOP_GROUP_MASK_REGIDS
	.align		4
        /*0038*/ 	.byte	0x04, 0x29
        /*003a*/ 	.short	(.L_1014 - .L_1013)


	//   ....[0]....
.L_1013:
        /*003c*/ 	.word	0xffffffff


	//   ....[1]....
        /*0040*/ 	.word	0xffffffff


	//   ....[2]....
        /*0044*/ 	.word	0xffffffff


	//   ....[3]....
        /*0048*/ 	.word	0xffffffff


	//   ....[4]....
        /*004c*/ 	.word	0xffffffff


	//   ....[5]....
        /*0050*/ 	.word	0xffffffff


	//   ....[6]....
        /*0054*/ 	.word	0xffffffff


	//   ....[7]....
        /*0058*/ 	.word	0xffffffff


	//   ....[8]....
        /*005c*/ 	.word	0xffffffff


	//----- nvinfo : EIATTR_COOP_GROUP_INSTR_OFFSETS
	.align		4
.L_1014:
        /*0060*/ 	.byte	0x04, 0x28
        /*0062*/ 	.short	(.L_1016 - .L_1015)


	//   ....[0]....
.L_1015:
        /*0064*/ 	.word	0x00000040


	//   ....[1]....
        /*0068*/ 	.word	0x00006950


	//   ....[2]....
        /*006c*/ 	.word	0x00006980


	//   ....[3]....
        /*0070*/ 	.word	0x00006e70


	//   ....[4]....
        /*0074*/ 	.word	0x00006e80


	//   ....[5]....
        /*0078*/ 	.word	0x00007040


	//   ....[6]....
        /*007c*/ 	.word	0x00007150


	//   ....[7]....
        /*0080*/ 	.word	0x00007540


	//   ....[8]....
        /*0084*/ 	.word	0x00007550


	//----- nvinfo : EIATTR_EXIT_INSTR_OFFSETS
	.align		4
.L_1016:
        /*0088*/ 	.byte	0x04, 0x1c
        /*008a*/ 	.short	(.L_1018 - .L_1017)


	//   ....[0]....
.L_1017:
        /*008c*/ 	.word	0x00000590


	//   ....[1]....
        /*0090*/ 	.word	0x000066c0


	//   ....[2]....
        /*0094*/ 	.word	0x00007560


	//   ....[3]....
        /*0098*/ 	.word	0x00007600


	//----- nvinfo : EIATTR_MAX_THREADS
	.align		4
.L_1018:
        /*009c*/ 	.byte	0x04, 0x05
        /*009e*/ 	.short	(.L_1020 - .L_1019)
.L_1019:
        /*00a0*/ 	.word	0x00000100
        /*00a4*/ 	.word	0x00000001
        /*00a8*/ 	.word	0x00000001


	//----- nvinfo : EIATTR_CRS_STACK_SIZE
	.align		4
.L_1020:
        /*00ac*/ 	.byte	0x04, 0x1e
        /*00ae*/ 	.short	(.L_1022 - .L_1021)
.L_1021:
        /*00b0*/ 	.word	0x00000000
.L_1022:


//--------------------- .nv.info._ZN7cutlass13device_kernelIN5flash22FlashAttnBwdPreprocessIN4cute5tupleIJNS3_1CILi64EEENS5_ILi192EEEEEENS_6half_tEfNS_4arch4Sm80ELb1ELb0EEEEEvNT_6ParamsE --------------------------
	.section	.nv.info._ZN7cutlass13device_kernelIN5flash22FlashAttnBwdPreprocessIN4cute5tupleIJNS3_1CILi64EEENS5_ILi192EEEEEENS_6half_tEfNS_4arch4Sm80ELb1ELb0EEEEEvNT_6ParamsE,"",@"SHT_CUDA_INFO"
	.sectionflags	@""
	.align	4


	//----- nvinfo : EIATTR_CUDA_API_VERSION
	.align		4
        /*0000*/ 	.byte	0x04, 0x37
        /*0002*/ 	.short	(.L_1024 - .L_1023)
.L_1023:
        /*0004*/ 	.word	0x00000082


	//----- nvinfo : EIATTR_SW2861232_WAR
	.align		4
.L_1024:
        /*0008*/ 	.byte	0x01, 0x35
	.zero		2


	//----- nvinfo : EIATTR_PARAM_CBANK
	.align		4
        /*000c*/ 	.byte	0x04, 0x0a
        /*000e*/ 	.short	(.L_1026 - .L_1025)
	.align		4
.L_1025:
        /*0010*/ 	.word	index@(.nv.constant0._ZN7cutlass13device_kernelIN5flash22FlashAttnBwdPreprocessIN4cute5tupleIJNS3_1CILi64EEENS5_ILi192EEEEEENS_6half_tEfNS_4arch4Sm80ELb1ELb0EEEEEvNT_6ParamsE)
        /*0014*/ 	.short	0x0160
        /*0016*/ 	.short	0x00f0


	//----- nvinfo : EIATTR_CBANK_PARAM_SIZE
	.align		4
.L_1026:
        /*0018*/ 	.byte	0x03, 0x19
        /*001a*/ 	.short	0x00f0


	//----- nvinfo : EIATTR_KPARAM_INFO
	.align		4
        /*001c*/ 	.byte	0x04, 0x17
        /*001e*/ 	.short	(.L_1028 - .L_1027)
.L_1027:
        /*0020*/ 	.word	0x00000000
        /*0024*/ 	.short	0x0000
        /*0026*/ 	.short	0x0000
        /*0028*/ 	.byte	0x00, 0xf0, 0xc1, 0x03


	//----- nvinfo : EIATTR_MAXREG_COUNT
	.align		4
.L_1028:
        /*002c*/ 	.byte	0x03, 0x1b
        /*002e*/ 	.short	0x0080


	//----- nvinfo : EIATTR_MERCURY_ISA_VERSION
	.align		4
        /*0030*/ 	.byte	0x03, 0x5f
        /*0032*/ 	.short	0x0000


	//----- nvinfo : EIATTR_COOP_GROUP_MASK_REGIDS
	.align		4
        /*0034*/ 	.byte	0x04, 0x29
        /*0036*/ 	.short	(.L_1030 - .L_1029)


	//   ....[0]....
.L_1029:
        /*0038*/ 	.word	0xffffffff


	//   ....[1]....
        /*003c*/ 	.word	0xffffffff


	//   ....[2]....
        /*0040*/ 	.word	0xffffffff


	//   ....[3]....
        /*0044*/ 	.word	0xffffffff


	//   ....[4]....
        /*0048*/ 	.word	0xffffffff


	//   ....[5]....
        /*004c*/ 	.word	0xffffffff


	//----- nvinfo : EIATTR_COOP_GROUP_INSTR_OFFSETS
	.align		4
.L_1030:
        /*0050*/ 	.byte	0x04, 0x28
        /*0052*/ 	.short	(.L_1032 - .L_1031)


	//   ....[0]....
.L_1031:
        /*0054*/ 	.word	0x00001520


	//   ....[1]....
        /*0058*/ 	.word	0x00001530


	//   ....[2]....
        /*005c*/ 	.word	0x00001570


	//   ....[3]....
        /*0060*/ 	.word	0x000015a0


	//   ....[4]....
        /*0064*/ 	.word	0x000015d0


	//   ....[5]....
        /*0068*/ 	.word	0x000015e0


	//----- nvinfo : EIATTR_EXIT_INSTR_OFFSETS
	.align		4
.L_1032:
        /*006c*/ 	.byte	0x04, 0x1c
        /*006e*/ 	.short	(.L_1034 - .L_1033)


	//   ....[0]....
.L_1033:
        /*0070*/ 	.word	0x00001a90


	//   ....[1]....
        /*0074*/ 	.word	0x00001af0


	//----- nvinfo : EIATTR_CTAIDZ_USED
	.align		4
.L_1034:
        /*0078*/ 	.byte	0x01, 0x04
	.zero		2


	//----- nvinfo : EIATTR_MAX_THREADS
	.align		4
        /*007c*/ 	.byte	0x04, 0x05
        /*007e*/ 	.short	(.L_1036 - .L_1035)
.L_1035:
        /*0080*/ 	.word	0x00000100
        /*0084*/ 	.word	0x00000001
        /*0088*/ 	.word	0x00000001


	//----- nvinfo : EIATTR_CRS_STACK_SIZE
	.align		4
.L_1036:
        /*008c*/ 	.byte	0x04, 0x1e
        /*008e*/ 	.short	(.L_1038 - .L_1037)
.L_1037:
        /*0090*/ 	.word	0x00000000
.L_1038:


//--------------------- .nv.info._ZN7cutlass13device_kernelIN5flash19enable_sm80_to_sm89INS1_16FlashAttnBwdSm80INS1_25CollectiveMainloopBwdSm80ILi2ELi1EN4cute5tupleIJNS5_1CILi64EEENS7_ILi80EEENS7_ILi192EEEEEENS_6half_tEfNS_4arch4Sm80ELb1ELb0ELb0ELb1ELb0ELb0ELb1ELb0ELi2ELi4ELi2ELi2ELb0EEENS1_21CollectiveEpilogueBwdISB_SC_SE_Li256ELb1ELb1ELi4EEENS1_25SingleTileBwdLPTSchedulerILb1ELi80ELb0EEEEEEEEEvNT_6ParamsE --------------------------
	.section	.nv.info._ZN7cutlass13device_kernelIN5flash19enable_sm80_to_sm89INS1_16FlashAttnBwdSm80INS1_25CollectiveMainloopBwdSm80ILi2ELi1EN4cute5tupleIJNS5_1CILi64EEENS7_ILi80EEENS7_ILi192EEEEEENS_6half_tEfNS_4arch4Sm80ELb1ELb0ELb0ELb1ELb0ELb0ELb1ELb0ELi2ELi4ELi2ELi2ELb0EEENS1_21CollectiveEpilogueBwdISB_SC_SE_Li256ELb1ELb1ELi4EEENS1_25SingleTileBwdLPTSchedulerILb1ELi80ELb0EEEEEEEEEvNT_6ParamsE,"",@"SHT_CUDA_INFO"
	.sectionflags	@""
	.align	4


	//----- nvinfo : EIATTR_CUDA_API_VERSION
	.align		4
        /*0000*/ 	.byte	0x04, 0x37
        /*0002*/ 	.short	(.L_1040 - .L_1039)
.L_1039:
        /*0004*/ 	.word	0x00000082


	//----- nvinfo : EIATTR_SW2861232_WAR
	.align		4
.L_1040:
        /*0008*/ 	.byte	0x01, 0x35
	.zero		2


	//----- nvinfo : EIATTR_PARAM_CBANK
	.align		4
        /*000c*/ 	.byte	0x04, 0x0a
        /*000e*/ 	.short	(.L_1042 - .L_1041)
	.align		4
.L_1041:
        /*0010*/ 	.word	index@(.nv.constant0._ZN7cutlass13device_kernelIN5flash19enable_sm80_to_sm89INS1_16FlashAttnBwdSm80INS1_25CollectiveMainloopBwdSm80ILi2ELi1EN4cute5tupleIJNS5_1CILi64EEENS7_ILi80EEENS7_ILi192EEEEEENS_6half_tEfNS_4arch4Sm80ELb1ELb0ELb0ELb1ELb0ELb0ELb1ELb0ELi2ELi4ELi2ELi2ELb0EEENS1_21CollectiveEpilogueBwdISB_SC_SE_Li256ELb1ELb1ELi4EEENS1_25SingleTileBwdLPTSchedulerILb1ELi80ELb0EEEEEEEEEvNT_6ParamsE)
        /*0014*/ 	.short	0x0160
        /*0016*/ 	.short	0x0288


	//----- nvinfo : EIATTR_CBANK_PARAM_SIZE
	.align		4
.L_1042:
        /*0018*/ 	.byte	0x03, 0x19
        /*001a*/ 	.short	0x0288


	//----- nvinfo : EIATTR_KPARAM_INFO
	.align		4
        /*001c*/ 	.byte	0x04, 0x17
        /*001e*/ 	.short	(.L_1044 - .L_1043)
.L_1043:
        /*0020*/ 	.word	0x00000000
        /*0024*/ 	.short	0x0000
        /*0026*/ 	.short	0x0000
        /*0028*/ 	.byte	0x00, 0xf0, 0x21, 0x0a


	//----- nvinfo : EIATTR_MAXREG_COUNT
	.align		4
.L_1044:
        /*002c*/ 	.byte	0x03, 0x1b
        /*002e*/ 	.short	0x00ff


	//----- nvinfo : EIATTR_NUM_BARRIERS
	.align		4
        /*0030*/ 	.byte	0x02, 0x4c
        /*0032*/ 	.byte	0x02
	.zero		1


	//----- nvinfo : EIATTR_MERCURY_ISA_VERSION
	.align		4
        /*0034*/ 	.byte	0x03, 0x5f
        /*0036*/ 	.short	0x0000


	//----- nvinfo : EIATTR_COOP_GROUP_MASK_REGIDS
	.align		4
        /*0038*/ 	.byte	0x04, 0x29
        /*003a*/ 	.short	(.L_1046 - .L_1045)


	//   ....[0]....
.L_1045:
        /*003c*/ 	.word	0xffffffff


	//----- nvinfo : EIATTR_COOP_GROUP_INSTR_OFFSETS
	.align		4
.L_1046:
        /*0040*/ 	.byte	0x04, 0x28
        /*0042*/ 	.short	(.L_1048 - .L_1047)


	//   ....[0]....
.L_1047:
        /*0044*/ 	.word	0x00000050


	//----- nvinfo : EIATTR_EXIT_INSTR_OFFSETS
	.align		4
.L_1048:
        /*0048*/ 	.byte	0x04, 0x1c
        /*004a*/ 	.short	(.L_1050 - .L_1049)


	//   ....[0]....
.L_1049:
        /*004c*/ 	.word	0x00000760


	//   ....[1]....
        /*0050*/ 	.word	0x00009ef0


	//   ....[2]....
        /*0054*/ 	.word	0x00009ff0


	//   ....[3]....
        /*0058*/ 	.word	0x0000a010


	//   ....[4]....
        /*005c*/ 	.word	0x0000a920


	//   ....[5]....
        /*0060*/ 	.word	0x0000aa20


	//   ....[6]....
        /*0064*/ 	.word	0x0000aa40


	//----- nvinfo : EIATTR_MAX_THREADS
	.align		4
.L_1050:
        /*0068*/ 	.byte	0x04, 0x05
        /*006a*/ 	.short	(.L_1052 - .L_1051)
.L_1051:
        /*006c*/ 	.word	0x00000100
        /*0070*/ 	.word	0x00000001
        /*0074*/ 	.word	0x00000001


	//----- nvinfo : EIATTR_CRS_STACK_SIZE
	.align		4
.L_1052:
        /*0078*/ 	.byte	0x04, 0x1e
        /*007a*/ 	.short	(.L_1054 - .L_1053)
.L_1053:
        /*007c*/ 	.word	0x00000000
.L_1054:


//--------------------- .nv.info._ZN7cutlass13device_kernelIN5flash19enable_sm80_to_sm89INS1_16FlashAttnBwdSm80INS1_25CollectiveMainloopBwdSm80ILi2ELi1EN4cute5tupleIJNS5_1CILi64EEENS7_ILi80EEENS7_ILi192EEEEEENS_6half_tEfNS_4arch4Sm80ELb1ELb0ELb0ELb1ELb1ELb0ELb1ELb0ELi2ELi4ELi2ELi2ELb0EEENS1_21CollectiveEpilogueBwdISB_SC_SE_Li256ELb1ELb1ELi4EEENS1_25SingleTileBwdLPTSchedulerILb1ELi80ELb1EEEEEEEEEvNT_6ParamsE --------------------------
	.section	.nv.info._ZN7cutlass13device_kernelIN5flash19enable_sm80_to_sm89INS1_16FlashAttnBwdSm80INS1_25CollectiveMainloopBwdSm80ILi2ELi1EN4cute5tupleIJNS5_1CILi64EEENS7_ILi80EEENS7_ILi192EEEEEENS_6half_tEfNS_4arch4Sm80ELb1ELb0ELb0ELb1ELb1ELb0ELb1ELb0ELi2ELi4ELi2ELi2ELb0EEENS1_21CollectiveEpilogueBwdISB_SC_SE_Li256ELb1ELb1ELi4EEENS1_25SingleTileBwdLPTSchedulerILb1ELi80ELb1EEEEEEEEEvNT_6ParamsE,"",@"SHT_CUDA_INFO"
	.sectionflags	@""
	.align	4


	//----- nvinfo : EIATTR_CUDA_API_VERSION
	.align		4
        /*0000*/ 	.byte	0x04, 0x37
        /*0002*/ 	.short	(.L_1056 - .L_1055)
.L_1055:
        /*0004*/ 	.word	0x00000082


	//----- nvinfo : EIATTR_SW2861232_WAR
	.align		4
.L_1056:
        /*0008*/ 	.byte	0x01, 0x35
	.zero		2


	//----- nvinfo : EIATTR_PARAM_CBANK
	.align		4
        /*000c*/ 	.byte	0x04, 0x0a
        /*000e*/ 	.short	(.L_1058 - .L_1057)
	.align		4
.L_1057:
        /*0010*/ 	.word	index@(.nv.constant0._ZN7cutlass13device_kernelIN5flash19enable_sm80_to_sm89INS1_16FlashAttnBwdSm80INS1_25CollectiveMainloopBwdSm80ILi2ELi1EN4cute5tupleIJNS5_1CILi64EEENS7_ILi80EEENS7_ILi192EEEEEENS_6half_tEfNS_4arch4Sm80ELb1ELb0ELb0ELb1ELb1ELb0ELb1ELb0ELi2ELi4ELi2ELi2ELb0EEENS1_21CollectiveEpilogueBwdISB_SC_SE_Li256ELb1ELb1ELi4EEENS1_25SingleTileBwdLPTSchedulerILb1ELi80ELb1EEEEEEEEEvNT_6ParamsE)
        /*0014*/ 	.short	0x0160
        /*0016*/ 	.short	0x0288


	//----- nvinfo : EIATTR_CBANK_PARAM_SIZE
	.align		4
.L_1058:
        /*0018*/ 	.byte	0x03, 0x19
        /*001a*/ 	.short	0x0288


	//----- nvinfo : EIATTR_KPARAM_INFO
	.align		4
        /*001c*/ 	.byte	0x04, 0x17
        /*001e*/ 	.short	(.L_1060 - .L_1059)
.L_1059:
        /*0020*/ 	.word	0x00000000
        /*0024*/ 	.short	0x0000
        /*0026*/ 	.short	0x0000
        /*0028*/ 	.byte	0x00, 0xf0, 0x21, 0x0a


	//----- nvinfo : EIATTR_MAXREG_COUNT
	.align		4
.L_1060:
        /*002c*/ 	.byte	0x03, 0x1b
        /*002e*/ 	.short	0x00ff


	//----- nvinfo : EIATTR_NUM_BARRIERS
	.align		4
        /*0030*/ 	.byte	0x02, 0x4c
        /*0032*/ 	.byte	0x02
	.zero		1


	//----- nvinfo : EIATTR_MERCURY_ISA_VERSION
	.align		4
        /*0034*/ 	.byte	0x03, 0x5f
        /*0036*/ 	.short	0x0000


	//----- nvinfo : EIATTR_COOP_GROUP_MASK_REGIDS
	.align		4
        /*0038*/ 	.byte	0x04, 0x29
        /*003a*/ 	.short	(.L_1062 - .L_1061)


	//   ....[0]....
.L_1061:
        /*003c*/ 	.word	0xffffffff


	//----- nvinfo : EIATTR_COOP_GROUP_INSTR_OFFSETS
	.align		4
.L_1062:
        /*0040*/ 	.byte	0x04, 0x28
        /*0042*/ 	.short	(.L_1064 - .L_1063)


	//   ....[0]....
.L_1063:
        /*0044*/ 	.word	0x00000050


	//----- nvinfo : EIATTR_EXIT_INSTR_OFFSETS
	.align		4
.L_1064:
        /*0048*/ 	.byte	0x04, 0x1c
        /*004a*/ 	.short	(.L_1066 - .L_1065)


	//   ....[0]....
.L_1065:
        /*004c*/ 	.word	0x000007a0


	//   ....[1]....
        /*0050*/ 	.word	0x00009d00


	//   ....[2]....
        /*0054*/ 	.word	0x00009e00


	//   ....[3]....
        /*0058*/ 	.word	0x00009e20


	//   ....[4]....
        /*005c*/ 	.word	0x0000a740


	//   ....[5]....
        /*0060*/ 	.word	0x0000a830


	//   ....[6]....
        /*0064*/ 	.word	0x0000a850


	//----- nvinfo : EIATTR_MAX_THREADS
	.align		4
.L_1066:
        /*0068*/ 	.byte	0x04, 0x05
        /*006a*/ 	.short	(.L_1068 - .L_1067)
.L_1067:
        /*006c*/ 	.word	0x00000100
        /*0070*/ 	.word	0x00000001
        /*0074*/ 	.word	0x00000001


	//----- nvinfo : EIATTR_CRS_STACK_SIZE
	.align		4
.L_1068:
        /*0078*/ 	.byte	0x04, 0x1e
        /*007a*/ 	.short	(.L_1070 - .L_1069)
.L_1069:
        /*007c*/ 	.word	0x00000000
.L_1070:


//--------------------- .nv.info._ZN7cutlass13device_kernelIN5flash19enable_sm80_to_sm89INS1_16FlashAttnBwdSm80INS1_25CollectiveMainloopBwdSm80ILi2ELi1EN4cute5tupleIJNS5_1CILi64EEENS7_ILi80EEENS7_ILi192EEEEEENS_6half_tEfNS_4arch4Sm80ELb1ELb0ELb0ELb1ELb0ELb0ELb1ELb0ELi2ELi4ELi2ELi2ELb0EEENS1_24CollectiveEpilogueBwdGQAISB_fSE_Li256ELb1ELb0EEENS1_25SingleTileBwdLPTSchedulerILb1ELi80ELb0EEEEEEEEEvNT_6ParamsE --------------------------
	.section	.nv.info._ZN7cutlass13device_kernelIN5flash19enable_sm80_to_sm89INS1_16FlashAttnBwdSm80INS1_25CollectiveMainloopBwdSm80ILi2ELi1EN4cute5tupleIJNS5_1CILi64EEENS7_ILi80EEENS7_ILi192EEEEEENS_6half_tEfNS_4arch4Sm80ELb1ELb0ELb0ELb1ELb0ELb0ELb1ELb0ELi2ELi4ELi2ELi2ELb0EEENS1_24CollectiveEpilogueBwdGQAISB_fSE_Li256ELb1ELb0EEENS1_25SingleTileBwdLPTSchedulerILb1ELi80ELb0EEEEEEEEEvNT_6ParamsE,"",@"SHT_CUDA_INFO"
	.sectionflags	@""
	.align	4


	//----- nvinfo : EIATTR_CUDA_API_VERSION
	.align		4
        /*0000*/ 	.byte	0x04, 0x37
        /*0002*/ 	.short	(.L_1072 - .L_1071)
.L_1071:
        /*0004*/ 	.word	0x00000082


	//----- nvinfo : EIATTR_SW2861232_WAR
	.align		4
.L_1072:
        /*0008*/ 	.byte	0x01, 0x35
	.zero		2


	//----- nvinfo : EIATTR_PARAM_CBANK
	.align		4
        /*000c*/ 	.byte	0x04, 0x0a
        /*000e*/ 	.short	(.L_1074 - .L_1073)
	.align		4
.L_1073:
        /*0010*/ 	.word	index@(.nv.constant0._ZN7cutlass13device_kernelIN5flash19enable_sm80_to_sm89INS1_16FlashAttnBwdSm80INS1_25CollectiveMainloopBwdSm80ILi2ELi1EN4cute5tupleIJNS5_1CILi64EEENS7_ILi80EEENS7_ILi192EEEEEENS_6half_tEfNS_4arch4Sm80ELb1ELb0ELb0ELb1ELb0ELb0ELb1ELb0ELi2ELi4ELi2ELi2ELb0EEENS1_24CollectiveEpilogueBwdGQAISB_fSE_Li256ELb1ELb0EEENS1_25SingleTileBwdLPTSchedulerILb1ELi80ELb0EEEEEEEEEvNT_6ParamsE)
        /*0014*/ 	.short	0x0160
        /*0016*/ 	.short	0x0290


	//----- nvinfo : EIATTR_CBANK_PARAM_SIZE
	.align		4
.L_1074:
        /*0018*/ 	.byte	0x03, 0x19
        /*001a*/ 	.short	0x0290


	//----- nvinfo : EIATTR_KPARAM_INFO
	.align		4
        /*001c*/ 	.byte	0x04, 0x17
        /*001e*/ 	.short	(.L_1076 - .L_1075)
.L_1075:
        /*0020*/ 	.word	0x00000000
        /*0024*/ 	.short	0x0000
        /*0026*/ 	.short	0x0000
        /*0028*/ 	.byte	0x00, 0xf0, 0x41, 0x0a


	//----- nvinfo : EIATTR_MAXREG_COUNT
	.align		4
.L_1076:
        /*002c*/ 	.byte	0x03, 0x1b
        /*002e*/ 	.short	0x00ff


	//----- nvinfo : EIATTR_NUM_BARRIERS
	.align		4
        /*0030*/ 	.byte	0x02, 0x4c
        /*0032*/ 	.byte	0x02
	.zero		1


	//----- nvinfo : EIATTR_MERCURY_ISA_VERSION
	.align		4
        /*0034*/ 	.byte	0x03, 0x5f
        /*0036*/ 	.short	0x0000


	//----- nvinfo : EIATTR_COOP_GROUP_MASK_REGIDS
	.align		4
        /*0038*/ 	.byte	0x04, 0x29
        /*003a*/ 	.short	(.L_1078 - .L_1077)


	//   ....[0]....
.L_1077:
        /*003c*/ 	.word	0xffffffff


	//----- nvinfo : EIATTR_COOP_GROUP_INSTR_OFFSETS
	.align		4
.L_1078:
        /*0040*/ 	.byte	0x04, 0x28
        /*0042*/ 	.short	(.L_1080 - .L_1079)


	//   ....[0]....
.L_1079:
        /*0044*/ 	.word	0x00000050


	//----- nvinfo : EIATTR_EXIT_INSTR_OFFSETS
	.align		4
.L_1080:
        /*0048*/ 	.byte	0x04, 0x1c
        /*004a*/ 	.short	(.L_1082 - .L_1081)


	//   ....[0]....
.L_1081:
        /*004c*/ 	.word	0x000009c0


	//   ....[1]....
        /*0050*/ 	.word	0x00006cb0


	//   ....[2]....
        /*0054*/ 	.word	0x00007790


	//----- nvinfo : EIATTR_MAX_THREADS
	.align		4
.L_1082:
        /*0058*/ 	.byte	0x04, 0x05
        /*005a*/ 	.short	(.L_1084 - .L_1083)
.L_1083:
        /*005c*/ 	.word	0x00000100
        /*0060*/ 	.word	0x00000001
        /*0064*/ 	.word	0x00000001
.L_1084:


//--------------------- .nv.info._ZN7cutlass13device_kernelIN5flash32FlashAttnBwdPostprocessConvertdQIN4cute5tupleIJNS3_1CILi80EEENS5_ILi192EEEEEENS_6half_tEfNS_4arch4Sm80ELi256ENS3_8TiledMMAINS3_8MMA_AtomIJNS3_28SM80_16x8x16_F32F16F16F32_TNEEEENS3_6LayoutINS4_IJNS5_ILi4EEENS5_ILi2EEENS5_ILi1EEEEEENS4_IJSJ_SH_NS5_ILi0EEEEEEEENS4_IJNS5_ILi64EEENS5_ILi16EEESP_EEEEELb1EEEEEvNT_6ParamsE --------------------------
	.section	.nv.info._ZN7cutlass13device_kernelIN5flash32FlashAttnBwdPostprocessConvertdQIN4cute5tupleIJNS3_1CILi80EEENS5_ILi192EEEEEENS_6half_tEfNS_4arch4Sm80ELi256ENS3_8TiledMMAINS3_8MMA_AtomIJNS3_28SM80_16x8x16_F32F16F16F32_TNEEEENS3_6LayoutINS4_IJNS5_ILi4EEENS5_ILi2EEENS5_ILi1EEEEEENS4_IJSJ_SH_NS5_ILi0EEEEEEEENS4_IJNS5_ILi64EEENS5_ILi16EEESP_EEEEELb1EEEEEvNT_6ParamsE,"",@"SHT_CUDA_INFO"
	.sectionflags	@""
	.align	4


	//----- nvinfo : EIATTR_CUDA_API_VERSION
	.align		4
        /*0000*/ 	.byte	0x04, 0x37
        /*0002*/ 	.short	(.L_1086 - .L_1085)
.L_1085:
        /*0004*/ 	.word	0x00000082


	//----- nvinfo : EIATTR_SW2861232_WAR
	.align		4
.L_1086:
        /*0008*/ 	.byte	0x01, 0x35
	.zero		2


	//----- nvinfo : EIATTR_PARAM_CBANK
	.align		4
        /*000c*/ 	.byte	0x04, 0x0a
        /*000e*/ 	.short	(.L_1088 - .L_1087)
	.align		4
.L_1087:
        /*0010*/ 	.word	index@(.nv.constant0._ZN7cutlass13device_kernelIN5flash32FlashAttnBwdPostprocessConvertdQIN4cute5tupleIJNS3_1CILi80EEENS5_ILi192EEEEEENS_6half_tEfNS_4arch4Sm80ELi256ENS3_8TiledMMAINS3_8MMA_AtomIJNS3_28SM80_16x8x16_F32F16F16F32_TNEEEENS3_6LayoutINS4_IJNS5_ILi4EEENS5_ILi2EEENS5_ILi1EEEEEENS4_IJSJ_SH_NS5_ILi0EEEEEEEENS4_IJNS5_ILi64EEENS5_ILi16EEESP_EEEEELb1EEEEEvNT_6ParamsE)
        /*0014*/ 	.short	0x0160
        /*0016*/ 	.short	0x0070


	//----- nvinfo : EIATTR_CBANK_PARAM_SIZE
	.align		4
.L_1088:
        /*0018*/ 	.byte	0x03, 0x19
        /*001a*/ 	.short	0x0070


	//----- nvinfo : EIATTR_KPARAM_INFO
	.align		4
        /*001c*/ 	.byte	0x04, 0x17
        /*001e*/ 	.short	(.L_1090 - .L_1089)
.L_1089:
        /*0020*/ 	.word	0x00000000
        /*0024*/ 	.short	0x0000
        /*0026*/ 	.short	0x0000
        /*0028*/ 	.byte	0x00, 0xf0, 0xc1, 0x01


	//----- nvinfo : EIATTR_MAXREG_COUNT
	.align		4
.L_1090:
        /*002c*/ 	.byte	0x03, 0x1b
        /*002e*/ 	.short	0x0080


	//----- nvinfo : EIATTR_NUM_BARRIERS
	.align		4
        /*0030*/ 	.byte	0x02, 0x4c
        /*0032*/ 	.byte	0x01
	.zero		1


	//----- nvinfo : EIATTR_MERCURY_ISA_VERSION
	.align		4
        /*0034*/ 	.byte	0x03, 0x5f
        /*0036*/ 	.short	0x0000


	//----- nvinfo : EIATTR_EXIT_INSTR_OFFSETS
	.align		4
        /*0038*/ 	.byte	0x04, 0x1c
        /*003a*/ 	.short	(.L_1092 - .L_1091)


	//   ....[0]....
.L_1091:
        /*003c*/ 	.word	0x000001a0


	//   ....[1]....
        /*0040*/ 	.word	0x00001db0


	//   ....[2]....
        /*0044*/ 	.word	0x00001fc0


	//   ....[3]....
        /*0048*/ 	.word	0x00001fe0


	//----- nvinfo : EIATTR_CTAIDZ_USED
	.align		4
.L_1092:
        /*004c*/ 	.byte	0x01, 0x04
	.zero		2


	//----- nvinfo : EIATTR_MAX_THREADS
	.align		4
        /*0050*/ 	.byte	0x04, 0x05
        /*0052*/ 	.short	(.L_1094 - .L_1093)
.L_1093:
        /*0054*/ 	.word	0x00000100
        /*0058*/ 	.word	0x00000001
        /*005c*/ 	.word	0x00000001


	//----- nvinfo : EIATTR_CRS_STACK_SIZE
	.align		4
.L_1094:
        /*0060*/ 	.byte	0x04, 0x1e
        /*0062*/ 	.short	(.L_1096 - .L_1095)
.L_1095:
        /*0064*/ 	.word	0x00000000
.L_1096:


//--------------------- .nv.info._ZN7cutlass13device_kernelIN5flash32FlashAttnBwdPostprocessConvertdQIN4cute5tupleIJNS3_1CILi64EEENS5_ILi192EEEEEENS_6half_tEfNS_4arch4Sm80ELi256ENS3_8TiledMMAINS3_8MMA_AtomIJNS3_28SM80_16x8x16_F32F16F16F32_TNEEEENS3_6LayoutINS4_IJNS5_ILi2EEENS5_ILi4EEENS5_ILi1EEEEEENS4_IJSJ_SH_NS5_ILi0EEEEEEEENS4_IJNS5_ILi32EEES6_NS5_ILi16EEEEEEEELb0EEEEEvNT_6ParamsE --------------------------
	.section	.nv.info._ZN7cutlass13device_kernelIN5flash32FlashAttnBwdPostprocessConvertdQIN4cute5tupleIJNS3_1CILi64EEENS5_ILi192EEEEEENS_6half_tEfNS_4arch4Sm80ELi256ENS3_8TiledMMAINS3_8MMA_AtomIJNS3_28SM80_16x8x16_F32F16F16F32_TNEEEENS3_6LayoutINS4_IJNS5_ILi2EEENS5_ILi4EEENS5_ILi1EEEEEENS4_IJSJ_SH_NS5_ILi0EEEEEEEENS4_IJNS5_ILi32EEES6_NS5_ILi16EEEEEEEELb0EEEEEvNT_6ParamsE,"",@"SHT_CUDA_INFO"
	.sectionflags	@""
	.align	4


	//----- nvinfo : EIATTR_CUDA_API_VERSION
	.align		4
        /*0000*/ 	.byte	0x04, 0x37
        /*0002*/ 	.short	(.L_1098 - .L_1097)
.L_1097:
        /*0004*/ 	.word	0x00000082


	//----- nvinfo : EIATTR_SW2861232_WAR
	.align		4
.L_1098:
        /*0008*/ 	.byte	0x01, 0x35
	.zero		2


	//----- nvinfo : EIATTR_PARAM_CBANK
	.align		4
        /*000c*/ 	.byte	0x04, 0x0a
        /*000e*/ 	.short	(.L_1100 - .L_1099)
	.align		4
.L_1099:
        /*0010*/ 	.word	index@(.nv.constant0._ZN7cutlass13device_kernelIN5flash32FlashAttnBwdPostprocessConvertdQIN4cute5tupleIJNS3_1CILi64EEENS5_ILi192EEEEEENS_6half_tEfNS_4arch4Sm80ELi256ENS3_8TiledMMAINS3_8MMA_AtomIJNS3_28SM80_16x8x16_F32F16F16F32_TNEEEENS3_6LayoutINS4_IJNS5_ILi2EEENS5_ILi4EEENS5_ILi1EEEEEENS4_IJSJ_SH_NS5_ILi0EEEEEEEENS4_IJNS5_ILi32EEES6_NS5_ILi16EEEEEEEELb0EEEEEvNT_6ParamsE)
        /*0014*/ 	.short	0x0160
        /*0016*/ 	.short	0x0070


	//----- nvinfo : EIATTR_CBANK_PARAM_SIZE
	.align		4
.L_1100:
        /*0018*/ 	.byte	0x03, 0x19
        /*001a*/ 	.short	0x0070


	//----- nvinfo : EIATTR_KPARAM_INFO
	.align		4
        /*001c*/ 	.byte	0x04, 0x17
        /*001e*/ 	.short	(.L_1102 - .L_1101)
.L_1101:
        /*0020*/ 	.word	0x00000000
        /*0024*/ 	.short	0x0000
        /*0026*/ 	.short	0x0000
        /*0028*/ 	.byte	0x00, 0xf0, 0xc1, 0x01


	//----- nvinfo : EIATTR_MAXREG_COUNT
	.align		4
.L_1102:
        /*002c*/ 	.byte	0x03, 0x1b
        /*002e*/ 	.short	0x0080


	//----- nvinfo : EIATTR_NUM_BARRIERS
	.align		4
        /*0030*/ 	.byte	0x02, 0x4c
        /*0032*/ 	.byte	0x01
	.zero		1


	//----- nvinfo : EIATTR_MERCURY_ISA_VERSION
	.align		4
        /*0034*/ 	.byte	0x03, 0x5f
        /*0036*/ 	.short	0x0000


	//----- nvinfo : EIATTR_EXIT_INSTR_OFFSETS
	.align		4
        /*0038*/ 	.byte	0x04, 0x1c
        /*003a*/ 	.short	(.L_1104 - .L_1103)


	//   ....[0]....
.L_1103:
        /*003c*/ 	.word	0x00000180


	//   ....[1]....
        /*0040*/ 	.word	0x000013f0


	//   ....[2]....
        /*0044*/ 	.word	0x000015b0


	//   ....[3]....
        /*0048*/ 	.word	0x000015d0


	//----- nvinfo : EIATTR_CTAIDZ_USED
	.align		4
.L_1104:
        /*004c*/ 	.byte	0x01, 0x04
	.zero		2


	//----- nvinfo : EIATTR_MAX_THREADS
	.align		4
        /*0050*/ 	.byte	0x04, 0x05
        /*0052*/ 	.short	(.L_1106 - .L_1105)
.L_1105:
        /*0054*/ 	.word	0x00000100
        /*0058*/ 	.word	0x00000001
        /*005c*/ 	.word	0x00000001


	//----- nvinfo : EIATTR_CRS_STACK_SIZE
	.align		4
.L_1106:
        /*0060*/ 	.byte	0x04, 0x1e
        /*0062*/ 	.short	(.L_1108 - .L_1107)
.L_1107:
        /*0064*/ 	.word	0x00000000
.L_1108:


//--------------------- .nv.info._ZN7cutlass13device_kernelIN5flash19enable_sm80_to_sm89INS1_16FlashAttnBwdSm80INS1_25CollectiveMainloopBwdSm80ILi2ELi1EN4cute5tupleIJNS5_1CILi64EEENS7_ILi80EEENS7_ILi192EEEEEENS_6half_tEfNS_4arch4Sm80ELb1ELb0ELb0ELb1ELb1ELb0ELb1ELb0ELi2ELi4ELi2ELi2ELb0EEENS1_24CollectiveEpilogueBwdGQAISB_fSE_Li256ELb1ELb1EEENS1_25SingleTileBwdLPTSchedulerILb1ELi80ELb1EEEEEEEEEvNT_6ParamsE --------------------------
	.section	.nv.info._ZN7cutlass13device_kernelIN5flash19enable_sm80_to_sm89INS1_16FlashAttnBwdSm80INS1_25CollectiveMainloopBwdSm80ILi2ELi1EN4cute5tupleIJNS5_1CILi64EEENS7_ILi80EEENS7_ILi192EEEEEENS_6half_tEfNS_4arch4Sm80ELb1ELb0ELb0ELb1ELb1ELb0ELb1ELb0ELi2ELi4ELi2ELi2ELb0EEENS1_24CollectiveEpilogueBwdGQAISB_fSE_Li256ELb1ELb1EEENS1_25SingleTileBwdLPTSchedulerILb1ELi80ELb1EEEEEEEEEvNT_6ParamsE,"",@"SHT_CUDA_INFO"
	.sectionflags	@""
	.align	4


	//----- nvinfo : EIATTR_CUDA_API_VERSION
	.align		4
        /*0000*/ 	.byte	0x04, 0x37
        /*0002*/ 	.short	(.L_1110 - .L_1109)
.L_1109:
        /*0004*/ 	.word	0x00000082


	//----- nvinfo : EIATTR_SW2861232_WAR
	.align		4
.L_1110:
        /*0008*/ 	.byte	0x01, 0x35
	.zero		2


	//----- nvinfo : EIATTR_PARAM_CBANK
	.align		4
        /*000c*/ 	.byte	0x04, 0x0a
        /*000e*/ 	.short	(.L_1112 - .L_1111)
	.align		4
.L_1111:
        /*0010*/ 	.word	index@(.nv.constant0._ZN7cutlass13device_kernelIN5flash19enable_sm80_to_sm89INS1_16FlashAttnBwdSm80INS1_25CollectiveMainloopBwdSm80ILi2ELi1EN4cute5tupleIJNS5_1CILi64EEENS7_ILi80EEENS7_ILi192EEEEEENS_6half_tEfNS_4arch4Sm80ELb1ELb0ELb0ELb1ELb1ELb0ELb1ELb0ELi2ELi4ELi2ELi2ELb0EEENS1_24CollectiveEpilogueBwdGQAISB_fSE_Li256ELb1ELb1EEENS1_25SingleTileBwdLPTSchedulerILb1ELi80ELb1EEEEEEEEEvNT_6ParamsE)
        /*0014*/ 	.short	0x0160
        /*0016*/ 	.short	0x0290


	//----- nvinfo : EIATTR_CBANK_PARAM_SIZE
	.align		4
.L_1112:
        /*0018*/ 	.byte	0x03, 0x19
        /*001a*/ 	.short	0x0290


	//----- nvinfo : EIATTR_KPARAM_INFO
	.align		4
        /*001c*/ 	.byte	0x04, 0x17
        /*001e*/ 	.short	(.L_1114 - .L_1113)
.L_1113:
        /*0020*/ 	.word	0x00000000
        /*0024*/ 	.short	0x0000
        /*0026*/ 	.short	0x0000
        /*0028*/ 	.byte	0x00, 0xf0, 0x41, 0x0a


	//----- nvinfo : EIATTR_MAXREG_COUNT
	.align		4
.L_1114:
        /*002c*/ 	.byte	0x03, 0x1b
        /*002e*/ 	.short	0x00ff


	//----- nvinfo : EIATTR_NUM_BARRIERS
	.align		4
        /*0030*/ 	.byte	0x02, 0x4c
        /*0032*/ 	.byte	0x02
	.zero		1


	//----- nvinfo : EIATTR_MERCURY_ISA_VERSION
	.align		4
        /*0034*/ 	.byte	0x03, 0x5f
        /*0036*/ 	.short	0x0000


	//----- nvinfo : EIATTR_COOP_GROUP_MASK_REGIDS
	.align		4
        /*0038*/ 	.byte	0x04, 0x29
        /*003a*/ 	.short	(.L_1116 - .L_1115)


	//   ....[0]....
.L_1115:
        /*003c*/ 	.word	0xffffffff


	//   ....[1]....
        /*0040*/ 	.word	0xffffffff


	//   ....[2]....
        /*0044*/ 	.word	0xffffffff


	//   ....[3]....
        /*0048*/ 	.word	0xffffffff


	//   ....[4]....
        /*004c*/ 	.word	0xffffffff


	//   ....[5]....
        /*0050*/ 	.word	0xffffffff


	//   ....[6]....
        /*0054*/ 	.word	0xffffffff


	//   ....[7]....
        /*0058*/ 	.word	0xffffffff


	//   ....[8]....
        /*005c*/ 	.word	0xffffffff


	//----- nvinfo : EIATTR_COOP_GROUP_INSTR_OFFSETS
	.align		4
.L_1116:
        /*0060*/ 	.byte	0x04, 0x28
        /*0062*/ 	.short	(.L_1118 - .L_1117)


	//   ....[0]....
.L_1117:
        /*0064*/ 	.word	0x00000050


	//   ....[1]....
        /*0068*/ 	.word	0x00006c70


	//   ....[2]....
        /*006c*/ 	.word	0x00006ca0


	//   ....[3]....
        /*0070*/ 	.word	0x00007160


	//   ....[4]....
        /*0074*/ 	.word	0x00007170


	//   ....[5]....
        /*0078*/ 	.word	0x00007300


	//   ....[6]....
        /*007c*/ 	.word	0x00007350


	//   ....[7]....
        /*0080*/ 	.word	0x000077c0


	//   ....[8]....
        /*0084*/ 	.word	0x000077d0


	//----- nvinfo : EIATTR_EXIT_INSTR_OFFSETS
	.align		4
.L_1118:
        /*0088*/ 	.byte	0x04, 0x1c
        /*008a*/ 	.short	(.L_1120 - .L_1119)


	//   ....[0]....
.L_1119:
        /*008c*/ 	.word	0x000007a0


	//   ....[1]....
        /*0090*/ 	.word	0x00006970


	//   ....[2]....
        /*0094*/ 	.word	0x000077e0


	//   ....[3]....
        /*0098*/ 	.word	0x00007880


	//----- nvinfo : EIATTR_MAX_THREADS
	.align		4
.L_1120:
        /*009c*/ 	.byte	0x04, 0x05
        /*009e*/ 	.short	(.L_1122 - .L_1121)
.L_1121:
        /*00a0*/ 	.word	0x00000100
        /*00a4*/ 	.word	0x00000001
        /*00a8*/ 	.word	0x00000001


	//----- nvinfo : EIATTR_CRS_STACK_SIZE
	.align		4
.L_1122:
        /*00ac*/ 	.byte	0x04, 0x1e
        /*00ae*/ 	.short	(.L_1124 - .L_1123)
.L_1123:
        /*00b0*/ 	.word	0x00000000
.L_1124:


//--------------------- .nv.info._ZN7cutlass13device_kernelIN5flash22FlashAttnBwdPreprocessIN4cute5tupleIJNS3_1CILi64EEENS5_ILi192EEEEEENS_6half_tEfNS_4arch4Sm80ELb1ELb1EEEEEvNT_6ParamsE --------------------------
	.section	.nv.info._ZN7cutlass13device_kernelIN5flash22FlashAttnBwdPreprocessIN4cute5tupleIJNS3_1CILi64EEENS5_ILi192EEEEEENS_6half_tEfNS_4arch4Sm80ELb1ELb1EEEEEvNT_6ParamsE,"",@"SHT_CUDA_INFO"
	.sectionflags	@""
	.align	4


	//----- nvinfo : EIATTR_CUDA_API_VERSION
	.align		4
        /*0000*/ 	.byte	0x04, 0x37
        /*0002*/ 	.short	(.L_1126 - .L_1125)
.L_1125:
        /*0004*/ 	.word	0x00000082


	//----- nvinfo : EIATTR_SW2861232_WAR
	.align		4
.L_1126:
        /*0008*/ 	.byte	0x01, 0x35
	.zero		2


	//----- nvinfo : EIATTR_PARAM_CBANK
	.align		4
        /*000c*/ 	.byte	0x04, 0x0a
        /*000e*/ 	.short	(.L_1128 - .L_1127)
	.align		4
.L_1127:
        /*0010*/ 	.word	index@(.nv.constant0._ZN7cutlass13device_kernelIN5flash22FlashAttnBwdPreprocessIN4cute5tupleIJNS3_1CILi64EEENS5_ILi192EEEEEENS_6half_tEfNS_4arch4Sm80ELb1ELb1EEEEEvNT_6ParamsE)
        /*0014*/ 	.short	0x0160
        /*0016*/ 	.short	0x00f0


	//----- nvinfo : EIATTR_CBANK_PARAM_SIZE
	.align		4
.L_1128:
        /*0018*/ 	.byte	0x03, 0x19
        /*001a*/ 	.short	0x00f0


	//----- nvinfo : EIATTR_KPARAM_INFO
	.align		4
        /*001c*/ 	.byte	0x04, 0x17
        /*001e*/ 	.short	(.L_1130 - .L_1129)
.L_1129:
        /*0020*/ 	.word	0x00000000
        /*0024*/ 	.short	0x0000
        /*0026*/ 	.short	0x0000
        /*0028*/ 	.byte	0x00, 0xf0, 0xc1, 0x03


	//----- nvinfo : EIATTR_MAXREG_COUNT
	.align		4
.L_1130:
        /*002c*/ 	.byte	0x03, 0x1b
        /*002e*/ 	.short	0x0080


	//----- nvinfo : EIATTR_MERCURY_ISA_VERSION
	.align		4
        /*0030*/ 	.byte	0x03, 0x5f
        /*0032*/ 	.short	0x0000


	//----- nvinfo : EIATTR_COOP_GROUP_MASK_REGIDS
	.align		4
        /*0034*/ 	.byte	0x04, 0x29
        /*0036*/ 	.short	(.L_1132 - .L_1131)


	//   ....[0]....
.L_1131:
        /*0038*/ 	.word	0xffffffff


	//   ....[1]....
        /*003c*/ 	.word	0xffffffff


	//   ....[2]....
        /*0040*/ 	.word	0xffffffff


	//   ....[3]....
        /*0044*/ 	.word	0xffffffff


	//   ....[4]....
        /*0048*/ 	.word	0xffffffff


	//   ....[5]....
        /*004c*/ 	.word	0xffffffff


	//----- nvinfo : EIATTR_COOP_GROUP_INSTR_OFFSETS
	.align		4
.L_1132:
        /*0050*/ 	.byte	0x04, 0x28
        /*0052*/ 	.short	(.L_1134 - .L_1133)


	//   ....[0]....
.L_1133:
        /*0054*/ 	.word	0x000018b0


	//   ....[1]....
        /*0058*/ 	.word	0x000018c0


	//   ....[2]....
        /*005c*/ 	.word	0x00001900


	//   ....[3]....
        /*0060*/ 	.word	0x00001910


	//   ....[4]....
        /*0064*/ 	.word	0x00001960


	//   ....[5]....
        /*0068*/ 	.word	0x00001990


	//----- nvinfo : EIATTR_EXIT_INSTR_OFFSETS
	.align		4
.L_1134:
        /*006c*/ 	.byte	0x04, 0x1c
        /*006e*/ 	.short	(.L_1136 - .L_1135)


	//   ....[0]....
.L_1135:
        /*0070*/ 	.word	0x00000190


	//   ....[1]....
        /*0074*/ 	.word	0x00001f00


	//   ....[2]....
        /*0078*/ 	.word	0x00001f50


	//----- nvinfo : EIATTR_CTAIDZ_USED
	.align		4
.L_1136:
        /*007c*/ 	.byte	0x01, 0x04
	.zero		2


	//----- nvinfo : EIATTR_MAX_THREADS
	.align		4
        /*0080*/ 	.byte	0x04, 0x05
        /*0082*/ 	.short	(.L_1138 - .L_1137)
.L_1137:
        /*0084*/ 	.word	0x00000100
        /*0088*/ 	.word	0x00000001
        /*008c*/ 	.word	0x00000001


	//----- nvinfo : EIATTR_CRS_STACK_SIZE
	.align		4
.L_1138:
        /*0090*/ 	.byte	0x04, 0x1e
        /*0092*/ 	.short	(.L_1140 - .L_1139)
.L_1139:
        /*0094*/ 	.word	0x00000000
.L_1140:


//--------------------- .nv.callgraph             --------------------------
	.section	.nv.callgraph,"",@"SHT_CUDA_CALLGRAPH"
	.align	4
	.sectionentsize	8
	.align		4
        /*0000*/ 	.word	0x00000000
	.align		4
        /*0004*/ 	.word	0xffffffff
	.align		4
        /*0008*/ 	.word	0x00000000
	.align		4
        /*000c*/ 	.word	0xfffffffe
	.align		4
        /*0010*/ 	.word	0x00000000
	.align		4
        /*0014*/ 	.word	0xfffffffd
	.align		4
        /*0018*/ 	.word	0x00000000
	.align		4
        /*001c*/ 	.word	0xfffffffc


//--------------------- .nv.rel.action            --------------------------
	.section	.nv.rel.action,"",@"SHT_CUDA_RELOCINFO"
	.align	8
	.sectionentsize	8
        /*0000*/ 	.byte	0x73, 0x00, 0x00, 0x00, 0x00, 0x00, 0x00, 0x00, 0x00, 0x00, 0x00, 0x11, 0x25, 0x00, 0x05, 0x36


//--------------------- .nv.constant4             --------------------------
	.section	.nv.constant4,"a",@progbits
	.align	8
	.align		8
.nv.constant4:
        /*0000*/ 	.dword	_ZN66_INTERNAL_63749ae7_30_flash_bwd_hdim192_fp16_sm80_cu_1f2e7571_31204cuda3std3__45__cpo5beginE
	.align		8
        /*0008*/ 	.dword	_ZN66_INTERNAL_63749ae7_30_flash_bwd_hdim192_fp16_sm80_cu_1f2e7571_31204cuda3std3__45__cpo3endE
	.align		8
        /*0010*/ 	.dword	_ZN66_INTERNAL_63749ae7_30_flash_bwd_hdim192_fp16_sm80_cu_1f2e7571_31204cuda3std3__45__cpo6cbeginE
	.align		8
        /*0018*/ 	.dword	_ZN66_INTERNAL_63749ae7_30_flash_bwd_hdim192_fp16_sm80_cu_1f2e7571_31204cuda3std3__45__cpo4cendE
	.align		8
        /*0020*/ 	.dword	_ZN66_INTERNAL_63749ae7_30_flash_bwd_hdim192_fp16_sm80_cu_1f2e7571_31204cuda3std3__468_GLOBAL__N__63749ae7_30_flash_bwd_hdim192_fp16_sm80_cu_1f2e7571_31206ignoreE
	.align		8
        /*0028*/ 	.dword	_ZN66_INTERNAL_63749ae7_30_flash_bwd_hdim192_fp16_sm80_cu_1f2e7571_31204cuda3std3__419piecewise_constructE
	.align		8
        /*0030*/ 	.dword	_ZN66_INTERNAL_63749ae7_30_flash_bwd_hdim192_fp16_sm80_cu_1f2e7571_31204cuda3std3__48in_placeE
	.align		8
        /*0038*/ 	.dword	_ZN66_INTERNAL_63749ae7_30_flash_bwd_hdim192_fp16_sm80_cu_1f2e7571_31204cuda3std6ranges3__45__cpo4swapE
	.align		8
        /*0040*/ 	.dword	_ZN66_INTERNAL_63749ae7_30_flash_bwd_hdim192_fp16_sm80_cu_1f2e7571_31204cuda3std6ranges3__45__cpo9iter_moveE
	.align		8
        /*0048*/ 	.dword	_ZN66_INTERNAL_63749ae7_30_flash_bwd_hdim192_fp16_sm80_cu_1f2e7571_31204cute7productE
	.align		8
        /*0050*/ 	.dword	_ZN66_INTERNAL_63749ae7_30_flash_bwd_hdim192_fp16_sm80_cu_1f2e7571_31204cute1_E


//--------------------- .nv.constant0._ZN7cutlass13device_kernelIN5flash19enable_sm80_to_sm89INS1_16FlashAttnBwdSm80INS1_25CollectiveMainloopBwdSm80ILi1ELi1EN4cute5tupleIJNS5_1CILi64EEES8_NS7_ILi192EEEEEENS_6half_tEfNS_4arch4Sm80ELb0ELb0ELb0ELb0ELb0ELb0ELb0ELb0ELi2ELi2ELi2ELi2ELb1EEENS1_21CollectiveEpilogueBwdISA_SB_SD_Li256ELb0ELb0ELi4EEENS1_19SingleTileSchedulerILb0ELb0ELb0ELi64EEEEEEEEEvNT_6ParamsE --------------------------
	.section	.nv.constant0._ZN7cutlass13device_kernelIN5flash19enable_sm80_to_sm89INS1_16FlashAttnBwdSm80INS1_25CollectiveMainloopBwdSm80ILi1ELi1EN4cute5tupleIJNS5_1CILi64EEES8_NS7_ILi192EEEEEENS_6half_tEfNS_4arch4Sm80ELb0ELb0ELb0ELb0ELb0ELb0ELb0ELb0ELi2ELi2ELi2ELi2ELb1EEENS1_21CollectiveEpilogueBwdISA_SB_SD_Li256ELb0ELb0ELi4EEENS1_19SingleTileSchedulerILb0ELb0ELb0ELi64EEEEEEEEEvNT_6ParamsE,"a",@progbits
	.sectionflags	@""
	.align	4
.nv.constant0._ZN7cutlass13device_kernelIN5flash19enable_sm80_to_sm89INS1_16FlashAttnBwdSm80INS1_25CollectiveMainloopBwdSm80ILi1ELi1EN4cute5tupleIJNS5_1CILi64EEES8_NS7_ILi192EEEEEENS_6half_tEfNS_4arch4Sm80ELb0ELb0ELb0ELb0ELb0ELb0ELb0ELb0ELi2ELi2ELi2ELi2ELb1EEENS1_21CollectiveEpilogueBwdISA_SB_SD_Li256ELb0ELb0ELi4EEENS1_19SingleTileSchedulerILb0ELb0ELb0ELi64EEEEEEEEEvNT_6ParamsE:
	.zero		976


//--------------------- .nv.constant0._ZN7cutlass13device_kernelIN5flash19enable_sm80_to_sm89INS1_16FlashAttnBwdSm80INS1_25CollectiveMainloopBwdSm80ILi1ELi1EN4cute5tupleIJNS5_1CILi64EEES8_NS7_ILi192EEEEEENS_6half_tEfNS_4arch4Sm80ELb0ELb0ELb0ELb0ELb1ELb0ELb0ELb0ELi2ELi2ELi2ELi2ELb1EEENS1_21CollectiveEpilogueBwdISA_SB_SD_Li256ELb0ELb0ELi4EEENS1_19SingleTileSchedulerILb0ELb0ELb0ELi64EEEEEEEEEvNT_6ParamsE --------------------------
	.section	.nv.constant0._ZN7cutlass13device_kernelIN5flash19enable_sm80_to_sm89INS1_16FlashAttnBwdSm80INS1_25CollectiveMainloopBwdSm80ILi1ELi1EN4cute5tupleIJNS5_1CILi64EEES8_NS7_ILi192EEEEEENS_6half_tEfNS_4arch4Sm80ELb0ELb0ELb0ELb0ELb1ELb0ELb0ELb0ELi2ELi2ELi2ELi2ELb1EEENS1_21CollectiveEpilogueBwdISA_SB_SD_Li256ELb0ELb0ELi4EEENS1_19SingleTileSchedulerILb0ELb0ELb0ELi64EEEEEEEEEvNT_6ParamsE,"a",@progbits
	.sectionflags	@""
	.align	4
.nv.constant0._ZN7cutlass13device_kernelIN5flash19enable_sm80_to_sm89INS1_16FlashAttnBwdSm80INS1_25CollectiveMainloopBwdSm80ILi1ELi1EN4cute5tupleIJNS5_1CILi64EEES8_NS7_ILi192EEEEEENS_6half_tEfNS_4arch4Sm80ELb0ELb0ELb0ELb0ELb1ELb0ELb0ELb0ELi2ELi2ELi2ELi2ELb1EEENS1_21CollectiveEpilogueBwdISA_SB_SD_Li256ELb0ELb0ELi4EEENS1_19SingleTileSchedulerILb0ELb0ELb0ELi64EEEEEEEEEvNT_6ParamsE:
	.zero		976


//--------------------- .nv.constant0._ZN7cutlass13device_kernelIN5flash19enable_sm80_to_sm89INS1_16FlashAttnBwdSm80INS1_25CollectiveMainloopBwdSm80ILi1ELi1EN4cute5tupleIJNS5_1CILi64EEES8_NS7_ILi192EEEEEENS_6half_tEfNS_4arch4Sm80ELb0ELb0ELb0ELb0ELb0ELb0ELb0ELb0ELi2ELi2ELi2ELi2ELb1EEENS1_24CollectiveEpilogueBwdGQAISA_fSD_Li256ELb0ELb0EEENS1_19SingleTileSchedulerILb0ELb0ELb0ELi64EEEEEEEEEvNT_6ParamsE --------------------------
	.section	.nv.constant0._ZN7cutlass13device_kernelIN5flash19enable_sm80_to_sm89INS1_16FlashAttnBwdSm80INS1_25CollectiveMainloopBwdSm80ILi1ELi1EN4cute5tupleIJNS5_1CILi64EEES8_NS7_ILi192EEEEEENS_6half_tEfNS_4arch4Sm80ELb0ELb0ELb0ELb0ELb0ELb0ELb0ELb0ELi2ELi2ELi2ELi2ELb1EEENS1_24CollectiveEpilogueBwdGQAISA_fSD_Li256ELb0ELb0EEENS1_19SingleTileSchedulerILb0ELb0ELb0ELi64EEEEEEEEEvNT_6ParamsE,"a",@progbits
	.sectionflags	@""
	.align	4
.nv.constant0._ZN7cutlass13device_kernelIN5flash19enable_sm80_to_sm89INS1_16FlashAttnBwdSm80INS1_25CollectiveMainloopBwdSm80ILi1ELi1EN4cute5tupleIJNS5_1CILi64EEES8_NS7_ILi192EEEEEENS_6half_tEfNS_4arch4Sm80ELb0ELb0ELb0ELb0ELb0ELb0ELb0ELb0ELi2ELi2ELi2ELi2ELb1EEENS1_24CollectiveEpilogueBwdGQAISA_fSD_Li256ELb0ELb0EEENS1_19SingleTileSchedulerILb0ELb0ELb0ELi64EEEEEEEEEvNT_6ParamsE:
	.zero		984


//--------------------- .nv.constant0._ZN7cutlass13device_kernelIN5flash19enable_sm80_to_sm89INS1_16FlashAttnBwdSm80INS1_25CollectiveMainloopBwdSm80ILi1ELi1EN4cute5tupleIJNS5_1CILi64EEES8_NS7_ILi192EEEEEENS_6half_tEfNS_4arch4Sm80ELb0ELb0ELb0ELb0ELb1ELb0ELb0ELb0ELi2ELi2ELi2ELi2ELb1EEENS1_24CollectiveEpilogueBwdGQAISA_fSD_Li256ELb0ELb1EEENS1_19SingleTileSchedulerILb0ELb0ELb0ELi64EEEEEEEEEvNT_6ParamsE --------------------------
	.section	.nv.constant0._ZN7cutlass13device_kernelIN5flash19enable_sm80_to_sm89INS1_16FlashAttnBwdSm80INS1_25CollectiveMainloopBwdSm80ILi1ELi1EN4cute5tupleIJNS5_1CILi64EEES8_NS7_ILi192EEEEEENS_6half_tEfNS_4arch4Sm80ELb0ELb0ELb0ELb0ELb1ELb0ELb0ELb0ELi2ELi2ELi2ELi2ELb1EEENS1_24CollectiveEpilogueBwdGQAISA_fSD_Li256ELb0ELb1EEENS1_19SingleTileSchedulerILb0ELb0ELb0ELi64EEEEEEEEEvNT_6ParamsE,"a",@progbits
	.sectionflags	@""
	.align	4
.nv.constant0._ZN7cutlass13device_kernelIN5flash19enable_sm80_to_sm89INS1_16FlashAttnBwdSm80INS1_25CollectiveMainloopBwdSm80ILi1ELi1EN4cute5tupleIJNS5_1CILi64EEES8_NS7_ILi192EEEEEENS_6half_tEfNS_4arch4Sm80ELb0ELb0ELb0ELb0ELb1ELb0ELb0ELb0ELi2ELi2ELi2ELi2ELb1EEENS1_24CollectiveEpilogueBwdGQAISA_fSD_Li256ELb0ELb1EEENS1_19SingleTileSchedulerILb0ELb0ELb0ELi64EEEEEEEEEvNT_6ParamsE:
	.zero		984


//--------------------- .nv.constant0._ZN7cutlass13device_kernelIN5flash19enable_sm80_to_sm89INS1_16FlashAttnBwdSm80INS1_25CollectiveMainloopBwdSm80ILi1ELi1EN4cute5tupleIJNS5_1CILi64EEES8_NS7_ILi192EEEEEENS_6half_tEfNS_4arch4Sm80ELb0ELb0ELb0ELb1ELb0ELb0ELb0ELb0ELi2ELi2ELi2ELi2ELb1EEENS1_21CollectiveEpilogueBwdISA_SB_SD_Li256ELb1ELb0ELi4EEENS1_19SingleTileSchedulerILb1ELb0ELb0ELi64EEEEEEEEEvNT_6ParamsE --------------------------
	.section	.nv.constant0._ZN7cutlass13device_kernelIN5flash19enable_sm80_to_sm89INS1_16FlashAttnBwdSm80INS1_25CollectiveMainloopBwdSm80ILi1ELi1EN4cute5tupleIJNS5_1CILi64EEES8_NS7_ILi192EEEEEENS_6half_tEfNS_4arch4Sm80ELb0ELb0ELb0ELb1ELb0ELb0ELb0ELb0ELi2ELi2ELi2ELi2ELb1EEENS1_21CollectiveEpilogueBwdISA_SB_SD_Li256ELb1ELb0ELi4EEENS1_19SingleTileSchedulerILb1ELb0ELb0ELi64EEEEEEEEEvNT_6ParamsE,"a",@progbits
	.sectionflags	@""
	.align	4
.nv.constant0._ZN7cutlass13device_kernelIN5flash19enable_sm80_to_sm89INS1_16FlashAttnBwdSm80INS1_25CollectiveMainloopBwdSm80ILi1ELi1EN4cute5tupleIJNS5_1CILi64EEES8_NS7_ILi192EEEEEENS_6half_tEfNS_4arch4Sm80ELb0ELb0ELb0ELb1ELb0ELb0ELb0ELb0ELi2ELi2ELi2ELi2ELb1EEENS1_21CollectiveEpilogueBwdISA_SB_SD_Li256ELb1ELb0ELi4EEENS1_19SingleTileSchedulerILb1ELb0ELb0ELi64EEEEEEEEEvNT_6ParamsE:
	.zero		976


//--------------------- .nv.constant0._ZN7cutlass13device_kernelIN5flash19enable_sm80_to_sm89INS1_16FlashAttnBwdSm80INS1_25CollectiveMainloopBwdSm80ILi1ELi1EN4cute5tupleIJNS5_1CILi64EEES8_NS7_ILi192EEEEEENS_6half_tEfNS_4arch4Sm80ELb0ELb0ELb0ELb1ELb1ELb0ELb0ELb0ELi2ELi2ELi2ELi2ELb1EEENS1_21CollectiveEpilogueBwdISA_SB_SD_Li256ELb1ELb0ELi4EEENS1_19SingleTileSchedulerILb1ELb0ELb0ELi64EEEEEEEEEvNT_6ParamsE --------------------------
	.section	.nv.constant0._ZN7cutlass13device_kernelIN5flash19enable_sm80_to_sm89INS1_16FlashAttnBwdSm80INS1_25CollectiveMainloopBwdSm80ILi1ELi1EN4cute5tupleIJNS5_1CILi64EEES8_NS7_ILi192EEEEEENS_6half_tEfNS_4arch4Sm80ELb0ELb0ELb0ELb1ELb1ELb0ELb0ELb0ELi2ELi2ELi2ELi2ELb1EEENS1_21CollectiveEpilogueBwdISA_SB_SD_Li256ELb1ELb0ELi4EEENS1_19SingleTileSchedulerILb1ELb0ELb0ELi64EEEEEEEEEvNT_6ParamsE,"a",@progbits
	.sectionflags	@""
	.align	4
.nv.constant0._ZN7cutlass13device_kernelIN5flash19enable_sm80_to_sm89INS1_16FlashAttnBwdSm80INS1_25CollectiveMainloopBwdSm80ILi1ELi1EN4cute5tupleIJNS5_1CILi64EEES8_NS7_ILi192EEEEEENS_6half_tEfNS_4arch4Sm80ELb0ELb0ELb0ELb1ELb1ELb0ELb0ELb0ELi2ELi2ELi2ELi2ELb1EEENS1_21CollectiveEpilogueBwdISA_SB_SD_Li256ELb1ELb0ELi4EEENS1_19SingleTileSchedulerILb1ELb0ELb0ELi64EEEEEEEEEvNT_6ParamsE:
	.zero		976


//--------------------- .nv.constant0._ZN7cutlass13device_kernelIN5flash19enable_sm80_to_sm89INS1_16FlashAttnBwdSm80INS1_25CollectiveMainloopBwdSm80ILi1ELi1EN4cute5tupleIJNS5_1CILi64EEES8_NS7_ILi192EEEEEENS_6half_tEfNS_4arch4Sm80ELb0ELb0ELb0ELb1ELb0ELb0ELb0ELb0ELi2ELi2ELi2ELi2ELb1EEENS1_24CollectiveEpilogueBwdGQAISA_fSD_Li256ELb1ELb0EEENS1_19SingleTileSchedulerILb1ELb0ELb0ELi64EEEEEEEEEvNT_6ParamsE --------------------------
	.section	.nv.constant0._ZN7cutlass13device_kernelIN5flash19enable_sm80_to_sm89INS1_16FlashAttnBwdSm80INS1_25CollectiveMainloopBwdSm80ILi1ELi1EN4cute5tupleIJNS5_1CILi64EEES8_NS7_ILi192EEEEEENS_6half_tEfNS_4arch4Sm80ELb0ELb0ELb0ELb1ELb0ELb0ELb0ELb0ELi2ELi2ELi2ELi2ELb1EEENS1_24CollectiveEpilogueBwdGQAISA_fSD_Li256ELb1ELb0EEENS1_19SingleTileSchedulerILb1ELb0ELb0ELi64EEEEEEEEEvNT_6ParamsE,"a",@progbits
	.sectionflags	@""
	.align	4
.nv.constant0._ZN7cutlass13device_kernelIN5flash19enable_sm80_to_sm89INS1_16FlashAttnBwdSm80INS1_25CollectiveMainloopBwdSm80ILi1ELi1EN4cute5tupleIJNS5_1CILi64EEES8_NS7_ILi192EEEEEENS_6half_tEfNS_4arch4Sm80ELb0ELb0ELb0ELb1ELb0ELb0ELb0ELb0ELi2ELi2ELi2ELi2ELb1EEENS1_24CollectiveEpilogueBwdGQAISA_fSD_Li256ELb1ELb0EEENS1_19SingleTileSchedulerILb1ELb0ELb0ELi64EEEEEEEEEvNT_6ParamsE:
	.zero		984


//--------------------- .nv.constant0._ZN7cutlass13device_kernelIN5flash19enable_sm80_to_sm89INS1_16FlashAttnBwdSm80INS1_25CollectiveMainloopBwdSm80ILi1ELi1EN4cute5tupleIJNS5_1CILi64EEES8_NS7_ILi192EEEEEENS_6half_tEfNS_4arch4Sm80ELb0ELb0ELb0ELb1ELb1ELb0ELb0ELb0ELi2ELi2ELi2ELi2ELb1EEENS1_24CollectiveEpilogueBwdGQAISA_fSD_Li256ELb1ELb1EEENS1_19SingleTileSchedulerILb1ELb0ELb0ELi64EEEEEEEEEvNT_6ParamsE --------------------------
	.section	.nv.constant0._ZN7cutlass13device_kernelIN5flash19enable_sm80_to_sm89INS1_16FlashAttnBwdSm80INS1_25CollectiveMainloopBwdSm80ILi1ELi1EN4cute5tupleIJNS5_1CILi64EEES8_NS7_ILi192EEEEEENS_6half_tEfNS_4arch4Sm80ELb0ELb0ELb0ELb1ELb1ELb0ELb0ELb0ELi2ELi2ELi2ELi2ELb1EEENS1_24CollectiveEpilogueBwdGQAISA_fSD_Li256ELb1ELb1EEENS1_19SingleTileSchedulerILb1ELb0ELb0ELi64EEEEEEEEEvNT_6ParamsE,"a",@progbits
	.sectionflags	@""
	.align	4
.nv.constant0._ZN7cutlass13device_kernelIN5flash19enable_sm80_to_sm89INS1_16FlashAttnBwdSm80INS1_25CollectiveMainloopBwdSm80ILi1ELi1EN4cute5tupleIJNS5_1CILi64EEES8_NS7_ILi192EEEEEENS_6half_tEfNS_4arch4Sm80ELb0ELb0ELb0ELb1ELb1ELb0ELb0ELb0ELi2ELi2ELi2ELi2ELb1EEENS1_24CollectiveEpilogueBwdGQAISA_fSD_Li256ELb1ELb1EEENS1_19SingleTileSchedulerILb1ELb0ELb0ELi64EEEEEEEEEvNT_6ParamsE:
	.zero		984


//--------------------- .nv.constant0._ZN7cutlass13device_kernelIN5flash19enable_sm80_to_sm89INS1_16FlashAttnBwdSm80INS1_25CollectiveMainloopBwdSm80ILi1ELi1EN4cute5tupleIJNS5_1CILi64EEES8_NS7_ILi192EEEEEENS_6half_tEfNS_4arch4Sm80ELb0ELb1ELb0ELb0ELb0ELb0ELb0ELb0ELi2ELi2ELi2ELi2ELb1EEENS1_21CollectiveEpilogueBwdISA_SB_SD_Li256ELb0ELb0ELi4EEENS1_19SingleTileSchedulerILb0ELb0ELb0ELi64EEEEEEEEEvNT_6ParamsE --------------------------
	.section	.nv.constant0._ZN7cutlass13device_kernelIN5flash19enable_sm80_to_sm89INS1_16FlashAttnBwdSm80INS1_25CollectiveMainloopBwdSm80ILi1ELi1EN4cute5tupleIJNS5_1CILi64EEES8_NS7_ILi192EEEEEENS_6half_tEfNS_4arch4Sm80ELb0ELb1ELb0ELb0ELb0ELb0ELb0ELb0ELi2ELi2ELi2ELi2ELb1EEENS1_21CollectiveEpilogueBwdISA_SB_SD_Li256ELb0ELb0ELi4EEENS1_19SingleTileSchedulerILb0ELb0ELb0ELi64EEEEEEEEEvNT_6ParamsE,"a",@progbits
	.sectionflags	@""
	.align	4
.nv.constant0._ZN7cutlass13device_kernelIN5flash19enable_sm80_to_sm89INS1_16FlashAttnBwdSm80INS1_25CollectiveMainloopBwdSm80ILi1ELi1EN4cute5tupleIJNS5_1CILi64EEES8_NS7_ILi192EEEEEENS_6half_tEfNS_4arch4Sm80ELb0ELb1ELb0ELb0ELb0ELb0ELb0ELb0ELi2ELi2ELi2ELi2ELb1EEENS1_21CollectiveEpilogueBwdISA_SB_SD_Li256ELb0ELb0ELi4EEENS1_19SingleTileSchedulerILb0ELb0ELb0ELi64EEEEEEEEEvNT_6ParamsE:
	.zero		976


//--------------------- .nv.constant0._ZN7cutlass13device_kernelIN5flash19enable_sm80_to_sm89INS1_16FlashAttnBwdSm80INS1_25CollectiveMainloopBwdSm80ILi1ELi1EN4cute5tupleIJNS5_1CILi64EEES8_NS7_ILi192EEEEEENS_6half_tEfNS_4arch4Sm80ELb0ELb1ELb0ELb0ELb1ELb0ELb0ELb0ELi2ELi2ELi2ELi2ELb1EEENS1_21CollectiveEpilogueBwdISA_SB_SD_Li256ELb0ELb0ELi4EEENS1_19SingleTileSchedulerILb0ELb0ELb0ELi64EEEEEEEEEvNT_6ParamsE --------------------------
	.section	.nv.constant0._ZN7cutlass13device_kernelIN5flash19enable_sm80_to_sm89INS1_16FlashAttnBwdSm80INS1_25CollectiveMainloopBwdSm80ILi1ELi1EN4cute5tupleIJNS5_1CILi64EEES8_NS7_ILi192EEEEEENS_6half_tEfNS_4arch4Sm80ELb0ELb1ELb0ELb0ELb1ELb0ELb0ELb0ELi2ELi2ELi2ELi2ELb1EEENS1_21CollectiveEpilogueBwdISA_SB_SD_Li256ELb0ELb0ELi4EEENS1_19SingleTileSchedulerILb0ELb0ELb0ELi64EEEEEEEEEvNT_6ParamsE,"a",@progbits
	.sectionflags	@""
	.align	4
.nv.constant0._ZN7cutlass13device_kernelIN5flash19enable_sm80_to_sm89INS1_16FlashAttnBwdSm80INS1_25CollectiveMainloopBwdSm80ILi1ELi1EN4cute5tupleIJNS5_1CILi64EEES8_NS7_ILi192EEEEEENS_6half_tEfNS_4arch4Sm80ELb0ELb1ELb0ELb0ELb1ELb0ELb0ELb0ELi2ELi2ELi2ELi2ELb1EEENS1_21CollectiveEpilogueBwdISA_SB_SD_Li256ELb0ELb0ELi4EEENS1_19SingleTileSchedulerILb0ELb0ELb0ELi64EEEEEEEEEvNT_6ParamsE:
	.zero		976


//--------------------- .nv.constant0._ZN7cutlass13device_kernelIN5flash19enable_sm80_to_sm89INS1_16FlashAttnBwdSm80INS1_25CollectiveMainloopBwdSm80ILi1ELi1EN4cute5tupleIJNS5_1CILi64EEES8_NS7_ILi192EEEEEENS_6half_tEfNS_4arch4Sm80ELb0ELb1ELb0ELb0ELb0ELb0ELb0ELb0ELi2ELi2ELi2ELi2ELb1EEENS1_24CollectiveEpilogueBwdGQAISA_fSD_Li256ELb0ELb0EEENS1_19SingleTileSchedulerILb0ELb0ELb0ELi64EEEEEEEEEvNT_6ParamsE --------------------------
	.section	.nv.constant0._ZN7cutlass13device_kernelIN5flash19enable_sm80_to_sm89INS1_16FlashAttnBwdSm80INS1_25CollectiveMainloopBwdSm80ILi1ELi1EN4cute5tupleIJNS5_1CILi64EEES8_NS7_ILi192EEEEEENS_6half_tEfNS_4arch4Sm80ELb0ELb1ELb0ELb0ELb0ELb0ELb0ELb0ELi2ELi2ELi2ELi2ELb1EEENS1_24CollectiveEpilogueBwdGQAISA_fSD_Li256ELb0ELb0EEENS1_19SingleTileSchedulerILb0ELb0ELb0ELi64EEEEEEEEEvNT_6ParamsE,"a",@progbits
	.sectionflags	@""
	.align	4
.nv.constant0._ZN7cutlass13device_kernelIN5flash19enable_sm80_to_sm89INS1_16FlashAttnBwdSm80INS1_25CollectiveMainloopBwdSm80ILi1ELi1EN4cute5tupleIJNS5_1CILi64EEES8_NS7_ILi192EEEEEENS_6half_tEfNS_4arch4Sm80ELb0ELb1ELb0ELb0ELb0ELb0ELb0ELb0ELi2ELi2ELi2ELi2ELb1EEENS1_24CollectiveEpilogueBwdGQAISA_fSD_Li256ELb0ELb0EEENS1_19SingleTileSchedulerILb0ELb0ELb0ELi64EEEEEEEEEvNT_6ParamsE:
	.zero		984


//--------------------- .nv.constant0._ZN7cutlass13device_kernelIN5flash19enable_sm80_to_sm89INS1_16FlashAttnBwdSm80INS1_25CollectiveMainloopBwdSm80ILi1ELi1EN4cute5tupleIJNS5_1CILi64EEES8_NS7_ILi192EEEEEENS_6half_tEfNS_4arch4Sm80ELb0ELb1ELb0ELb0ELb1ELb0ELb0ELb0ELi2ELi2ELi2ELi2ELb1EEENS1_24CollectiveEpilogueBwdGQAISA_fSD_Li256ELb0ELb1EEENS1_19SingleTileSchedulerILb0ELb0ELb0ELi64EEEEEEEEEvNT_6ParamsE --------------------------
	.section	.nv.constant0._ZN7cutlass13device_kernelIN5flash19enable_sm80_to_sm89INS1_16FlashAttnBwdSm80INS1_25CollectiveMainloopBwdSm80ILi1ELi1EN4cute5tupleIJNS5_1CILi64EEES8_NS7_ILi192EEEEEENS_6half_tEfNS_4arch4Sm80ELb0ELb1ELb0ELb0ELb1ELb0ELb0ELb0ELi2ELi2ELi2ELi2ELb1EEENS1_24CollectiveEpilogueBwdGQAISA_fSD_Li256ELb0ELb1EEENS1_19SingleTileSchedulerILb0ELb0ELb0ELi64EEEEEEEEEvNT_6ParamsE,"a",@progbits
	.sectionflags	@""
	.align	4
.nv.constant0._ZN7cutlass13device_kernelIN5flash19enable_sm80_to_sm89INS1_16FlashAttnBwdSm80INS1_25CollectiveMainloopBwdSm80ILi1ELi1EN4cute5tupleIJNS5_1CILi64EEES8_NS7_ILi192EEEEEENS_6half_tEfNS_4arch4Sm80ELb0ELb1ELb0ELb0ELb1ELb0ELb0ELb0ELi2ELi2ELi2ELi2ELb1EEENS1_24CollectiveEpilogueBwdGQAISA_fSD_Li256ELb0ELb1EEENS1_19SingleTileSchedulerILb0ELb0ELb0ELi64EEEEEEEEEvNT_6ParamsE:
	.zero		984


//--------------------- .nv.constant0._ZN7cutlass13device_kernelIN5flash19enable_sm80_to_sm89INS1_16FlashAttnBwdSm80INS1_25CollectiveMainloopBwdSm80ILi1ELi1EN4cute5tupleIJNS5_1CILi64EEES8_NS7_ILi192EEEEEENS_6half_tEfNS_4arch4Sm80ELb0ELb1ELb0ELb1ELb0ELb0ELb0ELb0ELi2ELi2ELi2ELi2ELb1EEENS1_21CollectiveEpilogueBwdISA_SB_SD_Li256ELb1ELb0ELi4EEENS1_19SingleTileSchedulerILb1ELb0ELb0ELi64EEEEEEEEEvNT_6ParamsE --------------------------
	.section	.nv.constant0._ZN7cutlass13device_kernelIN5flash19enable_sm80_to_sm89INS1_16FlashAttnBwdSm80INS1_25CollectiveMainloopBwdSm80ILi1ELi1EN4cute5tupleIJNS5_1CILi64EEES8_NS7_ILi192EEEEEENS_6half_tEfNS_4arch4Sm80ELb0ELb1ELb0ELb1ELb0ELb0ELb0ELb0ELi2ELi2ELi2ELi2ELb1EEENS1_21CollectiveEpilogueBwdISA_SB_SD_Li256ELb1ELb0ELi4EEENS1_19SingleTileSchedulerILb1ELb0ELb0ELi64EEEEEEEEEvNT_6ParamsE,"a",@progbits
	.sectionflags	@""
	.align	4
.nv.constant0._ZN7cutlass13device_kernelIN5flash19enable_sm80_to_sm89INS1_16FlashAttnBwdSm80INS1_25CollectiveMainloopBwdSm80ILi1ELi1EN4cute5tupleIJNS5_1CILi64EEES8_NS7_ILi192EEEEEENS_6half_tEfNS_4arch4Sm80ELb0ELb1ELb0ELb1ELb0ELb0ELb0ELb0ELi2ELi2ELi2ELi2ELb1EEENS1_21CollectiveEpilogueBwdISA_SB_SD_Li256ELb1ELb0ELi4EEENS1_19SingleTileSchedulerILb1ELb0ELb0ELi64EEEEEEEEEvNT_6ParamsE:
	.zero		976


//--------------------- .nv.constant0._ZN7cutlass13device_kernelIN5flash19enable_sm80_to_sm89INS1_16FlashAttnBwdSm80INS1_25CollectiveMainloopBwdSm80ILi1ELi1EN4cute5tupleIJNS5_1CILi64EEES8_NS7_ILi192EEEEEENS_6half_tEfNS_4arch4Sm80ELb0ELb1ELb0ELb1ELb1ELb0ELb0ELb0ELi2ELi2ELi2ELi2ELb1EEENS1_21CollectiveEpilogueBwdISA_SB_SD_Li256ELb1ELb0ELi4EEENS1_19SingleTileSchedulerILb1ELb0ELb0ELi64EEEEEEEEEvNT_6ParamsE --------------------------
	.section	.nv.constant0._ZN7cutlass13device_kernelIN5flash19enable_sm80_to_sm89INS1_16FlashAttnBwdSm80INS1_25CollectiveMainloopBwdSm80ILi1ELi1EN4cute5tupleIJNS5_1CILi64EEES8_NS7_ILi192EEEEEENS_6half_tEfNS_4arch4Sm80ELb0ELb1ELb0ELb1ELb1ELb0ELb0ELb0ELi2ELi2ELi2ELi2ELb1EEENS1_21CollectiveEpilogueBwdISA_SB_SD_Li256ELb1ELb0ELi4EEENS1_19SingleTileSchedulerILb1ELb0ELb0ELi64EEEEEEEEEvNT_6ParamsE,"a",@progbits
	.sectionflags	@""
	.align	4
.nv.constant0._ZN7cutlass13device_kernelIN5flash19enable_sm80_to_sm89INS1_16FlashAttnBwdSm80INS1_25CollectiveMainloopBwdSm80ILi1ELi1EN4cute5tupleIJNS5_1CILi64EEES8_NS7_ILi192EEEEEENS_6half_tEfNS_4arch4Sm80ELb0ELb1ELb0ELb1ELb1ELb0ELb0ELb0ELi2ELi2ELi2ELi2ELb1EEENS1_21CollectiveEpilogueBwdISA_SB_SD_Li256ELb1ELb0ELi4EEENS1_19SingleTileSchedulerILb1ELb0ELb0ELi64EEEEEEEEEvNT_6ParamsE:
	.zero		976


//--------------------- .nv.constant0._ZN7cutlass13device_kernelIN5flash19enable_sm80_to_sm89INS1_16FlashAttnBwdSm80INS1_25CollectiveMainloopBwdSm80ILi1ELi1EN4cute5tupleIJNS5_1CILi64EEES8_NS7_ILi192EEEEEENS_6half_tEfNS_4arch4Sm80ELb0ELb1ELb0ELb1ELb0ELb0ELb0ELb0ELi2ELi2ELi2ELi2ELb1EEENS1_24CollectiveEpilogueBwdGQAISA_fSD_Li256ELb1ELb0EEENS1_19SingleTileSchedulerILb1ELb0ELb0ELi64EEEEEEEEEvNT_6ParamsE --------------------------
	.section	.nv.constant0._ZN7cutlass13device_kernelIN5flash19enable_sm80_to_sm89INS1_16FlashAttnBwdSm80INS1_25CollectiveMainloopBwdSm80ILi1ELi1EN4cute5tupleIJNS5_1CILi64EEES8_NS7_ILi192EEEEEENS_6half_tEfNS_4arch4Sm80ELb0ELb1ELb0ELb1ELb0ELb0ELb0ELb0ELi2ELi2ELi2ELi2ELb1EEENS1_24CollectiveEpilogueBwdGQAISA_fSD_Li256ELb1ELb0EEENS1_19SingleTileSchedulerILb1ELb0ELb0ELi64EEEEEEEEEvNT_6ParamsE,"a",@progbits
	.sectionflags	@""
	.align	4
.nv.constant0._ZN7cutlass13device_kernelIN5flash19enable_sm80_to_sm89INS1_16FlashAttnBwdSm80INS1_25CollectiveMainloopBwdSm80ILi1ELi1EN4cute5tupleIJNS5_1CILi64EEES8_NS7_ILi192EEEEEENS_6half_tEfNS_4arch4Sm80ELb0ELb1ELb0ELb1ELb0ELb0ELb0ELb0ELi2ELi2ELi2ELi2ELb1EEENS1_24CollectiveEpilogueBwdGQAISA_fSD_Li256ELb1ELb0EEENS1_19SingleTileSchedulerILb1ELb0ELb0ELi64EEEEEEEEEvNT_6ParamsE:
	.zero		984


//--------------------- .nv.constant0._ZN7cutlass13device_kernelIN5flash19enable_sm80_to_sm89INS1_16FlashAttnBwdSm80INS1_25CollectiveMainloopBwdSm80ILi1ELi1EN4cute5tupleIJNS5_1CILi64EEES8_NS7_ILi192EEEEEENS_6half_tEfNS_4arch4Sm80ELb0ELb1ELb0ELb1ELb1ELb0ELb0ELb0ELi2ELi2ELi2ELi2ELb1EEENS1_24CollectiveEpilogueBwdGQAISA_fSD_Li256ELb1ELb1EEENS1_19SingleTileSchedulerILb1ELb0ELb0ELi64EEEEEEEEEvNT_6ParamsE --------------------------
	.section	.nv.constant0._ZN7cutlass13device_kernelIN5flash19enable_sm80_to_sm89INS1_16FlashAttnBwdSm80INS1_25CollectiveMainloopBwdSm80ILi1ELi1EN4cute5tupleIJNS5_1CILi64EEES8_NS7_ILi192EEEEEENS_6half_tEfNS_4arch4Sm80ELb0ELb1ELb0ELb1ELb1ELb0ELb0ELb0ELi2ELi2ELi2ELi2ELb1EEENS1_24CollectiveEpilogueBwdGQAISA_fSD_Li256ELb1ELb1EEENS1_19SingleTileSchedulerILb1ELb0ELb0ELi64EEEEEEEEEvNT_6ParamsE,"a",@progbits
	.sectionflags	@""
	.align	4
.nv.constant0._ZN7cutlass13device_kernelIN5flash19enable_sm80_to_sm89INS1_16FlashAttnBwdSm80INS1_25CollectiveMainloopBwdSm80ILi1ELi1EN4cute5tupleIJNS5_1CILi64EEES8_NS7_ILi192EEEEEENS_6half_tEfNS_4arch4Sm80ELb0ELb1ELb0ELb1ELb1ELb0ELb0ELb0ELi2ELi2ELi2ELi2ELb1EEENS1_24CollectiveEpilogueBwdGQAISA_fSD_Li256ELb1ELb1EEENS1_19SingleTileSchedulerILb1ELb0ELb0ELi64EEEEEEEEEvNT_6ParamsE:
	.zero		984


//--------------------- .nv.constant0._ZN7cutlass13device_kernelIN5flash19enable_sm80_to_sm89INS1_16FlashAttnBwdSm80INS1_25CollectiveMainloopBwdSm80ILi1ELi1EN4cute5tupleIJNS5_1CILi64EEES8_NS7_ILi192EEEEEENS_6half_tEfNS_4arch4Sm80ELb1ELb0ELb0ELb0ELb0ELb0ELb0ELb0ELi2ELi2ELi2ELi2ELb1EEENS1_21CollectiveEpilogueBwdISA_SB_SD_Li256ELb0ELb0ELi4EEENS1_25SingleTileBwdLPTSchedulerILb0ELi64ELb0EEEEEEEEEvNT_6ParamsE --------------------------
	.section	.nv.constant0._ZN7cutlass13device_kernelIN5flash19enable_sm80_to_sm89INS1_16FlashAttnBwdSm80INS1_25CollectiveMainloopBwdSm80ILi1ELi1EN4cute5tupleIJNS5_1CILi64EEES8_NS7_ILi192EEEEEENS_6half_tEfNS_4arch4Sm80ELb1ELb0ELb0ELb0ELb0ELb0ELb0ELb0ELi2ELi2ELi2ELi2ELb1EEENS1_21CollectiveEpilogueBwdISA_SB_SD_Li256ELb0ELb0ELi4EEENS1_25SingleTileBwdLPTSchedulerILb0ELi64ELb0EEEEEEEEEvNT_6ParamsE,"a",@progbits
	.sectionflags	@""
	.align	4
.nv.constant0._ZN7cutlass13device_kernelIN5flash19enable_sm80_to_sm89INS1_16FlashAttnBwdSm80INS1_25CollectiveMainloopBwdSm80ILi1ELi1EN4cute5tupleIJNS5_1CILi64EEES8_NS7_ILi192EEEEEENS_6half_tEfNS_4arch4Sm80ELb1ELb0ELb0ELb0ELb0ELb0ELb0ELb0ELi2ELi2ELi2ELi2ELb1EEENS1_21CollectiveEpilogueBwdISA_SB_SD_Li256ELb0ELb0ELi4EEENS1_25SingleTileBwdLPTSchedulerILb0ELi64ELb0EEEEEEEEEvNT_6ParamsE:
	.zero		1000


//--------------------- .nv.constant0._ZN7cutlass13device_kernelIN5flash19enable_sm80_to_sm89INS1_16FlashAttnBwdSm80INS1_25CollectiveMainloopBwdSm80ILi1ELi1EN4cute5tupleIJNS5_1CILi64EEES8_NS7_ILi192EEEEEENS_6half_tEfNS_4arch4Sm80ELb1ELb0ELb0ELb0ELb1ELb0ELb0ELb0ELi2ELi2ELi2ELi2ELb1EEENS1_21CollectiveEpilogueBwdISA_SB_SD_Li256ELb0ELb0ELi4EEENS1_25SingleTileBwdLPTSchedulerILb0ELi64ELb1EEEEEEEEEvNT_6ParamsE --------------------------
	.section	.nv.constant0._ZN7cutlass13device_kernelIN5flash19enable_sm80_to_sm89INS1_16FlashAttnBwdSm80INS1_25CollectiveMainloopBwdSm80ILi1ELi1EN4cute5tupleIJNS5_1CILi64EEES8_NS7_ILi192EEEEEENS_6half_tEfNS_4arch4Sm80ELb1ELb0ELb0ELb0ELb1ELb0ELb0ELb0ELi2ELi2ELi2ELi2ELb1EEENS1_21CollectiveEpilogueBwdISA_SB_SD_Li256ELb0ELb0ELi4EEENS1_25SingleTileBwdLPTSchedulerILb0ELi64ELb1EEEEEEEEEvNT_6ParamsE,"a",@progbits
	.sectionflags	@""
	.align	4
.nv.constant0._ZN7cutlass13device_kernelIN5flash19enable_sm80_to_sm89INS1_16FlashAttnBwdSm80INS1_25CollectiveMainloopBwdSm80ILi1ELi1EN4cute5tupleIJNS5_1CILi64EEES8_NS7_ILi192EEEEEENS_6half_tEfNS_4arch4Sm80ELb1ELb0ELb0ELb0ELb1ELb0ELb0ELb0ELi2ELi2ELi2ELi2ELb1EEENS1_21CollectiveEpilogueBwdISA_SB_SD_Li256ELb0ELb0ELi4EEENS1_25SingleTileBwdLPTSchedulerILb0ELi64ELb1EEEEEEEEEvNT_6ParamsE:
	.zero		1000


//--------------------- .nv.constant0._ZN7cutlass13device_kernelIN5flash19enable_sm80_to_sm89INS1_16FlashAttnBwdSm80INS1_25CollectiveMainloopBwdSm80ILi1ELi1EN4cute5tupleIJNS5_1CILi64EEES8_NS7_ILi192EEEEEENS_6half_tEfNS_4arch4Sm80ELb1ELb0ELb0ELb0ELb0ELb0ELb0ELb0ELi2ELi2ELi2ELi2ELb1EEENS1_24CollectiveEpilogueBwdGQAISA_fSD_Li256ELb0ELb0EEENS1_25SingleTileBwdLPTSchedulerILb0ELi64ELb0EEEEEEEEEvNT_6ParamsE --------------------------
	.section	.nv.constant0._ZN7cutlass13device_kernelIN5flash19enable_sm80_to_sm89INS1_16FlashAttnBwdSm80INS1_25CollectiveMainloopBwdSm80ILi1ELi1EN4cute5tupleIJNS5_1CILi64EEES8_NS7_ILi192EEEEEENS_6half_tEfNS_4arch4Sm80ELb1ELb0ELb0ELb0ELb0ELb0ELb0ELb0ELi2ELi2ELi2ELi2ELb1EEENS1_24CollectiveEpilogueBwdGQAISA_fSD_Li256ELb0ELb0EEENS1_25SingleTileBwdLPTSchedulerILb0ELi64ELb0EEEEEEEEEvNT_6ParamsE,"a",@progbits
	.sectionflags	@""
	.align	4
.nv.constant0._ZN7cutlass13device_kernelIN5flash19enable_sm80_to_sm89INS1_16FlashAttnBwdSm80INS1_25CollectiveMainloopBwdSm80ILi1ELi1EN4cute5tupleIJNS5_1CILi64EEES8_NS7_ILi192EEEEEENS_6half_tEfNS_4arch4Sm80ELb1ELb0ELb0ELb0ELb0ELb0ELb0ELb0ELi2ELi2ELi2ELi2ELb1EEENS1_24CollectiveEpilogueBwdGQAISA_fSD_Li256ELb0ELb0EEENS1_25SingleTileBwdLPTSchedulerILb0ELi64ELb0EEEEEEEEEvNT_6ParamsE:
	.zero		1008


//--------------------- .nv.constant0._ZN7cutlass13device_kernelIN5flash19enable_sm80_to_sm89INS1_16FlashAttnBwdSm80INS1_25CollectiveMainloopBwdSm80ILi1ELi1EN4cute5tupleIJNS5_1CILi64EEES8_NS7_ILi192EEEEEENS_6half_tEfNS_4arch4Sm80ELb1ELb0ELb0ELb0ELb1ELb0ELb0ELb0ELi2ELi2ELi2ELi2ELb1EEENS1_24CollectiveEpilogueBwdGQAISA_fSD_Li256ELb0ELb1EEENS1_25SingleTileBwdLPTSchedulerILb0ELi64ELb1EEEEEEEEEvNT_6ParamsE --------------------------
	.section	.nv.constant0._ZN7cutlass13device_kernelIN5flash19enable_sm80_to_sm89INS1_16FlashAttnBwdSm80INS1_25CollectiveMainloopBwdSm80ILi1ELi1EN4cute5tupleIJNS5_1CILi64EEES8_NS7_ILi192EEEEEENS_6half_tEfNS_4arch4Sm80ELb1ELb0ELb0ELb0ELb1ELb0ELb0ELb0ELi2ELi2ELi2ELi2ELb1EEENS1_24CollectiveEpilogueBwdGQAISA_fSD_Li256ELb0ELb1EEENS1_25SingleTileBwdLPTSchedulerILb0ELi64ELb1EEEEEEEEEvNT_6ParamsE,"a",@progbits
	.sectionflags	@""
	.align	4
.nv.constant0._ZN7cutlass13device_kernelIN5flash19enable_sm80_to_sm89INS1_16FlashAttnBwdSm80INS1_25CollectiveMainloopBwdSm80ILi1ELi1EN4cute5tupleIJNS5_1CILi64EEES8_NS7_ILi192EEEEEENS_6half_tEfNS_4arch4Sm80ELb1ELb0ELb0ELb0ELb1ELb0ELb0ELb0ELi2ELi2ELi2ELi2ELb1EEENS1_24CollectiveEpilogueBwdGQAISA_fSD_Li256ELb0ELb1EEENS1_25SingleTileBwdLPTSchedulerILb0ELi64ELb1EEEEEEEEEvNT_6ParamsE:
	.zero		1008


//--------------------- .nv.constant0._ZN7cutlass13device_kernelIN5flash19enable_sm80_to_sm89INS1_16FlashAttnBwdSm80INS1_25CollectiveMainloopBwdSm80ILi1ELi1EN4cute5tupleIJNS5_1CILi64EEES8_NS7_ILi192EEEEEENS_6half_tEfNS_4arch4Sm80ELb1ELb0ELb0ELb1ELb0ELb0ELb0ELb0ELi2ELi2ELi2ELi2ELb1EEENS1_21CollectiveEpilogueBwdISA_SB_SD_Li256ELb1ELb0ELi4EEENS1_25SingleTileBwdLPTSchedulerILb1ELi64ELb0EEEEEEEEEvNT_6ParamsE --------------------------
	.section	.nv.constant0._ZN7cutlass13device_kernelIN5flash19enable_sm80_to_sm89INS1_16FlashAttnBwdSm80INS1_25CollectiveMainloopBwdSm80ILi1ELi1EN4cute5tupleIJNS5_1CILi64EEES8_NS7_ILi192EEEEEENS_6half_tEfNS_4arch4Sm80ELb1ELb0ELb0ELb1ELb0ELb0ELb0ELb0ELi2ELi2ELi2ELi2ELb1EEENS1_21CollectiveEpilogueBwdISA_SB_SD_Li256ELb1ELb0ELi4EEENS1_25SingleTileBwdLPTSchedulerILb1ELi64ELb0EEEEEEEEEvNT_6ParamsE,"a",@progbits
	.sectionflags	@""
	.align	4
.nv.constant0._ZN7cutlass13device_kernelIN5flash19enable_sm80_to_sm89INS1_16FlashAttnBwdSm80INS1_25CollectiveMainloopBwdSm80ILi1ELi1EN4cute5tupleIJNS5_1CILi64EEES8_NS7_ILi192EEEEEENS_6half_tEfNS_4arch4Sm80ELb1ELb0ELb0ELb1ELb0ELb0ELb0ELb0ELi2ELi2ELi2ELi2ELb1EEENS1_21CollectiveEpilogueBwdISA_SB_SD_Li256ELb1ELb0ELi4EEENS1_25SingleTileBwdLPTSchedulerILb1ELi64ELb0EEEEEEEEEvNT_6ParamsE:
	.zero		1000


//--------------------- .nv.constant0._ZN7cutlass13device_kernelIN5flash19enable_sm80_to_sm89INS1_16FlashAttnBwdSm80INS1_25CollectiveMainloopBwdSm80ILi1ELi1EN4cute5tupleIJNS5_1CILi64EEES8_NS7_ILi192EEEEEENS_6half_tEfNS_4arch4Sm80ELb1ELb0ELb0ELb1ELb1ELb0ELb0ELb0ELi2ELi2ELi2ELi2ELb1EEENS1_21CollectiveEpilogueBwdISA_SB_SD_Li256ELb1ELb0ELi4EEENS1_25SingleTileBwdLPTSchedulerILb1ELi64ELb1EEEEEEEEEvNT_6ParamsE --------------------------
	.section	.nv.constant0._ZN7cutlass13device_kernelIN5flash19enable_sm80_to_sm89INS1_16FlashAttnBwdSm80INS1_25CollectiveMainloopBwdSm80ILi1ELi1EN4cute5tupleIJNS5_1CILi64EEES8_NS7_ILi192EEEEEENS_6half_tEfNS_4arch4Sm80ELb1ELb0ELb0ELb1ELb1ELb0ELb0ELb0ELi2ELi2ELi2ELi2ELb1EEENS1_21CollectiveEpilogueBwdISA_SB_SD_Li256ELb1ELb0ELi4EEENS1_25SingleTileBwdLPTSchedulerILb1ELi64ELb1EEEEEEEEEvNT_6ParamsE,"a",@progbits
	.sectionflags	@""
	.align	4
.nv.constant0._ZN7cutlass13device_kernelIN5flash19enable_sm80_to_sm89INS1_16FlashAttnBwdSm80INS1_25CollectiveMainloopBwdSm80ILi1ELi1EN4cute5tupleIJNS5_1CILi64EEES8_NS7_ILi192EEEEEENS_6half_tEfNS_4arch4Sm80ELb1ELb0ELb0ELb1ELb1ELb0ELb0ELb0ELi2ELi2ELi2ELi2ELb1EEENS1_21CollectiveEpilogueBwdISA_SB_SD_Li256ELb1ELb0ELi4EEENS1_25SingleTileBwdLPTSchedulerILb1ELi64ELb1EEEEEEEEEvNT_6ParamsE:
	.zero		1000


//--------------------- .nv.constant0._ZN7cutlass13device_kernelIN5flash19enable_sm80_to_sm89INS1_16FlashAttnBwdSm80INS1_25CollectiveMainloopBwdSm80ILi1ELi1EN4cute5tupleIJNS5_1CILi64EEES8_NS7_ILi192EEEEEENS_6half_tEfNS_4arch4Sm80ELb1ELb0ELb0ELb1ELb0ELb0ELb0ELb0ELi2ELi2ELi2ELi2ELb1EEENS1_24CollectiveEpilogueBwdGQAISA_fSD_Li256ELb1ELb0EEENS1_25SingleTileBwdLPTSchedulerILb1ELi64ELb0EEEEEEEEEvNT_6ParamsE --------------------------
	.section	.nv.constant0._ZN7cutlass13device_kernelIN5flash19enable_sm80_to_sm89INS1_16FlashAttnBwdSm80INS1_25CollectiveMainloopBwdSm80ILi1ELi1EN4cute5tupleIJNS5_1CILi64EEES8_NS7_ILi192EEEEEENS_6half_tEfNS_4arch4Sm80ELb1ELb0ELb0ELb1ELb0ELb0ELb0ELb0ELi2ELi2ELi2ELi2ELb1EEENS1_24CollectiveEpilogueBwdGQAISA_fSD_Li256ELb1ELb0EEENS1_25SingleTileBwdLPTSchedulerILb1ELi64ELb0EEEEEEEEEvNT_6ParamsE,"a",@progbits
	.sectionflags	@""
	.align	4
.nv.constant0._ZN7cutlass13device_kernelIN5flash19enable_sm80_to_sm89INS1_16FlashAttnBwdSm80INS1_25CollectiveMainloopBwdSm80ILi1ELi1EN4cute5tupleIJNS5_1CILi64EEES8_NS7_ILi192EEEEEENS_6half_tEfNS_4arch4Sm80ELb1ELb0ELb0ELb1ELb0ELb0ELb0ELb0ELi2ELi2ELi2ELi2ELb1EEENS1_24CollectiveEpilogueBwdGQAISA_fSD_Li256ELb1ELb0EEENS1_25SingleTileBwdLPTSchedulerILb1ELi64ELb0EEEEEEEEEvNT_6ParamsE:
	.zero		1008


//--------------------- .nv.constant0._ZN7cutlass13device_kernelIN5flash19enable_sm80_to_sm89INS1_16FlashAttnBwdSm80INS1_25CollectiveMainloopBwdSm80ILi1ELi1EN4cute5tupleIJNS5_1CILi64EEES8_NS7_ILi192EEEEEENS_6half_tEfNS_4arch4Sm80ELb1ELb0ELb0ELb1ELb1ELb0ELb0ELb0ELi2ELi2ELi2ELi2ELb1EEENS1_24CollectiveEpilogueBwdGQAISA_fSD_Li256ELb1ELb1EEENS1_25SingleTileBwdLPTSchedulerILb1ELi64ELb1EEEEEEEEEvNT_6ParamsE --------------------------
	.section	.nv.constant0._ZN7cutlass13device_kernelIN5flash19enable_sm80_to_sm89INS1_16FlashAttnBwdSm80INS1_25CollectiveMainloopBwdSm80ILi1ELi1EN4cute5tupleIJNS5_1CILi64EEES8_NS7_ILi192EEEEEENS_6half_tEfNS_4arch4Sm80ELb1ELb0ELb0ELb1ELb1ELb0ELb0ELb0ELi2ELi2ELi2ELi2ELb1EEENS1_24CollectiveEpilogueBwdGQAISA_fSD_Li256ELb1ELb1EEENS1_25SingleTileBwdLPTSchedulerILb1ELi64ELb1EEEEEEEEEvNT_6ParamsE,"a",@progbits
	.sectionflags	@""
	.align	4
.nv.constant0._ZN7cutlass13device_kernelIN5flash19enable_sm80_to_sm89INS1_16FlashAttnBwdSm80INS1_25CollectiveMainloopBwdSm80ILi1ELi1EN4cute5tupleIJNS5_1CILi64EEES8_NS7_ILi192EEEEEENS_6half_tEfNS_4arch4Sm80ELb1ELb0ELb0ELb1ELb1ELb0ELb0ELb0ELi2ELi2ELi2ELi2ELb1EEENS1_24CollectiveEpilogueBwdGQAISA_fSD_Li256ELb1ELb1EEENS1_25SingleTileBwdLPTSchedulerILb1ELi64ELb1EEEEEEEEEvNT_6ParamsE:
	.zero		1008


//--------------------- .nv.constant0._ZN7cutlass13device_kernelIN5flash19enable_sm80_to_sm89INS1_16FlashAttnBwdSm80INS1_25CollectiveMainloopBwdSm80ILi2ELi1EN4cute5tupleIJNS5_1CILi64EEENS7_ILi80EEENS7_ILi192EEEEEENS_6half_tEfNS_4arch4Sm80ELb0ELb0ELb0ELb0ELb0ELb0ELb1ELb0ELi2ELi4ELi2ELi2ELb0EEENS1_21CollectiveEpilogueBwdISB_SC_SE_Li256ELb0ELb1ELi4EEENS1_19SingleTileSchedulerILb0ELb0ELb0ELi80EEEEEEEEEvNT_6ParamsE --------------------------
	.section	.nv.constant0._ZN7cutlass13device_kernelIN5flash19enable_sm80_to_sm89INS1_16FlashAttnBwdSm80INS1_25CollectiveMainloopBwdSm80ILi2ELi1EN4cute5tupleIJNS5_1CILi64EEENS7_ILi80EEENS7_ILi192EEEEEENS_6half_tEfNS_4arch4Sm80ELb0ELb0ELb0ELb0ELb0ELb0ELb1ELb0ELi2ELi4ELi2ELi2ELb0EEENS1_21CollectiveEpilogueBwdISB_SC_SE_Li256ELb0ELb1ELi4EEENS1_19SingleTileSchedulerILb0ELb0ELb0ELi80EEEEEEEEEvNT_6ParamsE,"a",@progbits
	.sectionflags	@""
	.align	4
.nv.constant0._ZN7cutlass13device_kernelIN5flash19enable_sm80_to_sm89INS1_16FlashAttnBwdSm80INS1_25CollectiveMainloopBwdSm80ILi2ELi1EN4cute5tupleIJNS5_1CILi64EEENS7_ILi80EEENS7_ILi192EEEEEENS_6half_tEfNS_4arch4Sm80ELb0ELb0ELb0ELb0ELb0ELb0ELb1ELb0ELi2ELi4ELi2ELi2ELb0EEENS1_21CollectiveEpilogueBwdISB_SC_SE_Li256ELb0ELb1ELi4EEENS1_19SingleTileSchedulerILb0ELb0ELb0ELi80EEEEEEEEEvNT_6ParamsE:
	.zero		976


//--------------------- .nv.constant0._ZN7cutlass13device_kernelIN5flash19enable_sm80_to_sm89INS1_16FlashAttnBwdSm80INS1_25CollectiveMainloopBwdSm80ILi2ELi1EN4cute5tupleIJNS5_1CILi64EEENS7_ILi80EEENS7_ILi192EEEEEENS_6half_tEfNS_4arch4Sm80ELb0ELb0ELb0ELb0ELb1ELb0ELb1ELb0ELi2ELi4ELi2ELi2ELb0EEENS1_21CollectiveEpilogueBwdISB_SC_SE_Li256ELb0ELb1ELi4EEENS1_19SingleTileSchedulerILb0ELb0ELb0ELi80EEEEEEEEEvNT_6ParamsE --------------------------
	.section	.nv.constant0._ZN7cutlass13device_kernelIN5flash19enable_sm80_to_sm89INS1_16FlashAttnBwdSm80INS1_25CollectiveMainloopBwdSm80ILi2ELi1EN4cute5tupleIJNS5_1CILi64EEENS7_ILi80EEENS7_ILi192EEEEEENS_6half_tEfNS_4arch4Sm80ELb0ELb0ELb0ELb0ELb1ELb0ELb1ELb0ELi2ELi4ELi2ELi2ELb0EEENS1_21CollectiveEpilogueBwdISB_SC_SE_Li256ELb0ELb1ELi4EEENS1_19SingleTileSchedulerILb0ELb0ELb0ELi80EEEEEEEEEvNT_6ParamsE,"a",@progbits
	.sectionflags	@""
	.align	4
.nv.constant0._ZN7cutlass13device_kernelIN5flash19enable_sm80_to_sm89INS1_16FlashAttnBwdSm80INS1_25CollectiveMainloopBwdSm80ILi2ELi1EN4cute5tupleIJNS5_1CILi64EEENS7_ILi80EEENS7_ILi192EEEEEENS_6half_tEfNS_4arch4Sm80ELb0ELb0ELb0ELb0ELb1ELb0ELb1ELb0ELi2ELi4ELi2ELi2ELb0EEENS1_21CollectiveEpilogueBwdISB_SC_SE_Li256ELb0ELb1ELi4EEENS1_19SingleTileSchedulerILb0ELb0ELb0ELi80EEEEEEEEEvNT_6ParamsE:
	.zero		976


//--------------------- .nv.constant0._ZN7cutlass13device_kernelIN5flash19enable_sm80_to_sm89INS1_16FlashAttnBwdSm80INS1_25CollectiveMainloopBwdSm80ILi2ELi1EN4cute5tupleIJNS5_1CILi64EEENS7_ILi80EEENS7_ILi192EEEEEENS_6half_tEfNS_4arch4Sm80ELb0ELb0ELb0ELb0ELb0ELb0ELb1ELb0ELi2ELi4ELi2ELi2ELb0EEENS1_24CollectiveEpilogueBwdGQAISB_fSE_Li256ELb0ELb0EEENS1_19SingleTileSchedulerILb0ELb0ELb0ELi80EEEEEEEEEvNT_6ParamsE --------------------------
	.section	.nv.constant0._ZN7cutlass13device_kernelIN5flash19enable_sm80_to_sm89INS1_16FlashAttnBwdSm80INS1_25CollectiveMainloopBwdSm80ILi2ELi1EN4cute5tupleIJNS5_1CILi64EEENS7_ILi80EEENS7_ILi192EEEEEENS_6half_tEfNS_4arch4Sm80ELb0ELb0ELb0ELb0ELb0ELb0ELb1ELb0ELi2ELi4ELi2ELi2ELb0EEENS1_24CollectiveEpilogueBwdGQAISB_fSE_Li256ELb0ELb0EEENS1_19SingleTileSchedulerILb0ELb0ELb0ELi80EEEEEEEEEvNT_6ParamsE,"a",@progbits
	.sectionflags	@""
	.align	4
.nv.constant0._ZN7cutlass13device_kernelIN5flash19enable_sm80_to_sm89INS1_16FlashAttnBwdSm80INS1_25CollectiveMainloopBwdSm80ILi2ELi1EN4cute5tupleIJNS5_1CILi64EEENS7_ILi80EEENS7_ILi192EEEEEENS_6half_tEfNS_4arch4Sm80ELb0ELb0ELb0ELb0ELb0ELb0ELb1ELb0ELi2ELi4ELi2ELi2ELb0EEENS1_24CollectiveEpilogueBwdGQAISB_fSE_Li256ELb0ELb0EEENS1_19SingleTileSchedulerILb0ELb0ELb0ELi80EEEEEEEEEvNT_6ParamsE:
	.zero		984


//--------------------- .nv.constant0._ZN7cutlass13device_kernelIN5flash19enable_sm80_to_sm89INS1_16FlashAttnBwdSm80INS1_25CollectiveMainloopBwdSm80ILi2ELi1EN4cute5tupleIJNS5_1CILi64EEENS7_ILi80EEENS7_ILi192EEEEEENS_6half_tEfNS_4arch4Sm80ELb0ELb0ELb0ELb0ELb1ELb0ELb1ELb0ELi2ELi4ELi2ELi2ELb0EEENS1_24CollectiveEpilogueBwdGQAISB_fSE_Li256ELb0ELb1EEENS1_19SingleTileSchedulerILb0ELb0ELb0ELi80EEEEEEEEEvNT_6ParamsE --------------------------
	.section	.nv.constant0._ZN7cutlass13device_kernelIN5flash19enable_sm80_to_sm89INS1_16FlashAttnBwdSm80INS1_25CollectiveMainloopBwdSm80ILi2ELi1EN4cute5tupleIJNS5_1CILi64EEENS7_ILi80EEENS7_ILi192EEEEEENS_6half_tEfNS_4arch4Sm80ELb0ELb0ELb0ELb0ELb1ELb0ELb1ELb0ELi2ELi4ELi2ELi2ELb0EEENS1_24CollectiveEpilogueBwdGQAISB_fSE_Li256ELb0ELb1EEENS1_19SingleTileSchedulerILb0ELb0ELb0ELi80EEEEEEEEEvNT_6ParamsE,"a",@progbits
	.sectionflags	@""
	.align	4
.nv.constant0._ZN7cutlass13device_kernelIN5flash19enable_sm80_to_sm89INS1_16FlashAttnBwdSm80INS1_25CollectiveMainloopBwdSm80ILi2ELi1EN4cute5tupleIJNS5_1CILi64EEENS7_ILi80EEENS7_ILi192EEEEEENS_6half_tEfNS_4arch4Sm80ELb0ELb0ELb0ELb0ELb1ELb0ELb1ELb0ELi2ELi4ELi2ELi2ELb0EEENS1_24CollectiveEpilogueBwdGQAISB_fSE_Li256ELb0ELb1EEENS1_19SingleTileSchedulerILb0ELb0ELb0ELi80EEEEEEEEEvNT_6ParamsE:
	.zero		984


//--------------------- .nv.constant0._ZN7cutlass13device_kernelIN5flash19enable_sm80_to_sm89INS1_16FlashAttnBwdSm80INS1_25CollectiveMainloopBwdSm80ILi2ELi1EN4cute5tupleIJNS5_1CILi64EEENS7_ILi80EEENS7_ILi192EEEEEENS_6half_tEfNS_4arch4Sm80ELb0ELb0ELb0ELb1ELb0ELb0ELb1ELb0ELi2ELi4ELi2ELi2ELb0EEENS1_21CollectiveEpilogueBwdISB_SC_SE_Li256ELb1ELb1ELi4EEENS1_19SingleTileSchedulerILb1ELb0ELb0ELi80EEEEEEEEEvNT_6ParamsE --------------------------
	.section	.nv.constant0._ZN7cutlass13device_kernelIN5flash19enable_sm80_to_sm89INS1_16FlashAttnBwdSm80INS1_25CollectiveMainloopBwdSm80ILi2ELi1EN4cute5tupleIJNS5_1CILi64EEENS7_ILi80EEENS7_ILi192EEEEEENS_6half_tEfNS_4arch4Sm80ELb0ELb0ELb0ELb1ELb0ELb0ELb1ELb0ELi2ELi4ELi2ELi2ELb0EEENS1_21CollectiveEpilogueBwdISB_SC_SE_Li256ELb1ELb1ELi4EEENS1_19SingleTileSchedulerILb1ELb0ELb0ELi80EEEEEEEEEvNT_6ParamsE,"a",@progbits
	.sectionflags	@""
	.align	4
.nv.constant0._ZN7cutlass13device_kernelIN5flash19enable_sm80_to_sm89INS1_16FlashAttnBwdSm80INS1_25CollectiveMainloopBwdSm80ILi2ELi1EN4cute5tupleIJNS5_1CILi64EEENS7_ILi80EEENS7_ILi192EEEEEENS_6half_tEfNS_4arch4Sm80ELb0ELb0ELb0ELb1ELb0ELb0ELb1ELb0ELi2ELi4ELi2ELi2ELb0EEENS1_21CollectiveEpilogueBwdISB_SC_SE_Li256ELb1ELb1ELi4EEENS1_19SingleTileSchedulerILb1ELb0ELb0ELi80EEEEEEEEEvNT_6ParamsE:
	.zero		976


//--------------------- .nv.constant0._ZN7cutlass13device_kernelIN5flash19enable_sm80_to_sm89INS1_16FlashAttnBwdSm80INS1_25CollectiveMainloopBwdSm80ILi2ELi1EN4cute5tupleIJNS5_1CILi64EEENS7_ILi80EEENS7_ILi192EEEEEENS_6half_tEfNS_4arch4Sm80ELb0ELb0ELb0ELb1ELb1ELb0ELb1ELb0ELi2ELi4ELi2ELi2ELb0EEENS1_21CollectiveEpilogueBwdISB_SC_SE_Li256ELb1ELb1ELi4EEENS1_19SingleTileSchedulerILb1ELb0ELb0ELi80EEEEEEEEEvNT_6ParamsE --------------------------
	.section	.nv.constant0._ZN7cutlass13device_kernelIN5flash19enable_sm80_to_sm89INS1_16FlashAttnBwdSm80INS1_25CollectiveMainloopBwdSm80ILi2ELi1EN4cute5tupleIJNS5_1CILi64EEENS7_ILi80EEENS7_ILi192EEEEEENS_6half_tEfNS_4arch4Sm80ELb0ELb0ELb0ELb1ELb1ELb0ELb1ELb0ELi2ELi4ELi2ELi2ELb0EEENS1_21CollectiveEpilogueBwdISB_SC_SE_Li256ELb1ELb1ELi4EEENS1_19SingleTileSchedulerILb1ELb0ELb0ELi80EEEEEEEEEvNT_6ParamsE,"a",@progbits
	.sectionflags	@""
	.align	4
.nv.constant0._ZN7cutlass13device_kernelIN5flash19enable_sm80_to_sm89INS1_16FlashAttnBwdSm80INS1_25CollectiveMainloopBwdSm80ILi2ELi1EN4cute5tupleIJNS5_1CILi64EEENS7_ILi80EEENS7_ILi192EEEEEENS_6half_tEfNS_4arch4Sm80ELb0ELb0ELb0ELb1ELb1ELb0ELb1ELb0ELi2ELi4ELi2ELi2ELb0EEENS1_21CollectiveEpilogueBwdISB_SC_SE_Li256ELb1ELb1ELi4EEENS1_19SingleTileSchedulerILb1ELb0ELb0ELi80EEEEEEEEEvNT_6ParamsE:
	.zero		976


//--------------------- .nv.constant0._ZN7cutlass13device_kernelIN5flash19enable_sm80_to_sm89INS1_16FlashAttnBwdSm80INS1_25CollectiveMainloopBwdSm80ILi2ELi1EN4cute5tupleIJNS5_1CILi64EEENS7_ILi80EEENS7_ILi192EEEEEENS_6half_tEfNS_4arch4Sm80ELb0ELb0ELb0ELb1ELb0ELb0ELb1ELb0ELi2ELi4ELi2ELi2ELb0EEENS1_24CollectiveEpilogueBwdGQAISB_fSE_Li256ELb1ELb0EEENS1_19SingleTileSchedulerILb1ELb0ELb0ELi80EEEEEEEEEvNT_6ParamsE --------------------------
	.section	.nv.constant0._ZN7cutlass13device_kernelIN5flash19enable_sm80_to_sm89INS1_16FlashAttnBwdSm80INS1_25CollectiveMainloopBwdSm80ILi2ELi1EN4cute5tupleIJNS5_1CILi64EEENS7_ILi80EEENS7_ILi192EEEEEENS_6half_tEfNS_4arch4Sm80ELb0ELb0ELb0ELb1ELb0ELb0ELb1ELb0ELi2ELi4ELi2ELi2ELb0EEENS1_24CollectiveEpilogueBwdGQAISB_fSE_Li256ELb1ELb0EEENS1_19SingleTileSchedulerILb1ELb0ELb0ELi80EEEEEEEEEvNT_6ParamsE,"a",@progbits
	.sectionflags	@""
	.align	4
.nv.constant0._ZN7cutlass13device_kernelIN5flash19enable_sm80_to_sm89INS1_16FlashAttnBwdSm80INS1_25CollectiveMainloopBwdSm80ILi2ELi1EN4cute5tupleIJNS5_1CILi64EEENS7_ILi80EEENS7_ILi192EEEEEENS_6half_tEfNS_4arch4Sm80ELb0ELb0ELb0ELb1ELb0ELb0ELb1ELb0ELi2ELi4ELi2ELi2ELb0EEENS1_24CollectiveEpilogueBwdGQAISB_fSE_Li256ELb1ELb0EEENS1_19SingleTileSchedulerILb1ELb0ELb0ELi80EEEEEEEEEvNT_6ParamsE:
	.zero		984


//--------------------- .nv.constant0._ZN7cutlass13device_kernelIN5flash19enable_sm80_to_sm89INS1_16FlashAttnBwdSm80INS1_25CollectiveMainloopBwdSm80ILi2ELi1EN4cute5tupleIJNS5_1CILi64EEENS7_ILi80EEENS7_ILi192EEEEEENS_6half_tEfNS_4arch4Sm80ELb0ELb0ELb0ELb1ELb1ELb0ELb1ELb0ELi2ELi4ELi2ELi2ELb0EEENS1_24CollectiveEpilogueBwdGQAISB_fSE_Li256ELb1ELb1EEENS1_19SingleTileSchedulerILb1ELb0ELb0ELi80EEEEEEEEEvNT_6ParamsE --------------------------
	.section	.nv.constant0._ZN7cutlass13device_kernelIN5flash19enable_sm80_to_sm89INS1_16FlashAttnBwdSm80INS1_25CollectiveMainloopBwdSm80ILi2ELi1EN4cute5tupleIJNS5_1CILi64EEENS7_ILi80EEENS7_ILi192EEEEEENS_6half_tEfNS_4arch4Sm80ELb0ELb0ELb0ELb1ELb1ELb0ELb1ELb0ELi2ELi4ELi2ELi2ELb0EEENS1_24CollectiveEpilogueBwdGQAISB_fSE_Li256ELb1ELb1EEENS1_19SingleTileSchedulerILb1ELb0ELb0ELi80EEEEEEEEEvNT_6ParamsE,"a",@progbits
	.sectionflags	@""
	.align	4
.nv.constant0._ZN7cutlass13device_kernelIN5flash19enable_sm80_to_sm89INS1_16FlashAttnBwdSm80INS1_25CollectiveMainloopBwdSm80ILi2ELi1EN4cute5tupleIJNS5_1CILi64EEENS7_ILi80EEENS7_ILi192EEEEEENS_6half_tEfNS_4arch4Sm80ELb0ELb0ELb0ELb1ELb1ELb0ELb1ELb0ELi2ELi4ELi2ELi2ELb0EEENS1_24CollectiveEpilogueBwdGQAISB_fSE_Li256ELb1ELb1EEENS1_19SingleTileSchedulerILb1ELb0ELb0ELi80EEEEEEEEEvNT_6ParamsE:
	.zero		984


//--------------------- .nv.constant0._ZN7cutlass13device_kernelIN5flash19enable_sm80_to_sm89INS1_16FlashAttnBwdSm80INS1_25CollectiveMainloopBwdSm80ILi2ELi1EN4cute5tupleIJNS5_1CILi64EEENS7_ILi80EEENS7_ILi192EEEEEENS_6half_tEfNS_4arch4Sm80ELb0ELb1ELb0ELb0ELb0ELb0ELb1ELb0ELi2ELi4ELi2ELi2ELb0EEENS1_21CollectiveEpilogueBwdISB_SC_SE_Li256ELb0ELb1ELi4EEENS1_19SingleTileSchedulerILb0ELb0ELb0ELi80EEEEEEEEEvNT_6ParamsE --------------------------
	.section	.nv.constant0._ZN7cutlass13device_kernelIN5flash19enable_sm80_to_sm89INS1_16FlashAttnBwdSm80INS1_25CollectiveMainloopBwdSm80ILi2ELi1EN4cute5tupleIJNS5_1CILi64EEENS7_ILi80EEENS7_ILi192EEEEEENS_6half_tEfNS_4arch4Sm80ELb0ELb1ELb0ELb0ELb0ELb0ELb1ELb0ELi2ELi4ELi2ELi2ELb0EEENS1_21CollectiveEpilogueBwdISB_SC_SE_Li256ELb0ELb1ELi4EEENS1_19SingleTileSchedulerILb0ELb0ELb0ELi80EEEEEEEEEvNT_6ParamsE,"a",@progbits
	.sectionflags	@""
	.align	4
.nv.constant0._ZN7cutlass13device_kernelIN5flash19enable_sm80_to_sm89INS1_16FlashAttnBwdSm80INS1_25CollectiveMainloopBwdSm80ILi2ELi1EN4cute5tupleIJNS5_1CILi64EEENS7_ILi80EEENS7_ILi192EEEEEENS_6half_tEfNS_4arch4Sm80ELb0ELb1ELb0ELb0ELb0ELb0ELb1ELb0ELi2ELi4ELi2ELi2ELb0EEENS1_21CollectiveEpilogueBwdISB_SC_SE_Li256ELb0ELb1ELi4EEENS1_19SingleTileSchedulerILb0ELb0ELb0ELi80EEEEEEEEEvNT_6ParamsE:
	.zero		976


//--------------------- .nv.constant0._ZN7cutlass13device_kernelIN5flash19enable_sm80_to_sm89INS1_16FlashAttnBwdSm80INS1_25CollectiveMainloopBwdSm80ILi2ELi1EN4cute5tupleIJNS5_1CILi64EEENS7_ILi80EEENS7_ILi192EEEEEENS_6half_tEfNS_4arch4Sm80ELb0ELb1ELb0ELb0ELb1ELb0ELb1ELb0ELi2ELi4ELi2ELi2ELb0EEENS1_21CollectiveEpilogueBwdISB_SC_SE_Li256ELb0ELb1ELi4EEENS1_19SingleTileSchedulerILb0ELb0ELb0ELi80EEEEEEEEEvNT_6ParamsE --------------------------
	.section	.nv.constant0._ZN7cutlass13device_kernelIN5flash19enable_sm80_to_sm89INS1_16FlashAttnBwdSm80INS1_25CollectiveMainloopBwdSm80ILi2ELi1EN4cute5tupleIJNS5_1CILi64EEENS7_ILi80EEENS7_ILi192EEEEEENS_6half_tEfNS_4arch4Sm80ELb0ELb1ELb0ELb0ELb1ELb0ELb1ELb0ELi2ELi4ELi2ELi2ELb0EEENS1_21CollectiveEpilogueBwdISB_SC_SE_Li256ELb0ELb1ELi4EEENS1_19SingleTileSchedulerILb0ELb0ELb0ELi80EEEEEEEEEvNT_6ParamsE,"a",@progbits
	.sectionflags	@""
	.align	4
.nv.constant0._ZN7cutlass13device_kernelIN5flash19enable_sm80_to_sm89INS1_16FlashAttnBwdSm80INS1_25CollectiveMainloopBwdSm80ILi2ELi1EN4cute5tupleIJNS5_1CILi64EEENS7_ILi80EEENS7_ILi192EEEEEENS_6half_tEfNS_4arch4Sm80ELb0ELb1ELb0ELb0ELb1ELb0ELb1ELb0ELi2ELi4ELi2ELi2ELb0EEENS1_21CollectiveEpilogueBwdISB_SC_SE_Li256ELb0ELb1ELi4EEENS1_19SingleTileSchedulerILb0ELb0ELb0ELi80EEEEEEEEEvNT_6ParamsE:
	.zero		976


//--------------------- .nv.constant0._ZN7cutlass13device_kernelIN5flash19enable_sm80_to_sm89INS1_16FlashAttnBwdSm80INS1_25CollectiveMainloopBwdSm80ILi2ELi1EN4cute5tupleIJNS5_1CILi64EEENS7_ILi80EEENS7_ILi192EEEEEENS_6half_tEfNS_4arch4Sm80ELb0ELb1ELb0ELb0ELb0ELb0ELb1ELb0ELi2ELi4ELi2ELi2ELb0EEENS1_24CollectiveEpilogueBwdGQAISB_fSE_Li256ELb0ELb0EEENS1_19SingleTileSchedulerILb0ELb0ELb0ELi80EEEEEEEEEvNT_6ParamsE --------------------------
	.section	.nv.constant0._ZN7cutlass13device_kernelIN5flash19enable_sm80_to_sm89INS1_16FlashAttnBwdSm80INS1_25CollectiveMainloopBwdSm80ILi2ELi1EN4cute5tupleIJNS5_1CILi64EEENS7_ILi80EEENS7_ILi192EEEEEENS_6half_tEfNS_4arch4Sm80ELb0ELb1ELb0ELb0ELb0ELb0ELb1ELb0ELi2ELi4ELi2ELi2ELb0EEENS1_24CollectiveEpilogueBwdGQAISB_fSE_Li256ELb0ELb0EEENS1_19SingleTileSchedulerILb0ELb0ELb0ELi80EEEEEEEEEvNT_6ParamsE,"a",@progbits
	.sectionflags	@""
	.align	4
.nv.constant0._ZN7cutlass13device_kernelIN5flash19enable_sm80_to_sm89INS1_16FlashAttnBwdSm80INS1_25CollectiveMainloopBwdSm80ILi2ELi1EN4cute5tupleIJNS5_1CILi64EEENS7_ILi80EEENS7_ILi192EEEEEENS_6half_tEfNS_4arch4Sm80ELb0ELb1ELb0ELb0ELb0ELb0ELb1ELb0ELi2ELi4ELi2ELi2ELb0EEENS1_24CollectiveEpilogueBwdGQAISB_fSE_Li256ELb0ELb0EEENS1_19SingleTileSchedulerILb0ELb0ELb0ELi80EEEEEEEEEvNT_6ParamsE:
	.zero		984


//--------------------- .nv.constant0._ZN7cutlass13device_kernelIN5flash19enable_sm80_to_sm89INS1_16FlashAttnBwdSm80INS1_25CollectiveMainloopBwdSm80ILi2ELi1EN4cute5tupleIJNS5_1CILi64EEENS7_ILi80EEENS7_ILi192EEEEEENS_6half_tEfNS_4arch4Sm80ELb0ELb1ELb0ELb0ELb1ELb0ELb1ELb0ELi2ELi4ELi2ELi2ELb0EEENS1_24CollectiveEpilogueBwdGQAISB_fSE_Li256ELb0ELb1EEENS1_19SingleTileSchedulerILb0ELb0ELb0ELi80EEEEEEEEEvNT_6ParamsE --------------------------
	.section	.nv.constant0._ZN7cutlass13device_kernelIN5flash19enable_sm80_to_sm89INS1_16FlashAttnBwdSm80INS1_25CollectiveMainloopBwdSm80ILi2ELi1EN4cute5tupleIJNS5_1CILi64EEENS7_ILi80EEENS7_ILi192EEEEEENS_6half_tEfNS_4arch4Sm80ELb0ELb1ELb0ELb0ELb1ELb0ELb1ELb0ELi2ELi4ELi2ELi2ELb0EEENS1_24CollectiveEpilogueBwdGQAISB_fSE_Li256ELb0ELb1EEENS1_19SingleTileSchedulerILb0ELb0ELb0ELi80EEEEEEEEEvNT_6ParamsE,"a",@progbits
	.sectionflags	@""
	.align	4
.nv.constant0._ZN7cutlass13device_kernelIN5flash19enable_sm80_to_sm89INS1_16FlashAttnBwdSm80INS1_25CollectiveMainloopBwdSm80ILi2ELi1EN4cute5tupleIJNS5_1CILi64EEENS7_ILi80EEENS7_ILi192EEEEEENS_6half_tEfNS_4arch4Sm80ELb0ELb1ELb0ELb0ELb1ELb0ELb1ELb0ELi2ELi4ELi2ELi2ELb0EEENS1_24CollectiveEpilogueBwdGQAISB_fSE_Li256ELb0ELb1EEENS1_19SingleTileSchedulerILb0ELb0ELb0ELi80EEEEEEEEEvNT_6ParamsE:
	.zero		984


//--------------------- .nv.constant0._ZN7cutlass13device_kernelIN5flash19enable_sm80_to_sm89INS1_16FlashAttnBwdSm80INS1_25CollectiveMainloopBwdSm80ILi2ELi1EN4cute5tupleIJNS5_1CILi64EEENS7_ILi80EEENS7_ILi192EEEEEENS_6half_tEfNS_4arch4Sm80ELb0ELb1ELb0ELb1ELb0ELb0ELb1ELb0ELi2ELi4ELi2ELi2ELb0EEENS1_21CollectiveEpilogueBwdISB_SC_SE_Li256ELb1ELb1ELi4EEENS1_19SingleTileSchedulerILb1ELb0ELb0ELi80EEEEEEEEEvNT_6ParamsE --------------------------
	.section	.nv.constant0._ZN7cutlass13device_kernelIN5flash19enable_sm80_to_sm89INS1_16FlashAttnBwdSm80INS1_25CollectiveMainloopBwdSm80ILi2ELi1EN4cute5tupleIJNS5_1CILi64EEENS7_ILi80EEENS7_ILi192EEEEEENS_6half_tEfNS_4arch4Sm80ELb0ELb1ELb0ELb1ELb0ELb0ELb1ELb0ELi2ELi4ELi2ELi2ELb0EEENS1_21CollectiveEpilogueBwdISB_SC_SE_Li256ELb1ELb1ELi4EEENS1_19SingleTileSchedulerILb1ELb0ELb0ELi80EEEEEEEEEvNT_6ParamsE,"a",@progbits
	.sectionflags	@""
	.align	4
.nv.constant0._ZN7cutlass13device_kernelIN5flash19enable_sm80_to_sm89INS1_16FlashAttnBwdSm80INS1_25CollectiveMainloopBwdSm80ILi2ELi1EN4cute5tupleIJNS5_1CILi64EEENS7_ILi80EEENS7_ILi192EEEEEENS_6half_tEfNS_4arch4Sm80ELb0ELb1ELb0ELb1ELb0ELb0ELb1ELb0ELi2ELi4ELi2ELi2ELb0EEENS1_21CollectiveEpilogueBwdISB_SC_SE_Li256ELb1ELb1ELi4EEENS1_19SingleTileSchedulerILb1ELb0ELb0ELi80EEEEEEEEEvNT_6ParamsE:
	.zero		976


//--------------------- .nv.constant0._ZN7cutlass13device_kernelIN5flash19enable_sm80_to_sm89INS1_16FlashAttnBwdSm80INS1_25CollectiveMainloopBwdSm80ILi2ELi1EN4cute5tupleIJNS5_1CILi64EEENS7_ILi80EEENS7_ILi192EEEEEENS_6half_tEfNS_4arch4Sm80ELb0ELb1ELb0ELb1ELb1ELb0ELb1ELb0ELi2ELi4ELi2ELi2ELb0EEENS1_21CollectiveEpilogueBwdISB_SC_SE_Li256ELb1ELb1ELi4EEENS1_19SingleTileSchedulerILb1ELb0ELb0ELi80EEEEEEEEEvNT_6ParamsE --------------------------
	.section	.nv.constant0._ZN7cutlass13device_kernelIN5flash19enable_sm80_to_sm89INS1_16FlashAttnBwdSm80INS1_25CollectiveMainloopBwdSm80ILi2ELi1EN4cute5tupleIJNS5_1CILi64EEENS7_ILi80EEENS7_ILi192EEEEEENS_6half_tEfNS_4arch4Sm80ELb0ELb1ELb0ELb1ELb1ELb0ELb1ELb0ELi2ELi4ELi2ELi2ELb0EEENS1_21CollectiveEpilogueBwdISB_SC_SE_Li256ELb1ELb1ELi4EEENS1_19SingleTileSchedulerILb1ELb0ELb0ELi80EEEEEEEEEvNT_6ParamsE,"a",@progbits
	.sectionflags	@""
	.align	4
.nv.constant0._ZN7cutlass13device_kernelIN5flash19enable_sm80_to_sm89INS1_16FlashAttnBwdSm80INS1_25CollectiveMainloopBwdSm80ILi2ELi1EN4cute5tupleIJNS5_1CILi64EEENS7_ILi80EEENS7_ILi192EEEEEENS_6half_tEfNS_4arch4Sm80ELb0ELb1ELb0ELb1ELb1ELb0ELb1ELb0ELi2ELi4ELi2ELi2ELb0EEENS1_21CollectiveEpilogueBwdISB_SC_SE_Li256ELb1ELb1ELi4EEENS1_19SingleTileSchedulerILb1ELb0ELb0ELi80EEEEEEEEEvNT_6ParamsE:
	.zero		976


//--------------------- .nv.constant0._ZN7cutlass13device_kernelIN5flash19enable_sm80_to_sm89INS1_16FlashAttnBwdSm80INS1_25CollectiveMainloopBwdSm80ILi2ELi1EN4cute5tupleIJNS5_1CILi64EEENS7_ILi80EEENS7_ILi192EEEEEENS_6half_tEfNS_4arch4Sm80ELb0ELb1ELb0ELb1ELb0ELb0ELb1ELb0ELi2ELi4ELi2ELi2ELb0EEENS1_24CollectiveEpilogueBwdGQAISB_fSE_Li256ELb1ELb0EEENS1_19SingleTileSchedulerILb1ELb0ELb0ELi80EEEEEEEEEvNT_6ParamsE --------------------------
	.section	.nv.constant0._ZN7cutlass13device_kernelIN5flash19enable_sm80_to_sm89INS1_16FlashAttnBwdSm80INS1_25CollectiveMainloopBwdSm80ILi2ELi1EN4cute5tupleIJNS5_1CILi64EEENS7_ILi80EEENS7_ILi192EEEEEENS_6half_tEfNS_4arch4Sm80ELb0ELb1ELb0ELb1ELb0ELb0ELb1ELb0ELi2ELi4ELi2ELi2ELb0EEENS1_24CollectiveEpilogueBwdGQAISB_fSE_Li256ELb1ELb0EEENS1_19SingleTileSchedulerILb1ELb0ELb0ELi80EEEEEEEEEvNT_6ParamsE,"a",@progbits
	.sectionflags	@""
	.align	4
.nv.constant0._ZN7cutlass13device_kernelIN5flash19enable_sm80_to_sm89INS1_16FlashAttnBwdSm80INS1_25CollectiveMainloopBwdSm80ILi2ELi1EN4cute5tupleIJNS5_1CILi64EEENS7_ILi80EEENS7_ILi192EEEEEENS_6half_tEfNS_4arch4Sm80ELb0ELb1ELb0ELb1ELb0ELb0ELb1ELb0ELi2ELi4ELi2ELi2ELb0EEENS1_24CollectiveEpilogueBwdGQAISB_fSE_Li256ELb1ELb0EEENS1_19SingleTileSchedulerILb1ELb0ELb0ELi80EEEEEEEEEvNT_6ParamsE:
	.zero		984


//--------------------- .nv.constant0._ZN7cutlass13device_kernelIN5flash19enable_sm80_to_sm89INS1_16FlashAttnBwdSm80INS1_25CollectiveMainloopBwdSm80ILi2ELi1EN4cute5tupleIJNS5_1CILi64EEENS7_ILi80EEENS7_ILi192EEEEEENS_6half_tEfNS_4arch4Sm80ELb0ELb1ELb0ELb1ELb1ELb0ELb1ELb0ELi2ELi4ELi2ELi2ELb0EEENS1_24CollectiveEpilogueBwdGQAISB_fSE_Li256ELb1ELb1EEENS1_19SingleTileSchedulerILb1ELb0ELb0ELi80EEEEEEEEEvNT_6ParamsE --------------------------
	.section	.nv.constant0._ZN7cutlass13device_kernelIN5flash19enable_sm80_to_sm89INS1_16FlashAttnBwdSm80INS1_25CollectiveMainloopBwdSm80ILi2ELi1EN4cute5tupleIJNS5_1CILi64EEENS7_ILi80EEENS7_ILi192EEEEEENS_6half_tEfNS_4arch4Sm80ELb0ELb1ELb0ELb1ELb1ELb0ELb1ELb0ELi2ELi4ELi2ELi2ELb0EEENS1_24CollectiveEpilogueBwdGQAISB_fSE_Li256ELb1ELb1EEENS1_19SingleTileSchedulerILb1ELb0ELb0ELi80EEEEEEEEEvNT_6ParamsE,"a",@progbits
	.sectionflags	@""
	.align	4
.nv.constant0._ZN7cutlass13device_kernelIN5flash19enable_sm80_to_sm89INS1_16FlashAttnBwdSm80INS1_25CollectiveMainloopBwdSm80ILi2ELi1EN4cute5tupleIJNS5_1CILi64EEENS7_ILi80EEENS7_ILi192EEEEEENS_6half_tEfNS_4arch4Sm80ELb0ELb1ELb0ELb1ELb1ELb0ELb1ELb0ELi2ELi4ELi2ELi2ELb0EEENS1_24CollectiveEpilogueBwdGQAISB_fSE_Li256ELb1ELb1EEENS1_19SingleTileSchedulerILb1ELb0ELb0ELi80EEEEEEEEEvNT_6ParamsE:
	.zero		984


//--------------------- .nv.constant0._ZN7cutlass13device_kernelIN5flash19enable_sm80_to_sm89INS1_16FlashAttnBwdSm80INS1_25CollectiveMainloopBwdSm80ILi2ELi1EN4cute5tupleIJNS5_1CILi64EEENS7_ILi80EEENS7_ILi192EEEEEENS_6half_tEfNS_4arch4Sm80ELb1ELb0ELb0ELb0ELb0ELb0ELb1ELb0ELi2ELi4ELi2ELi2ELb0EEENS1_21CollectiveEpilogueBwdISB_SC_SE_Li256ELb0ELb1ELi4EEENS1_25SingleTileBwdLPTSchedulerILb0ELi80ELb0EEEEEEEEEvNT_6ParamsE --------------------------
	.section	.nv.constant0._ZN7cutlass13device_kernelIN5flash19enable_sm80_to_sm89INS1_16FlashAttnBwdSm80INS1_25CollectiveMainloopBwdSm80ILi2ELi1EN4cute5tupleIJNS5_1CILi64EEENS7_ILi80EEENS7_ILi192EEEEEENS_6half_tEfNS_4arch4Sm80ELb1ELb0ELb0ELb0ELb0ELb0ELb1ELb0ELi2ELi4ELi2ELi2ELb0EEENS1_21CollectiveEpilogueBwdISB_SC_SE_Li256ELb0ELb1ELi4EEENS1_25SingleTileBwdLPTSchedulerILb0ELi80ELb0EEEEEEEEEvNT_6ParamsE,"a",@progbits
	.sectionflags	@""
	.align	4
.nv.constant0._ZN7cutlass13device_kernelIN5flash19enable_sm80_to_sm89INS1_16FlashAttnBwdSm80INS1_25CollectiveMainloopBwdSm80ILi2ELi1EN4cute5tupleIJNS5_1CILi64EEENS7_ILi80EEENS7_ILi192EEEEEENS_6half_tEfNS_4arch4Sm80ELb1ELb0ELb0ELb0ELb0ELb0ELb1ELb0ELi2ELi4ELi2ELi2ELb0EEENS1_21CollectiveEpilogueBwdISB_SC_SE_Li256ELb0ELb1ELi4EEENS1_25SingleTileBwdLPTSchedulerILb0ELi80ELb0EEEEEEEEEvNT_6ParamsE:
	.zero		1000


//--------------------- .nv.constant0._ZN7cutlass13device_kernelIN5flash19enable_sm80_to_sm89INS1_16FlashAttnBwdSm80INS1_25CollectiveMainloopBwdSm80ILi2ELi1EN4cute5tupleIJNS5_1CILi64EEENS7_ILi80EEENS7_ILi192EEEEEENS_6half_tEfNS_4arch4Sm80ELb1ELb0ELb0ELb0ELb1ELb0ELb1ELb0ELi2ELi4ELi2ELi2ELb0EEENS1_21CollectiveEpilogueBwdISB_SC_SE_Li256ELb0ELb1ELi4EEENS1_25SingleTileBwdLPTSchedulerILb0ELi80ELb1EEEEEEEEEvNT_6ParamsE --------------------------
	.section	.nv.constant0._ZN7cutlass13device_kernelIN5flash19enable_sm80_to_sm89INS1_16FlashAttnBwdSm80INS1_25CollectiveMainloopBwdSm80ILi2ELi1EN4cute5tupleIJNS5_1CILi64EEENS7_ILi80EEENS7_ILi192EEEEEENS_6half_tEfNS_4arch4Sm80ELb1ELb0ELb0ELb0ELb1ELb0ELb1ELb0ELi2ELi4ELi2ELi2ELb0EEENS1_21CollectiveEpilogueBwdISB_SC_SE_Li256ELb0ELb1ELi4EEENS1_25SingleTileBwdLPTSchedulerILb0ELi80ELb1EEEEEEEEEvNT_6ParamsE,"a",@progbits
	.sectionflags	@""
	.align	4
.nv.constant0._ZN7cutlass13device_kernelIN5flash19enable_sm80_to_sm89INS1_16FlashAttnBwdSm80INS1_25CollectiveMainloopBwdSm80ILi2ELi1EN4cute5tupleIJNS5_1CILi64EEENS7_ILi80EEENS7_ILi192EEEEEENS_6half_tEfNS_4arch4Sm80ELb1ELb0ELb0ELb0ELb1ELb0ELb1ELb0ELi2ELi4ELi2ELi2ELb0EEENS1_21CollectiveEpilogueBwdISB_SC_SE_Li256ELb0ELb1ELi4EEENS1_25SingleTileBwdLPTSchedulerILb0ELi80ELb1EEEEEEEEEvNT_6ParamsE:
	.zero		1000


//--------------------- .nv.constant0._ZN7cutlass13device_kernelIN5flash19enable_sm80_to_sm89INS1_16FlashAttnBwdSm80INS1_25CollectiveMainloopBwdSm80ILi2ELi1EN4cute5tupleIJNS5_1CILi64EEENS7_ILi80EEENS7_ILi192EEEEEENS_6half_tEfNS_4arch4Sm80ELb1ELb0ELb0ELb0ELb0ELb0ELb1ELb0ELi2ELi4ELi2ELi2ELb0EEENS1_24CollectiveEpilogueBwdGQAISB_fSE_Li256ELb0ELb0EEENS1_25SingleTileBwdLPTSchedulerILb0ELi80ELb0EEEEEEEEEvNT_6ParamsE --------------------------
	.section	.nv.constant0._ZN7cutlass13device_kernelIN5flash19enable_sm80_to_sm89INS1_16FlashAttnBwdSm80INS1_25CollectiveMainloopBwdSm80ILi2ELi1EN4cute5tupleIJNS5_1CILi64EEENS7_ILi80EEENS7_ILi192EEEEEENS_6half_tEfNS_4arch4Sm80ELb1ELb0ELb0ELb0ELb0ELb0ELb1ELb0ELi2ELi4ELi2ELi2ELb0EEENS1_24CollectiveEpilogueBwdGQAISB_fSE_Li256ELb0ELb0EEENS1_25SingleTileBwdLPTSchedulerILb0ELi80ELb0EEEEEEEEEvNT_6ParamsE,"a",@progbits
	.sectionflags	@""
	.align	4
.nv.constant0._ZN7cutlass13device_kernelIN5flash19enable_sm80_to_sm89INS1_16FlashAttnBwdSm80INS1_25CollectiveMainloopBwdSm80ILi2ELi1EN4cute5tupleIJNS5_1CILi64EEENS7_ILi80EEENS7_ILi192EEEEEENS_6half_tEfNS_4arch4Sm80ELb1ELb0ELb0ELb0ELb0ELb0ELb1ELb0ELi2ELi4ELi2ELi2ELb0EEENS1_24CollectiveEpilogueBwdGQAISB_fSE_Li256ELb0ELb0EEENS1_25SingleTileBwdLPTSchedulerILb0ELi80ELb0EEEEEEEEEvNT_6ParamsE:
	.zero		1008


//--------------------- .nv.constant0._ZN7cutlass13device_kernelIN5flash19enable_sm80_to_sm89INS1_16FlashAttnBwdSm80INS1_25CollectiveMainloopBwdSm80ILi2ELi1EN4cute5tupleIJNS5_1CILi64EEENS7_ILi80EEENS7_ILi192EEEEEENS_6half_tEfNS_4arch4Sm80ELb1ELb0ELb0ELb0ELb1ELb0ELb1ELb0ELi2ELi4ELi2ELi2ELb0EEENS1_24CollectiveEpilogueBwdGQAISB_fSE_Li256ELb0ELb1EEENS1_25SingleTileBwdLPTSchedulerILb0ELi80ELb1EEEEEEEEEvNT_6ParamsE --------------------------
	.section	.nv.constant0._ZN7cutlass13device_kernelIN5flash19enable_sm80_to_sm89INS1_16FlashAttnBwdSm80INS1_25CollectiveMainloopBwdSm80ILi2ELi1EN4cute5tupleIJNS5_1CILi64EEENS7_ILi80EEENS7_ILi192EEEEEENS_6half_tEfNS_4arch4Sm80ELb1ELb0ELb0ELb0ELb1ELb0ELb1ELb0ELi2ELi4ELi2ELi2ELb0EEENS1_24CollectiveEpilogueBwdGQAISB_fSE_Li256ELb0ELb1EEENS1_25SingleTileBwdLPTSchedulerILb0ELi80ELb1EEEEEEEEEvNT_6ParamsE,"a",@progbits
	.sectionflags	@""
	.align	4
.nv.constant0._ZN7cutlass13device_kernelIN5flash19enable_sm80_to_sm89INS1_16FlashAttnBwdSm80INS1_25CollectiveMainloopBwdSm80ILi2ELi1EN4cute5tupleIJNS5_1CILi64EEENS7_ILi80EEENS7_ILi192EEEEEENS_6half_tEfNS_4arch4Sm80ELb1ELb0ELb0ELb0ELb1ELb0ELb1ELb0ELi2ELi4ELi2ELi2ELb0EEENS1_24CollectiveEpilogueBwdGQAISB_fSE_Li256ELb0ELb1EEENS1_25SingleTileBwdLPTSchedulerILb0ELi80ELb1EEEEEEEEEvNT_6ParamsE:
	.zero		1008


//--------------------- .nv.constant0._ZN7cutlass13device_kernelIN5flash22FlashAttnBwdPreprocessIN4cute5tupleIJNS3_1CILi64EEENS5_ILi192EEEEEENS_6half_tEfNS_4arch4Sm80ELb1ELb0EEEEEvNT_6ParamsE --------------------------
	.section	.nv.constant0._ZN7cutlass13device_kernelIN5flash22FlashAttnBwdPreprocessIN4cute5tupleIJNS3_1CILi64EEENS5_ILi192EEEEEENS_6half_tEfNS_4arch4Sm80ELb1ELb0EEEEEvNT_6ParamsE,"a",@progbits
	.sectionflags	@""
	.align	4
.nv.constant0._ZN7cutlass13device_kernelIN5flash22FlashAttnBwdPreprocessIN4cute5tupleIJNS3_1CILi64EEENS5_ILi192EEEEEENS_6half_tEfNS_4arch4Sm80ELb1ELb0EEEEEvNT_6ParamsE:
	.zero		592


//--------------------- .nv.constant0._ZN7cutlass13device_kernelIN5flash19enable_sm80_to_sm89INS1_16FlashAttnBwdSm80INS1_25CollectiveMainloopBwdSm80ILi2ELi1EN4cute5tupleIJNS5_1CILi64EEENS7_ILi80EEENS7_ILi192EEEEEENS_6half_tEfNS_4arch4Sm80ELb1ELb0ELb0ELb1ELb0ELb0ELb1ELb0ELi2ELi4ELi2ELi2ELb0EEENS1_21CollectiveEpilogueBwdISB_SC_SE_Li256ELb1ELb1ELi4EEENS1_25SingleTileBwdLPTSchedulerILb1ELi80ELb0EEEEEEEEEvNT_6ParamsE --------------------------
	.section	.nv.constant0._ZN7cutlass13device_kernelIN5flash19enable_sm80_to_sm89INS1_16FlashAttnBwdSm80INS1_25CollectiveMainloopBwdSm80ILi2ELi1EN4cute5tupleIJNS5_1CILi64EEENS7_ILi80EEENS7_ILi192EEEEEENS_6half_tEfNS_4arch4Sm80ELb1ELb0ELb0ELb1ELb0ELb0ELb1ELb0ELi2ELi4ELi2ELi2ELb0EEENS1_21CollectiveEpilogueBwdISB_SC_SE_Li256ELb1ELb1ELi4EEENS1_25SingleTileBwdLPTSchedulerILb1ELi80ELb0EEEEEEEEEvNT_6ParamsE,"a",@progbits
	.sectionflags	@""
	.align	4
.nv.constant0._ZN7cutlass13device_kernelIN5flash19enable_sm80_to_sm89INS1_16FlashAttnBwdSm80INS1_25CollectiveMainloopBwdSm80ILi2ELi1EN4cute5tupleIJNS5_1CILi64EEENS7_ILi80EEENS7_ILi192EEEEEENS_6half_tEfNS_4arch4Sm80ELb1ELb0ELb0ELb1ELb0ELb0ELb1ELb0ELi2ELi4ELi2ELi2ELb0EEENS1_21CollectiveEpilogueBwdISB_SC_SE_Li256ELb1ELb1ELi4EEENS1_25SingleTileBwdLPTSchedulerILb1ELi80ELb0EEEEEEEEEvNT_6ParamsE:
	.zero		1000


//--------------------- .nv.constant0._ZN7cutlass13device_kernelIN5flash19enable_sm80_to_sm89INS1_16FlashAttnBwdSm80INS1_25CollectiveMainloopBwdSm80ILi2ELi1EN4cute5tupleIJNS5_1CILi64EEENS7_ILi80EEENS7_ILi192EEEEEENS_6half_tEfNS_4arch4Sm80ELb1ELb0ELb0ELb1ELb1ELb0ELb1ELb0ELi2ELi4ELi2ELi2ELb0EEENS1_21CollectiveEpilogueBwdISB_SC_SE_Li256ELb1ELb1ELi4EEENS1_25SingleTileBwdLPTSchedulerILb1ELi80ELb1EEEEEEEEEvNT_6ParamsE --------------------------
	.section	.nv.constant0._ZN7cutlass13device_kernelIN5flash19enable_sm80_to_sm89INS1_16FlashAttnBwdSm80INS1_25CollectiveMainloopBwdSm80ILi2ELi1EN4cute5tupleIJNS5_1CILi64EEENS7_ILi80EEENS7_ILi192EEEEEENS_6half_tEfNS_4arch4Sm80ELb1ELb0ELb0ELb1ELb1ELb0ELb1ELb0ELi2ELi4ELi2ELi2ELb0EEENS1_21CollectiveEpilogueBwdISB_SC_SE_Li256ELb1ELb1ELi4EEENS1_25SingleTileBwdLPTSchedulerILb1ELi80ELb1EEEEEEEEEvNT_6ParamsE,"a",@progbits
	.sectionflags	@""
	.align	4
.nv.constant0._ZN7cutlass13device_kernelIN5flash19enable_sm80_to_sm89INS1_16FlashAttnBwdSm80INS1_25CollectiveMainloopBwdSm80ILi2ELi1EN4cute5tupleIJNS5_1CILi64EEENS7_ILi80EEENS7_ILi192EEEEEENS_6half_tEfNS_4arch4Sm80ELb1ELb0ELb0ELb1ELb1ELb0ELb1ELb0ELi2ELi4ELi2ELi2ELb0EEENS1_21CollectiveEpilogueBwdISB_SC_SE_Li256ELb1ELb1ELi4EEENS1_25SingleTileBwdLPTSchedulerILb1ELi80ELb1EEEEEEEEEvNT_6ParamsE:
	.zero		1000


//--------------------- .nv.constant0._ZN7cutlass13device_kernelIN5flash19enable_sm80_to_sm89INS1_16FlashAttnBwdSm80INS1_25CollectiveMainloopBwdSm80ILi2ELi1EN4cute5tupleIJNS5_1CILi64EEENS7_ILi80EEENS7_ILi192EEEEEENS_6half_tEfNS_4arch4Sm80ELb1ELb0ELb0ELb1ELb0ELb0ELb1ELb0ELi2ELi4ELi2ELi2ELb0EEENS1_24CollectiveEpilogueBwdGQAISB_fSE_Li256ELb1ELb0EEENS1_25SingleTileBwdLPTSchedulerILb1ELi80ELb0EEEEEEEEEvNT_6ParamsE --------------------------
	.section	.nv.constant0._ZN7cutlass13device_kernelIN5flash19enable_sm80_to_sm89INS1_16FlashAttnBwdSm80INS1_25CollectiveMainloopBwdSm80ILi2ELi1EN4cute5tupleIJNS5_1CILi64EEENS7_ILi80EEENS7_ILi192EEEEEENS_6half_tEfNS_4arch4Sm80ELb1ELb0ELb0ELb1ELb0ELb0ELb1ELb0ELi2ELi4ELi2ELi2ELb0EEENS1_24CollectiveEpilogueBwdGQAISB_fSE_Li256ELb1ELb0EEENS1_25SingleTileBwdLPTSchedulerILb1ELi80ELb0EEEEEEEEEvNT_6ParamsE,"a",@progbits
	.sectionflags	@""
	.align	4
.nv.constant0._ZN7cutlass13device_kernelIN5flash19enable_sm80_to_sm89INS1_16FlashAttnBwdSm80INS1_25CollectiveMainloopBwdSm80ILi2ELi1EN4cute5tupleIJNS5_1CILi64EEENS7_ILi80EEENS7_ILi192EEEEEENS_6half_tEfNS_4arch4Sm80ELb1ELb0ELb0ELb1ELb0ELb0ELb1ELb0ELi2ELi4ELi2ELi2ELb0EEENS1_24CollectiveEpilogueBwdGQAISB_fSE_Li256ELb1ELb0EEENS1_25SingleTileBwdLPTSchedulerILb1ELi80ELb0EEEEEEEEEvNT_6ParamsE:
	.zero		1008


//--------------------- .nv.constant0._ZN7cutlass13device_kernelIN5flash32FlashAttnBwdPostprocessConvertdQIN4cute5tupleIJNS3_1CILi80EEENS5_ILi192EEEEEENS_6half_tEfNS_4arch4Sm80ELi256ENS3_8TiledMMAINS3_8MMA_AtomIJNS3_28SM80_16x8x16_F32F16F16F32_TNEEEENS3_6LayoutINS4_IJNS5_ILi4EEENS5_ILi2EEENS5_ILi1EEEEEENS4_IJSJ_SH_NS5_ILi0EEEEEEEENS4_IJNS5_ILi64EEENS5_ILi16EEESP_EEEEELb1EEEEEvNT_6ParamsE --------------------------
	.section	.nv.constant0._ZN7cutlass13device_kernelIN5flash32FlashAttnBwdPostprocessConvertdQIN4cute5tupleIJNS3_1CILi80EEENS5_ILi192EEEEEENS_6half_tEfNS_4arch4Sm80ELi256ENS3_8TiledMMAINS3_8MMA_AtomIJNS3_28SM80_16x8x16_F32F16F16F32_TNEEEENS3_6LayoutINS4_IJNS5_ILi4EEENS5_ILi2EEENS5_ILi1EEEEEENS4_IJSJ_SH_NS5_ILi0EEEEEEEENS4_IJNS5_ILi64EEENS5_ILi16EEESP_EEEEELb1EEEEEvNT_6ParamsE,"a",@progbits
	.sectionflags	@""
	.align	4
.nv.constant0._ZN7cutlass13device_kernelIN5flash32FlashAttnBwdPostprocessConvertdQIN4cute5tupleIJNS3_1CILi80EEENS5_ILi192EEEEEENS_6half_tEfNS_4arch4Sm80ELi256ENS3_8TiledMMAINS3_8MMA_AtomIJNS3_28SM80_16x8x16_F32F16F16F32_TNEEEENS3_6LayoutINS4_IJNS5_ILi4EEENS5_ILi2EEENS5_ILi1EEEEEENS4_IJSJ_SH_NS5_ILi0EEEEEEEENS4_IJNS5_ILi64EEENS5_ILi16EEESP_EEEEELb1EEEEEvNT_6ParamsE:
	.zero		464


//--------------------- .nv.constant0._ZN7cutlass13device_kernelIN5flash32FlashAttnBwdPostprocessConvertdQIN4cute5tupleIJNS3_1CILi64EEENS5_ILi192EEEEEENS_6half_tEfNS_4arch4Sm80ELi256ENS3_8TiledMMAINS3_8MMA_AtomIJNS3_28SM80_16x8x16_F32F16F16F32_TNEEEENS3_6LayoutINS4_IJNS5_ILi2EEENS5_ILi4EEENS5_ILi1EEEEEENS4_IJSJ_SH_NS5_ILi0EEEEEEEENS4_IJNS5_ILi32EEES6_NS5_ILi16EEEEEEEELb0EEEEEvNT_6ParamsE --------------------------
	.section	.nv.constant0._ZN7cutlass13device_kernelIN5flash32FlashAttnBwdPostprocessConvertdQIN4cute5tupleIJNS3_1CILi64EEENS5_ILi192EEEEEENS_6half_tEfNS_4arch4Sm80ELi256ENS3_8TiledMMAINS3_8MMA_AtomIJNS3_28SM80_16x8x16_F32F16F16F32_TNEEEENS3_6LayoutINS4_IJNS5_ILi2EEENS5_ILi4EEENS5_ILi1EEEEEENS4_IJSJ_SH_NS5_ILi0EEEEEEEENS4_IJNS5_ILi32EEES6_NS5_ILi16EEEEEEEELb0EEEEEvNT_6ParamsE,"a",@progbits
	.sectionflags	@""
	.align	4
.nv.constant0._ZN7cutlass13device_kernelIN5flash32FlashAttnBwdPostprocessConvertdQIN4cute5tupleIJNS3_1CILi64EEENS5_ILi192EEEEEENS_6half_tEfNS_4arch4Sm80ELi256ENS3_8TiledMMAINS3_8MMA_AtomIJNS3_28SM80_16x8x16_F32F16F16F32_TNEEEENS3_6LayoutINS4_IJNS5_ILi2EEENS5_ILi4EEENS5_ILi1EEEEEENS4_IJSJ_SH_NS5_ILi0EEEEEEEENS4_IJNS5_ILi32EEES6_NS5_ILi16EEEEEEEELb0EEEEEvNT_6ParamsE:
	.zero		464


//--------------------- .nv.constant0._ZN7cutlass13device_kernelIN5flash19enable_sm80_to_sm89INS1_16FlashAttnBwdSm80INS1_25CollectiveMainloopBwdSm80ILi2ELi1EN4cute5tupleIJNS5_1CILi64EEENS7_ILi80EEENS7_ILi192EEEEEENS_6half_tEfNS_4arch4Sm80ELb1ELb0ELb0ELb1ELb1ELb0ELb1ELb0ELi2ELi4ELi2ELi2ELb0EEENS1_24CollectiveEpilogueBwdGQAISB_fSE_Li256ELb1ELb1EEENS1_25SingleTileBwdLPTSchedulerILb1ELi80ELb1EEEEEEEEEvNT_6ParamsE --------------------------
	.section	.nv.constant0._ZN7cutlass13device_kernelIN5flash19enable_sm80_to_sm89INS1_16FlashAttnBwdSm80INS1_25CollectiveMainloopBwdSm80ILi2ELi1EN4cute5tupleIJNS5_1CILi64EEENS7_ILi80EEENS7_ILi192EEEEEENS_6half_tEfNS_4arch4Sm80ELb1ELb0ELb0ELb1ELb1ELb0ELb1ELb0ELi2ELi4ELi2ELi2ELb0EEENS1_24CollectiveEpilogueBwdGQAISB_fSE_Li256ELb1ELb1EEENS1_25SingleTileBwdLPTSchedulerILb1ELi80ELb1EEEEEEEEEvNT_6ParamsE,"a",@progbits
	.sectionflags	@""
	.align	4
.nv.constant0._ZN7cutlass13device_kernelIN5flash19enable_sm80_to_sm89INS1_16FlashAttnBwdSm80INS1_25CollectiveMainloopBwdSm80ILi2ELi1EN4cute5tupleIJNS5_1CILi64EEENS7_ILi80EEENS7_ILi192EEEEEENS_6half_tEfNS_4arch4Sm80ELb1ELb0ELb0ELb1ELb1ELb0ELb1ELb0ELi2ELi4ELi2ELi2ELb0EEENS1_24CollectiveEpilogueBwdGQAISB_fSE_Li256ELb1ELb1EEENS1_25SingleTileBwdLPTSchedulerILb1ELi80ELb1EEEEEEEEEvNT_6ParamsE:
	.zero		1008


//--------------------- .nv.constant0._ZN7cutlass13device_kernelIN5flash22FlashAttnBwdPreprocessIN4cute5tupleIJNS3_1CILi64EEENS5_ILi192EEEEEENS_6half_tEfNS_4arch4Sm80ELb1ELb1EEEEEvNT_6ParamsE --------------------------
	.section	.nv.constant0._ZN7cutlass13device_kernelIN5flash22FlashAttnBwdPreprocessIN4cute5tupleIJNS3_1CILi64EEENS5_ILi192EEEEEENS_6half_tEfNS_4arch4Sm80ELb1ELb1EEEEEvNT_6ParamsE,"a",@progbits
	.sectionflags	@""
	.align	4
.nv.constant0._ZN7cutlass13device_kernelIN5flash22FlashAttnBwdPreprocessIN4cute5tupleIJNS3_1CILi64EEENS5_ILi192EEEEEENS_6half_tEfNS_4arch4Sm80ELb1ELb1EEEEEvNT_6ParamsE:
	.zero		592


//--------------------- .text._ZN7cutlass13device_kernelIN5flash19enable_sm80_to_sm89INS1_16FlashAttnBwdSm80INS1_25CollectiveMainloopBwdSm80ILi1ELi1EN4cute5tupleIJNS5_1CILi64EEES8_NS7_ILi192EEEEEENS_6half_tEfNS_4arch4Sm80ELb0ELb0ELb0ELb0ELb0ELb0ELb0ELb0ELi2ELi2ELi2ELi2ELb1EEENS1_21CollectiveEpilogueBwdISA_SB_SD_Li256ELb0ELb0ELi4EEENS1_19SingleTileSchedulerILb0ELb0ELb0ELi64EEEEEEEEEvNT_6ParamsE --------------------------
	.section	.text._ZN7cutlass13device_kernelIN5flash19enable_sm80_to_sm89INS1_16FlashAttnBwdSm80INS1_25CollectiveMainloopBwdSm80ILi1ELi1EN4cute5tupleIJNS5_1CILi64EEES8_NS7_ILi192EEEEEENS_6half_tEfNS_4arch4Sm80ELb0ELb0ELb0ELb0ELb0ELb0ELb0ELb0ELi2ELi2ELi2ELi2ELb1EEENS1_21CollectiveEpilogueBwdISA_SB_SD_Li256ELb0ELb0ELi4EEENS1_19SingleTileSchedulerILb0ELb0ELb0ELi64EEEEEEEEEvNT_6ParamsE,"ax",@progbits
	.sectioninfo	@"SHI_REGISTERS=255"
	.align	128
.text._ZN7cutlass13device_kernelIN5flash19enable_sm80_to_sm89INS1_16FlashAttnBwdSm80INS1_25CollectiveMainloopBwdSm80ILi1ELi1EN4cute5tupleIJNS5_1CILi64EEES8_NS7_ILi192EEEEEENS_6half_tEfNS_4arch4Sm80ELb0ELb0ELb0ELb0ELb0ELb0ELb0ELb0ELi2ELi2ELi2ELi2ELb1EEENS1_21CollectiveEpilogueBwdISA_SB_SD_Li256ELb0ELb0ELi4EEENS1_19SingleTileSchedulerILb0ELb0ELb0ELi64EEEEEEEEEvNT_6ParamsE:
        .type           _ZN7cutlass13device_kernelIN5flash19enable_sm80_to_sm89INS1_16FlashAttnBwdSm80INS1_25CollectiveMainloopBwdSm80ILi1ELi1EN4cute5tupleIJNS5_1CILi64EEES8_NS7_ILi192EEEEEENS_6half_tEfNS_4arch4Sm80ELb0ELb0ELb0ELb0ELb0ELb0ELb0ELb0ELi2ELi2ELi2ELi2ELb1EEENS1_21CollectiveEpilogueBwdISA_SB_SD_Li256ELb0ELb0ELi4EEENS1_19SingleTileSchedulerILb0ELb0ELb0ELi64EEEEEEEEEvNT_6ParamsE,@function
        .size           _ZN7cutlass13device_kernelIN5flash19enable_sm80_to_sm89INS1_16FlashAttnBwdSm80INS1_25CollectiveMainloopBwdSm80ILi1ELi1EN4cute5tupleIJNS5_1CILi64EEES8_NS7_ILi192EEEEEENS_6half_tEfNS_4arch4Sm80ELb0ELb0ELb0ELb0ELb0ELb0ELb0ELb0ELi2ELi2ELi2ELi2ELb1EEENS1_21CollectiveEpilogueBwdISA_SB_SD_Li256ELb0ELb0ELi4EEENS1_19SingleTileSchedulerILb0ELb0ELb0ELi64EEEEEEEEEvNT_6ParamsE,(.L_x_1371 - _ZN7cutlass13device_kernelIN5flash19enable_sm80_to_sm89INS1_16FlashAttnBwdSm80INS1_25CollectiveMainloopBwdSm80ILi1ELi1EN4cute5tupleIJNS5_1CILi64EEES8_NS7_ILi192EEEEEENS_6half_tEfNS_4arch4Sm80ELb0ELb0ELb0ELb0ELb0ELb0ELb0ELb0ELi2ELi2ELi2ELi2ELb1EEENS1_21CollectiveEpilogueBwdISA_SB_SD_Li256ELb0ELb0ELi4EEENS1_19SingleTileSchedulerILb0ELb0ELb0ELi64EEEEEEEEEvNT_6ParamsE)
        .other          _ZN7cutlass13device_kernelIN5flash19enable_sm80_to_sm89INS1_16FlashAttnBwdSm80INS1_25CollectiveMainloopBwdSm80ILi1ELi1EN4cute5tupleIJNS5_1CILi64EEES8_NS7_ILi192EEEEEENS_6half_tEfNS_4arch4Sm80ELb0ELb0ELb0ELb0ELb0ELb0ELb0ELb0ELi2ELi2ELi2ELi2ELb1EEENS1_21CollectiveEpilogueBwdISA_SB_SD_Li256ELb0ELb0ELi4EEENS1_19SingleTileSchedulerILb0ELb0ELb0ELi64EEEEEEEEEvNT_6ParamsE,@"STO_CUDA_ENTRY STV_DEFAULT"
_ZN7cutlass13device_kernelIN5flash19enable_sm80_to_sm89INS1_16FlashAttnBwdSm80INS1_25CollectiveMainloopBwdSm80ILi1ELi1EN4cute5tupleIJNS5_1CILi64EEES8_NS7_ILi192EEEEEENS_6half_tEfNS_4arch4Sm80ELb0ELb0ELb0ELb0ELb0ELb0ELb0ELb0ELi2ELi2ELi2ELi2ELb1EEENS1_21CollectiveEpilogueBwdISA_SB_SD_Li256ELb0ELb0ELi4EEENS1_19SingleTileSchedulerILb0ELb0ELb0ELi64EEEEEEEEEvNT_6ParamsE:
[----:B------:R-:W-:-:S03]  /*0000*/  MOV R1, c[0x0][0x28] ;  /* 0x00000a0000017a02 */ /* 0x000fc60000000f00 */
[----:B------:R-:W1:Y:S01]  /*0010*/  S2UR UR12, SR_CTAID.Z ;  /* 0x00000000000c79c3 */ /* 0x000e620000002700 */
[----:B------:R-:W-:Y:S02]  /*0020*/  IADD3 R1, R1, -0x10, RZ ;  /* 0xfffffff001017810 */ /* 0x000fe40007ffe0ff */
[----:B-1----:R-:W-:-:S13]  /*0030*/  ISETP.LE.AND P0, PT, RZ, UR12, PT ;  /* 0x0000000cff007c0c */ /* 0x002fda000bf03270 */
[----:B------:R-:W-:Y:S05]  /*0040*/  @!P0 EXIT ;  /* 0x000000000000894d */ /* 0x000fea0003800000 */
[----:B------:R-:W1:Y:S01]  /*0050*/  S2R R238, SR_TID.X ;  /* 0x0000000000ee7919 */ /* 0x000e620000002100 */
[----:B------:R-:W-:Y:S01]  /*0060*/  IMAD.MOV.U32 R0, RZ, RZ, c[0x0][0x248] ;  /* 0x00009200ff007624 */ /* 0x000fe200078e00ff */
[----:B------:R-:W-:Y:S01]  /*0070*/  USHF.R.S32.HI UR22, URZ, 0x1f, UR12 ;  /* 0x0000001f3f167899 */ /* 0x000fe2000801140c */
[----:B------:R-:W-:Y:S01]  /*0080*/  IMAD.MOV.U32 R29, RZ, RZ, -0x40 ;  /* 0xffffffc0ff1d7424 */ /* 0x000fe200078e00ff */
[----:B------:R-:W2:Y:S01]  /*0090*/  S2R R30, SR_CTAID.Y ;  /* 0x00000000001e7919 */ /* 0x000ea20000002600 */
[----:B------:R-:W-:Y:S01]  /*00a0*/  ULDC.64 UR4, c[0x0][0x278] ;  /* 0x00009e0000047ab9 */ /* 0x000fe20000000a00 */
[----:B------:R-:W-:Y:S01]  /*00b0*/  ISETP.NE.AND P1, PT, R0, 0x1, PT ;  /* 0x000000010000780c */ /* 0x000fe20003f25270 */
[----:B------:R-:W-:Y:S01]  /*00c0*/  UIMAD UR6, UR22, UR4, URZ ;  /* 0x00000004160672a4 */ /* 0x000fe2000f8e023f */
[----:B------:R-:W3:Y:S01]  /*00d0*/  S2R R252, SR_CTAID.X ;  /* 0x0000000000fc7919 */ /* 0x000ee20000002500 */
[----:B------:R-:W-:Y:S01]  /*00e0*/  UIMAD.WIDE.U32 UR16, UR12, UR4, URZ ;  /* 0x000000040c1072a5 */ /* 0x000fe2000f8e003f */
[----:B------:R-:W-:Y:S01]  /*00f0*/  IMAD.MOV.U32 R220, RZ, RZ, 0x20 ;  /* 0x00000020ffdc7424 */ /* 0x000fe200078e00ff */
[----:B------:R-:W-:Y:S01]  /*0100*/  UIMAD UR5, UR12, UR5, UR6 ;  /* 0x000000050c0572a4 */ /* 0x000fe2000f8e0206 */
[----:B------:R-:W-:Y:S01]  /*0110*/  IMAD.MOV.U32 R222, RZ, RZ, 0x40 ;  /* 0x00000040ffde7424 */ /* 0x000fe200078e00ff */
[----:B------:R-:W-:Y:S01]  /*0120*/  ULDC.64 UR24, c[0x0][0x118] ;  /* 0x0000460000187ab9 */ /* 0x000fe20000000a00 */
[----:B------:R-:W-:Y:S01]  /*0130*/  LOP3.LUT R234, R234, 0xffffffef, RZ, 0xc0, !PT ;  /* 0xffffffefeaea7812 */ /* 0x000fe200078ec0ff */
[----:B------:R-:W-:-:S02]  /*0140*/  UIADD3 UR9, UR17, UR5, URZ ;  /* 0x0000000511097290 */ /* 0x000fc4000fffe03f */
[----:B------:R-:W-:Y:S01]  /*0150*/  ULDC.64 UR6, c[0x0][0x1e8] ;  /* 0x00007a0000067ab9 */ /* 0x000fe20000000a00 */
[----:B------:R-:W-:Y:S01]  /*0160*/  LOP3.LUT R234, R234, 0xfffffffb, RZ, 0xc0, !PT ;  /* 0xfffffffbeaea7812 */ /* 0x000fe200078ec0ff */
[----:B------:R-:W-:Y:S02]  /*0170*/  ULDC.64 UR4, c[0x0][0x1b8] ;  /* 0x00006e0000047ab9 */ /* 0x000fe40000000a00 */
[----:B------:R-:W-:Y:S02]  /*0180*/  UIMAD UR6, UR22, UR6, URZ ;  /* 0x00000006160672a4 */ /* 0x000fe4000f8e023f */
[----:B------:R-:W-:Y:S01]  /*0190*/  UIMAD UR4, UR22, UR4, URZ ;  /* 0x00000004160472a4 */ /* 0x000fe2000f8e023f */
[----:B-1----:R-:W-:Y:S01]  /*01a0*/  IMAD.SHL.U32 R242, R238, 0x4, RZ ;  /* 0x00000004eef27824 */ /* 0x002fe200078e00ff */
[----:B------:R-:W-:Y:S01]  /*01b0*/  SHF.R.S32.HI R27, RZ, 0x1f, R238 ;  /* 0x0000001fff1b7819 */ /* 0x000fe200000114ee */
[----:B------:R-:W-:Y:S01]  /*01c0*/  UIMAD UR7, UR12, UR7, UR6 ;  /* 0x000000070c0772a4 */ /* 0x000fe2000f8e0206 */
[----:B--2---:R-:W-:Y:S01]  /*01d0*/  SHF.R.S32.HI R31, RZ, 0x1f, R30 ;  /* 0x0000001fff1f7819 */ /* 0x004fe2000001141e */
[C---:B------:R-:W-:Y:S01]  /*01e0*/  @P1 IMAD.HI.U32 R5, R30.reuse, c[0x0][0x24c], RZ ;  /* 0x000093001e051a27 */ /* 0x040fe200078e00ff */
[--C-:B------:R-:W-:Y:S01]  /*01f0*/  SHF.R.S32.HI R243, RZ, 0x1f, R242.reuse ;  /* 0x0000001ffff37819 */ /* 0x100fe200000114f2 */
[----:B------:R-:W-:Y:S01]  /*0200*/  UIMAD UR6, UR12, UR5, UR4 ;  /* 0x000000050c0672a4 */ /* 0x000fe2000f8e0204 */
[-C--:B------:R-:W-:Y:S01]  /*0210*/  LEA.HI R24, R27, R238.reuse, RZ, 0x3 ;  /* 0x000000ee1b187211 */ /* 0x080fe200078f18ff */
[----:B------:R-:W-:Y:S01]  /*0220*/  IMAD R4, R31, c[0x0][0x270], RZ ;  /* 0x00009c001f047a24 */ /* 0x000fe200078e02ff */
[----:B------:R-:W-:Y:S01]  /*0230*/  ULDC.64 UR4, c[0x0][0x188] ;  /* 0x0000620000047ab9 */ /* 0x000fe20000000a00 */
[C---:B------:R-:W-:Y:S01]  /*0240*/  IMAD.WIDE.U32 R2, R30.reuse, c[0x0][0x270], R242 ;  /* 0x00009c001e027a25 */ /* 0x040fe200078e00f2 */
[----:B------:R-:W-:Y:S01]  /*0250*/  SHF.R.S32.HI R240, RZ, 0x3, R24 ;  /* 0x00000003fff07819 */ /* 0x000fe20000011418 */
[----:B------:R-:W-:Y:S01]  /*0260*/  UIMAD.WIDE.U32 UR18, UR12, UR4, URZ ;  /* 0x000000040c1272a5 */ /* 0x000fe2000f8e003f */
[-C--:B------:R-:W-:Y:S01]  /*0270*/  LEA.HI R21, R27, R238.reuse, RZ, 0x4 ;  /* 0x000000ee1b157211 */ /* 0x080fe200078f20ff */
[----:B------:R-:W-:Y:S01]  /*0280*/  IMAD R4, R30, c[0x0][0x274], R4 ;  /* 0x00009d001e047a24 */ /* 0x000fe200078e0204 */
[----:B------:R-:W-:Y:S01]  /*0290*/  IADD3 R25, P0, R2, UR16, RZ ;  /* 0x0000001002197c10 */ /* 0x000fe2000ff1e0ff */
[----:B------:R-:W-:Y:S01]  /*02a0*/  IMAD.MOV.U32 R0, RZ, RZ, R30 ;  /* 0x000000ffff007224 */ /* 0x000fe200078e001e */
[----:B------:R-:W-:Y:S01]  /*02b0*/  LOP3.LUT R2, R24, 0xfffffff8, RZ, 0xc0, !PT ;  /* 0xfffffff818027812 */ /* 0x000fe200078ec0ff */
[----:B------:R-:W-:Y:S01]  /*02c0*/  UIMAD UR4, UR22, UR4, URZ ;  /* 0x00000004160472a4 */ /* 0x000fe2000f8e023f */
[----:B------:R-:W-:Y:S01]  /*02d0*/  @P1 SHF.R.U32.HI R0, RZ, c[0x0][0x250], R5 ;  /* 0x00009400ff001a19 */ /* 0x000fe20000011605 */
[----:B------:R-:W-:Y:S01]  /*02e0*/  IMAD R12, R31, c[0x0][0x180], RZ ;  /* 0x000060001f0c7a24 */ /* 0x000fe200078e02ff */
[----:B------:R-:W-:Y:S01]  /*02f0*/  IADD3.X R28, R3, UR9, R4, P0, !PT ;  /* 0x00000009031c7c10 */ /* 0x000fe200087fe404 */
[----:B------:R-:W-:Y:S01]  /*0300*/  IMAD.IADD R18, R238, 0x1, -R2 ;  /* 0x00000001ee127824 */ /* 0x000fe200078e0a02 */
[----:B------:R-:W-:Y:S01]  /*0310*/  LEA.HI R3, R27, R238, RZ, 0x6 ;  /* 0x000000ee1b037211 */ /* 0x000fe200078f30ff */
[----:B------:R-:W-:Y:S01]  /*0320*/  IMAD.SHL.U32 R4, R240, 0x40, RZ ;  /* 0x00000040f0047824 */ /* 0x000fe200078e00ff */
[----:B------:R-:W-:Y:S01]  /*0330*/  SHF.R.S32.HI R2, RZ, 0x1f, R0 ;  /* 0x0000001fff027819 */ /* 0x000fe20000011400 */
[----:B------:R-:W-:Y:S01]  /*0340*/  IMAD.SHL.U32 R236, R18, 0x8, RZ ;  /* 0x0000000812ec7824 */ /* 0x000fe200078e00ff */
[----:B------:R-:W-:Y:S01]  /*0350*/  SHF.R.S32.HI R20, RZ, 0x6, R3 ;  /* 0x00000006ff147819 */ /* 0x000fe20000011403 */
[----:B------:R-:W-:Y:S01]  /*0360*/  UIMAD UR4, UR12, UR5, UR4 ;  /* 0x000000050c0472a4 */ /* 0x000fe2000f8e0204 */
[----:B------:R-:W-:Y:S01]  /*0370*/  LOP3.LUT R8, R4, 0x1c0, RZ, 0xc0, !PT ;  /* 0x000001c004087812 */ /* 0x000fe200078ec0ff */
[C---:B------:R-:W-:Y:S01]  /*0380*/  IMAD R3, R2.reuse, c[0x0][0x1e0], RZ ;  /* 0x0000780002037a24 */ /* 0x040fe200078e02ff */
[----:B------:R-:W-:Y:S01]  /*0390*/  SHF.R.S32.HI R237, RZ, 0x1f, R236 ;  /* 0x0000001fffed7819 */ /* 0x000fe200000114ec */
[----:B------:R-:W-:Y:S01]  /*03a0*/  IMAD R2, R2, c[0x0][0x1b0], RZ ;  /* 0x00006c0002027a24 */ /* 0x000fe200078e02ff */
[----:B------:R-:W-:Y:S01]  /*03b0*/  SHF.R.S32.HI R241, RZ, 0x1f, R240 ;  /* 0x0000001ffff17819 */ /* 0x000fe200000114f0 */
[C---:B------:R-:W-:Y:S01]  /*03c0*/  IMAD R6, R0.reuse, c[0x0][0x1e4], R3 ;  /* 0x0000790000067a24 */ /* 0x040fe200078e0203 */
[----:B------:R-:W-:Y:S01]  /*03d0*/  UIADD3 UR8, UR19, UR4, URZ ;  /* 0x0000000413087290 */ /* 0x000fe2000fffe03f */
[----:B------:R-:W-:Y:S01]  /*03e0*/  IMAD R7, R0, c[0x0][0x1b4], R2 ;  /* 0x00006d0000077a24 */ /* 0x000fe200078e0202 */
[----:B------:R-:W-:Y:S01]  /*03f0*/  IADD3 R235, R236, 0x40, RZ ;  /* 0x00000040eceb7810 */ /* 0x000fe20007ffe0ff */
[----:B------:R-:W-:Y:S01]  /*0400*/  IMAD.WIDE.U32 R4, R0, c[0x0][0x1e0], R236 ;  /* 0x0000780000047a25 */ /* 0x000fe200078e00ec */
[----:B------:R-:W-:Y:S01]  /*0410*/  IADD3 R244, R236, 0x80, RZ ;  /* 0x00000080ecf47810 */ /* 0x000fe20007ffe0ff */
[----:B------:R-:W-:-:S02]  /*0420*/  ULDC.64 UR4, c[0x0][0x290] ;  /* 0x0000a40000047ab9 */ /* 0x000fc40000000a00 */
[----:B------:R-:W-:Y:S01]  /*0430*/  IMAD.WIDE.U32 R2, R0, c[0x0][0x1b0], R236 ;  /* 0x00006c0000027a25 */ /* 0x000fe200078e00ec */
[----:B------:R-:W-:Y:S01]  /*0440*/  LOP3.LUT R0, R8, 0x38, R236, 0xf8, !PT ;  /* 0x0000003808007812 */ /* 0x000fe200078ef8ec */
[----:B------:R-:W-:Y:S01]  /*0450*/  UIMAD.WIDE.U32 UR14, UR12, UR4, URZ ;  /* 0x000000040c0e72a5 */ /* 0x000fe2000f8e003f */
[----:B------:R-:W-:Y:S01]  /*0460*/  SHF.R.U32.HI R8, RZ, 0x3, R8 ;  /* 0x00000003ff087819 */ /* 0x000fe20000011608 */
[----:B------:R-:W-:Y:S01]  /*0470*/  IMAD.SHL.U32 R19, R20, 0x200, RZ ;  /* 0x0000020014137824 */ /* 0x000fe200078e00ff */
[----:B------:R-:W-:Y:S01]  /*0480*/  UMOV UR20, 0x6 ;  /* 0x0000000600147882 */ /* 0x000fe20000000000 */
[----:B------:R-:W-:Y:S02]  /*0490*/  IMAD.IADD R5, R5, 0x1, R6 ;  /* 0x0000000105057824 */ /* 0x000fe400078e0206 */
[----:B------:R-:W-:Y:S01]  /*04a0*/  IMAD.U32 R6, RZ, RZ, UR12 ;  /* 0x0000000cff067e24 */ /* 0x000fe2000f8e00ff */
[----:B------:R-:W-:Y:S01]  /*04b0*/  LOP3.LUT R230, R19, R0, R8, 0xf6, !PT ;  /* 0x0000000013e67212 */ /* 0x000fe200078ef608 */
[----:B------:R-:W-:-:S02]  /*04c0*/  IMAD.IADD R3, R3, 0x1, R7 ;  /* 0x0000000103037824 */ /* 0x000fc400078e0207 */
[----:B------:R-:W-:Y:S02]  /*04d0*/  IMAD.U32 R0, RZ, RZ, UR12 ;  /* 0x0000000cff007e24 */ /* 0x000fe4000f8e00ff */
[----:B------:R-:W-:-:S04]  /*04e0*/  IMAD.WIDE.U32 R6, R6, c[0x0][0x1e8], R4 ;  /* 0x00007a0006067a25 */ /* 0x000fc800078e0004 */
[----:B------:R-:W-:Y:S01]  /*04f0*/  IMAD.WIDE.U32 R4, R0, c[0x0][0x1b8], R2 ;  /* 0x00006e0000047a25 */ /* 0x000fe200078e0002 */
[----:B------:R-:W-:-:S03]  /*0500*/  IADD3 R3, R7, UR7, RZ ;  /* 0x0000000707037c10 */ /* 0x000fc6000fffe0ff */
[----:B------:R-:W-:Y:S01]  /*0510*/  IMAD R0, R241, c[0x0][0x178], RZ ;  /* 0x00005e00f1007a24 */ /* 0x000fe200078e02ff */
[----:B------:R-:W-:Y:S01]  /*0520*/  IADD3 R7, R5, UR6, RZ ;  /* 0x0000000605077c10 */ /* 0x000fe2000fffe0ff */
[----:B---3--:R-:W-:Y:S01]  /*0530*/  IMAD.WIDE R8, R252, 0x40, R240 ;  /* 0x00000040fc087825 */ /* 0x008fe200078e02f0 */
[----:B------:R-:W-:-:S03]  /*0540*/  UIMAD UR6, UR22, UR4, URZ ;  /* 0x00000004160672a4 */ /* 0x000fc6000f8e023f */
[C---:B------:R-:W-:Y:S01]  /*0550*/  IMAD R0, R240.reuse, c[0x0][0x17c], R0 ;  /* 0x00005f00f0007a24 */ /* 0x040fe200078e0200 */
[----:B------:R-:W-:Y:S01]  /*0560*/  UIMAD UR5, UR12, UR5, UR6 ;  /* 0x000000050c0572a4 */ /* 0x000fe2000f8e0206 */
[----:B------:R-:W-:-:S03]  /*0570*/  IMAD.WIDE.U32 R10, R240, c[0x0][0x178], R236 ;  /* 0x00005e00f00a7a25 */ /* 0x000fc600078e00ec */
[----:B------:R-:W-:Y:S01]  /*0580*/  UIADD3 UR10, UR15, UR5, URZ ;  /* 0x000000050f0a7290 */ /* 0x000fe2000fffe03f */
[----:B------:R-:W-:Y:S01]  /*0590*/  IMAD R5, R9, c[0x0][0x1d8], RZ ;  /* 0x0000760009057a24 */ /* 0x000fe200078e02ff */
[----:B------:R1:W-:Y:S01]  /*05a0*/  STL.64 [R1], R10 ;  /* 0x0000000a01007387 */ /* 0x0003e20000100a00 */
[----:B------:R-:W-:Y:S01]  /*05b0*/  IMAD.IADD R249, R11, 0x1, R0 ;  /* 0x000000010bf97824 */ /* 0x000fe200078e0200 */
[----:B------:R-:W-:Y:S01]  /*05c0*/  ULDC.64 UR4, c[0x0][0x178] ;  /* 0x00005e0000047ab9 */ /* 0x000fe20000000a00 */
[----:B------:R-:W-:Y:S01]  /*05d0*/  IMAD.MOV.U32 R248, RZ, RZ, R10 ;  /* 0x000000fffff87224 */ /* 0x000fe200078e000a */
[----:B------:R-:W-:Y:S01]  /*05e0*/  USHF.L.U64.HI UR11, UR4, UR20, UR5 ;  /* 0x00000014040b7299 */ /* 0x000fe20008010205 */
[----:B------:R-:W-:Y:S01]  /*05f0*/  IMAD.MOV.U32 R2, RZ, RZ, R6 ;  /* 0x000000ffff027224 */ /* 0x000fe200078e0006 */
[----:B------:R-:W-:Y:S01]  /*0600*/  USHF.L.U32 UR13, UR4, 0x6, URZ ;  /* 0x00000006040d7899 */ /* 0x000fe2000800063f */
[----:B------:R-:W-:Y:S02]  /*0610*/  IMAD.MOV.U32 R6, RZ, RZ, R4 ;  /* 0x000000ffff067224 */ /* 0x000fe400078e0004 */
[C---:B------:R-:W-:Y:S01]  /*0620*/  IMAD R0, R8.reuse, c[0x0][0x1dc], R5 ;  /* 0x0000770008007a24 */ /* 0x040fe200078e0205 */
[----:B------:R-:W-:Y:S01]  /*0630*/  ULDC.64 UR4, c[0x0][0x218] ;  /* 0x0000860000047ab9 */ /* 0x000fe20000000a00 */
[----:B------:R-:W-:Y:S01]  /*0640*/  IMAD.WIDE.U32 R4, R8, c[0x0][0x1d8], R2 ;  /* 0x0000760008047a25 */ /* 0x000fe200078e0002 */
[----:B------:R-:W-:-:S02]  /*0650*/  UIMAD UR6, UR22, UR4, URZ ;  /* 0x00000004160672a4 */ /* 0x000fc4000f8e023f */
[----:B------:R-:W-:Y:S01]  /*0660*/  UIMAD.WIDE.U32 UR26, UR12, UR4, URZ ;  /* 0x000000040c1a72a5 */ /* 0x000fe2000f8e003f */
[----:B------:R-:W-:Y:S01]  /*0670*/  IMAD R9, R9, c[0x0][0x1a8], RZ ;  /* 0x00006a0009097a24 */ /* 0x000fe200078e02ff */
[----:B------:R-:W-:Y:S01]  /*0680*/  LEA R2, P0, R4, c[0x0][0x1c0], 0x1 ;  /* 0x0000700004027a11 */ /* 0x000fe200078008ff */
[----:B------:R-:W-:Y:S01]  /*0690*/  IMAD R3, R30, c[0x0][0x184], R12 ;  /* 0x000061001e037a24 */ /* 0x000fe200078e020c */
[----:B------:R-:W-:Y:S01]  /*06a0*/  UIMAD UR5, UR12, UR5, UR6 ;  /* 0x000000050c0572a4 */ /* 0x000fe2000f8e0206 */
[----:B------:R-:W-:Y:S01]  /*06b0*/  IMAD.IADD R0, R5, 0x1, R0 ;  /* 0x0000000105007824 */ /* 0x000fe200078e0200 */
[----:B------:R-:W-:Y:S01]  /*06c0*/  UMOV UR4, 0x5 ;  /* 0x0000000500047882 */ /* 0x000fe20000000000 */
[C---:B------:R-:W-:Y:S01]  /*06d0*/  IMAD R5, R8.reuse, c[0x0][0x1ac], R9 ;  /* 0x00006b0008057a24 */ /* 0x040fe200078e0209 */
[----:B------:R-:W-:Y:S01]  /*06e0*/  UIADD3 UR21, UR27, UR5, URZ ;  /* 0x000000051b157290 */ /* 0x000fe2000fffe03f */
[----:B------:R-:W-:Y:S01]  /*06f0*/  IMAD.WIDE.U32 R8, R8, c[0x0][0x1a8], R6 ;  /* 0x00006a0008087a25 */ /* 0x000fe200078e0006 */
[----:B------:R-:W-:-:S02]  /*0700*/  ULDC.64 UR6, c[0x0][0x208] ;  /* 0x0000820000067ab9 */ /* 0x000fc40000000a00 */
[----:B------:R-:W-:Y:S01]  /*0710*/  USHF.L.U32 UR5, UR6, 0x5, URZ ;  /* 0x0000000506057899 */ /* 0x000fe2000800063f */
[----:B-1----:R-:W-:Y:S01]  /*0720*/  IMAD.WIDE.U32 R10, R30, c[0x0][0x180], R248 ;  /* 0x000060001e0a7a25 */ /* 0x002fe200078e00f8 */
[----:B------:R-:W-:Y:S02]  /*0730*/  USHF.L.U64.HI UR4, UR6, UR4, UR7 ;  /* 0x0000000406047299 */ /* 0x000fe40008010207 */
[----:B------:R-:W-:Y:S01]  /*0740*/  USHF.L.U32 UR23, UR5, 0x1, URZ ;  /* 0x0000000105177899 */ /* 0x000fe2000800063f */
[----:B------:R-:W-:Y:S01]  /*0750*/  IMAD.MOV.U32 R7, RZ, RZ, c[0x0][0x1d8] ;  /* 0x00007600ff077624 */ /* 0x000fe200078e00ff */
[----:B------:R-:W-:Y:S01]  /*0760*/  IADD3 R12, P1, R10, UR18, RZ ;  /* 0x000000120a0c7c10 */ /* 0x000fe2000ff3e0ff */
[----:B------:R-:W-:Y:S01]  /*0770*/  IMAD R29, R252, R29, c[0x0][0x198] ;  /* 0x00006600fc1d7624 */ /* 0x000fe200078e021d */
[----:B------:R-:W-:Y:S01]  /*0780*/  USHF.L.U64.HI UR4, UR5, 0x1, UR4 ;  /* 0x0000000105047899 */ /* 0x000fe20008010204 */
[----:B------:R-:W-:Y:S01]  /*0790*/  IMAD.SHL.U32 R230, R230, 0x2, RZ ;  /* 0x00000002e6e67824 */ /* 0x000fe200078e00ff */
[----:B------:R-:W-:Y:S01]  /*07a0*/  IADD3.X R10, R11, UR8, R3, P1, !PT ;  /* 0x000000080b0a7c10 */ /* 0x000fe20008ffe403 */
[----:B------:R-:W-:Y:S01]  /*07b0*/  IMAD R17, R31, c[0x0][0x288], RZ ;  /* 0x0000a2001f117a24 */ /* 0x000fe200078e02ff */
[----:B------:R-:W-:Y:S01]  /*07c0*/  LEA.HI.X R3, R4, c[0x0][0x1c4], R0, 0x1, P0 ;  /* 0x0000710004037a11 */ /* 0x000fe200000f0c00 */
[----:B------:R-:W-:Y:S01]  /*07d0*/  IMAD.IADD R0, R9, 0x1, R5 ;  /* 0x0000000109007824 */ /* 0x000fe200078e0205 */
[----:B------:R-:W-:Y:S01]  /*07e0*/  LEA R4, P0, R8, c[0x0][0x190], 0x1 ;  /* 0x0000640008047a11 */ /* 0x000fe200078008ff */
[----:B------:R-:W-:Y:S01]  /*07f0*/  IMAD.MOV.U32 R9, RZ, RZ, c[0x0][0x1dc] ;  /* 0x00007700ff097624 */ /* 0x000fe200078e00ff */
[C---:B------:R-:W-:Y:S01]  /*0800*/  LEA R6, P1, R7.reuse, R2, 0x6 ;  /* 0x0000000207067211 */ /* 0x040fe200078230ff */
[----:B------:R-:W-:Y:S01]  /*0810*/  IMAD R17, R30, c[0x0][0x28c], R17 ;  /* 0x0000a3001e117a24 */ /* 0x000fe200078e0211 */
[----:B------:R-:W-:Y:S01]  /*0820*/  LEA.HI.X R5, R8, c[0x0][0x194], R0, 0x1, P0 ;  /* 0x0000650008057a11 */ /* 0x000fe200000f0c00 */
[----:B------:R-:W-:Y:S01]  /*0830*/  IMAD.MOV.U32 R0, RZ, RZ, c[0x0][0x1a8] ;  /* 0x00006a00ff007624 */ /* 0x000fe200078e00ff */
[----:B------:R-:W-:Y:S01]  /*0840*/  LEA.HI.X R7, R7, R3, R9, 0x6, P1 ;  /* 0x0000000307077211 */ /* 0x000fe200008f3409 */
[----:B------:R-:W-:Y:S01]  /*0850*/  IMAD.MOV.U32 R9, RZ, RZ, c[0x0][0x1ac] ;  /* 0x00006b00ff097624 */ /* 0x000fe200078e00ff */
[----:B------:R-:W-:Y:S01]  /*0860*/  ISETP.GE.AND P1, PT, R236, c[0x0][0x1cc], PT ;  /* 0x00007300ec007a0c */ /* 0x000fe20003f26270 */
[----:B------:R-:W-:Y:S01]  /*0870*/  IMAD.WIDE.U32 R250, R240, c[0x0][0x208], R236 ;  /* 0x00008200f0fa7a25 */ /* 0x000fe200078e00ec */
[----:B------:R-:W-:-:S02]  /*0880*/  LEA R8, P0, R0, R4, 0x6 ;  /* 0x0000000400087211 */ /* 0x000fc400078030ff */
[----:B------:R-:W-:Y:S01]  /*0890*/  LEA R14, P2, R12, c[0x0][0x160], 0x1 ;  /* 0x000058000c0e7a11 */ /* 0x000fe200078408ff */
[----:B------:R-:W-:Y:S01]  /*08a0*/  IMAD.MOV.U32 R246, RZ, RZ, R250 ;  /* 0x000000fffff67224 */ /* 0x000fe200078e00fa */
[----:B------:R-:W-:Y:S01]  /*08b0*/  LEA.HI.X R9, R0, R5, R9, 0x6, P0 ;  /* 0x0000000500097211 */ /* 0x000fe200000f3409 */
[----:B------:R-:W-:Y:S01]  /*08c0*/  IMAD.IADD R0, R29, 0x1, -R240 ;  /* 0x000000011d007824 */ /* 0x000fe200078e0af0 */
[----:B------:R-:W-:Y:S01]  /*08d0*/  LEA.HI.X R15, R12, c[0x0][0x164], R10, 0x1, P2 ;  /* 0x000059000c0f7a11 */ /* 0x000fe200010f0c0a */
[----:B------:R-:W-:Y:S01]  /*08e0*/  IMAD.WIDE.U32 R10, R30, c[0x0][0x288], R242 ;  /* 0x0000a2001e0a7a25 */ /* 0x000fe200078e00f2 */
[----:B------:R-:W-:Y:S02]  /*08f0*/  ISETP.GE.AND P0, PT, R235, c[0x0][0x1cc], PT ;  /* 0x00007300eb007a0c */ /* 0x000fe40003f06270 */
[----:B------:R-:W-:Y:S02]  /*0900*/  ISETP.LT.OR P3, PT, R0, 0x1, P1 ;  /* 0x000000010000780c */ /* 0x000fe40000f61670 */
[----:B------:R-:W-:-:S02]  /*0910*/  ISETP.GE.AND P2, PT, R244, c[0x0][0x1cc], PT ;  /* 0x00007300f4007a0c */ /* 0x000fc40003f46270 */
[----:B------:R-:W-:Y:S02]  /*0920*/  P2R R16, PR, RZ, 0x8 ;  /* 0x00000008ff107803 */ /* 0x000fe40000000000 */
[C---:B------:R-:W-:Y:S02]  /*0930*/  ISETP.LT.OR P3, PT, R0.reuse, 0x21, P1 ;  /* 0x000000210000780c */ /* 0x040fe40000f61670 */
[C---:B------:R-:W-:Y:S02]  /*0940*/  ISETP.LT.OR P6, PT, R0.reuse, 0x1, P0 ;  /* 0x000000010000780c */ /* 0x040fe400007c1670 */
[C---:B------:R-:W-:Y:S02]  /*0950*/  ISETP.LT.OR P1, PT, R0.reuse, 0x21, P0 ;  /* 0x000000210000780c */ /* 0x040fe40000721670 */
[C---:B------:R-:W-:Y:S02]  /*0960*/  ISETP.LT.OR P5, PT, R0.reuse, 0x1, P2 ;  /* 0x000000010000780c */ /* 0x040fe400017a1670 */
[----:B------:R-:W-:-:S02]  /*0970*/  ISETP.LT.OR P0, PT, R0, 0x21, P2 ;  /* 0x000000210000780c */ /* 0x000fc40001701670 */
[----:B------:R-:W-:Y:S02]  /*0980*/  ISETP.NE.AND P2, PT, R16, RZ, PT ;  /* 0x000000ff1000720c */ /* 0x000fe40003f45270 */
[----:B------:R-:W-:Y:S02]  /*0990*/  IADD3 R22, P4, R10, UR14, RZ ;  /* 0x0000000e0a167c10 */ /* 0x000fe4000ff9e0ff */
[----:B------:R-:W-:Y:S02]  /*09a0*/  SHF.R.S32.HI R12, RZ, 0x4, R21 ;  /* 0x00000004ff0c7819 */ /* 0x000fe40000011415 */
[----:B------:R-:W-:Y:S02]  /*09b0*/  IADD3.X R26, R11, UR10, R17, P4, !PT ;  /* 0x0000000a0b1a7c10 */ /* 0x000fe4000a7fe411 */
[----:B------:R-:W-:Y:S02]  /*09c0*/  ISETP.GE.AND P4, PT, R235, c[0x0][0x19c], PT ;  /* 0x00006700eb007a0c */ /* 0x000fe40003f86270 */
[----:B------:R-:W-:-:S02]  /*09d0*/  LEA.HI R13, R21, R12, RZ, 0x1 ;  /* 0x0000000c150d7211 */ /* 0x000fc400078f08ff */
[----:B------:R-:W-:Y:S01]  /*09e0*/  IADD3 R17, -R240, c[0x0][0x168], RZ ;  /* 0x00005a00f0117a10 */ /* 0x000fe20007ffe1ff */
[----:B------:R1:W-:Y:S01]  /*09f0*/  LDGSTS.E.BYPASS.LTC128B.128 [R230+0x6080], [R2.64], !P2 ;  /* 0x0608000002e67fae */ /* 0x0003e2000d101d58 */
[----:B------:R-:W-:Y:S02]  /*0a00*/  ISETP.GE.AND P2, PT, R235, c[0x0][0x16c], PT ;  /* 0x00005b00eb007a0c */ /* 0x000fe40003f46270 */
[----:B------:R-:W-:Y:S01]  /*0a10*/  LOP3.LUT R13, R13, 0xfffffffe, RZ, 0xc0, !PT ;  /* 0xfffffffe0d0d7812 */ /* 0x000fe200078ec0ff */
[----:B------:R1:W-:Y:S01]  /*0a20*/  LDGSTS.E.BYPASS.LTC128B.128 [R230+0x8080], [R2.64+0x80], !P6 ;  /* 0x0808008002e67fae */ /* 0x0003e2000f101d58 */
[----:B------:R-:W-:Y:S02]  /*0a30*/  ISETP.LT.OR P6, PT, R0, 0x1, P4 ;  /* 0x000000010000780c */ /* 0x000fe400027c1670 */
[----:B------:R-:W-:Y:S01]  /*0a40*/  SEL R10, RZ, 0x2, P2 ;  /* 0x00000002ff0a7807 */ /* 0x000fe20001000000 */
[----:B------:R1:W-:Y:S01]  /*0a50*/  LDGSTS.E.BYPASS.LTC128B.128 [R230+0xa080], [R2.64+0x100], !P5 ;  /* 0x0a08010002e67fae */ /* 0x0003e2000e901d58 */
[----:B------:R-:W-:Y:S01]  /*0a60*/  ISETP.GE.AND P5, PT, R236, c[0x0][0x19c], PT ;  /* 0x00006700ec007a0c */ /* 0x000fe20003fa6270 */
[----:B------:R-:W-:Y:S01]  /*0a70*/  IMAD.IADD R13, R12, 0x1, -R13 ;  /* 0x000000010c0d7824 */ /* 0x000fe200078e0a0d */
[C---:B------:R-:W-:Y:S01]  /*0a80*/  ISETP.LT.OR P4, PT, R0.reuse, 0x21, P4 ;  /* 0x000000210000780c */ /* 0x040fe20002781670 */
[----:B------:R2:W-:Y:S01]  /*0a90*/  LDGSTS.E.BYPASS.LTC128B.128 [R230+0x7080], [R6.64], !P3 ;  /* 0x0708000006e67fae */ /* 0x0005e2000d901d58 */
[----:B------:R-:W-:-:S02]  /*0aa0*/  ISETP.LT.OR P3, PT, R0, 0x1, P5 ;  /* 0x000000010000780c */ /* 0x000fc40002f61670 */
[----:B------:R-:W-:Y:S01]  /*0ab0*/  ISETP.LT.OR P2, PT, R0, 0x21, P5 ;  /* 0x000000210000780c */ /* 0x000fe20002f41670 */
[----:B------:R2:W-:Y:S01]  /*0ac0*/  LDGSTS.E.BYPASS.LTC128B.128 [R230+0x9080], [R6.64+0x80], !P1 ;  /* 0x0908008006e67fae */ /* 0x0005e2000c901d58 */
[----:B------:R-:W-:-:S03]  /*0ad0*/  ISETP.GE.AND P1, PT, R244, c[0x0][0x16c], PT ;  /* 0x00005b00f4007a0c */ /* 0x000fc60003f26270 */
[----:B------:R2:W-:Y:S01]  /*0ae0*/  LDGSTS.E.BYPASS.LTC128B.128 [R230+0xb080], [R6.64+0x100], !P0 ;  /* 0x0b08010006e67fae */ /* 0x0005e2000c101d58 */
[----:B------:R-:W-:-:S03]  /*0af0*/  ISETP.GE.AND P0, PT, R236, c[0x0][0x16c], PT ;  /* 0x00005b00ec007a0c */ /* 0x000fc60003f06270 */
[----:B------:R-:W0:Y:S04]  /*0b00*/  LDGDEPBAR ;  /* 0x00000000000079af */ /* 0x000e280000000000 */
[----:B------:R3:W-:Y:S01]  /*0b10*/  LDGSTS.E.BYPASS.LTC128B.128 [R230+0x80], [R4.64], !P3 ;  /* 0x0008000004e67fae */ /* 0x0007e2000d901d58 */
[----:B------:R-:W-:-:S03]  /*0b20*/  LOP3.LUT P3, RZ, R18, 0x2, RZ, 0xc0, !PT ;  /* 0x0000000212ff7812 */ /* 0x000fc6000786c0ff */
[----:B------:R3:W-:Y:S01]  /*0b30*/  LDGSTS.E.BYPASS.LTC128B.128 [R230+0x2080], [R4.64+0x80], !P6 ;  /* 0x0208008004e67fae */ /* 0x0007e2000f101d58 */
[----:B-1----:R-:W-:Y:S02]  /*0b40*/  IMAD.SHL.U32 R2, R18, 0x40, RZ ;  /* 0x0000004012027824 */ /* 0x002fe400078e00ff */
[----:B------:R-:W-:-:S03]  /*0b50*/  IMAD R3, R13, 0x800, R19 ;  /* 0x000008000d037824 */ /* 0x000fc600078e0213 */
[----:B------:R-:W-:-:S04]  /*0b60*/  LOP3.LUT R16, R2, 0x1c0, RZ, 0xc0, !PT ;  /* 0x000001c002107812 */ /* 0x000fc800078ec0ff */
[----:B------:R-:W-:Y:S02]  /*0b70*/  LOP3.LUT R2, R16, 0x8, R24, 0xf8, !PT ;  /* 0x0000000810027812 */ /* 0x000fe400078ef818 */
[----:B------:R-:W-:Y:S02]  /*0b80*/  SHF.R.U32.HI R23, RZ, 0x3, R16 ;  /* 0x00000003ff177819 */ /* 0x000fe40000011610 */
[----:B--2---:R-:W-:Y:S02]  /*0b90*/  SEL R6, RZ, 0x1, P0 ;  /* 0x00000001ff067807 */ /* 0x004fe40000000000 */
[----:B------:R-:W-:Y:S02]  /*0ba0*/  ISETP.GE.AND P0, PT, R244, c[0x0][0x19c], PT ;  /* 0x00006700f4007a0c */ /* 0x000fe40003f06270 */
[----:B------:R-:W-:Y:S02]  /*0bb0*/  SEL R7, RZ, 0x4, P1 ;  /* 0x00000004ff077807 */ /* 0x000fe40000800000 */
[----:B------:R-:W-:-:S02]  /*0bc0*/  ISETP.LT.OR P1, PT, R0, 0x1, P0 ;  /* 0x000000010000780c */ /* 0x000fc40000721670 */
[----:B------:R-:W-:Y:S02]  /*0bd0*/  ISETP.LT.OR P0, PT, R0, 0x21, P0 ;  /* 0x000000210000780c */ /* 0x000fe40000701670 */
[----:B------:R-:W-:Y:S01]  /*0be0*/  IADD3 R0, R7, R10, R6 ;  /* 0x0000000a07007210 */ /* 0x000fe20007ffe006 */
[----:B------:R-:W-:Y:S01]  /*0bf0*/  IMAD R6, R31, c[0x0][0x210], RZ ;  /* 0x000084001f067a24 */ /* 0x000fe200078e02ff */
[----:B------:R-:W-:Y:S02]  /*0c00*/  LOP3.LUT R2, R2, R23, RZ, 0x3c, !PT ;  /* 0x0000001702027212 */ /* 0x000fe400078e3cff */
[----:B------:R-:W-:Y:S01]  /*0c10*/  LOP3.LUT P6, RZ, R0, 0x2, RZ, 0xc0, !PT ;  /* 0x0000000200ff7812 */ /* 0x000fe200078cc0ff */
[----:B------:R-:W-:Y:S01]  /*0c20*/  IMAD R6, R30, c[0x0][0x214], R6 ;  /* 0x000085001e067a24 */ /* 0x000fe200078e0206 */
[----:B------:R-:W-:Y:S01]  /*0c30*/  LOP3.LUT P5, RZ, R0, 0x4, RZ, 0xc0, !PT ;  /* 0x0000000400ff7812 */ /* 0x000fe200078ac0ff */
[----:B------:R-:W-:Y:S02]  /*0c40*/  IMAD R0, R241, c[0x0][0x208], RZ ;  /* 0x00008200f1007a24 */ /* 0x000fe400078e02ff */
[----:B------:R3:W-:Y:S01]  /*0c50*/  LDGSTS.E.BYPASS.LTC128B.128 [R230+0x4080], [R4.64+0x100], !P1 ;  /* 0x0408010004e67fae */ /* 0x0007e2000c901d58 */
[----:B------:R-:W-:Y:S01]  /*0c60*/  IMAD.IADD R2, R3, 0x1, R2 ;  /* 0x0000000103027824 */ /* 0x000fe200078e0202 */
[----:B------:R-:W-:Y:S01]  /*0c70*/  LOP3.LUT P1, RZ, R18, 0x4, RZ, 0xc0, !PT ;  /* 0x0000000412ff7812 */ /* 0x000fe2000782c0ff */
[----:B------:R-:W-:Y:S01]  /*0c80*/  IMAD R0, R240, c[0x0][0x20c], R0 ;  /* 0x00008300f0007a24 */ /* 0x000fe200078e0200 */
[----:B------:R1:W-:Y:S01]  /*0c90*/  LDGSTS.E.BYPASS.LTC128B.128 [R230+0x1080], [R8.64], !P2 ;  /* 0x0108000008e67fae */ /* 0x0003e2000d101d58 */
[----:B------:R-:W-:Y:S01]  /*0ca0*/  IMAD.SHL.U32 R224, R2, 0x2, RZ ;  /* 0x0000000202e07824 */ /* 0x000fe200078e00ff */
[----:B------:R-:W-:Y:S01]  /*0cb0*/  SEL R222, R222, 0xffffffc0, !P1 ;  /* 0xffffffc0dede7807 */ /* 0x000fe20004800000 */
[----:B------:R-:W-:Y:S01]  /*0cc0*/  IMAD.IADD R247, R251, 0x1, R0 ;  /* 0x00000001fbf77824 */ /* 0x000fe200078e0200 */
[----:B------:R1:W-:Y:S01]  /*0cd0*/  LDGSTS.E.BYPASS.LTC128B.128 [R230+0x3080], [R8.64+0x80], !P4 ;  /* 0x0308008008e67fae */ /* 0x0003e2000e101d58 */
[----:B------:R-:W-:-:S02]  /*0ce0*/  SEL R0, R220, 0xffffffe0, !P3 ;  /* 0xffffffe0dc007807 */ /* 0x000fc40005800000 */
[----:B------:R-:W-:Y:S01]  /*0cf0*/  IMAD.IADD R227, R224, 0x1, R222 ;  /* 0x00000001e0e37824 */ /* 0x000fe200078e02de */
[----:B------:R1:W-:Y:S01]  /*0d00*/  LDGSTS.E.BYPASS.LTC128B.128 [R230+0x5080], [R8.64+0x100], !P0 ;  /* 0x0508010008e67fae */ /* 0x0003e2000c101d58 */
[----:B------:R-:W-:Y:S01]  /*0d10*/  ISETP.GE.AND P4, PT, R236, c[0x0][0x16c], PT ;  /* 0x00005b00ec007a0c */ /* 0x000fe20003f86270 */
[----:B------:R-:W-:Y:S01]  /*0d20*/  IMAD.IADD R225, R224, 0x1, R0 ;  /* 0x00000001e0e17824 */ /* 0x000fe200078e0200 */
[C---:B------:R-:W-:Y:S01]  /*0d30*/  ISETP.LT.OR P3, PT, R17.reuse, 0x1, !P6 ;  /* 0x000000011100780c */ /* 0x040fe20007761670 */
[----:B------:R-:W0:Y:S01]  /*0d40*/  LDGDEPBAR ;  /* 0x00000000000079af */ /* 0x000e220000000000 */
[C---:B------:R-:W-:Y:S01]  /*0d50*/  ISETP.LT.OR P1, PT, R17.reuse, 0x1, P4 ;  /* 0x000000011100780c */ /* 0x040fe20002721670 */
[----:B------:R-:W-:Y:S01]  /*0d60*/  IMAD.IADD R226, R222, 0x1, R225 ;  /* 0x00000001dee27824 */ /* 0x000fe200078e02e1 */
[----:B------:R-:W-:Y:S01]  /*0d70*/  ISETP.LT.OR P2, PT, R17, 0x1, !P5 ;  /* 0x000000011100780c */ /* 0x000fe20006f41670 */
[----:B------:R-:W-:Y:S01]  /*0d80*/  IMAD.WIDE.U32 R2, R30, c[0x0][0x210], R246 ;  /* 0x000084001e027a25 */ /* 0x000fe200078e00f6 */
[----:B------:R-:W-:-:S04]  /*0d90*/  @P6 LOP3.LUT R234, R234, 0x4, RZ, 0xfc, !PT ;  /* 0x00000004eaea6812 */ /* 0x000fc800078efcff */
[----:B------:R-:W-:Y:S02]  /*0da0*/  @P5 LOP3.LUT R234, R234, 0x10, RZ, 0xfc, !PT ;  /* 0x00000010eaea5812 */ /* 0x000fe400078efcff */
[----:B---3--:R-:W-:Y:S02]  /*0db0*/  IADD3 R4, P0, R14, UR13, RZ ;  /* 0x0000000d0e047c10 */ /* 0x008fe4000ff1e0ff */
[----:B------:R-:W-:Y:S02]  /*0dc0*/  LOP3.LUT R234, R234, 0xfffffff7, RZ, 0xc0, !PT ;  /* 0xfffffff7eaea7812 */ /* 0x000fe400078ec0ff */
[----:B------:R-:W-:Y:S02]  /*0dd0*/  IADD3.X R5, R15, UR11, RZ, P0, !PT ;  /* 0x0000000b0f057c10 */ /* 0x000fe400087fe4ff */
[----:B------:R-:W-:Y:S02]  /*0de0*/  IADD3 R0, P0, R2, UR26, RZ ;  /* 0x0000001a02007c10 */ /* 0x000fe4000ff1e0ff */
[----:B------:R-:W-:-:S02]  /*0df0*/  @P4 LOP3.LUT R234, R234, 0x8, RZ, 0xfc, !PT ;  /* 0x00000008eaea4812 */ /* 0x000fc400078efcff */
[----:B------:R-:W-:Y:S01]  /*0e00*/  IADD3.X R3, R3, UR21, R6, P0, !PT ;  /* 0x0000001503037c10 */ /* 0x000fe200087fe406 */
[----:B------:R-:W-:Y:S01]  /*0e10*/  IMAD.U32 R6, RZ, RZ, UR13 ;  /* 0x0000000dff067e24 */ /* 0x000fe2000f8e00ff */
[----:B------:R-:W-:Y:S01]  /*0e20*/  LEA R2, P0, R0, c[0x0][0x1f0], 0x1 ;  /* 0x00007c0000027a11 */ /* 0x000fe200078008ff */
[----:B------:R-:W-:-:S04]  /*0e30*/  DEPBAR.LE SB0, 0x1 ;  /* 0x000080400000791a */ /* 0x000fc80000000000 */
[----:B------:R-:W-:Y:S01]  /*0e40*/  BAR.SYNC.DEFER_BLOCKING 0x0 ;  /* 0x0000000000007b1d */ /* 0x000fe20000010000 */
[----:B------:R-:W-:Y:S01]  /*0e50*/  LEA.HI.X R3, R0, c[0x0][0x1f4], R3, 0x1, P0 ;  /* 0x00007d0000037a11 */ /* 0x000fe200000f0c03 */
[----:B-1----:R-:W-:-:S04]  /*0e60*/  IMAD.U32 R8, RZ, RZ, UR23 ;  /* 0x00000017ff087e24 */ /* 0x002fc8000f8e00ff */
[----:B------:R1:W2:Y:S04]  /*0e70*/  LDSM.16.M88.4 R148, [R224+0x6080] ;  /* 0x00608000e094783b */ /* 0x0002a80000000200 */
[----:B------:R1:W3:Y:S04]  /*0e80*/  LDSM.16.M88.4 R152, [R225+0x6080] ;  /* 0x00608000e198783b */ /* 0x0002e80000000200 */
[----:B------:R1:W4:Y:S04]  /*0e90*/  LDSM.16.M88.4 R160, [R227+0x6080] ;  /* 0x00608000e3a0783b */ /* 0x0003280000000200 */
[----:B------:R1:W1:Y:S04]  /*0ea0*/  LDSM.16.M88.4 R164, [R226+0x6080] ;  /* 0x00608000e2a4783b */ /* 0x0002680000000200 */
        /* <DEDUP_REMOVED lines=8> */
[----:B------:R-:W-:Y:S06]  /*0f30*/  BAR.SYNC.DEFER_BLOCKING 0x0 ;  /* 0x0000000000007b1d */ /* 0x000fec0000010000 */
[----:B------:R-:W-:Y:S01]  /*0f40*/  @!PT LDS RZ, [RZ] ;  /* 0x00000000fffff984 */ /* 0x000fe20000000800 */
[----:B------:R-:W-:Y:S01]  /*0f50*/  @!PT LDS RZ, [RZ] ;  /* 0x00000000fffff984 */ /* 0x000fe20000000800 */
[----:B------:R-:W-:Y:S01]  /*0f60*/  @!PT LDS RZ, [RZ] ;  /* 0x00000000fffff984 */ /* 0x000fe20000000800 */
[----:B------:R5:W-:Y:S01]  /*0f70*/  LDGSTS.E.BYPASS.LTC128B.128 [R230+0x6080], [R14.64], !P1 ;  /* 0x060800000ee67fae */ /* 0x000be2000c901d58 */
[----:B------:R-:W-:-:S02]  /*0f80*/  ISETP.LT.OR P1, PT, R17, 0x21, P4 ;  /* 0x000000211100780c */ /* 0x000fc40002721670 */
[----:B------:R-:W-:Y:S01]  /*0f90*/  ISETP.GT.AND P4, PT, R238, 0xf, PT ;  /* 0x0000000fee00780c */ /* 0x000fe20003f84270 */
[----:B------:R5:W-:Y:S01]  /*0fa0*/  LDGSTS.E.BYPASS.LTC128B.128 [R230+0x8080], [R14.64+0x80], !P3 ;  /* 0x080800800ee67fae */ /* 0x000be2000d901d58 */
[C---:B------:R-:W-:Y:S02]  /*0fb0*/  ISETP.LT.OR P3, PT, R17.reuse, 0x21, !P5 ;  /* 0x000000211100780c */ /* 0x040fe40006f61670 */
[----:B------:R-:W-:Y:S01]  /*0fc0*/  ISETP.GE.AND P5, PT, R236, c[0x0][0x1fc], PT ;  /* 0x00007f00ec007a0c */ /* 0x000fe20003fa6270 */
[----:B------:R5:W-:Y:S01]  /*0fd0*/  LDGSTS.E.BYPASS.LTC128B.128 [R230+0xa080], [R14.64+0x100], !P2 ;  /* 0x0a0801000ee67fae */ /* 0x000be2000d101d58 */
[----:B------:R-:W-:-:S05]  /*0fe0*/  ISETP.LT.OR P2, PT, R17, 0x21, !P6 ;  /* 0x000000211100780c */ /* 0x000fca0007741670 */
[----:B------:R1:W-:Y:S01]  /*0ff0*/  LDGSTS.E.BYPASS.LTC128B.128 [R230+0x7080], [R4.64], !P1 ;  /* 0x0708000004e67fae */ /* 0x0003e2000c901d58 */
[----:B------:R-:W-:Y:S01]  /*1000*/  IADD3 R6, P1, P0, R6, 0x80, R14 ;  /* 0x0000008006067810 */ /* 0x000fe2000783e00e */
[----:B------:R-:W-:-:S03]  /*1010*/  @!P4 IMAD.SHL.U32 R0, R238, 0x10, RZ ;  /* 0x00000010ee00c824 */ /* 0x000fc600078e00ff */
[----:B------:R-:W-:-:S05]  /*1020*/  IADD3.X R7, RZ, UR11, R15, P1, P0 ;  /* 0x0000000bff077c10 */ /* 0x000fca0008fe040f */
[----:B------:R2:W-:Y:S01]  /*1030*/  LDGSTS.E.BYPASS.LTC128B.128 [R230+0x9080], [R6.64], !P2 ;  /* 0x0908000006e67fae */ /* 0x0005e2000d101d58 */
[----:B------:R-:W-:Y:S01]  /*1040*/  ISETP.GE.AND P2, PT, R244, c[0x0][0x1fc], PT ;  /* 0x00007f00f4007a0c */ /* 0x000fe20003f46270 */
[----:B-1----:R-:W-:-:S05]  /*1050*/  IMAD.U32 R4, RZ, RZ, UR13 ;  /* 0x0000000dff047e24 */ /* 0x002fca000f8e00ff */
[----:B------:R-:W-:-:S04]  /*1060*/  IADD3 R4, P1, P0, R4, 0x100, R14 ;  /* 0x0000010004047810 */ /* 0x000fc8000783e00e */
[----:B------:R-:W-:Y:S02]  /*1070*/  IADD3.X R5, RZ, UR11, R15, P1, P0 ;  /* 0x0000000bff057c10 */ /* 0x000fe40008fe040f */
[----:B------:R-:W-:-:S03]  /*1080*/  IADD3 R8, P1, P0, R8, 0x100, R2 ;  /* 0x0000010008087810 */ /* 0x000fc6000783e002 */
[----:B------:R1:W-:Y:S01]  /*1090*/  LDGSTS.E.BYPASS.LTC128B.128 [R230+0xb080], [R4.64], !P3 ;  /* 0x0b08000004e67fae */ /* 0x0003e2000d901d58 */
[----:B------:R-:W-:Y:S02]  /*10a0*/  IADD3.X R9, RZ, UR4, R3, P1, P0 ;  /* 0x00000004ff097c10 */ /* 0x000fe40008fe0403 */
[----:B------:R-:W-:Y:S02]  /*10b0*/  ISETP.GE.AND P3, PT, R235, c[0x0][0x1fc], PT ;  /* 0x00007f00eb007a0c */ /* 0x000fe40003f66270 */
[----:B------:R-:W-:Y:S02]  /*10c0*/  ISETP.LT.OR P1, PT, R17, 0x1, P5 ;  /* 0x000000011100780c */ /* 0x000fe40002f21670 */
[----:B-1----:R-:W-:-:S04]  /*10d0*/  LEA R4, P0, R25, c[0x0][0x258], 0x2 ;  /* 0x0000960019047a11 */ /* 0x002fc800078010ff */
[----:B------:R-:W-:Y:S02]  /*10e0*/  LEA.HI.X R5, R25, c[0x0][0x25c], R28, 0x2, P0 ;  /* 0x0000970019057a11 */ /* 0x000fe400000f141c */
[----:B------:R-:W-:-:S03]  /*10f0*/  ISETP.LT.OR P0, PT, R17, 0x1, P3 ;  /* 0x000000011100780c */ /* 0x000fc60001f01670 */
[----:B------:R1:W-:Y:S04]  /*1100*/  @!P4 LDGSTS.E.BYPASS.LTC128B.128 [R0+0x12080], [R4.64] ;  /* 0x120800000400cfae */ /* 0x0003e8000b901d58 */
[----:B------:R-:W0:Y:S04]  /*1110*/  LDGDEPBAR ;  /* 0x00000000000079af */ /* 0x000e280000000000 */
[----:B------:R3:W-:Y:S01]  /*1120*/  LDGSTS.E.BYPASS.LTC128B.128 [R230+0xc080], [R2.64], !P1 ;  /* 0x0c08000002e67fae */ /* 0x0007e2000c901d58 */
[----:B------:R-:W-:-:S03]  /*1130*/  ISETP.LT.OR P1, PT, R17, 0x21, P3 ;  /* 0x000000211100780c */ /* 0x000fc60001f21670 */
[----:B------:R3:W-:Y:S01]  /*1140*/  LDGSTS.E.BYPASS.LTC128B.128 [R230+0xe080], [R2.64+0x80], !P0 ;  /* 0x0e08008002e67fae */ /* 0x0007e2000c101d58 */
[----:B------:R-:W-:-:S13]  /*1150*/  ISETP.LT.OR P0, PT, R17, 0x1, P2 ;  /* 0x000000011100780c */ /* 0x000fda0001701670 */
[----:B------:R3:W-:Y:S01]  /*1160*/  LDGSTS.E.BYPASS.LTC128B.128 [R230+0x10080], [R2.64+0x100], !P0 ;  /* 0x1008010002e67fae */ /* 0x0007e2000c101d58 */
[-C--:B-1----:R-:W-:Y:S02]  /*1170*/  LEA.HI R4, R27, R238.reuse, RZ, 0x2 ;  /* 0x000000ee1b047211 */ /* 0x082fe400078f10ff */
[----:B------:R-:W-:Y:S02]  /*1180*/  LOP3.LUT R0, R21, 0xfffffff0, RZ, 0xc0, !PT ;  /* 0xfffffff015007812 */ /* 0x000fe400078ec0ff */
[----:B------:R-:W-:Y:S02]  /*1190*/  LEA.HI R5, R27, R238, RZ, 0x5 ;  /* 0x000000ee1b057211 */ /* 0x000fe400078f28ff */
[----:B--2---:R-:W-:Y:S01]  /*11a0*/  SHF.R.S32.HI R7, RZ, 0x2, R4 ;  /* 0x00000002ff077819 */ /* 0x004fe20000011404 */
[----:B------:R-:W-:Y:S01]  /*11b0*/  IMAD.IADD R0, R238, 0x1, -R0 ;  /* 0x00000001ee007824 */ /* 0x000fe200078e0a00 */
[----:B------:R-:W-:Y:S02]  /*11c0*/  SHF.R.S32.HI R6, RZ, 0x1f, R4 ;  /* 0x0000001fff067819 */ /* 0x000fe40000011404 */
[----:B------:R-:W-:-:S02]  /*11d0*/  SHF.R.S32.HI R12, RZ, 0x5, R5 ;  /* 0x00000005ff0c7819 */ /* 0x000fc40000011405 */
[----:B------:R-:W-:Y:S02]  /*11e0*/  LEA.HI R6, R6, R7, RZ, 0x3 ;  /* 0x0000000706067211 */ /* 0x000fe400078f18ff */
[----:B------:R-:W-:Y:S02]  /*11f0*/  LEA.HI R10, R5, R12, RZ, 0x1 ;  /* 0x0000000c050a7211 */ /* 0x000fe400078f08ff */
[----:B-----5:R-:W-:Y:S02]  /*1200*/  SHF.R.S32.HI R14, RZ, 0x1f, R0 ;  /* 0x0000001fff0e7819 */ /* 0x020fe40000011400 */
[----:B------:R-:W-:Y:S02]  /*1210*/  LOP3.LUT R15, R6, 0xfffffff8, RZ, 0xc0, !PT ;  /* 0xfffffff8060f7812 */ /* 0x000fe400078ec0ff */
[----:B------:R-:W-:Y:S02]  /*1220*/  LOP3.LUT R11, R10, 0xfffffffe, RZ, 0xc0, !PT ;  /* 0xfffffffe0a0b7812 */ /* 0x000fe400078ec0ff */
[----:B------:R-:W-:Y:S01]  /*1230*/  LEA.HI R14, R14, R0, RZ, 0x3 ;  /* 0x000000000e0e7211 */ /* 0x000fe200078f18ff */
[----:B------:R-:W-:Y:S01]  /*1240*/  IMAD.IADD R15, R7, 0x1, -R15 ;  /* 0x00000001070f7824 */ /* 0x000fe200078e0a0f */
[----:B------:R-:W-:Y:S01]  /*1250*/  LOP3.LUT R4, R4, 0x7ffffffc, RZ, 0xc0, !PT ;  /* 0x7ffffffc04047812 */ /* 0x000fe200078ec0ff */
[----:B------:R-:W-:Y:S01]  /*1260*/  IMAD.IADD R12, R12, 0x1, -R11 ;  /* 0x000000010c0c7824 */ /* 0x000fe200078e0a0b */
[----:B---3--:R-:W-:Y:S01]  /*1270*/  IADD3 R2, P0, R2, UR23, RZ ;  /* 0x0000001702027c10 */ /* 0x008fe2000ff1e0ff */
[----:B------:R-:W-:Y:S01]  /*1280*/  IMAD.SHL.U32 R11, R15, 0x40, RZ ;  /* 0x000000400f0b7824 */ /* 0x000fe200078e00ff */
[----:B------:R-:W-:Y:S01]  /*1290*/  LOP3.LUT R10, R14, 0xfffffff8, RZ, 0xc0, !PT ;  /* 0xfffffff80e0a7812 */ /* 0x000fe200078ec0ff */
[----:B------:R-:W-:Y:S01]  /*12a0*/  IMAD.SHL.U32 R233, R12, 0x10, RZ ;  /* 0x000000100ce97824 */ /* 0x000fe200078e00ff */
[----:B------:R-:W-:-:S02]  /*12b0*/  IADD3.X R3, R3, UR4, RZ, P0, !PT ;  /* 0x0000000403037c10 */ /* 0x000fc400087fe4ff */
[----:B------:R-:W-:Y:S01]  /*12c0*/  ISETP.LT.OR P0, PT, R17, 0x21, P5 ;  /* 0x000000211100780c */ /* 0x000fe20002f01670 */
[----:B------:R-:W-:Y:S01]  /*12d0*/  IMAD.IADD R0, R0, 0x1, -R10 ;  /* 0x0000000100007824 */ /* 0x000fe200078e0a0a */
[----:B------:R-:W-:Y:S01]  /*12e0*/  LOP3.LUT R11, R11, 0x1c0, RZ, 0xc0, !PT ;  /* 0x000001c00b0b7812 */ /* 0x000fe200078ec0ff */
[----:B------:R-:W-:Y:S01]  /*12f0*/  IMAD.SHL.U32 R10, R20, 0x8, RZ ;  /* 0x00000008140a7824 */ /* 0x000fe200078e00ff */
[----:B------:R-:W-:Y:S02]  /*1300*/  LOP3.LUT R16, R16, 0x10, R233, 0xf8, !PT ;  /* 0x0000001010107812 */ /* 0x000fe400078ef8e9 */
[----:B------:R-:W-:Y:S02]  /*1310*/  SHF.R.U32.HI R18, RZ, 0x3, R11 ;  /* 0x00000003ff127819 */ /* 0x000fe4000001160b */
[----:B------:R-:W-:Y:S02]  /*1320*/  LOP3.LUT R10, R10, 0x18, RZ, 0xc0, !PT ;  /* 0x000000180a0a7812 */ /* 0x000fe400078ec0ff */
[----:B------:R-:W-:-:S02]  /*1330*/  LOP3.LUT R16, R16, 0x8, R24, 0xf8, !PT ;  /* 0x0000000810107812 */ /* 0x000fc400078ef818 */
[----:B------:R-:W-:Y:S01]  /*1340*/  LOP3.LUT R11, R18, R11, R10, 0x1e, !PT ;  /* 0x0000000b120b7212 */ /* 0x000fe200078e1e0a */
[----:B------:R1:W-:Y:S01]  /*1350*/  LDGSTS.E.BYPASS.LTC128B.128 [R230+0xd080], [R2.64], !P0 ;  /* 0x0d08000002e67fae */ /* 0x0003e2000c101d58 */
[----:B------:R-:W-:Y:S02]  /*1360*/  LEA R6, P0, R22, c[0x0][0x280], 0x2 ;  /* 0x0000a00016067a11 */ /* 0x000fe400078010ff */
[----:B------:R-:W-:Y:S01]  /*1370*/  LOP3.LUT R16, R16, R23, RZ, 0x3c, !PT ;  /* 0x0000001710107212 */ /* 0x000fe200078e3cff */
[----:B------:R1:W-:Y:S01]  /*1380*/  LDGSTS.E.BYPASS.LTC128B.128 [R230+0xf080], [R2.64+0x80], !P1 ;  /* 0x0f08008002e67fae */ /* 0x0003e2000c901d58 */
[----:B------:R-:W-:Y:S02]  /*1390*/  LEA.HI.X R7, R22, c[0x0][0x284], R26, 0x2, P0 ;  /* 0x0000a10016077a11 */ /* 0x000fe400000f141a */
[----:B------:R-:W-:Y:S01]  /*13a0*/  ISETP.LT.OR P0, PT, R17, 0x21, P2 ;  /* 0x000000211100780c */ /* 0x000fe20001701670 */
[C---:B------:R-:W-:Y:S01]  /*13b0*/  IMAD.SHL.U32 R17, R13.reuse, 0x20, RZ ;  /* 0x000000200d117824 */ /* 0x040fe200078e00ff */
[----:B------:R-:W-:Y:S01]  /*13c0*/  LOP3.LUT P1, RZ, R0, 0x4, RZ, 0xc0, !PT ;  /* 0x0000000400ff7812 */ /* 0x000fe2000782c0ff */
[----:B------:R-:W-:Y:S01]  /*13d0*/  IMAD R223, R13, 0x200, R16 ;  /* 0x000002000ddf7824 */ /* 0x000fe200078e0210 */
[----:B------:R-:W-:-:S02]  /*13e0*/  ISETP.LT.AND P2, PT, RZ, c[0x0][0x168], PT ;  /* 0x00005a00ff007a0c */ /* 0x000fc40003f41270 */
[----:B------:R-:W-:Y:S01]  /*13f0*/  LOP3.LUT R17, R10, 0x20, R17, 0xf8, !PT ;  /* 0x000000200a117812 */ /* 0x000fe200078ef811 */
[----:B------:R-:W-:Y:S01]  /*1400*/  IMAD.SHL.U32 R10, R12, 0x400, RZ ;  /* 0x000004000c0a7824 */ /* 0x000fe200078e00ff */
[----:B------:R-:W-:Y:S02]  /*1410*/  LOP3.LUT R15, R15, 0x4, RZ, 0xc0, !PT ;  /* 0x000000040f0f7812 */ /* 0x000fe400078ec0ff */
[----:B------:R-:W-:-:S03]  /*1420*/  SEL R220, R220, 0xffffffe0, !P1 ;  /* 0xffffffe0dcdc7807 */ /* 0x000fc60004800000 */
[----:B------:R2:W-:Y:S01]  /*1430*/  LDGSTS.E.BYPASS.LTC128B.128 [R230+0x11080], [R8.64], !P0 ;  /* 0x1108000008e67fae */ /* 0x0005e2000c101d58 */
[C---:B------:R-:W-:Y:S01]  /*1440*/  LOP3.LUT P0, RZ, R0.reuse, 0x2, RZ, 0xc0, !PT ;  /* 0x0000000200ff7812 */ /* 0x040fe2000780c0ff */
[----:B------:R-:W-:-:S05]  /*1450*/  IMAD.SHL.U32 R0, R0, 0x40, RZ ;  /* 0x0000004000007824 */ /* 0x000fca00078e00ff */
[----:B------:R-:W-:Y:S01]  /*1460*/  LOP3.LUT R0, R0, 0x1c0, RZ, 0xc0, !PT ;  /* 0x000001c000007812 */ /* 0x000fe200078ec0ff */
[C---:B-1----:R-:W-:Y:S01]  /*1470*/  IMAD.IADD R2, R238.reuse, 0x1, -R4 ;  /* 0x00000001ee027824 */ /* 0x042fe200078e0a04 */
[----:B------:R-:W-:Y:S01]  /*1480*/  LOP3.LUT R4, R5, 0xffffffe0, RZ, 0xc0, !PT ;  /* 0xffffffe005047812 */ /* 0x000fe200078ec0ff */
[----:B------:R-:W-:Y:S02]  /*1490*/  @!P4 IMAD.SHL.U32 R3, R238, 0x10, RZ ;  /* 0x00000010ee03c824 */ /* 0x000fe400078e00ff */
[----:B------:R-:W-:Y:S02]  /*14a0*/  IMAD R2, R2, 0x2, R10 ;  /* 0x0000000202027824 */ /* 0x000fe400078e020a */
[----:B------:R-:W-:Y:S01]  /*14b0*/  IMAD.IADD R4, R238, 0x1, -R4 ;  /* 0x00000001ee047824 */ /* 0x000fe200078e0a04 */
[----:B------:R1:W-:Y:S01]  /*14c0*/  @!P4 LDGSTS.E.BYPASS.LTC128B.128 [R3+0x12180], [R6.64] ;  /* 0x121800000603cfae */ /* 0x0003e2000b901d58 */
[----:B------:R-:W-:Y:S02]  /*14d0*/  IMAD.IADD R11, R2, 0x1, R11 ;  /* 0x00000001020b7824 */ /* 0x000fe400078e020b */
[----:B------:R-:W-:Y:S01]  /*14e0*/  IMAD.SHL.U32 R2, R13, 0x8, RZ ;  /* 0x000000080d027824 */ /* 0x000fe200078e00ff */
[----:B------:R-:W0:Y:S01]  /*14f0*/  LDGDEPBAR ;  /* 0x00000000000079af */ /* 0x000e220000000000 */
[----:B------:R-:W-:-:S03]  /*1500*/  IMAD.SHL.U32 R231, R11, 0x2, RZ ;  /* 0x000000020be77824 */ /* 0x000fc600078e00ff */
[----:B------:R-:W-:Y:S02]  /*1510*/  LOP3.LUT R5, R0, 0x8, R2, 0xf8, !PT ;  /* 0x0000000800057812 */ /* 0x000fe400078ef802 */
[----:B------:R-:W-:-:S04]  /*1520*/  SHF.R.U32.HI R2, RZ, 0x3, R0 ;  /* 0x00000003ff027819 */ /* 0x000fc80000011600 */
[----:B------:R-:W-:Y:S01]  /*1530*/  LOP3.LUT R0, R2, R17, R0, 0x1e, !PT ;  /* 0x0000001102007212 */ /* 0x000fe200078e1e00 */
[----:B-1----:R-:W-:Y:S01]  /*1540*/  IMAD.SHL.U32 R3, R14, 0x40, RZ ;  /* 0x000000400e037824 */ /* 0x002fe200078e00ff */
[----:B------:R-:W-:Y:S02]  /*1550*/  LOP3.LUT R6, R5, R2, RZ, 0x3c, !PT ;  /* 0x0000000205067212 */ /* 0x000fe400078e3cff */
[----:B------:R-:W-:Y:S02]  /*1560*/  SHF.R.S32.HI R5, RZ, 0x1f, R4 ;  /* 0x0000001fff057819 */ /* 0x000fe40000011404 */
[----:B------:R-:W-:Y:S02]  /*1570*/  LOP3.LUT R3, R3, 0xfffffe00, RZ, 0xc0, !PT ;  /* 0xfffffe0003037812 */ /* 0x000fe400078ec0ff */
[----:B------:R-:W-:Y:S02]  /*1580*/  LEA.HI R5, R5, R4, RZ, 0x2 ;  /* 0x0000000405057211 */ /* 0x000fe400078f10ff */
[----:B------:R-:W-:-:S02]  /*1590*/  IADD3 R2, R6, R3, R10 ;  /* 0x0000000306027210 */ /* 0x000fc40007ffe00a */
[----:B------:R-:W-:Y:S01]  /*15a0*/  LOP3.LUT R0, R0, R3, RZ, 0xfc, !PT ;  /* 0x0000000300007212 */ /* 0x000fe200078efcff */
[----:B------:R-:W-:Y:S01]  /*15b0*/  IMAD.MOV.U32 R3, RZ, RZ, 0x10 ;  /* 0x00000010ff037424 */ /* 0x000fe200078e00ff */
[----:B------:R-:W-:Y:S02]  /*15c0*/  LEA.HI R233, R5, R233, RZ, 0x1e ;  /* 0x000000e905e97211 */ /* 0x000fe400078ff0ff */
[----:B------:R-:W-:Y:S02]  /*15d0*/  IADD3 R10, R231, 0x12280, RZ ;  /* 0x00012280e70a7810 */ /* 0x000fe40007ffe0ff */
[----:B------:R-:W-:Y:S01]  /*15e0*/  SEL R3, R3, 0xfffffff0, !P0 ;  /* 0xfffffff003037807 */ /* 0x000fe20004000000 */
[----:B------:R-:W-:Y:S05]  /*15f0*/  @P2 BRA `(.L_x_0) ;  /* 0x0000031000002947 */ /* 0x000fea0003800000 */
[----:B--2-4-:R-:W-:Y:S01]  /*1600*/  CS2R R126, SRZ ;  /* 0x00000000007e7805 */ /* 0x014fe2000001ff00 */
[----:B------:R-:W-:Y:S01]  /*1610*/  CS2R R124, SRZ ;  /* 0x00000000007c7805 */ /* 0x000fe2000001ff00 */
        /* <DEDUP_REMOVED lines=46> */
[----:B------:R-:W-:Y:S05]  /*1900*/  BRA `(.L_x_1) ;  /* 0x0000323000007947 */ /* 0x000fea0003800000 */
.L_x_0:
[----:B--2-4-:R-:W-:Y:S01]  /*1910*/  SHF.R.S32.HI R6, RZ, 0x1f, R20 ;  /* 0x0000001fff067819 */ /* 0x014fe20000011414 */
[----:B------:R-:W-:Y:S01]  /*1920*/  IMAD R9, R31, c[0x0][0x238], RZ ;  /* 0x00008e001f097a24 */ /* 0x000fe200078e02ff */
[----:B------:R-:W-:Y:S01]  /*1930*/  LOP3.LUT R8, R5, 0xfffffffc, RZ, 0xc0, !PT ;  /* 0xfffffffc05087812 */ /* 0x000fe200078ec0ff */
[----:B------:R-:W-:Y:S01]  /*1940*/  ULDC UR23, c[0x0][0x20c] ;  /* 0x0000830000177ab9 */ /* 0x000fe20000000800 */
[----:B------:R-:W-:Y:S01]  /*1950*/  LEA.HI R6, R6, R20, RZ, 0x2 ;  /* 0x0000001406067211 */ /* 0x000fe200078f10ff */
[----:B------:R-:W-:Y:S01]  /*1960*/  IMAD R9, R30, c[0x0][0x23c], R9 ;  /* 0x00008f001e097a24 */ /* 0x000fe200078e0209 */
[----:B------:R-:W-:Y:S01]  /*1970*/  SHF.R.S32.HI R239, RZ, 0x1f, R238 ;  /* 0x0000001fffef7819 */ /* 0x000fe200000114ee */
[----:B------:R-:W-:Y:S01]  /*1980*/  IMAD.IADD R8, R4, 0x1, -R8 ;  /* 0x0000000104087824 */ /* 0x000fe200078e0a08 */
[----:B------:R-:W-:Y:S01]  /*1990*/  LOP3.LUT R5, R6, 0xfffffffc, RZ, 0xc0, !PT ;  /* 0xfffffffc06057812 */ /* 0x000fe200078ec0ff */
[----:B------:R-:W-:Y:S01]  /*19a0*/  USHF.L.U32 UR7, UR6, 0x6, URZ ;  /* 0x0000000606077899 */ /* 0x000fe2000800063f */
[----:B------:R-:W-:Y:S01]  /*19b0*/  ISETP.NE.AND P0, PT, R15, RZ, PT ;  /* 0x000000ff0f00720c */ /* 0x000fe20003f05270 */
[----:B------:R-:W-:Y:S01]  /*19c0*/  IMAD.WIDE.U32 R6, R30, c[0x0][0x238], R238 ;  /* 0x00008e001e067a25 */ /* 0x000fe200078e00ee */
[----:B------:R-:W-:Y:S01]  /*19d0*/  IADD3 R232, R231, 0x122c0, RZ ;  /* 0x000122c0e7e87810 */ /* 0x000fe20007ffe0ff */
[----:B------:R-:W-:Y:S01]  /*19e0*/  ULDC.64 UR4, c[0x0][0x240] ;  /* 0x0000900000047ab9 */ /* 0x000fe20000000a00 */
[----:B------:R-:W-:Y:S01]  /*19f0*/  LOP3.LUT R234, R234, 0xfffffffd, RZ, 0xc0, !PT ;  /* 0xfffffffdeaea7812 */ /* 0x000fe200078ec0ff */
[----:B------:R-:W-:Y:S01]  /*1a00*/  IMAD.IADD R20, R20, 0x1, -R5 ;  /* 0x0000000114147824 */ /* 0x000fe200078e0a05 */
[----:B------:R-:W-:Y:S01]  /*1a10*/  USHF.L.U64.HI UR6, UR6, UR20, UR23 ;  /* 0x0000001406067299 */ /* 0x000fe20008010217 */
[----:B------:R-:W-:Y:S01]  /*1a20*/  IMAD.IADD R5, R7, 0x1, R9 ;  /* 0x0000000107057824 */ /* 0x000fe200078e0209 */
[----:B------:R-:W-:Y:S01]  /*1a30*/  UIMAD UR4, UR22, UR4, URZ ;  /* 0x00000004160472a4 */ /* 0x000fe2000f8e023f */
[----:B------:R-:W-:Y:S01]  /*1a40*/  IMAD R20, R20, -0x8, R29 ;  /* 0xfffffff814147824 */ /* 0x000fe200078e021d */
[----:B------:R-:W-:Y:S01]  /*1a50*/  ULDC UR20, c[0x0][0x168] ;  /* 0x00005a0000147ab9 */ /* 0x000fe20000000800 */
[----:B------:R-:W-:Y:S01]  /*1a60*/  IMAD.U32 R7, RZ, RZ, UR12 ;  /* 0x0000000cff077e24 */ /* 0x000fe2000f8e00ff */
[----:B------:R-:W-:Y:S01]  /*1a70*/  UIADD3 UR20, UR20, 0x3f, URZ ;  /* 0x0000003f14147890 */ /* 0x000fe2000fffe03f */
[----:B------:R-:W-:Y:S01]  /*1a80*/  IMAD.MOV.U32 R4, RZ, RZ, R6 ;  /* 0x000000ffff047224 */ /* 0x000fe200078e0006 */
[----:B------:R-:W-:Y:S01]  /*1a90*/  @P0 IADD3 R232, R10, -0x40, RZ ;  /* 0xffffffc00ae80810 */ /* 0x000fe20007ffe0ff */
[----:B------:R-:W-:Y:S01]  /*1aa0*/  IMAD R8, R8, -0x2, R20 ;  /* 0xfffffffe08087824 */ /* 0x000fe200078e0214 */
[----:B------:R-:W-:Y:S01]  /*1ab0*/  UIMAD UR4, UR12, UR5, UR4 ;  /* 0x000000050c0472a4 */ /* 0x000fe2000f8e0204 */
[----:B------:R-:W-:Y:S01]  /*1ac0*/  IMAD.WIDE.U32 R12, R7, c[0x0][0x240], R4 ;  /* 0x00009000070c7a25 */ /* 0x000fe200078e0004 */
[----:B------:R-:W-:Y:S01]  /*1ad0*/  USHF.R.S32.HI UR5, URZ, 0x1f, UR20 ;  /* 0x0000001f3f057899 */ /* 0x000fe20008011414 */
[----:B------:R-:W-:Y:S01]  /*1ae0*/  SHF.L.U32 R0, R0, 0x1, RZ ;  /* 0x0000000100007819 */ /* 0x000fe200000006ff */
[----:B------:R-:W-:Y:S01]  /*1af0*/  CS2R R130, SRZ ;  /* 0x0000000000827805 */ /* 0x000fe2000001ff00 */
[C---:B------:R-:W-:Y:S01]  /*1b00*/  ISETP.GT.AND P1, PT, R8.reuse, RZ, PT ;  /* 0x000000ff0800720c */ /* 0x040fe20003f24270 */
[----:B------:R1:W-:Y:S01]  /*1b10*/  STL.64 [R1+0x8], R12 ;  /* 0x0000080c01007387 */ /* 0x0003e20000100a00 */
[----:B------:R-:W-:Y:S01]  /*1b20*/  ISETP.GT.AND P0, PT, R8, 0x1, PT ;  /* 0x000000010800780c */ /* 0x000fe20003f04270 */
[----:B------:R-:W-:Y:S01]  /*1b30*/  IMAD.SHL.U32 R2, R2, 0x2, RZ ;  /* 0x0000000202027824 */ /* 0x000fe200078e00ff */
[----:B------:R-:W-:Y:S01]  /*1b40*/  ULEA.HI UR5, UR5, UR20, URZ, 0x6 ;  /* 0x0000001405057291 */ /* 0x000fe2000f8f303f */
[----:B------:R-:W-:Y:S01]  /*1b50*/  IMAD R222, R223, 0x2, R222 ;  /* 0x00000002dfde7824 */ /* 0x000fe200078e02de */
[----:B------:R-:W-:Y:S01]  /*1b60*/  CS2R R128, SRZ ;  /* 0x0000000000807805 */ /* 0x000fe2000001ff00 */
[----:B------:R-:W-:Y:S01]  /*1b70*/  IMAD R3, R3, 0x2, R2 ;  /* 0x0000000203037824 */ /* 0x000fe200078e0202 */
[----:B------:R-:W-:Y:S01]  /*1b80*/  LEA R221, R220, R2, 0x1 ;  /* 0x00000002dcdd7211 */ /* 0x000fe200078e08ff */
[----:B------:R-:W-:Y:S01]  /*1b90*/  IMAD.SHL.U32 R223, R223, 0x2, RZ ;  /* 0x00000002dfdf7824 */ /* 0x000fe200078e00ff */
[----:B------:R-:W-:Y:S01]  /*1ba0*/  CS2R R126, SRZ ;  /* 0x00000000007e7805 */ /* 0x000fe2000001ff00 */
[----:B------:R-:W-:Y:S01]  /*1bb0*/  CS2R R124, SRZ ;  /* 0x00000000007c7805 */ /* 0x000fe2000001ff00 */
[----:B------:R-:W-:Y:S01]  /*1bc0*/  CS2R R122, SRZ ;  /* 0x00000000007a7805 */ /* 0x000fe2000001ff00 */
[----:B------:R-:W-:Y:S01]  /*1bd0*/  @P1 LOP3.LUT R234, R234, 0x2, RZ, 0xfc, !PT ;  /* 0x00000002eaea1812 */ /* 0x000fe200078efcff */
[----:B------:R-:W-:Y:S01]  /*1be0*/  CS2R R120, SRZ ;  /* 0x0000000000787805 */ /* 0x000fe2000001ff00 */
[----:B------:R-:W-:Y:S01]  /*1bf0*/  CS2R R118, SRZ ;  /* 0x0000000000767805 */ /* 0x000fe2000001ff00 */
[----:B------:R-:W-:Y:S01]  /*1c00*/  CS2R R116, SRZ ;  /* 0x0000000000747805 */ /* 0x000fe2000001ff00 */
[----:B------:R-:W-:Y:S01]  /*1c10*/  LOP3.LUT R234, R234, 0xfffffffe, RZ, 0xc0, !PT ;  /* 0xfffffffeeaea7812 */ /* 0x000fe200078ec0ff */
        /* <DEDUP_REMOVED lines=40> */
[----:B------:R-:W-:Y:S01]  /*1ea0*/  IMAD R220, R220, 0x2, R3 ;  /* 0x00000002dcdc7824 */ /* 0x000fe200078e0203 */
[----:B------:R-:W-:Y:S01]  /*1eb0*/  IADD3 R245, R13, UR4, RZ ;  /* 0x000000040df57c10 */ /* 0x000fe2000fffe0ff */
[----:B------:R-:W-:Y:S01]  /*1ec0*/  USHF.R.S32.HI UR22, URZ, 0x6, UR5 ;  /* 0x000000063f167899 */ /* 0x000fe20008011405 */
[C---:B------:R-:W-:Y:S01]  /*1ed0*/  ISETP.GT.AND P6, PT, R8.reuse, 0x20, PT ;  /* 0x000000200800780c */ /* 0x040fe20003fc4270 */
[----:B------:R-:W-:Y:S01]  /*1ee0*/  UMOV UR20, URZ ;  /* 0x0000003f00147c82 */ /* 0x000fe20008000000 */
[----:B------:R-:W-:-:S02]  /*1ef0*/  ISETP.GT.AND P5, PT, R8, 0x21, PT ;  /* 0x000000210800780c */ /* 0x000fc40003fa4270 */
[----:B-1----:R-:W-:Y:S02]  /*1f00*/  @P0 LOP3.LUT R234, R234, 0x1, RZ, 0xfc, !PT ;  /* 0x00000001eaea0812 */ /* 0x002fe400078efcff */
.L_x_4:
[----:B------:R-:W-:Y:S04]  /*1f10*/  DEPBAR.LE SB0, 0x0 ;  /* 0x000080000000791a */ /* 0x000fe80000000000 */
[----:B------:R-:W-:Y:S01]  /*1f20*/  BAR.SYNC.DEFER_BLOCKING 0x0 ;  /* 0x0000000000007b1d */ /* 0x000fe20000010000 */
[C---:B------:R-:W-:Y:S01]  /*1f30*/  LOP3.LUT P1, RZ, R234.reuse, 0x2, RZ, 0xc0, !PT ;  /* 0x00000002eaff7812 */ /* 0x040fe2000782c0ff */
[----:B------:R-:W-:Y:S01]  /*1f40*/  UIADD3 UR23, UR20, 0x1, URZ ;  /* 0x0000000114177890 */ /* 0x000fe2000fffe03f */
[----:B------:R-:W-:Y:S03]  /*1f50*/  LOP3.LUT P0, RZ, R234, 0x1, RZ, 0xc0, !PT ;  /* 0x00000001eaff7812 */ /* 0x000fe6000780c0ff */
[----:B------:R-:W-:Y:S01]  /*1f60*/  UISETP.GE.AND UP0, UPT, UR23, UR22, UPT ;  /* 0x000000161700728c */ /* 0x000fe2000bf06270 */
[----:B-1----:R-:W-:Y:S05]  /*1f70*/  LDSM.16.M88.4 R16, [R2+0x6080] ;  /* 0x006080000210783b */ /* 0x002fea0000000200 */
[----:B------:R-:W1:Y:S05]  /*1f80*/  LDSM.16.M88.4 R20, [R224+0x80] ;  /* 0x00008000e014783b */ /* 0x000e6a0000000200 */
[----:B------:R-:W2:Y:S05]  /*1f90*/  LDSM.16.M88.4 R12, [R2+0x7080] ;  /* 0x00708000020c783b */ /* 0x000eaa0000000200 */
[----:B------:R-:W-:Y:S05]  /*1fa0*/  LDSM.16.M88.4 R24, [R3+0x6080] ;  /* 0x006080000318783b */ /* 0x000fea0000000200 */
[----:B------:R-:W3:Y:S05]  /*1fb0*/  LDSM.16.M88.4 R28, [R225+0x80] ;  /* 0x00008000e11c783b */ /* 0x000eea0000000200 */
[----:B------:R-:W4:Y:S05]  /*1fc0*/  LDSM.16.M88.4 R32, [R3+0x7080] ;  /* 0x007080000320783b */ /* 0x000f2a0000000200 */
[----:B------:R-:W-:Y:S05]  /*1fd0*/  LDSM.16.M88.4 R132, [R227+0x80] ;  /* 0x00008000e384783b */ /* 0x000fea0000000200 */
[----:B------:R-:W-:Y:S05]  /*1fe0*/  LDSM.16.M88.4 R136, [R221+0x7080] ;  /* 0x00708000dd88783b */ /* 0x000fea0000000200 */
[----:B------:R-:W-:Y:S01]  /*1ff0*/  LDS R200, [R233.X4+0x12080] ;  /* 0x01208000e9c87984 */ /* 0x000fe20000004800 */
[-C--:B-1----:R-:W-:Y:S04]  /*2000*/  HMMA.16816.F32 R4, R16, R20.reuse, RZ ;  /* 0x000000141004723c */ /* 0x082fe800000018ff */
[----:B------:R-:W-:Y:S05]  /*2010*/  LDS R201, [R233.X4+0x120a0] ;  /* 0x0120a000e9c97984 */ /* 0x000fea0000004800 */
[----:B------:R-:W-:Y:S01]  /*2020*/  LDS R202, [R233.X4+0x12100] ;  /* 0x01210000e9ca7984 */ /* 0x000fe20000004800 */
[C---:B--2---:R-:W-:Y:S04]  /*2030*/  HMMA.16816.F32 R8, R12.reuse, R20, RZ ;  /* 0x000000140c08723c */ /* 0x044fe800000018ff */
[----:B------:R-:W-:Y:S04]  /*2040*/  LDS R203, [R233.X4+0x12120] ;  /* 0x01212000e9cb7984 */ /* 0x000fe80000004800 */
[-C--:B------:R-:W-:Y:S08]  /*2050*/  HMMA.16816.F32 R12, R12, R22.reuse, RZ ;  /* 0x000000160c0c723c */ /* 0x080ff000000018ff */
[----:B------:R-:W-:Y:S01]  /*2060*/  HMMA.16816.F32 R16, R16, R22, RZ ;  /* 0x000000161010723c */ /* 0x000fe200000018ff */
[----:B------:R-:W1:Y:S07]  /*2070*/  LDSM.16.M88.4 R20, [R221+0x6080] ;  /* 0x00608000dd14783b */ /* 0x000e6e0000000200 */
[-C--:B---3--:R-:W-:Y:S08]  /*2080*/  HMMA.16816.F32 R4, R24, R28.reuse, R4 ;  /* 0x0000001c1804723c */ /* 0x088ff00000001804 */
[C---:B----4-:R-:W-:Y:S08]  /*2090*/  HMMA.16816.F32 R8, R32.reuse, R28, R8 ;  /* 0x0000001c2008723c */ /* 0x050ff00000001808 */
[-C--:B------:R-:W-:Y:S01]  /*20a0*/  HMMA.16816.F32 R12, R32, R30.reuse, R12 ;  /* 0x0000001e200c723c */ /* 0x080fe2000000180c */
[----:B------:R-:W-:Y:S07]  /*20b0*/  LDSM.16.M88.4 R32, [R220+0x7080] ;  /* 0x00708000dc20783b */ /* 0x000fee0000000200 */
[----:B------:R-:W-:Y:S01]  /*20c0*/  HMMA.16816.F32 R16, R24, R30, R16 ;  /* 0x0000001e1810723c */ /* 0x000fe20000001810 */
[----:B------:R-:W-:Y:S05]  /*20d0*/  LDSM.16.M88.4 R24, [R220+0x6080] ;  /* 0x00608000dc18783b */ /* 0x000fea0000000200 */
[----:B------:R-:W2:Y:S02]  /*20e0*/  LDSM.16.M88.4 R28, [R226+0x80] ;  /* 0x00008000e21c783b */ /* 0x000ea40000000200 */
[-C--:B-1----:R-:W-:Y:S08]  /*20f0*/  HMMA.16816.F32 R4, R20, R132.reuse, R4 ;  /* 0x000000841404723c */ /* 0x082ff00000001804 */
[C---:B------:R-:W-:Y:S08]  /*2100*/  HMMA.16816.F32 R8, R136.reuse, R132, R8 ;  /* 0x000000848808723c */ /* 0x040ff00000001808 */
[-C--:B------:R-:W-:Y:S01]  /*2110*/  HMMA.16816.F32 R12, R136, R134.reuse, R12 ;  /* 0x00000086880c723c */ /* 0x080fe2000000180c */
[----:B------:R-:W-:Y:S07]  /*2120*/  LDSM.16.M88.4 R136, [R2+0x9080] ;  /* 0x009080000288783b */ /* 0x000fee0000000200 */
[----:B------:R-:W-:Y:S01]  /*2130*/  HMMA.16816.F32 R16, R20, R134, R16 ;  /* 0x000000861410723c */ /* 0x000fe20000001810 */
[----:B------:R-:W-:Y:S05]  /*2140*/  LDSM.16.M88.4 R20, [R2+0x8080] ;  /* 0x008080000214783b */ /* 0x000fea0000000200 */
[----:B------:R-:W1:Y:S02]  /*2150*/  LDSM.16.M88.4 R132, [R224+0x2080] ;  /* 0x00208000e084783b */ /* 0x000e640000000200 */
[-C--:B--2---:R-:W-:Y:S08]  /*2160*/  HMMA.16816.F32 R4, R24, R28.reuse, R4 ;  /* 0x0000001c1804723c */ /* 0x084ff00000001804 */
[C---:B------:R-:W-:Y:S08]  /*2170*/  HMMA.16816.F32 R8, R32.reuse, R28, R8 ;  /* 0x0000001c2008723c */ /* 0x040ff00000001808 */
        /* <DEDUP_REMOVED lines=47> */
[----:B------:R-:W-:Y:S04]  /*2470*/  DEPBAR.LE SB0, 0x0 ;  /* 0x000080000000791a */ /* 0x000fe80000000000 */
[-C--:B-1----:R-:W-:Y:S01]  /*2480*/  HMMA.16816.F32 R4, R20, R132.reuse, R4 ;  /* 0x000000841404723c */ /* 0x082fe20000001804 */
[----:B------:R-:W-:Y:S07]  /*2490*/  BAR.SYNC.DEFER_BLOCKING 0x0 ;  /* 0x0000000000007b1d */ /* 0x000fee0000010000 */
[C---:B------:R-:W-:Y:S08]  /*24a0*/  HMMA.16816.F32 R8, R136.reuse, R132, R8 ;  /* 0x000000848808723c */ /* 0x040ff00000001808 */
[-C--:B------:R-:W-:Y:S08]  /*24b0*/  HMMA.16816.F32 R12, R136, R134.reuse, R12 ;  /* 0x00000086880c723c */ /* 0x080ff0000000180c */
[----:B------:R-:W-:Y:S01]  /*24c0*/  HMMA.16816.F32 R16, R20, R134, R16 ;  /* 0x000000861410723c */ /* 0x000fe20000001810 */
[----:B------:R-:W1:Y:S05]  /*24d0*/  LDSM.16.M88.4 R140, [R2+0xc080] ;  /* 0x00c08000028c783b */ /* 0x000e6a0000000200 */
[----:B------:R-:W3:Y:S02]  /*24e0*/  LDSM.16.M88.4 R144, [R2+0xd080] ;  /* 0x00d080000290783b */ /* 0x000ee40000000200 */
[-C--:B--2---:R-:W-:Y:S03]  /*24f0*/  HMMA.16816.F32 R4, R24, R28.reuse, R4 ;  /* 0x0000001c1804723c */ /* 0x084fe60000001804 */
[----:B------:R-:W2:Y:S05]  /*2500*/  LDSM.16.M88.4 R132, [R3+0xc080] ;  /* 0x00c080000384783b */ /* 0x000eaa0000000200 */
[----:B------:R-:W4:Y:S01]  /*2510*/  LDSM.16.M88.4 R136, [R3+0xd080] ;  /* 0x00d080000388783b */ /* 0x000f220000000200 */
[C---:B------:R-:W-:Y:S04]  /*2520*/  HMMA.16816.F32 R8, R32.reuse, R28, R8 ;  /* 0x0000001c2008723c */ /* 0x040fe80000001808 */
[----:B------:R-:W5:Y:S04]  /*2530*/  LDSM.16.M88.4 R156, [R221+0xc080] ;  /* 0x00c08000dd9c783b */ /* 0x000f680000000200 */
[-C--:B------:R-:W-:Y:S08]  /*2540*/  HMMA.16816.F32 R12, R32, R30.reuse, R12 ;  /* 0x0000001e200c723c */ /* 0x080ff0000000180c */
[----:B------:R-:W-:Y:S04]  /*2550*/  HMMA.16816.F32 R16, R24, R30, R16 ;  /* 0x0000001e1810723c */ /* 0x000fe80000001810 */
[----:B------:R-:W-:Y:S04]  /*2560*/  FSEL R4, R4, -INF , P1 ;  /* 0xff80000004047808 */ /* 0x000fe80000800000 */
[-C--:B-1----:R-:W-:Y:S04]  /*2570*/  HMMA.16816.F32 R20, R140, R148.reuse, RZ ;  /* 0x000000948c14723c */ /* 0x082fe800000018ff */
[----:B------:R-:W-:Y:S01]  /*2580*/  FFMA.FTZ R4, R4, c[0x0][0x29c], -R200 ;  /* 0x0000a70004047a23 */ /* 0x000fe200000108c8 */
[----:B------:R-:W-:Y:S02]  /*2590*/  FSEL R10, R10, -INF , P1 ;  /* 0xff8000000a0a7808 */ /* 0x000fe40000800000 */
[----:B------:R-:W-:Y:S01]  /*25a0*/  FSEL R8, R8, -INF , P1 ;  /* 0xff80000008087808 */ /* 0x000fe20000800000 */
[C---:B---3--:R-:W-:Y:S01]  /*25b0*/  HMMA.16816.F32 R24, R144.reuse, R148, RZ ;  /* 0x000000949018723c */ /* 0x048fe200000018ff */
[----:B------:R1:W-:Y:S03]  /*25c0*/  MUFU.EX2 R206, R4 ;  /* 0x0000000400ce7308 */ /* 0x0003e60000000800 */
[----:B------:R-:W-:Y:S01]  /*25d0*/  FFMA.FTZ R10, R10, c[0x0][0x29c], -R203 ;  /* 0x0000a7000a0a7a23 */ /* 0x000fe200000108cb */
[----:B------:R-:W-:Y:S01]  /*25e0*/  FSEL R9, R9, -INF , P0 ;  /* 0xff80000009097808 */ /* 0x000fe20000000000 */
[--C-:B------:R-:W-:Y:S01]  /*25f0*/  FFMA.FTZ R8, R8, c[0x0][0x29c], -R202.reuse ;  /* 0x0000a70008087a23 */ /* 0x100fe200000108ca */
[----:B------:R-:W-:Y:S01]  /*2600*/  FSEL R15, R15, -INF , P5 ;  /* 0xff8000000f0f7808 */ /* 0x000fe20002800000 */
[-C--:B------:R-:W-:Y:S01]  /*2610*/  HMMA.16816.F32 R28, R144, R150.reuse, RZ ;  /* 0x00000096901c723c */ /* 0x080fe200000018ff */
[----:B------:R-:W3:Y:S03]  /*2620*/  LDSM.16.M88.4 R144, [R221+0xd080] ;  /* 0x00d08000dd90783b */ /* 0x000ee60000000200 */
[----:B------:R-:W-:Y:S01]  /*2630*/  FFMA.FTZ R9, R9, c[0x0][0x29c], -R202 ;  /* 0x0000a70009097a23 */ /* 0x000fe200000108ca */
[----:B------:R-:W-:Y:S02]  /*2640*/  FSEL R17, R17, -INF , P5 ;  /* 0xff80000011117808 */ /* 0x000fe40002800000 */
[----:B------:R-:W-:Y:S01]  /*2650*/  FSEL R18, R18, -INF , P6 ;  /* 0xff80000012127808 */ /* 0x000fe20003000000 */
[----:B------:R-:W-:Y:S01]  /*2660*/  HMMA.16816.F32 R32, R140, R150, RZ ;  /* 0x000000968c20723c */ /* 0x000fe200000018ff */
[----:B------:R-:W3:Y:S03]  /*2670*/  LDSM.16.M88.4 R140, [R220+0xc080] ;  /* 0x00c08000dc8c783b */ /* 0x000ee60000000200 */
[--C-:B------:R-:W-:Y:S02]  /*2680*/  FFMA.FTZ R17, R17, c[0x0][0x29c], -R200.reuse ;  /* 0x0000a70011117a23 */ /* 0x100fe400000108c8 */
[--C-:B------:R-:W-:Y:S02]  /*2690*/  FFMA.FTZ R18, R18, c[0x0][0x29c], -R201.reuse ;  /* 0x0000a70012127a23 */ /* 0x100fe400000108c9 */
[-C--:B--2---:R-:W-:Y:S04]  /*26a0*/  HMMA.16816.F32 R20, R132, R152.reuse, R20 ;  /* 0x000000988414723c */ /* 0x084fe80000001814 */
[----:B------:R-:W-:Y:S01]  /*26b0*/  MUFU.EX2 R18, R18 ;  /* 0x0000001200127308 */ /* 0x000fe20000000800 */
[----:B-1----:R-:W-:Y:S03]  /*26c0*/  FSEL R4, R5, -INF , P0 ;  /* 0xff80000005047808 */ /* 0x002fe60000000000 */
[C---:B----4-:R-:W-:Y:S04]  /*26d0*/  HMMA.16816.F32 R24, R136.reuse, R152, R24 ;  /* 0x000000988818723c */ /* 0x050fe80000001818 */
[----:B------:R-:W-:Y:S04]  /*26e0*/  FFMA.FTZ R4, R4, c[0x0][0x29c], -R200 ;  /* 0x0000a70004047a23 */ /* 0x000fe800000108c8 */
[-C--:B------:R-:W-:Y:S01]  /*26f0*/  HMMA.16816.F32 R28, R136, R154.reuse, R28 ;  /* 0x0000009a881c723c */ /* 0x080fe2000000181c */
[----:B------:R-:W1:Y:S01]  /*2700*/  LDSM.16.M88.4 R136, [R220+0xd080] ;  /* 0x00d08000dc88783b */ /* 0x000e620000000200 */
[----:B------:R2:W4:Y:S06]  /*2710*/  MUFU.EX2 R204, R4 ;  /* 0x0000000400cc7308 */ /* 0x00052c0000000800 */
[----:B------:R-:W-:Y:S01]  /*2720*/  HMMA.16816.F32 R32, R132, R154, R32 ;  /* 0x0000009a8420723c */ /* 0x000fe20000001820 */
[----:B------:R-:W1:Y:S07]  /*2730*/  LDSM.16.M88.4 R132, [R2+0xe080] ;  /* 0x00e080000284783b */ /* 0x000e6e0000000200 */
[-C--:B-----5:R-:W-:Y:S08]  /*2740*/  HMMA.16816.F32 R20, R156, R160.reuse, R20 ;  /* 0x000000a09c14723c */ /* 0x0a0ff00000001814 */
[C---:B---3--:R-:W-:Y:S04]  /*2750*/  HMMA.16816.F32 R24, R144.reuse, R160, R24 ;  /* 0x000000a09018723c */ /* 0x048fe80000001818 */
[----:B--2---:R-:W-:Y:S04]  /*2760*/  FSEL R4, R6, -INF , P1 ;  /* 0xff80000006047808 */ /* 0x004fe80000800000 */
[-C--:B------:R-:W-:Y:S01]  /*2770*/  HMMA.16816.F32 R28, R144, R162.reuse, R28 ;  /* 0x000000a2901c723c */ /* 0x080fe2000000181c */
[----:B------:R-:W2:Y:S03]  /*2780*/  LDSM.16.M88.4 R144, [R2+0xf080] ;  /* 0x00f080000290783b */ /* 0x000ea60000000200 */
[--C-:B------:R-:W-:Y:S04]  /*2790*/  FFMA.FTZ R4, R4, c[0x0][0x29c], -R201.reuse ;  /* 0x0000a70004047a23 */ /* 0x100fe800000108c9 */
[----:B------:R-:W-:Y:S01]  /*27a0*/  HMMA.16816.F32 R32, R156, R162, R32 ;  /* 0x000000a29c20723c */ /* 0x000fe20000001820 */
[----:B------:R-:W3:Y:S01]  /*27b0*/  LDSM.16.M88.4 R156, [R3+0xe080] ;  /* 0x00e08000039c783b */ /* 0x000ee20000000200 */
[----:B------:R5:W-:Y:S06]  /*27c0*/  MUFU.EX2 R205, R4 ;  /* 0x0000000400cd7308 */ /* 0x000bec0000000800 */
[-C--:B------:R-:W-:Y:S08]  /*27d0*/  HMMA.16816.F32 R20, R140, R164.reuse, R20 ;  /* 0x000000a48c14723c */ /* 0x080ff00000001814 */
[C---:B-1----:R-:W-:Y:S08]  /*27e0*/  HMMA.16816.F32 R24, R136.reuse, R164, R24 ;  /* 0x000000a48818723c */ /* 0x042ff00000001818 */
[-C--:B------:R-:W-:Y:S01]  /*27f0*/  HMMA.16816.F32 R28, R136, R166.reuse, R28 ;  /* 0x000000a6881c723c */ /* 0x080fe2000000181c */
[----:B------:R-:W1:Y:S07]  /*2800*/  LDSM.16.M88.4 R136, [R3+0xf080] ;  /* 0x00f080000388783b */ /* 0x000e6e0000000200 */
[----:B------:R-:W-:Y:S01]  /*2810*/  HMMA.16816.F32 R32, R140, R166, R32 ;  /* 0x000000a68c20723c */ /* 0x000fe20000001820 */
[----:B------:R-:W1:Y:S07]  /*2820*/  LDSM.16.M88.4 R140, [R221+0xe080] ;  /* 0x00e08000dd8c783b */ /* 0x000e6e0000000200 */
[-C--:B------:R-:W-:Y:S08]  /*2830*/  HMMA.16816.F32 R20, R132, R168.reuse, R20 ;  /* 0x000000a88414723c */ /* 0x080ff00000001814 */
[C---:B--2---:R-:W-:Y:S08]  /*2840*/  HMMA.16816.F32 R24, R144.reuse, R168, R24 ;  /* 0x000000a89018723c */ /* 0x044ff00000001818 */
[-C--:B------:R-:W-:Y:S01]  /*2850*/  HMMA.16816.F32 R28, R144, R170.reuse, R28 ;  /* 0x000000aa901c723c */ /* 0x080fe2000000181c */
[----:B------:R-:W2:Y:S07]  /*2860*/  LDSM.16.M88.4 R144, [R221+0xf080] ;  /* 0x00f08000dd90783b */ /* 0x000eae0000000200 */
[----:B------:R-:W-:Y:S01]  /*2870*/  HMMA.16816.F32 R32, R132, R170, R32 ;  /* 0x000000aa8420723c */ /* 0x000fe20000001820 */
[----:B------:R-:W2:Y:S07]  /*2880*/  LDSM.16.M88.4 R132, [R220+0xe080] ;  /* 0x00e08000dc84783b */ /* 0x000eae0000000200 */
[-C--:B---3--:R-:W-:Y:S08]  /*2890*/  HMMA.16816.F32 R20, R156, R172.reuse, R20 ;  /* 0x000000ac9c14723c */ /* 0x088ff00000001814 */
[C---:B-1----:R-:W-:Y:S08]  /*28a0*/  HMMA.16816.F32 R24, R136.reuse, R172, R24 ;  /* 0x000000ac8818723c */ /* 0x042ff00000001818 */
[-C--:B------:R-:W-:Y:S01]  /*28b0*/  HMMA.16816.F32 R28, R136, R174.reuse, R28 ;  /* 0x000000ae881c723c */ /* 0x080fe2000000181c */
[----:B------:R-:W1:Y:S07]  /*28c0*/  LDSM.16.M88.4 R136, [R220+0xf080] ;  /* 0x00f08000dc88783b */ /* 0x000e6e0000000200 */
[----:B------:R-:W-:Y:S01]  /*28d0*/  HMMA.16816.F32 R32, R156, R174, R32 ;  /* 0x000000ae9c20723c */ /* 0x000fe20000001820 */
[----:B------:R-:W3:Y:S07]  /*28e0*/  LDSM.16.M88.4 R156, [R2+0x10080] ;  /* 0x01008000029c783b */ /* 0x000eee0000000200 */
[-C--:B------:R-:W-:Y:S08]  /*28f0*/  HMMA.16816.F32 R20, R140, R176.reuse, R20 ;  /* 0x000000b08c14723c */ /* 0x080ff00000001814 */
[C---:B--2---:R-:W-:Y:S08]  /*2900*/  HMMA.16816.F32 R24, R144.reuse, R176, R24 ;  /* 0x000000b09018723c */ /* 0x044ff00000001818 */
[-C--:B------:R-:W-:Y:S01]  /*2910*/  HMMA.16816.F32 R28, R144, R178.reuse, R28 ;  /* 0x000000b2901c723c */ /* 0x080fe2000000181c */
[----:B------:R-:W2:Y:S07]  /*2920*/  LDSM.16.M88.4 R144, [R2+0x11080] ;  /* 0x011080000290783b */ /* 0x000eae0000000200 */
[----:B------:R-:W-:Y:S01]  /*2930*/  HMMA.16816.F32 R32, R140, R178, R32 ;  /* 0x000000b28c20723c */ /* 0x000fe20000001820 */
[----:B------:R-:W2:Y:S07]  /*2940*/  LDSM.16.M88.4 R140, [R3+0x10080] ;  /* 0x01008000038c783b */ /* 0x000eae0000000200 */
[-C--:B------:R-:W-:Y:S08]  /*2950*/  HMMA.16816.F32 R20, R132, R180.reuse, R20 ;  /* 0x000000b48414723c */ /* 0x080ff00000001814 */
[C---:B-1----:R-:W-:Y:S08]  /*2960*/  HMMA.16816.F32 R24, R136.reuse, R180, R24 ;  /* 0x000000b48818723c */ /* 0x042ff00000001818 */
[-C--:B------:R-:W-:Y:S01]  /*2970*/  HMMA.16816.F32 R28, R136, R182.reuse, R28 ;  /* 0x000000b6881c723c */ /* 0x080fe2000000181c */
[----:B------:R-:W1:Y:S07]  /*2980*/  LDSM.16.M88.4 R136, [R3+0x11080] ;  /* 0x011080000388783b */ /* 0x000e6e0000000200 */
[----:B------:R-:W-:Y:S01]  /*2990*/  HMMA.16816.F32 R32, R132, R182, R32 ;  /* 0x000000b68420723c */ /* 0x000fe20000001820 */
[----:B------:R-:W1:Y:S07]  /*29a0*/  LDSM.16.M88.4 R132, [R221+0x10080] ;  /* 0x01008000dd84783b */ /* 0x000e6e0000000200 */
[-C--:B---3--:R-:W-:Y:S08]  /*29b0*/  HMMA.16816.F32 R20, R156, R184.reuse, R20 ;  /* 0x000000b89c14723c */ /* 0x088ff00000001814 */
[C---:B--2---:R-:W-:Y:S08]  /*29c0*/  HMMA.16816.F32 R24, R144.reuse, R184, R24 ;  /* 0x000000b89018723c */ /* 0x044ff00000001818 */
[-C--:B------:R-:W-:Y:S01]  /*29d0*/  HMMA.16816.F32 R28, R144, R186.reuse, R28 ;  /* 0x000000ba901c723c */ /* 0x080fe2000000181c */
[----:B------:R2:W-:Y:S06]  /*29e0*/  MUFU.EX2 R147, R8 ;  /* 0x0000000800937308 */ /* 0x0005ec0000000800 */
[----:B------:R-:W-:Y:S01]  /*29f0*/  FSEL R144, R7, -INF , P0 ;  /* 0xff80000007907808 */ /* 0x000fe20000000000 */
[----:B------:R-:W-:Y:S01]  /*2a00*/  HMMA.16816.F32 R32, R156, R186, R32 ;  /* 0x000000ba9c20723c */ /* 0x000fe20000001820 */
[----:B-----5:R-:W3:Y:S02]  /*2a10*/  LDSM.16.M88.4 R4, [R221+0x11080] ;  /* 0x01108000dd04783b */ /* 0x020ee40000000200 */
[----:B------:R-:W-:Y:S01]  /*2a20*/  MUFU.EX2 R146, R10 ;  /* 0x0000000a00927308 */ /* 0x000fe20000000800 */
[----:B------:R-:W-:Y:S04]  /*2a30*/  FFMA.FTZ R144, R144, c[0x0][0x29c], -R201 ;  /* 0x0000a70090907a23 */ /* 0x000fe800000108c9 */
[-C--:B------:R-:W-:Y:S05]  /*2a40*/  HMMA.16816.F32 R20, R140, R188.reuse, R20 ;  /* 0x000000bc8c14723c */ /* 0x080fea0000001814 */
[----:B------:R-:W5:Y:S03]  /*2a50*/  MUFU.EX2 R156, R144 ;  /* 0x00000090009c7308 */ /* 0x000f660000000800 */
[C---:B-1----:R-:W-:Y:S04]  /*2a60*/  HMMA.16816.F32 R24, R136.reuse, R188, R24 ;  /* 0x000000bc8818723c */ /* 0x042fe80000001818 */
[----:B--2---:R-:W-:Y:S02]  /*2a70*/  FSEL R8, R11, -INF , P0 ;  /* 0xff8000000b087808 */ /* 0x004fe40000000000 */
[----:B------:R-:W-:Y:S01]  /*2a80*/  PLOP3.LUT P0, PT, PT, PT, UP0, 0x80, 0x0 ;  /* 0x000000000000781c */ /* 0x000fe20003f0f008 */
[----:B------:R1:W-:Y:S01]  /*2a90*/  MUFU.EX2 R145, R9 ;  /* 0x0000000900917308 */ /* 0x0003e20000000800 */
[-C--:B------:R-:W-:Y:S01]  /*2aa0*/  HMMA.16816.F32 R28, R136, R190.reuse, R28 ;  /* 0x000000be881c723c */ /* 0x080fe2000000181c */
[----:B------:R-:W2:Y:S03]  /*2ab0*/  LDSM.16.M88.4 R136, [R220+0x10080] ;  /* 0x01008000dc88783b */ /* 0x000ea60000000200 */
[--C-:B------:R-:W-:Y:S04]  /*2ac0*/  FFMA.FTZ R8, R8, c[0x0][0x29c], -R203.reuse ;  /* 0x0000a70008087a23 */ /* 0x100fe800000108cb */
[----:B------:R-:W-:Y:S01]  /*2ad0*/  HMMA.16816.F32 R32, R140, R190, R32 ;  /* 0x000000be8c20723c */ /* 0x000fe20000001820 */
[----:B------:R-:W2:Y:S01]  /*2ae0*/  LDSM.16.M88.4 R140, [R220+0x11080] ;  /* 0x01108000dc8c783b */ /* 0x000ea20000000200 */
[----:B------:R4:W2:Y:S06]  /*2af0*/  MUFU.EX2 R144, R8 ;  /* 0x0000000800907308 */ /* 0x0008ac0000000800 */
[-C--:B------:R-:W-:Y:S04]  /*2b00*/  HMMA.16816.F32 R20, R132, R192.reuse, R20 ;  /* 0x000000c08414723c */ /* 0x080fe80000001814 */
[----:B------:R5:W-:Y:S01]  /*2b10*/  MUFU.EX2 R11, R17 ;  /* 0x00000011000b7308 */ /* 0x000be20000000800 */
[--C-:B-1----:R-:W-:Y:S03]  /*2b20*/  FFMA.FTZ R9, R15, c[0x0][0x29c], -R203.reuse ;  /* 0x0000a7000f097a23 */ /* 0x102fe600000108cb */
[C---:B---3--:R-:W-:Y:S08]  /*2b30*/  HMMA.16816.F32 R24, R4.reuse, R192, R24 ;  /* 0x000000c00418723c */ /* 0x048ff00000001818 */
[-C--:B------:R-:W-:Y:S01]  /*2b40*/  HMMA.16816.F32 R28, R4, R194.reuse, R28 ;  /* 0x000000c2041c723c */ /* 0x080fe2000000181c */
[----:B------:R-:W1:Y:S03]  /*2b50*/  LDS R7, [R233.X4+0x12180] ;  /* 0x01218000e9077984 */ /* 0x000e660000004800 */
[----:B----4-:R-:W-:Y:S02]  /*2b60*/  FSEL R8, R14, -INF , P6 ;  /* 0xff8000000e087808 */ /* 0x010fe40003000000 */
[----:B------:R-:W-:Y:S01]  /*2b70*/  LDS R6, [R233.X4+0x121a0] ;  /* 0x0121a000e9067984 */ /* 0x000fe20000004800 */
[----:B------:R-:W-:Y:S01]  /*2b80*/  FSEL R4, R12, -INF , P6 ;  /* 0xff8000000c047808 */ /* 0x000fe20003000000 */
[----:B------:R-:W-:Y:S03]  /*2b90*/  HMMA.16816.F32 R32, R132, R194, R32 ;  /* 0x000000c28420723c */ /* 0x000fe60000001820 */
[----:B------:R-:W3:Y:S01]  /*2ba0*/  LDS R5, [R233.X4+0x12200] ;  /* 0x01220000e9057984 */ /* 0x000ee20000004800 */
[----:B------:R-:W-:Y:S01]  /*2bb0*/  FFMA.FTZ R4, R4, c[0x0][0x29c], -R202 ;  /* 0x0000a70004047a23 */ /* 0x000fe200000108ca */
[----:B-----5:R-:W-:Y:S01]  /*2bc0*/  F2FP.PACK_AB R17, R204, R206 ;  /* 0x000000cecc11723e */ /* 0x020fe200000000ff */
[----:B------:R-:W-:Y:S01]  /*2bd0*/  FFMA.FTZ R8, R8, c[0x0][0x29c], -R203 ;  /* 0x0000a70008087a23 */ /* 0x000fe200000108cb */
[----:B------:R-:W-:Y:S01]  /*2be0*/  F2FP.PACK_AB R14, R156, R205 ;  /* 0x000000cd9c0e723e */ /* 0x000fe200000000ff */
[-C--:B--2---:R-:W-:Y:S01]  /*2bf0*/  HMMA.16816.F32 R20, R136, R196.reuse, R20 ;  /* 0x000000c48814723c */ /* 0x084fe20000001814 */
[----:B------:R2:W-:Y:S07]  /*2c00*/  MUFU.EX2 R132, R4 ;  /* 0x0000000400847308 */ /* 0x0005ee0000000800 */
[C---:B------:R-:W-:Y:S08]  /*2c10*/  HMMA.16816.F32 R24, R140.reuse, R196, R24 ;  /* 0x000000c48c18723c */ /* 0x040ff00000001818 */
[-C--:B------:R-:W-:Y:S08]  /*2c20*/  HMMA.16816.F32 R28, R140, R198.reuse, R28 ;  /* 0x000000c68c1c723c */ /* 0x080ff0000000181c */
[----:B------:R-:W-:Y:S04]  /*2c30*/  HMMA.16816.F32 R32, R136, R198, R32 ;  /* 0x000000c68820723c */ /* 0x000fe80000001820 */
[----:B--2---:R-:W-:Y:S01]  /*2c40*/  FSEL R4, R16, -INF , P6 ;  /* 0xff80000010047808 */ /* 0x004fe20003000000 */
[--C-:B-1----:R-:W-:Y:S02]  /*2c50*/  FADD.FTZ R21, R21, -R7.reuse ;  /* 0x8000000715157221 */ /* 0x102fe40000010000 */
[----:B------:R-:W-:Y:S02]  /*2c60*/  FADD.FTZ R20, R20, -R7 ;  /* 0x8000000714147221 */ /* 0x000fe40000010000 */
[----:B------:R-:W-:Y:S03]  /*2c70*/  FFMA.FTZ R4, R4, c[0x0][0x29c], -R200 ;  /* 0x0000a70004047a23 */ /* 0x000fe600000108c8 */
[----:B------:R-:W-:Y:S01]  /*2c80*/  FMUL.FTZ R20, R206, R20 ;  /* 0x00000014ce147220 */ /* 0x000fe20000410000 */
[----:B------:R1:W2:Y:S01]  /*2c90*/  MUFU.EX2 R12, R4 ;  /* 0x00000004000c7308 */ /* 0x0002a20000000800 */
[----:B------:R-:W-:Y:S02]  /*2ca0*/  FMUL.FTZ R16, R204, R21 ;  /* 0x00000015cc107220 */ /* 0x000fe40000410000 */
[--C-:B---3--:R-:W-:Y:S02]  /*2cb0*/  FADD.FTZ R25, R25, -R5.reuse ;  /* 0x8000000519197221 */ /* 0x108fe40000010000 */
[--C-:B------:R-:W-:Y:S01]  /*2cc0*/  FADD.FTZ R29, R29, -R5.reuse ;  /* 0x800000051d1d7221 */ /* 0x100fe20000010000 */
[----:B------:R-:W-:Y:S01]  /*2cd0*/  F2FP.PACK_AB R16, R16, R20 ;  /* 0x000000141010723e */ /* 0x000fe200000000ff */
[--C-:B------:R-:W-:Y:S02]  /*2ce0*/  FADD.FTZ R24, R24, -R5.reuse ;  /* 0x8000000518187221 */ /* 0x100fe40000010000 */
[----:B------:R-:W-:Y:S01]  /*2cf0*/  FADD.FTZ R28, R28, -R5 ;  /* 0x800000051c1c7221 */ /* 0x000fe20000010000 */
[----:B------:R-:W-:Y:S01]  /*2d00*/  F2FP.PACK_AB R5, R144, R146 ;  /* 0x000000929005723e */ /* 0x000fe200000000ff */
[--C-:B------:R-:W-:Y:S01]  /*2d10*/  FADD.FTZ R34, R34, -R6.reuse ;  /* 0x8000000622227221 */ /* 0x100fe20000010000 */
[----:B------:R3:W-:Y:S01]  /*2d20*/  MUFU.EX2 R20, R8 ;  /* 0x0000000800147308 */ /* 0x0007e20000000800 */
[--C-:B------:R-:W-:Y:S02]  /*2d30*/  FADD.FTZ R23, R23, -R6.reuse ;  /* 0x8000000617177221 */ /* 0x100fe40000010000 */
[----:B------:R-:W-:Y:S02]  /*2d40*/  FMUL.FTZ R34, R18, R34 ;  /* 0x0000002212227220 */ /* 0x000fe40000410000 */
[--C-:B------:R-:W-:Y:S02]  /*2d50*/  FADD.FTZ R35, R35, -R6.reuse ;  /* 0x8000000623237221 */ /* 0x100fe40000010000 */
[----:B------:R-:W-:Y:S01]  /*2d60*/  FADD.FTZ R22, R22, -R6 ;  /* 0x8000000616167221 */ /* 0x000fe20000010000 */
[----:B------:R-:W-:Y:S01]  /*2d70*/  F2FP.PACK_AB R6, R145, R147 ;  /* 0x000000939106723e */ /* 0x000fe200000000ff */
[--C-:B------:R-:W-:Y:S02]  /*2d80*/  FADD.FTZ R33, R33, -R7.reuse ;  /* 0x8000000721217221 */ /* 0x100fe40000010000 */
[----:B------:R-:W-:Y:S01]  /*2d90*/  FADD.FTZ R32, R32, -R7 ;  /* 0x8000000720207221 */ /* 0x000fe20000010000 */
[----:B-1----:R-:W-:Y:S01]  /*2da0*/  FSEL R4, R19, -INF , P5 ;  /* 0xff80000013047808 */ /* 0x002fe20002800000 */
[----:B------:R-:W-:Y:S01]  /*2db0*/  FMUL.FTZ R22, R205, R22 ;  /* 0x00000016cd167220 */ /* 0x000fe20000410000 */
[C---:B--2---:R-:W-:Y:S01]  /*2dc0*/  F2FP.PACK_AB R15, R11.reuse, R12 ;  /* 0x0000000c0b0f723e */ /* 0x044fe200000000ff */
[----:B------:R-:W-:Y:S02]  /*2dd0*/  FMUL.FTZ R32, R12, R32 ;  /* 0x000000200c207220 */ /* 0x000fe40000410000 */
[----:B------:R-:W-:Y:S02]  /*2de0*/  FFMA.FTZ R4, R4, c[0x0][0x29c], -R201 ;  /* 0x0000a70004047a23 */ /* 0x000fe400000108c9 */
[----:B------:R-:W-:Y:S02]  /*2df0*/  FMUL.FTZ R11, R11, R33 ;  /* 0x000000210b0b7220 */ /* 0x000fe40000410000 */
[----:B------:R1:W2:Y:S01]  /*2e00*/  MUFU.EX2 R10, R4 ;  /* 0x00000004000a7308 */ /* 0x0002a20000000800 */
[----:B------:R-:W-:Y:S02]  /*2e10*/  FMUL.FTZ R24, R147, R24 ;  /* 0x0000001893187220 */ /* 0x000fe40000410000 */
[----:B---3--:R-:W-:Y:S01]  /*2e20*/  FMUL.FTZ R8, R156, R23 ;  /* 0x000000179c087220 */ /* 0x008fe20000410000 */
[----:B------:R-:W-:Y:S01]  /*2e30*/  F2FP.PACK_AB R11, R11, R32 ;  /* 0x000000200b0b723e */ /* 0x000fe200000000ff */
[----:B------:R-:W-:Y:S02]  /*2e40*/  FMUL.FTZ R12, R145, R25 ;  /* 0x00000019910c7220 */ /* 0x000fe40000410000 */
[----:B------:R-:W-:Y:S01]  /*2e50*/  FMUL.FTZ R28, R132, R28 ;  /* 0x0000001c841c7220 */ /* 0x000fe20000410000 */
[----:B------:R-:W-:Y:S02]  /*2e60*/  F2FP.PACK_AB R8, R8, R22 ;  /* 0x000000160808723e */ /* 0x000fe400000000ff */
[----:B------:R-:W-:Y:S02]  /*2e70*/  F2FP.PACK_AB R12, R12, R24 ;  /* 0x000000180c0c723e */ /* 0x000fe400000000ff */
[----:B-1----:R-:W-:Y:S02]  /*2e80*/  FSEL R4, R13, -INF , P5 ;  /* 0xff8000000d047808 */ /* 0x002fe40002800000 */
[C---:B--2---:R-:W-:Y:S01]  /*2e90*/  F2FP.PACK_AB R13, R10.reuse, R18 ;  /* 0x000000120a0d723e */ /* 0x044fe200000000ff */
[----:B------:R-:W-:Y:S01]  /*2ea0*/  FMUL.FTZ R10, R10, R35 ;  /* 0x000000230a0a7220 */ /* 0x000fe20000410000 */
[----:B------:R-:W-:Y:S01]  /*2eb0*/  MUFU.EX2 R18, R9 ;  /* 0x0000000900127308 */ /* 0x000fe20000000800 */
[----:B------:R-:W-:Y:S03]  /*2ec0*/  FFMA.FTZ R4, R4, c[0x0][0x29c], -R202 ;  /* 0x0000a70004047a23 */ /* 0x000fe600000108ca */
[----:B------:R-:W-:Y:S06]  /*2ed0*/  F2FP.PACK_AB R10, R10, R34 ;  /* 0x000000220a0a723e */ /* 0x000fec00000000ff */
[----:B------:R1:W2:Y:S02]  /*2ee0*/  MUFU.EX2 R19, R4 ;  /* 0x0000000400137308 */ /* 0x0002a40000000800 */
[----:B-1----:R-:W1:Y:S01]  /*2ef0*/  LDS R4, [R233.X4+0x12220] ;  /* 0x01222000e9047984 */ /* 0x002e620000004800 */
[C---:B--2---:R-:W-:Y:S01]  /*2f00*/  F2FP.PACK_AB R7, R19.reuse, R132 ;  /* 0x000000841307723e */ /* 0x044fe200000000ff */
[----:B------:R-:W-:Y:S03]  /*2f10*/  FMUL.FTZ R9, R19, R29 ;  /* 0x0000001d13097220 */ /* 0x000fe60000410000 */
[----:B------:R-:W-:Y:S02]  /*2f20*/  STS [R231+0x12280], R17 ;  /* 0x01228011e7007388 */ /* 0x000fe40000000800 */
[----:B------:R-:W-:Y:S03]  /*2f30*/  F2FP.PACK_AB R9, R9, R28 ;  /* 0x0000001c0909723e */ /* 0x000fe600000000ff */
[----:B------:R-:W-:Y:S05]  /*2f40*/  STS [R231+0x12680], R14 ;  /* 0x0126800ee7007388 */ /* 0x000fea0000000800 */
[----:B------:R-:W-:Y:S05]  /*2f50*/  STS [R232], R15 ;  /* 0x0000000fe8007388 */ /* 0x000fea0000000800 */
[----:B------:R-:W-:Y:S05]  /*2f60*/  STS [R232+0x400], R13 ;  /* 0x0004000de8007388 */ /* 0x000fea0000000800 */
[----:B------:R2:W-:Y:S05]  /*2f70*/  STS [R231+0x13680], R5 ;  /* 0x01368005e7007388 */ /* 0x0005ea0000000800 */
[----:B------:R-:W-:Y:S05]  /*2f80*/  STS [R231+0x13280], R6 ;  /* 0x01328006e7007388 */ /* 0x000fea0000000800 */
[----:B------:R-:W-:Y:S01]  /*2f90*/  STS [R232+0x1000], R7 ;  /* 0x00100007e8007388 */ /* 0x000fe20000000800 */
[--C-:B-1----:R-:W-:Y:S02]  /*2fa0*/  FADD.FTZ R26, R26, -R4.reuse ;  /* 0x800000041a1a7221 */ /* 0x102fe40000010000 */
[--C-:B------:R-:W-:Y:S02]  /*2fb0*/  FADD.FTZ R27, R27, -R4.reuse ;  /* 0x800000041b1b7221 */ /* 0x100fe40000010000 */
[----:B------:R-:W-:Y:S02]  /*2fc0*/  FMUL.FTZ R26, R146, R26 ;  /* 0x0000001a921a7220 */ /* 0x000fe40000410000 */
[----:B------:R-:W-:Y:S02]  /*2fd0*/  FMUL.FTZ R27, R144, R27 ;  /* 0x0000001b901b7220 */ /* 0x000fe40000410000 */
[--C-:B------:R-:W-:Y:S01]  /*2fe0*/  FADD.FTZ R31, R31, -R4.reuse ;  /* 0x800000041f1f7221 */ /* 0x100fe20000010000 */
[----:B--2---:R-:W-:Y:S01]  /*2ff0*/  F2FP.PACK_AB R5, R18, R20 ;  /* 0x000000141205723e */ /* 0x004fe200000000ff */
[----:B------:R-:W-:Y:S02]  /*3000*/  FADD.FTZ R30, R30, -R4 ;  /* 0x800000041e1e7221 */ /* 0x000fe40000010000 */
[----:B------:R-:W-:Y:S02]  /*3010*/  FMUL.FTZ R4, R18, R31 ;  /* 0x0000001f12047220 */ /* 0x000fe40000410000 */
[----:B------:R1:W-:Y:S01]  /*3020*/  STS [R232+0x1400], R5 ;  /* 0x00140005e8007388 */ /* 0x0003e20000000800 */
[----:B------:R-:W-:Y:S04]  /*3030*/  FMUL.FTZ R30, R20, R30 ;  /* 0x0000001e141e7220 */ /* 0x000fe80000410000 */
[----:B------:R-:W-:Y:S01]  /*3040*/  BAR.SYNC.DEFER_BLOCKING 0x0 ;  /* 0x0000000000007b1d */ /* 0x000fe20000010000 */
[----:B------:R-:W-:Y:S02]  /*3050*/  F2FP.PACK_AB R4, R4, R30 ;  /* 0x0000001e0404723e */ /* 0x000fe400000000ff */
[----:B-1----:R-:W-:Y:S03]  /*3060*/  F2FP.PACK_AB R5, R27, R26 ;  /* 0x0000001a1b05723e */ /* 0x002fe600000000ff */
[----:B------:R-:W-:Y:S05]  /*3070*/  STS [R231+0x14280], R16 ;  /* 0x01428010e7007388 */ /* 0x000fea0000000800 */
[----:B------:R-:W-:Y:S05]  /*3080*/  STS [R231+0x14680], R8 ;  /* 0x01468008e7007388 */ /* 0x000fea0000000800 */
[----:B------:R-:W-:Y:S05]  /*3090*/  STS [R232+0x2000], R11 ;  /* 0x0020000be8007388 */ /* 0x000fea0000000800 */
[----:B------:R-:W-:Y:S05]  /*30a0*/  STS [R232+0x2400], R10 ;  /* 0x0024000ae8007388 */ /* 0x000fea0000000800 */
[----:B------:R-:W-:Y:S05]  /*30b0*/  STS [R231+0x15280], R12 ;  /* 0x0152800ce7007388 */ /* 0x000fea0000000800 */
[----:B------:R-:W-:Y:S05]  /*30c0*/  STS [R231+0x15680], R5 ;  /* 0x01568005e7007388 */ /* 0x000fea0000000800 */
[----:B------:R-:W-:Y:S05]  /*30d0*/  STS [R232+0x3000], R9 ;  /* 0x00300009e8007388 */ /* 0x000fea0000000800 */
[----:B------:R-:W-:Y:S05]  /*30e0*/  STS [R232+0x3400], R4 ;  /* 0x00340004e8007388 */ /* 0x000fea0000000800 */
[----:B------:R-:W-:Y:S05]  /*30f0*/  LDSM.16.MT88.4 R4, [R223+0x12280] ;  /* 0x01228000df04783b */ /* 0x000fea0000004200 */
[----:B------:R-:W1:Y:S05]  /*3100*/  LDSM.16.MT88.4 R8, [R0+0xc080] ;  /* 0x00c080000008783b */ /* 0x000e6a0000004200 */
[----:B------:R-:W2:Y:S05]  /*3110*/  LDSM.16.MT88.4 R12, [R222+0x12280] ;  /* 0x01228000de0c783b */ /* 0x000eaa0000004200 */
[----:B------:R-:W3:Y:S05]  /*3120*/  LDSM.16.MT88.4 R16, [R0+0xe080] ;  /* 0x00e080000010783b */ /* 0x000eea0000004200 */
[----:B------:R-:W4:Y:S05]  /*3130*/  LDSM.16.MT88.4 R20, [R0+0x10080] ;  /* 0x010080000014783b */ /* 0x000f2a0000004200 */
[----:B------:R-:W-:Y:S05]  /*3140*/  LDSM.16.MT88.4 R24, [R223+0x12a80] ;  /* 0x012a8000df18783b */ /* 0x000fea0000004200 */
[----:B------:R-:W5:Y:S05]  /*3150*/  LDSM.16.MT88.4 R28, [R0+0xc880] ;  /* 0x00c88000001c783b */ /* 0x000f6a0000004200 */
[----:B------:R-:W3:Y:S05]  /*3160*/  LDSM.16.MT88.4 R32, [R222+0x12a80] ;  /* 0x012a8000de20783b */ /* 0x000eea0000004200 */
[----:B------:R-:W4:Y:S01]  /*3170*/  LDSM.16.MT88.4 R132, [R0+0xe880] ;  /* 0x00e880000084783b */ /* 0x000f220000004200 */
[-C--:B-1----:R-:W-:Y:S04]  /*3180*/  HMMA.16816.F32 R36, R4, R8.reuse, R36 ;  /* 0x000000080424723c */ /* 0x082fe80000001824 */
[----:B------:R-:W-:Y:S05]  /*3190*/  LDSM.16.MT88.4 R136, [R223+0x13a80] ;  /* 0x013a8000df88783b */ /* 0x000fea0000004200 */
[----:B------:R-:W-:Y:S01]  /*31a0*/  LDSM.16.MT88.4 R140, [R0+0xd880] ;  /* 0x00d88000008c783b */ /* 0x000fe20000004200 */
[C---:B--2---:R-:W-:Y:S08]  /*31b0*/  HMMA.16816.F32 R40, R12.reuse, R8, R40 ;  /* 0x000000080c28723c */ /* 0x044ff00000001828 */
[-C--:B------:R-:W-:Y:S08]  /*31c0*/  HMMA.16816.F32 R44, R12, R10.reuse, R44 ;  /* 0x0000000a0c2c723c */ /* 0x080ff0000000182c */
[C---:B------:R-:W-:Y:S01]  /*31d0*/  HMMA.16816.F32 R48, R4.reuse, R10, R48 ;  /* 0x0000000a0430723c */ /* 0x040fe20000001830 */
[----:B------:R-:W1:Y:S07]  /*31e0*/  LDSM.16.MT88.4 R8, [R0+0x10880] ;  /* 0x010880000008783b */ /* 0x000e6e0000004200 */
[-C--:B---3--:R-:W-:Y:S08]  /*31f0*/  HMMA.16816.F32 R52, R4, R16.reuse, R52 ;  /* 0x000000100434723c */ /* 0x088ff00000001834 */
[C---:B------:R-:W-:Y:S08]  /*3200*/  HMMA.16816.F32 R56, R12.reuse, R16, R56 ;  /* 0x000000100c38723c */ /* 0x040ff00000001838 */
[-C--:B------:R-:W-:Y:S08]  /*3210*/  HMMA.16816.F32 R60, R12, R18.reuse, R60 ;  /* 0x000000120c3c723c */ /* 0x080ff0000000183c */
[C---:B------:R-:W-:Y:S01]  /*3220*/  HMMA.16816.F32 R64, R4.reuse, R18, R64 ;  /* 0x000000120440723c */ /* 0x040fe20000001840 */
[----:B------:R-:W-:Y:S07]  /*3230*/  LDSM.16.MT88.4 R16, [R0+0xd080] ;  /* 0x00d080000010783b */ /* 0x000fee0000004200 */
[-C--:B----4-:R-:W-:Y:S08]  /*3240*/  HMMA.16816.F32 R68, R4, R20.reuse, R68 ;  /* 0x000000140444723c */ /* 0x090ff00000001844 */
[C---:B------:R-:W-:Y:S08]  /*3250*/  HMMA.16816.F32 R72, R12.reuse, R20, R72 ;  /* 0x000000140c48723c */ /* 0x040ff00000001848 */
[-C--:B------:R-:W-:Y:S01]  /*3260*/  HMMA.16816.F32 R76, R12, R22.reuse, R76 ;  /* 0x000000160c4c723c */ /* 0x080fe2000000184c */
[----:B------:R-:W2:Y:S07]  /*3270*/  LDSM.16.MT88.4 R12, [R223+0x13280] ;  /* 0x01328000df0c783b */ /* 0x000eae0000004200 */
[----:B------:R-:W-:Y:S01]  /*3280*/  HMMA.16816.F32 R80, R4, R22, R80 ;  /* 0x000000160450723c */ /* 0x000fe20000001850 */
[----:B------:R-:W3:Y:S05]  /*3290*/  LDSM.16.MT88.4 R4, [R222+0x13280] ;  /* 0x01328000de04783b */ /* 0x000eea0000004200 */
[----:B------:R-:W4:Y:S02]  /*32a0*/  LDSM.16.MT88.4 R20, [R0+0xf080] ;  /* 0x00f080000014783b */ /* 0x000f240000004200 */
[-C--:B-----5:R-:W-:Y:S08]  /*32b0*/  HMMA.16816.F32 R36, R24, R28.reuse, R36 ;  /* 0x0000001c1824723c */ /* 0x0a0ff00000001824 */
[C---:B------:R-:W-:Y:S08]  /*32c0*/  HMMA.16816.F32 R40, R32.reuse, R28, R40 ;  /* 0x0000001c2028723c */ /* 0x040ff00000001828 */
[-C--:B------:R-:W-:Y:S08]  /*32d0*/  HMMA.16816.F32 R44, R32, R30.reuse, R44 ;  /* 0x0000001e202c723c */ /* 0x080ff0000000182c */
[C---:B------:R-:W-:Y:S01]  /*32e0*/  HMMA.16816.F32 R48, R24.reuse, R30, R48 ;  /* 0x0000001e1830723c */ /* 0x040fe20000001830 */
[----:B------:R-:W5:Y:S07]  /*32f0*/  LDSM.16.MT88.4 R28, [R0+0x11080] ;  /* 0x01108000001c783b */ /* 0x000f6e0000004200 */
[-C--:B------:R-:W-:Y:S08]  /*3300*/  HMMA.16816.F32 R52, R24, R132.reuse, R52 ;  /* 0x000000841834723c */ /* 0x080ff00000001834 */
[C---:B------:R-:W-:Y:S08]  /*3310*/  HMMA.16816.F32 R56, R32.reuse, R132, R56 ;  /* 0x000000842038723c */ /* 0x040ff00000001838 */
[-C--:B------:R-:W-:Y:S08]  /*3320*/  HMMA.16816.F32 R60, R32, R134.reuse, R60 ;  /* 0x00000086203c723c */ /* 0x080ff0000000183c */
[C---:B------:R-:W-:Y:S01]  /*3330*/  HMMA.16816.F32 R64, R24.reuse, R134, R64 ;  /* 0x000000861840723c */ /* 0x040fe20000001840 */
[----:B------:R-:W3:Y:S07]  /*3340*/  LDSM.16.MT88.4 R132, [R222+0x13a80] ;  /* 0x013a8000de84783b */ /* 0x000eee0000004200 */
[-C--:B-1----:R-:W-:Y:S08]  /*3350*/  HMMA.16816.F32 R68, R24, R8.reuse, R68 ;  /* 0x000000081844723c */ /* 0x082ff00000001844 */
[C---:B------:R-:W-:Y:S08]  /*3360*/  HMMA.16816.F32 R72, R32.reuse, R8, R72 ;  /* 0x000000082048723c */ /* 0x040ff00000001848 */
[-C--:B------:R-:W-:Y:S08]  /*3370*/  HMMA.16816.F32 R76, R32, R10.reuse, R76 ;  /* 0x0000000a204c723c */ /* 0x080ff0000000184c */
[----:B------:R-:W-:Y:S01]  /*3380*/  HMMA.16816.F32 R80, R24, R10, R80 ;  /* 0x0000000a1850723c */ /* 0x000fe20000001850 */
[----:B------:R-:W1:Y:S07]  /*3390*/  LDSM.16.MT88.4 R8, [R0+0xf880] ;  /* 0x00f880000008783b */ /* 0x000e6e0000004200 */
[-C--:B--2---:R-:W-:Y:S08]  /*33a0*/  HMMA.16816.F32 R36, R12, R16.reuse, R36 ;  /* 0x000000100c24723c */ /* 0x084ff00000001824 */
[C---:B---3--:R-:W-:Y:S08]  /*33b0*/  HMMA.16816.F32 R40, R4.reuse, R16, R40 ;  /* 0x000000100428723c */ /* 0x048ff00000001828 */
[-C--:B------:R-:W-:Y:S08]  /*33c0*/  HMMA.16816.F32 R44, R4, R18.reuse, R44 ;  /* 0x00000012042c723c */ /* 0x080ff0000000182c */
[C---:B------:R-:W-:Y:S01]  /*33d0*/  HMMA.16816.F32 R48, R12.reuse, R18, R48 ;  /* 0x000000120c30723c */ /* 0x040fe20000001830 */
[----:B------:R-:W2:Y:S05]  /*33e0*/  LDSM.16.MT88.4 R16, [R0+0x11880] ;  /* 0x011880000010783b */ /* 0x000eaa0000004200 */
[----:B------:R-:W-:Y:S02]  /*33f0*/  BAR.SYNC.DEFER_BLOCKING 0x0 ;  /* 0x0000000000007b1d */ /* 0x000fe40000010000 */
[-C--:B----4-:R-:W-:Y:S08]  /*3400*/  HMMA.16816.F32 R52, R12, R20.reuse, R52 ;  /* 0x000000140c34723c */ /* 0x090ff00000001834 */
[C---:B------:R-:W-:Y:S08]  /*3410*/  HMMA.16816.F32 R56, R4.reuse, R20, R56 ;  /* 0x000000140438723c */ /* 0x040ff00000001838 */
[-C--:B------:R-:W-:Y:S08]  /*3420*/  HMMA.16816.F32 R60, R4, R22.reuse, R60 ;  /* 0x00000016043c723c */ /* 0x080ff0000000183c */
[C---:B------:R-:W-:Y:S08]  /*3430*/  HMMA.16816.F32 R64, R12.reuse, R22, R64 ;  /* 0x000000160c40723c */ /* 0x040ff00000001840 */
[-C--:B-----5:R-:W-:Y:S08]  /*3440*/  HMMA.16816.F32 R68, R12, R28.reuse, R68 ;  /* 0x0000001c0c44723c */ /* 0x0a0ff00000001844 */
[C---:B------:R-:W-:Y:S01]  /*3450*/  HMMA.16816.F32 R72, R4.reuse, R28, R72 ;  /* 0x0000001c0448723c */ /* 0x040fe20000001848 */
[----:B------:R3:W4:Y:S05]  /*3460*/  LDSM.16.MT88.4 R20, [R222+0x14280] ;  /* 0x01428000de14783b */ /* 0x00072a0000004200 */
[----:B------:R3:W1:Y:S02]  /*3470*/  LDSM.16.MT88.4 R24, [R0+0x8080] ;  /* 0x008080000018783b */ /* 0x0006640000004200 */
[-C--:B------:R-:W-:Y:S03]  /*3480*/  HMMA.16816.F32 R76, R4, R30.reuse, R76 ;  /* 0x0000001e044c723c */ /* 0x080fe6000000184c */
[----:B------:R3:W1:Y:S05]  /*3490*/  LDSM.16.MT88.4 R4, [R223+0x14280] ;  /* 0x01428000df04783b */ /* 0x00066a0000004200 */
[----:B------:R-:W-:Y:S01]  /*34a0*/  HMMA.16816.F32 R80, R12, R30, R80 ;  /* 0x0000001e0c50723c */ /* 0x000fe20000001850 */
[----:B------:R3:W2:Y:S05]  /*34b0*/  LDSM.16.MT88.4 R12, [R0+0x6080] ;  /* 0x00608000000c783b */ /* 0x0006aa0000004200 */
[----:B------:R3:W2:Y:S02]  /*34c0*/  LDSM.16.MT88.4 R28, [R0+0xa080] ;  /* 0x00a08000001c783b */ /* 0x0006a40000004200 */
[-C--:B------:R-:W-:Y:S03]  /*34d0*/  HMMA.16816.F32 R36, R136, R140.reuse, R36 ;  /* 0x0000008c8824723c */ /* 0x080fe60000001824 */
[----:B------:R3:W2:Y:S05]  /*34e0*/  LDSM.16.MT88.4 R32, [R223+0x14a80] ;  /* 0x014a8000df20783b */ /* 0x0006aa0000004200 */
[C---:B------:R-:W-:Y:S01]  /*34f0*/  HMMA.16816.F32 R40, R132.reuse, R140, R40 ;  /* 0x0000008c8428723c */ /* 0x040fe20000001828 */
[----:B------:R3:W2:Y:S05]  /*3500*/  LDSM.16.MT88.4 R156, [R222+0x14a80] ;  /* 0x014a8000de9c783b */ /* 0x0006aa0000004200 */
[----:B------:R3:W2:Y:S02]  /*3510*/  LDSM.16.MT88.4 R144, [R0+0x6880] ;  /* 0x006880000090783b */ /* 0x0006a40000004200 */
[-C--:B------:R-:W-:Y:S03]  /*3520*/  HMMA.16816.F32 R44, R132, R142.reuse, R44 ;  /* 0x0000008e842c723c */ /* 0x080fe6000000182c */
[----:B------:R3:W2:Y:S05]  /*3530*/  LDSM.16.MT88.4 R200, [R0+0x8880] ;  /* 0x0088800000c8783b */ /* 0x0006aa0000004200 */
[C---:B------:R-:W-:Y:S01]  /*3540*/  HMMA.16816.F32 R48, R136.reuse, R142, R48 ;  /* 0x0000008e8830723c */ /* 0x040fe20000001830 */
[----:B------:R3:W3:Y:S07]  /*3550*/  LDSM.16.MT88.4 R204, [R0+0xa880] ;  /* 0x00a8800000cc783b */ /* 0x0006ee0000004200 */
[-C--:B-1----:R-:W-:Y:S08]  /*3560*/  HMMA.16816.F32 R52, R136, R8.reuse, R52 ;  /* 0x000000088834723c */ /* 0x082ff00000001834 */
[C---:B------:R-:W-:Y:S08]  /*3570*/  HMMA.16816.F32 R56, R132.reuse, R8, R56 ;  /* 0x000000088438723c */ /* 0x040ff00000001838 */
[-C--:B------:R-:W-:Y:S08]  /*3580*/  HMMA.16816.F32 R60, R132, R10.reuse, R60 ;  /* 0x0000000a843c723c */ /* 0x080ff0000000183c */
[C---:B------:R-:W-:Y:S08]  /*3590*/  HMMA.16816.F32 R64, R136.reuse, R10, R64 ;  /* 0x0000000a8840723c */ /* 0x040ff00000001840 */
[-C--:B--2---:R-:W-:Y:S08]  /*35a0*/  HMMA.16816.F32 R68, R136, R16.reuse, R68 ;  /* 0x000000108844723c */ /* 0x084ff00000001844 */
[C---:B------:R-:W-:Y:S08]  /*35b0*/  HMMA.16816.F32 R72, R132.reuse, R16, R72 ;  /* 0x000000108448723c */ /* 0x040ff00000001848 */
[-C--:B------:R-:W-:Y:S08]  /*35c0*/  HMMA.16816.F32 R76, R132, R18.reuse, R76 ;  /* 0x00000012844c723c */ /* 0x080ff0000000184c */
[----:B------:R-:W-:Y:S01]  /*35d0*/  HMMA.16816.F32 R80, R136, R18, R80 ;  /* 0x000000128850723c */ /* 0x000fe20000001850 */
[----:B------:R-:W-:-:S07]  /*35e0*/  @P0 BRA `(.L_x_2) ;  /* 0x000004e000000947 */ /* 0x000fce0003800000 */
[----:B---34-:R-:W1:Y:S01]  /*35f0*/  S2R R134, SR_CTAID.Y ;  /* 0x0000000000867919 */ /* 0x018e620000002600 */
[----:B------:R-:W-:Y:S01]  /*3600*/  ULDC.64 UR4, c[0x0][0x208] ;  /* 0x0000820000047ab9 */ /* 0x000fe20000000a00 */
[----:B------:R-:W-:Y:S01]  /*3610*/  IMAD.U32 R132, RZ, RZ, UR7 ;  /* 0x00000007ff847e24 */ /* 0x000fe2000f8e00ff */
[----:B------:R-:W-:Y:S01]  /*3620*/  UIMAD.WIDE.U32 UR30, UR23, UR4, URZ ;  /* 0x00000004171e72a5 */ /* 0x000fe2000f8e003f */
[----:B------:R-:W-:Y:S01]  /*3630*/  IMAD.U32 R18, RZ, RZ, UR7 ;  /* 0x00000007ff127e24 */ /* 0x000fe2000f8e00ff */
[----:B------:R-:W-:Y:S01]  /*3640*/  USHF.R.S32.HI UR28, URZ, 0x1f, UR23 ;  /* 0x0000001f3f1c7899 */ /* 0x000fe20008011417 */
[----:B------:R-:W-:Y:S02]  /*3650*/  IMAD.MOV.U32 R8, RZ, RZ, R250 ;  /* 0x000000ffff087224 */ /* 0x000fe400078e00fa */
[----:B------:R-:W-:Y:S01]  /*3660*/  IMAD.MOV.U32 R9, RZ, RZ, R247 ;  /* 0x000000ffff097224 */ /* 0x000fe200078e00f7 */
[----:B------:R-:W-:Y:S01]  /*3670*/  UIMAD UR28, UR28, UR4, URZ ;  /* 0x000000041c1c72a4 */ /* 0x000fe2000f8e023f */
[----:B------:R-:W-:Y:S01]  /*3680*/  IMAD.U32 R16, RZ, RZ, UR30 ;  /* 0x0000001eff107e24 */ /* 0x000fe2000f8e00ff */
[----:B------:R-:W-:Y:S02]  /*3690*/  USHF.L.U32 UR4, UR23, 0x6, URZ ;  /* 0x0000000617047899 */ /* 0x000fe4000800063f */
[----:B------:R-:W-:Y:S04]  /*36a0*/  UIMAD UR28, UR23, UR5, UR28 ;  /* 0x00000005171c72a4 */ /* 0x000fe8000f8e021c */
[----:B------:R-:W-:Y:S06]  /*36b0*/  UIADD3 UR28, UR31, UR28, URZ ;  /* 0x0000001c1f1c7290 */ /* 0x000fec000fffe03f */
[----:B------:R-:W-:Y:S01]  /*36c0*/  IMAD.U32 R11, RZ, RZ, UR28 ;  /* 0x0000001cff0b7e24 */ /* 0x000fe2000f8e00ff */
[----:B-1----:R-:W-:Y:S01]  /*36d0*/  SHF.R.S32.HI R17, RZ, 0x1f, R134 ;  /* 0x0000001fff117819 */ /* 0x002fe20000011486 */
[----:B------:R-:W-:Y:S04]  /*36e0*/  IMAD.WIDE.U32 R8, R134, c[0x0][0x210], R8 ;  /* 0x0000840086087a25 */ /* 0x000fe800078e0008 */
[C---:B------:R-:W-:Y:S01]  /*36f0*/  IMAD R10, R17.reuse, c[0x0][0x210], RZ ;  /* 0x00008400110a7a24 */ /* 0x040fe200078e02ff */
[----:B------:R-:W-:Y:S01]  /*3700*/  IADD3 R8, P0, R8, UR26, RZ ;  /* 0x0000001a08087c10 */ /* 0x000fe2000ff1e0ff */
[----:B------:R-:W-:Y:S02]  /*3710*/  IMAD R17, R17, c[0x0][0x288], RZ ;  /* 0x0000a20011117a24 */ /* 0x000fe400078e02ff */
[C---:B------:R-:W-:Y:S02]  /*3720*/  IMAD R10, R134.reuse, c[0x0][0x214], R10 ;  /* 0x00008500860a7a24 */ /* 0x040fe400078e020a */
[----:B------:R-:W-:Y:S03]  /*3730*/  IMAD R17, R134, c[0x0][0x28c], R17 ;  /* 0x0000a30086117a24 */ /* 0x000fe600078e0211 */
[----:B------:R-:W-:Y:S02]  /*3740*/  IADD3.X R9, R9, UR21, R10, P0, !PT ;  /* 0x0000001509097c10 */ /* 0x000fe400087fe40a */
[C---:B------:R-:W-:Y:S04]  /*3750*/  LEA R10, P0, R8.reuse, c[0x0][0x1f0], 0x1 ;  /* 0x00007c00080a7a11 */ /* 0x040fe800078008ff */
[----:B------:R-:W-:Y:S01]  /*3760*/  LEA.HI.X R9, R8, c[0x0][0x1f4], R9, 0x1, P0 ;  /* 0x00007d0008097a11 */ /* 0x000fe200000f0c09 */
[----:B------:R-:W-:Y:S05]  /*3770*/  IMAD.U32 R8, RZ, RZ, UR30 ;  /* 0x0000001eff087e24 */ /* 0x000fea000f8e00ff */
[----:B------:R-:W-:Y:S01]  /*3780*/  LEA R8, P0, R8, R10, 0x7 ;  /* 0x0000000a08087211 */ /* 0x000fe200078038ff */
[----:B------:R-:W-:Y:S03]  /*3790*/  IMAD.MOV.U32 R10, RZ, RZ, R242 ;  /* 0x000000ffff0a7224 */ /* 0x000fe600078e00f2 */
[----:B------:R-:W-:Y:S01]  /*37a0*/  LEA.HI.X R9, R16, R9, R11, 0x7, P0 ;  /* 0x0000000910097211 */ /* 0x000fe200000f3c0b */
[----:B------:R-:W-:Y:S01]  /*37b0*/  IMAD.MOV.U32 R11, RZ, RZ, R243 ;  /* 0x000000ffff0b7224 */ /* 0x000fe200078e00f3 */
[----:B------:R-:W-:Y:S03]  /*37c0*/  IADD3 R132, P1, P0, R132, 0x80, R8 ;  /* 0x0000008084847810 */ /* 0x000fe6000783e008 */
[----:B------:R-:W-:Y:S01]  /*37d0*/  IMAD.WIDE.U32 R10, R134, c[0x0][0x288], R10 ;  /* 0x0000a200860a7a25 */ /* 0x000fe200078e000a */
[--C-:B------:R-:W-:Y:S02]  /*37e0*/  IADD3.X R133, RZ, UR6, R9.reuse, P1, P0 ;  /* 0x00000006ff857c10 */ /* 0x100fe40008fe0409 */
[----:B------:R-:W-:Y:S04]  /*37f0*/  IADD3 R18, P1, P0, R18, 0x100, R8 ;  /* 0x0000010012127810 */ /* 0x000fe8000783e008 */
[----:B------:R-:W-:Y:S02]  /*3800*/  IADD3.X R19, RZ, UR6, R9, P1, P0 ;  /* 0x00000006ff137c10 */ /* 0x000fe40008fe0409 */
[----:B------:R-:W-:Y:S02]  /*3810*/  IADD3 R16, P0, R10, UR14, RZ ;  /* 0x0000000e0a107c10 */ /* 0x000fe4000ff1e0ff */
[----:B------:R-:W-:Y:S02]  /*3820*/  ISETP.GE.AND P1, PT, R236, c[0x0][0x1fc], PT ;  /* 0x00007f00ec007a0c */ /* 0x000fe40003f26270 */
[----:B------:R-:W-:Y:S01]  /*3830*/  IADD3.X R11, R11, UR10, R17, P0, !PT ;  /* 0x0000000a0b0b7c10 */ /* 0x000fe200087fe411 */
[----:B------:R-:W-:Y:S01]  /*3840*/  IMAD.U32 R17, RZ, RZ, UR4 ;  /* 0x00000004ff117e24 */ /* 0x000fe2000f8e00ff */
[C---:B------:R-:W-:Y:S04]  /*3850*/  LEA R10, P0, R16.reuse, c[0x0][0x280], 0x2 ;  /* 0x0000a000100a7a11 */ /* 0x040fe800078010ff */
[----:B------:R-:W-:Y:S01]  /*3860*/  LEA.HI.X R11, R16, c[0x0][0x284], R11, 0x2, P0 ;  /* 0x0000a100100b7a11 */ /* 0x000fe200000f140b */
[----:B------:R-:W-:Y:S05]  /*3870*/  IMAD.U32 R16, RZ, RZ, UR4 ;  /* 0x00000004ff107e24 */ /* 0x000fea000f8e00ff */
[----:B------:R-:W-:Y:S01]  /*3880*/  LEA R16, P0, R16, R10, 0x2 ;  /* 0x0000000a10107211 */ /* 0x000fe200078010ff */
[----:B------:R-:W-:Y:S03]  /*3890*/  IMAD.U32 R10, RZ, RZ, UR4 ;  /* 0x00000004ff0a7e24 */ /* 0x000fe6000f8e00ff */
[----:B------:R-:W-:Y:S02]  /*38a0*/  LEA.HI.X.SX32 R17, R17, R11, 0x2, P0 ;  /* 0x0000000b11117211 */ /* 0x000fe400000f16ff */
[----:B------:R-:W-:Y:S02]  /*38b0*/  ISETP.GE.AND P0, PT, R235, c[0x0][0x1fc], PT ;  /* 0x00007f00eb007a0c */ /* 0x000fe40003f06270 */
[----:B------:R-:W-:Y:S02]  /*38c0*/  IADD3 R10, -R240, c[0x0][0x168], -R10 ;  /* 0x00005a00f00a7a10 */ /* 0x000fe40007ffe90a */
[----:B------:R-:W-:Y:S02]  /*38d0*/  SEL R135, RZ, 0x2, P0 ;  /* 0x00000002ff877807 */ /* 0x000fe40000000000 */
[----:B------:R-:W-:Y:S04]  /*38e0*/  ISETP.GE.AND P0, PT, R244, c[0x0][0x1fc], PT ;  /* 0x00007f00f4007a0c */ /* 0x000fe80003f06270 */
[----:B------:R-:W-:Y:S02]  /*38f0*/  SEL R134, RZ, 0x4, P0 ;  /* 0x00000004ff867807 */ /* 0x000fe40000000000 */
[----:B------:R-:W-:Y:S04]  /*3900*/  ISETP.GE.AND P0, PT, R236, c[0x0][0x1fc], PT ;  /* 0x00007f00ec007a0c */ /* 0x000fe80003f06270 */
[----:B------:R-:W-:Y:S02]  /*3910*/  SEL R11, RZ, 0x1, P0 ;  /* 0x00000001ff0b7807 */ /* 0x000fe40000000000 */
[----:B------:R-:W-:Y:S02]  /*3920*/  ISETP.LT.OR P0, PT, R10, 0x1, P1 ;  /* 0x000000010a00780c */ /* 0x000fe40000f01670 */
[----:B------:R-:W-:Y:S04]  /*3930*/  IADD3 R11, R134, R135, R11 ;  /* 0x00000087860b7210 */ /* 0x000fe80007ffe00b */
[C---:B------:R-:W-:Y:S02]  /*3940*/  LOP3.LUT P2, RZ, R11.reuse, 0x2, RZ, 0xc0, !PT ;  /* 0x000000020bff7812 */ /* 0x040fe4000784c0ff */
[----:B------:R-:W-:Y:S05]  /*3950*/  LOP3.LUT P3, RZ, R11, 0x4, RZ, 0xc0, !PT ;  /* 0x000000040bff7812 */ /* 0x000fea000786c0ff */
[----:B------:R-:W-:Y:S01]  /*3960*/  @!PT LDS RZ, [RZ] ;  /* 0x00000000fffff984 */ /* 0x000fe20000000800 */
[----:B------:R-:W-:Y:S01]  /*3970*/  @!PT LDS RZ, [RZ] ;  /* 0x00000000fffff984 */ /* 0x000fe20000000800 */
[----:B------:R-:W-:Y:S01]  /*3980*/  @!PT LDS RZ, [RZ] ;  /* 0x00000000fffff984 */ /* 0x000fe20000000800 */
[----:B------:R1:W-:Y:S01]  /*3990*/  LDGSTS.E.BYPASS.LTC128B.128 [R230+0xc080], [R8.64], !P0 ;  /* 0x0c08000008e67fae */ /* 0x0003e2000c101d58 */
[C---:B------:R-:W-:Y:S11]  /*39a0*/  ISETP.LT.OR P0, PT, R10.reuse, 0x1, !P2 ;  /* 0x000000010a00780c */ /* 0x040ff60005701670 */
[----:B------:R-:W-:Y:S02]  /*39b0*/  @!UPT UIADD3 URZ, URZ, URZ, URZ ;  /* 0x0000003f3f3ff290 */ /* 0x000fe4000fffe03f */
[----:B------:R1:W-:Y:S01]  /*39c0*/  LDGSTS.E.BYPASS.LTC128B.128 [R230+0xe080], [R8.64+0x80], !P0 ;  /* 0x0e08008008e67fae */ /* 0x0003e2000c101d58 */
[----:B------:R-:W-:Y:S11]  /*39d0*/  ISETP.LT.OR P0, PT, R10, 0x1, !P3 ;  /* 0x000000010a00780c */ /* 0x000ff60005f01670 */
[----:B------:R-:W-:Y:S02]  /*39e0*/  @!UPT UIADD3 URZ, URZ, URZ, URZ ;  /* 0x0000003f3f3ff290 */ /* 0x000fe4000fffe03f */
[----:B------:R1:W-:Y:S02]  /*39f0*/  LDGSTS.E.BYPASS.LTC128B.128 [R230+0x10080], [R8.64+0x100], !P0 ;  /* 0x1008010008e67fae */ /* 0x0003e4000c101d58 */
[----:B-1----:R-:W-:Y:S04]  /*3a00*/  IADD3 R8, P0, R8, UR7, RZ ;  /* 0x0000000708087c10 */ /* 0x002fe8000ff1e0ff */
[----:B------:R-:W-:Y:S02]  /*3a10*/  IADD3.X R9, R9, UR6, RZ, P0, !PT ;  /* 0x0000000609097c10 */ /* 0x000fe400087fe4ff */
[C---:B------:R-:W-:Y:S11]  /*3a20*/  ISETP.LT.OR P0, PT, R10.reuse, 0x21, P1 ;  /* 0x000000210a00780c */ /* 0x040ff60000f01670 */
[----:B------:R-:W-:Y:S02]  /*3a30*/  @!UPT UIADD3 URZ, URZ, URZ, URZ ;  /* 0x0000003f3f3ff290 */ /* 0x000fe4000fffe03f */
[----:B------:R1:W-:Y:S01]  /*3a40*/  LDGSTS.E.BYPASS.LTC128B.128 [R230+0xd080], [R8.64], !P0 ;  /* 0x0d08000008e67fae */ /* 0x0003e2000c101d58 */
[C---:B------:R-:W-:Y:S11]  /*3a50*/  ISETP.LT.OR P0, PT, R10.reuse, 0x21, !P2 ;  /* 0x000000210a00780c */ /* 0x040ff60005701670 */
[----:B------:R-:W-:Y:S02]  /*3a60*/  @!UPT UIADD3 URZ, URZ, URZ, URZ ;  /* 0x0000003f3f3ff290 */ /* 0x000fe4000fffe03f */
[----:B------:R2:W-:Y:S01]  /*3a70*/  LDGSTS.E.BYPASS.LTC128B.128 [R230+0xf080], [R132.64], !P0 ;  /* 0x0f08000084e67fae */ /* 0x0005e2000c101d58 */
[----:B------:R-:W-:Y:S01]  /*3a80*/  ISETP.LT.OR P0, PT, R10, 0x21, !P3 ;  /* 0x000000210a00780c */ /* 0x000fe20005f01670 */
[----:B-1----:R-:W-:Y:S11]  /*3a90*/  @!P4 IMAD.SHL.U32 R8, R238, 0x10, RZ ;  /* 0x00000010ee08c824 */ /* 0x002ff600078e00ff */
[----:B------:R-:W-:Y:S01]  /*3aa0*/  @!UPT UIADD3 URZ, URZ, URZ, URZ ;  /* 0x0000003f3f3ff290 */ /* 0x000fe2000fffe03f */
[----:B------:R2:W-:Y:S06]  /*3ab0*/  LDGSTS.E.BYPASS.LTC128B.128 [R230+0x11080], [R18.64], !P0 ;  /* 0x1108000012e67fae */ /* 0x0005ec000c101d58 */
[----:B------:R2:W-:Y:S02]  /*3ac0*/  @!P4 LDGSTS.E.BYPASS.LTC128B.128 [R8+0x12180], [R16.64] ;  /* 0x121800001008cfae */ /* 0x0005e4000b901d58 */
.L_x_2:
[-C--:B---34-:R-:W-:Y:S01]  /*3ad0*/  HMMA.16816.F32 R84, R4, R12.reuse, R84 ;  /* 0x0000000c0454723c */ /* 0x098fe20000001854 */
[----:B--2---:R-:W-:Y:S01]  /*3ae0*/  LDSM.16.MT88.4 R8, [R223+0x15280] ;  /* 0x01528000df08783b */ /* 0x004fe20000004200 */
[----:B------:R-:W-:Y:S06]  /*3af0*/  PLOP3.LUT P0, PT, PT, PT, UP0, 0x80, 0x0 ;  /* 0x000000000000781c */ /* 0x000fec0003f0f008 */
[C---:B------:R-:W-:Y:S01]  /*3b00*/  HMMA.16816.F32 R88, R20.reuse, R12, R88 ;  /* 0x0000000c1458723c */ /* 0x040fe20000001858 */
[----:B------:R-:W-:Y:S07]  /*3b10*/  LDSM.16.MT88.4 R16, [R222+0x15280] ;  /* 0x01528000de10783b */ /* 0x000fee0000004200 */
[-C--:B------:R-:W-:Y:S01]  /*3b20*/  HMMA.16816.F32 R92, R20, R14.reuse, R92 ;  /* 0x0000000e145c723c */ /* 0x080fe2000000185c */
[----:B------:R-:W-:Y:S07]  /*3b30*/  LDSM.16.MT88.4 R132, [R222+0x15a80] ;  /* 0x015a8000de84783b */ /* 0x000fee0000004200 */
[C---:B------:R-:W-:Y:S01]  /*3b40*/  HMMA.16816.F32 R96, R4.reuse, R14, R96 ;  /* 0x0000000e0460723c */ /* 0x040fe20000001860 */
[----:B------:R-:W1:Y:S07]  /*3b50*/  LDSM.16.MT88.4 R12, [R0+0x7080] ;  /* 0x00708000000c783b */ /* 0x000e6e0000004200 */
[-C--:B------:R-:W-:Y:S01]  /*3b60*/  HMMA.16816.F32 R100, R4, R24.reuse, R100 ;  /* 0x000000180464723c */ /* 0x080fe20000001864 */
[----:B------:R-:W0:Y:S07]  /*3b70*/  LDGDEPBAR ;  /* 0x00000000000079af */ /* 0x000e2e0000000000 */
[C---:B------:R-:W-:Y:S08]  /*3b80*/  HMMA.16816.F32 R104, R20.reuse, R24, R104 ;  /* 0x000000181468723c */ /* 0x040ff00000001868 */
[-C--:B------:R-:W-:Y:S08]  /*3b90*/  HMMA.16816.F32 R108, R20, R26.reuse, R108 ;  /* 0x0000001a146c723c */ /* 0x080ff0000000186c */
[C---:B------:R-:W-:Y:S01]  /*3ba0*/  HMMA.16816.F32 R112, R4.reuse, R26, R112 ;  /* 0x0000001a0470723c */ /* 0x040fe20000001870 */
[----:B------:R-:W-:Y:S07]  /*3bb0*/  LDSM.16.MT88.4 R24, [R223+0x15a80] ;  /* 0x015a8000df18783b */ /* 0x000fee0000004200 */
[-C--:B------:R-:W-:Y:S08]  /*3bc0*/  HMMA.16816.F32 R116, R4, R28.reuse, R116 ;  /* 0x0000001c0474723c */ /* 0x080ff00000001874 */
[C---:B------:R-:W-:Y:S08]  /*3bd0*/  HMMA.16816.F32 R120, R20.reuse, R28, R120 ;  /* 0x0000001c1478723c */ /* 0x040ff00000001878 */
[-C--:B------:R-:W-:Y:S01]  /*3be0*/  HMMA.16816.F32 R124, R20, R30.reuse, R124 ;  /* 0x0000001e147c723c */ /* 0x080fe2000000187c */
[----:B------:R-:W2:Y:S07]  /*3bf0*/  LDSM.16.MT88.4 R20, [R0+0x9080] ;  /* 0x009080000014783b */ /* 0x000eae0000004200 */
[----:B------:R-:W-:Y:S01]  /*3c00*/  HMMA.16816.F32 R128, R4, R30, R128 ;  /* 0x0000001e0480723c */ /* 0x000fe20000001880 */
[----:B------:R-:W3:Y:S07]  /*3c10*/  LDSM.16.MT88.4 R4, [R0+0xb080] ;  /* 0x00b080000004783b */ /* 0x000eee0000004200 */
[-C--:B------:R-:W-:Y:S01]  /*3c20*/  HMMA.16816.F32 R84, R32, R144.reuse, R84 ;  /* 0x000000902054723c */ /* 0x080fe20000001854 */
[----:B------:R-:W4:Y:S07]  /*3c30*/  LDSM.16.MT88.4 R28, [R0+0x7880] ;  /* 0x00788000001c783b */ /* 0x000f2e0000004200 */
[C---:B------:R-:W-:Y:S08]  /*3c40*/  HMMA.16816.F32 R88, R156.reuse, R144, R88 ;  /* 0x000000909c58723c */ /* 0x040ff00000001858 */
[-C--:B------:R-:W-:Y:S08]  /*3c50*/  HMMA.16816.F32 R92, R156, R146.reuse, R92 ;  /* 0x000000929c5c723c */ /* 0x080ff0000000185c */
        /* <DEDUP_REMOVED lines=8> */
[----:B------:R-:W-:Y:S01]  /*3ce0*/  HMMA.16816.F32 R128, R32, R206, R128 ;  /* 0x000000ce2080723c */ /* 0x000fe20000001880 */
[----:B------:R-:W-:Y:S07]  /*3cf0*/  LDSM.16.MT88.4 R32, [R0+0xb880] ;  /* 0x00b880000020783b */ /* 0x000fee0000004200 */
[-C--:B-1----:R-:W-:Y:S08]  /*3d00*/  HMMA.16816.F32 R84, R8, R12.reuse, R84 ;  /* 0x0000000c0854723c */ /* 0x082ff00000001854 */
[C---:B------:R-:W-:Y:S08]  /*3d10*/  HMMA.16816.F32 R88, R16.reuse, R12, R88 ;  /* 0x0000000c1058723c */ /* 0x040ff00000001858 */
[-C--:B------:R-:W-:Y:S08]  /*3d20*/  HMMA.16816.F32 R92, R16, R14.reuse, R92 ;  /* 0x0000000e105c723c */ /* 0x080ff0000000185c */
[C---:B------:R-:W-:Y:S01]  /*3d30*/  HMMA.16816.F32 R96, R8.reuse, R14, R96 ;  /* 0x0000000e0860723c */ /* 0x040fe20000001860 */
[----:B------:R-:W1:Y:S07]  /*3d40*/  LDSM.16.MT88.4 R12, [R0+0x9880] ;  /* 0x00988000000c783b */ /* 0x000e6e0000004200 */
[-C--:B--2---:R-:W-:Y:S01]  /*3d50*/  HMMA.16816.F32 R100, R8, R20.reuse, R100 ;  /* 0x000000140864723c */ /* 0x084fe20000001864 */
[----:B------:R-:W-:Y:S07]  /*3d60*/  BAR.SYNC.DEFER_BLOCKING 0x0 ;  /* 0x0000000000007b1d */ /* 0x000fee0000010000 */
[C---:B------:R-:W-:Y:S08]  /*3d70*/  HMMA.16816.F32 R104, R16.reuse, R20, R104 ;  /* 0x000000141068723c */ /* 0x040ff00000001868 */
[-C--:B------:R-:W-:Y:S08]  /*3d80*/  HMMA.16816.F32 R108, R16, R22.reuse, R108 ;  /* 0x00000016106c723c */ /* 0x080ff0000000186c */
[C---:B------:R-:W-:Y:S01]  /*3d90*/  HMMA.16816.F32 R112, R8.reuse, R22, R112 ;  /* 0x000000160870723c */ /* 0x040fe20000001870 */
[----:B------:R2:W1:Y:S07]  /*3da0*/  LDSM.16.M88.4 R144, [R2+0x14280] ;  /* 0x014280000290783b */ /* 0x00046e0000000200 */
[-C--:B---3--:R-:W-:Y:S01]  /*3db0*/  HMMA.16816.F32 R116, R8, R4.reuse, R116 ;  /* 0x000000040874723c */ /* 0x088fe20000001874 */
[----:B------:R2:W3:Y:S07]  /*3dc0*/  LDSM.16.M88.4 R140, [R2+0x15280] ;  /* 0x01528000028c783b */ /* 0x0004ee0000000200 */
[C---:B------:R-:W-:Y:S01]  /*3dd0*/  HMMA.16816.F32 R120, R16.reuse, R4, R120 ;  /* 0x000000041078723c */ /* 0x040fe20000001878 */
[----:B------:R2:W1:Y:S07]  /*3de0*/  LDSM.16.MT88.4 R136, [R0+0x2080] ;  /* 0x002080000088783b */ /* 0x00046e0000004200 */
[-C--:B------:R-:W-:Y:S01]  /*3df0*/  HMMA.16816.F32 R124, R16, R6.reuse, R124 ;  /* 0x00000006107c723c */ /* 0x080fe2000000187c */
[----:B------:R2:W1:Y:S07]  /*3e00*/  LDSM.16.MT88.4 R16, [R0+0x80] ;  /* 0x000080000010783b */ /* 0x00046e0000004200 */
[----:B------:R-:W-:Y:S01]  /*3e10*/  HMMA.16816.F32 R128, R8, R6, R128 ;  /* 0x000000060880723c */ /* 0x000fe20000001880 */
[----:B------:R2:W2:Y:S07]  /*3e20*/  LDSM.16.MT88.4 R156, [R0+0x4080] ;  /* 0x00408000009c783b */ /* 0x0004ae0000004200 */
[-C--:B----4-:R-:W-:Y:S01]  /*3e30*/  HMMA.16816.F32 R84, R24, R28.reuse, R84 ;  /* 0x0000001c1854723c */ /* 0x090fe20000001854 */
[----:B------:R4:W2:Y:S07]  /*3e40*/  LDSM.16.M88.4 R200, [R3+0x14280] ;  /* 0x0142800003c8783b */ /* 0x0008ae0000000200 */
[C---:B------:R-:W-:Y:S01]  /*3e50*/  HMMA.16816.F32 R88, R132.reuse, R28, R88 ;  /* 0x0000001c8458723c */ /* 0x040fe20000001858 */
[----:B------:R4:W2:Y:S07]  /*3e60*/  LDSM.16.M88.4 R208, [R3+0x15280] ;  /* 0x0152800003d0783b */ /* 0x0008ae0000000200 */
[-C--:B------:R-:W-:Y:S01]  /*3e70*/  HMMA.16816.F32 R92, R132, R30.reuse, R92 ;  /* 0x0000001e845c723c */ /* 0x080fe2000000185c */
[----:B------:R4:W2:Y:S07]  /*3e80*/  LDSM.16.MT88.4 R204, [R0+0x880] ;  /* 0x0008800000cc783b */ /* 0x0008ae0000004200 */
[C---:B------:R-:W-:Y:S01]  /*3e90*/  HMMA.16816.F32 R96, R24.reuse, R30, R96 ;  /* 0x0000001e1860723c */ /* 0x040fe20000001860 */
[----:B------:R4:W2:Y:S07]  /*3ea0*/  LDSM.16.MT88.4 R212, [R0+0x2880] ;  /* 0x0028800000d4783b */ /* 0x0008ae0000004200 */
[-C--:B-1----:R-:W-:Y:S01]  /*3eb0*/  HMMA.16816.F32 R100, R24, R12.reuse, R100 ;  /* 0x0000000c1864723c */ /* 0x082fe20000001864 */
[----:B------:R4:W1:Y:S07]  /*3ec0*/  LDSM.16.MT88.4 R216, [R0+0x4880] ;  /* 0x0048800000d8783b */ /* 0x00086e0000004200 */
[C---:B------:R-:W-:Y:S08]  /*3ed0*/  HMMA.16816.F32 R104, R132.reuse, R12, R104 ;  /* 0x0000000c8468723c */ /* 0x040ff00000001868 */
[-C--:B------:R-:W-:Y:S08]  /*3ee0*/  HMMA.16816.F32 R108, R132, R14.reuse, R108 ;  /* 0x0000000e846c723c */ /* 0x080ff0000000186c */
[C---:B------:R-:W-:Y:S08]  /*3ef0*/  HMMA.16816.F32 R112, R24.reuse, R14, R112 ;  /* 0x0000000e1870723c */ /* 0x040ff00000001870 */
[-C--:B------:R-:W-:Y:S08]  /*3f00*/  HMMA.16816.F32 R116, R24, R32.reuse, R116 ;  /* 0x000000201874723c */ /* 0x080ff00000001874 */
[C---:B------:R-:W-:Y:S08]  /*3f10*/  HMMA.16816.F32 R120, R132.reuse, R32, R120 ;  /* 0x000000208478723c */ /* 0x040ff00000001878 */
[-C--:B------:R-:W-:Y:S08]  /*3f20*/  HMMA.16816.F32 R124, R132, R34.reuse, R124 ;  /* 0x00000022847c723c */ /* 0x080ff0000000187c */
[----:B------:R-:W-:Y:S01]  /*3f30*/  HMMA.16816.F32 R128, R24, R34, R128 ;  /* 0x000000221880723c */ /* 0x000fe20000001880 */
[----:B------:R-:W-:-:S07]  /*3f40*/  @P0 BRA `(.L_x_3) ;  /* 0x0000049000000947 */ /* 0x000fce0003800000 */
[C---:B-1234-:R-:W-:Y:S01]  /*3f50*/  LOP3.LUT P3, RZ, R234.reuse, 0x4, RZ, 0xc0, !PT ;  /* 0x00000004eaff7812 */ /* 0x05efe2000786c0ff */
[----:B------:R-:W2:Y:S01]  /*3f60*/  LDL.64 R228, [R1] ;  /* 0x0000000001e47983 */ /* 0x000ea20000100a00 */
[----:B------:R-:W-:Y:S01]  /*3f70*/  LOP3.LUT P2, RZ, R234, 0x10, RZ, 0xc0, !PT ;  /* 0x00000010eaff7812 */ /* 0x000fe2000784c0ff */
[----:B------:R-:W-:Y:S01]  /*3f80*/  IMAD.MOV.U32 R5, RZ, RZ, R249 ;  /* 0x000000ffff057224 */ /* 0x000fe200078e00f9 */
[----:B------:R-:W-:Y:S01]  /*3f90*/  USHF.R.S32.HI UR28, URZ, 0x1f, UR23 ;  /* 0x0000001f3f1c7899 */ /* 0x000fe20008011417 */
[----:B------:R-:W-:Y:S01]  /*3fa0*/  IMAD.U32 R14, RZ, RZ, UR13 ;  /* 0x0000000dff0e7e24 */ /* 0x000fe2000f8e00ff */
[----:B------:R-:W1:Y:S01]  /*3fb0*/  S2R R10, SR_CTAID.Y ;  /* 0x00000000000a7919 */ /* 0x000e620000002600 */
[----:B------:R-:W-:Y:S01]  /*3fc0*/  ULDC.64 UR4, c[0x0][0x178] ;  /* 0x00005e0000047ab9 */ /* 0x000fe20000000a00 */
[----:B------:R-:W-:Y:S01]  /*3fd0*/  IMAD.U32 R12, RZ, RZ, UR13 ;  /* 0x0000000dff0c7e24 */ /* 0x000fe2000f8e00ff */
[----:B------:R-:W-:Y:S02]  /*3fe0*/  UIMAD.WIDE.U32 UR30, UR23, UR4, URZ ;  /* 0x00000004171e72a5 */ /* 0x000fe4000f8e003f */
[----:B------:R-:W-:Y:S02]  /*3ff0*/  UIMAD UR28, UR28, UR4, URZ ;  /* 0x000000041c1c72a4 */ /* 0x000fe4000f8e023f */
[----:B------:R-:W-:Y:S02]  /*4000*/  USHF.L.U32 UR4, UR23, 0x6, URZ ;  /* 0x0000000617047899 */ /* 0x000fe4000800063f */
[----:B------:R-:W-:Y:S01]  /*4010*/  IMAD.U32 R8, RZ, RZ, UR30 ;  /* 0x0000001eff087e24 */ /* 0x000fe2000f8e00ff */
[----:B------:R-:W-:Y:S04]  /*4020*/  UIMAD UR28, UR23, UR5, UR28 ;  /* 0x00000005171c72a4 */ /* 0x000fe8000f8e021c */
[----:B------:R-:W-:Y:S06]  /*4030*/  UIADD3 UR28, UR31, UR28, URZ ;  /* 0x0000001c1f1c7290 */ /* 0x000fec000fffe03f */
[----:B------:R-:W-:Y:S01]  /*4040*/  IMAD.U32 R7, RZ, RZ, UR28 ;  /* 0x0000001cff077e24 */ /* 0x000fe2000f8e00ff */
[----:B-1----:R-:W-:Y:S05]  /*4050*/  SHF.R.S32.HI R9, RZ, 0x1f, R10 ;  /* 0x0000001fff097819 */ /* 0x002fea000001140a */
[C---:B------:R-:W-:Y:S02]  /*4060*/  IMAD R6, R9.reuse, c[0x0][0x180], RZ ;  /* 0x0000600009067a24 */ /* 0x040fe400078e02ff */
[----:B------:R-:W-:Y:S02]  /*4070*/  IMAD R9, R9, c[0x0][0x270], RZ ;  /* 0x00009c0009097a24 */ /* 0x000fe400078e02ff */
[C---:B------:R-:W-:Y:S02]  /*4080*/  IMAD R6, R10.reuse, c[0x0][0x184], R6 ;  /* 0x000061000a067a24 */ /* 0x040fe400078e0206 */
[C---:B------:R-:W-:Y:S02]  /*4090*/  IMAD R9, R10.reuse, c[0x0][0x274], R9 ;  /* 0x00009d000a097a24 */ /* 0x040fe400078e0209 */
[----:B--2---:R-:W-:Y:S04]  /*40a0*/  IMAD.MOV.U32 R4, RZ, RZ, R228 ;  /* 0x000000ffff047224 */ /* 0x004fe800078e00e4 */
[----:B------:R-:W-:Y:S05]  /*40b0*/  IMAD.WIDE.U32 R4, R10, c[0x0][0x180], R4 ;  /* 0x000060000a047a25 */ /* 0x000fea00078e0004 */
[----:B------:R-:W-:Y:S04]  /*40c0*/  IADD3 R4, P0, R4, UR18, RZ ;  /* 0x0000001204047c10 */ /* 0x000fe8000ff1e0ff */
        /* <DEDUP_REMOVED lines=14> */
[----:B------:R-:W-:Y:S02]  /*41b0*/  LOP3.LUT P1, RZ, R234, 0x8, RZ, 0xc0, !PT ;  /* 0x00000008eaff7812 */ /* 0x000fe4000782c0ff */
        /* <DEDUP_REMOVED lines=8> */
[----:B------:R-:W-:Y:S02]  /*4240*/  IADD3 R10, P0, R4, UR13, RZ ;  /* 0x0000000d040a7c10 */ /* 0x000fe4000ff1e0ff */
[----:B------:R-:W-:Y:S02]  /*4250*/  IADD3 R6, -R240, c[0x0][0x168], -R6 ;  /* 0x00005a00f0067a10 */ /* 0x000fe40007ffe906 */
[----:B------:R-:W-:Y:S02]  /*4260*/  IADD3.X R11, R5, UR11, RZ, P0, !PT ;  /* 0x0000000b050b7c10 */ /* 0x000fe400087fe4ff */
[C---:B------:R-:W-:Y:S11]  /*4270*/  ISETP.LT.OR P0, PT, R6.reuse, 0x1, P1 ;  /* 0x000000010600780c */ /* 0x040ff60000f01670 */
[----:B------:R-:W-:Y:S02]  /*4280*/  @!UPT UIADD3 URZ, URZ, URZ, URZ ;  /* 0x0000003f3f3ff290 */ /* 0x000fe4000fffe03f */
[----:B------:R-:W-:Y:S01]  /*4290*/  @!PT LDS RZ, [RZ] ;  /* 0x00000000fffff984 */ /* 0x000fe20000000800 */
[----:B------:R-:W-:Y:S01]  /*42a0*/  @!PT LDS RZ, [RZ] ;  /* 0x00000000fffff984 */ /* 0x000fe20000000800 */
[----:B------:R-:W-:Y:S01]  /*42b0*/  @!PT LDS RZ, [RZ] ;  /* 0x00000000fffff984 */ /* 0x000fe20000000800 */
[----:B------:R1:W-:Y:S01]  /*42c0*/  LDGSTS.E.BYPASS.LTC128B.128 [R230+0x6080], [R4.64], !P0 ;  /* 0x0608000004e67fae */ /* 0x0003e2000c101d58 */
[C---:B------:R-:W-:Y:S11]  /*42d0*/  ISETP.LT.OR P0, PT, R6.reuse, 0x1, !P3 ;  /* 0x000000010600780c */ /* 0x040ff60005f01670 */
[----:B------:R-:W-:Y:S02]  /*42e0*/  @!UPT UIADD3 URZ, URZ, URZ, URZ ;  /* 0x0000003f3f3ff290 */ /* 0x000fe4000fffe03f */
[----:B------:R1:W-:Y:S01]  /*42f0*/  LDGSTS.E.BYPASS.LTC128B.128 [R230+0x8080], [R4.64+0x80], !P0 ;  /* 0x0808008004e67fae */ /* 0x0003e2000c101d58 */
[C---:B------:R-:W-:Y:S11]  /*4300*/  ISETP.LT.OR P0, PT, R6.reuse, 0x1, !P2 ;  /* 0x000000010600780c */ /* 0x040ff60005701670 */
[----:B------:R-:W-:Y:S02]  /*4310*/  @!UPT UIADD3 URZ, URZ, URZ, URZ ;  /* 0x0000003f3f3ff290 */ /* 0x000fe4000fffe03f */
[----:B------:R1:W-:Y:S01]  /*4320*/  LDGSTS.E.BYPASS.LTC128B.128 [R230+0xa080], [R4.64+0x100], !P0 ;  /* 0x0a08010004e67fae */ /* 0x0003e2000c101d58 */
[C---:B------:R-:W-:Y:S11]  /*4330*/  ISETP.LT.OR P0, PT, R6.reuse, 0x21, P1 ;  /* 0x000000210600780c */ /* 0x040ff60000f01670 */
[----:B------:R-:W-:Y:S02]  /*4340*/  @!UPT UIADD3 URZ, URZ, URZ, URZ ;  /* 0x0000003f3f3ff290 */ /* 0x000fe4000fffe03f */
[----:B------:R2:W-:Y:S01]  /*4350*/  LDGSTS.E.BYPASS.LTC128B.128 [R230+0x7080], [R10.64], !P0 ;  /* 0x070800000ae67fae */ /* 0x0005e2000c101d58 */
[----:B------:R-:W-:Y:S01]  /*4360*/  ISETP.LT.OR P0, PT, R6, 0x21, !P3 ;  /* 0x000000210600780c */ /* 0x000fe20005f01670 */
[----:B-1----:R-:W-:Y:S11]  /*4370*/  @!P4 IMAD.SHL.U32 R4, R238, 0x10, RZ ;  /* 0x00000010ee04c824 */ /* 0x002ff600078e00ff */
[----:B------:R-:W-:Y:S01]  /*4380*/  @!UPT UIADD3 URZ, URZ, URZ, URZ ;  /* 0x0000003f3f3ff290 */ /* 0x000fe2000fffe03f */
[----:B------:R2:W-:Y:S01]  /*4390*/  LDGSTS.E.BYPASS.LTC128B.128 [R230+0x9080], [R14.64], !P0 ;  /* 0x090800000ee67fae */ /* 0x0005e2000c101d58 */
[----:B------:R-:W-:Y:S11]  /*43a0*/  ISETP.LT.OR P0, PT, R6, 0x21, !P2 ;  /* 0x000000210600780c */ /* 0x000ff60005701670 */
[----:B------:R-:W-:Y:S02]  /*43b0*/  @!UPT UIADD3 URZ, URZ, URZ, URZ ;  /* 0x0000003f3f3ff290 */ /* 0x000fe4000fffe03f */
[----:B------:R2:W-:Y:S05]  /*43c0*/  LDGSTS.E.BYPASS.LTC128B.128 [R230+0xb080], [R12.64], !P0 ;  /* 0x0b0800000ce67fae */ /* 0x0005ea000c101d58 */
[----:B------:R2:W-:Y:S02]  /*43d0*/  @!P4 LDGSTS.E.BYPASS.LTC128B.128 [R4+0x12080], [R8.64] ;  /* 0x120800000804cfae */ /* 0x0005e4000b901d58 */
.L_x_3:
[----:B-1234-:R-:W2:Y:S01]  /*43e0*/  LDL.64 R6, [R1+0x8] ;  /* 0x0000080001067983 */ /* 0x01eea20000100a00 */
[----:B------:R-:W-:Y:S02]  /*43f0*/  UIMAD UR20, UR20, 0x3000, URZ ;  /* 0x00003000141478a4 */ /* 0x000fe4000f8e023f */
[----:B------:R-:W-:Y:S01]  /*4400*/  UISETP.GE.AND UP0, UPT, UR23, UR22, UPT ;  /* 0x000000161700728c */ /* 0x000fe2000bf06270 */
[----:B------:R-:W0:Y:S03]  /*4410*/  LDGDEPBAR ;  /* 0x00000000000079af */ /* 0x000e260000000000 */
[----:B------:R-:W-:Y:S01]  /*4420*/  IMAD.U32 R5, RZ, RZ, UR20 ;  /* 0x00000014ff057e24 */ /* 0x000fe2000f8e00ff */
[----:B--2---:R-:W-:Y:S01]  /*4430*/  IADD3 R4, P0, R6, UR20, RZ ;  /* 0x0000001406047c10 */ /* 0x004fe2000ff1e0ff */
[----:B------:R-:W-:Y:S03]  /*4440*/  UMOV UR20, UR23 ;  /* 0x0000001700147c82 */ /* 0x000fe60008000000 */
[----:B------:R-:W-:Y:S02]  /*4450*/  LEA.HI.X.SX32 R5, R5, R245, 0x1, P0 ;  /* 0x000000f505057211 */ /* 0x000fe400000f0eff */
[C---:B------:R-:W-:Y:S04]  /*4460*/  LEA R228, P0, R4.reuse, c[0x0][0x220], 0x2 ;  /* 0x0000880004e47a11 */ /* 0x040fe800078010ff */
[----:B------:R-:W-:Y:S02]  /*4470*/  LEA.HI.X R229, R4, c[0x0][0x224], R5, 0x2, P0 ;  /* 0x0000890004e57a11 */ /* 0x000fe400000f1405 */
[-C--:B------:R-:W-:Y:S01]  /*4480*/  HMMA.16816.F32 R4, R144, R16.reuse, RZ ;  /* 0x000000109004723c */ /* 0x080fe200000018ff */
[----:B------:R-:W-:Y:S07]  /*4490*/  PLOP3.LUT P0, PT, PT, PT, UP0, 0x80, 0x0 ;  /* 0x000000000000781c */ /* 0x000fee0003f0f008 */
[C---:B------:R-:W-:Y:S08]  /*44a0*/  HMMA.16816.F32 R8, R140.reuse, R16, RZ ;  /* 0x000000108c08723c */ /* 0x040ff000000018ff */
[-C--:B------:R-:W-:Y:S08]  /*44b0*/  HMMA.16816.F32 R12, R140, R18.reuse, RZ ;  /* 0x000000128c0c723c */ /* 0x080ff000000018ff */
        /* <DEDUP_REMOVED lines=8> */
[----:B------:R-:W-:Y:S01]  /*4540*/  HMMA.16816.F32 R144, R144, R158, RZ ;  /* 0x0000009e9090723c */ /* 0x000fe200000018ff */
[----:B------:R-:W-:Y:S07]  /*4550*/  LDSM.16.M88.4 R156, [R221+0x14280] ;  /* 0x01428000dd9c783b */ /* 0x000fee0000000200 */
[-C--:B------:R-:W-:Y:S08]  /*4560*/  HMMA.16816.F32 R4, R200, R204.reuse, R4 ;  /* 0x000000ccc804723c */ /* 0x080ff00000001804 */
[C---:B------:R-:W-:Y:S08]  /*4570*/  HMMA.16816.F32 R8, R208.reuse, R204, R8 ;  /* 0x000000ccd008723c */ /* 0x040ff00000001808 */
[-C--:B------:R-:W-:Y:S08]  /*4580*/  HMMA.16816.F32 R12, R208, R206.reuse, R12 ;  /* 0x000000ced00c723c */ /* 0x080ff0000000180c */
[C---:B------:R-:W-:Y:S01]  /*4590*/  HMMA.16816.F32 R16, R200.reuse, R206, R16 ;  /* 0x000000cec810723c */ /* 0x040fe20000001810 */
[----:B------:R-:W1:Y:S07]  /*45a0*/  LDSM.16.MT88.4 R204, [R0+0x1080] ;  /* 0x0010800000cc783b */ /* 0x000e6e0000004200 */
[-C--:B------:R-:W-:Y:S08]  /*45b0*/  HMMA.16816.F32 R20, R200, R212.reuse, R20 ;  /* 0x000000d4c814723c */ /* 0x080ff00000001814 */
[C---:B------:R-:W-:Y:S08]  /*45c0*/  HMMA.16816.F32 R24, R208.reuse, R212, R24 ;  /* 0x000000d4d018723c */ /* 0x040ff00000001818 */
[-C--:B------:R-:W-:Y:S08]  /*45d0*/  HMMA.16816.F32 R28, R208, R214.reuse, R28 ;  /* 0x000000d6d01c723c */ /* 0x080ff0000000181c */
[C---:B------:R-:W-:Y:S01]  /*45e0*/  HMMA.16816.F32 R32, R200.reuse, R214, R32 ;  /* 0x000000d6c820723c */ /* 0x040fe20000001820 */
[----:B------:R-:W-:Y:S07]  /*45f0*/  LDSM.16.MT88.4 R212, [R0+0x3080] ;  /* 0x0030800000d4783b */ /* 0x000fee0000004200 */
[-C--:B------:R-:W-:Y:S08]  /*4600*/  HMMA.16816.F32 R132, R200, R216.reuse, R132 ;  /* 0x000000d8c884723c */ /* 0x080ff00000001884 */
[C---:B------:R-:W-:Y:S08]  /*4610*/  HMMA.16816.F32 R136, R208.reuse, R216, R136 ;  /* 0x000000d8d088723c */ /* 0x040ff00000001888 */
[-C--:B------:R-:W-:Y:S01]  /*4620*/  HMMA.16816.F32 R140, R208, R218.reuse, R140 ;  /* 0x000000dad08c723c */ /* 0x080fe2000000188c */
[----:B------:R-:W2:Y:S07]  /*4630*/  LDSM.16.M88.4 R208, [R221+0x15280] ;  /* 0x01528000ddd0783b */ /* 0x000eae0000000200 */
[----:B------:R-:W-:Y:S01]  /*4640*/  HMMA.16816.F32 R144, R200, R218, R144 ;  /* 0x000000dac890723c */ /* 0x000fe20000001890 */
[----:B------:R-:W3:Y:S04]  /*4650*/  LDSM.16.MT88.4 R200, [R0+0x5080] ;  /* 0x0050800000c8783b */ /* 0x000ee80000004200 */
[----:B------:R-:W-:Y:S03]  /*4660*/  LDSM.16.M88.4 R216, [R220+0x15280] ;  /* 0x01528000dcd8783b */ /* 0x000fe60000000200 */
[-C--:B-1----:R-:W-:Y:S08]  /*4670*/  HMMA.16816.F32 R4, R156, R204.reuse, R4 ;  /* 0x000000cc9c04723c */ /* 0x082ff00000001804 */
[C---:B--2---:R-:W-:Y:S08]  /*4680*/  HMMA.16816.F32 R8, R208.reuse, R204, R8 ;  /* 0x000000ccd008723c */ /* 0x044ff00000001808 */
[-C--:B------:R-:W-:Y:S08]  /*4690*/  HMMA.16816.F32 R12, R208, R206.reuse, R12 ;  /* 0x000000ced00c723c */ /* 0x080ff0000000180c */
[C---:B------:R-:W-:Y:S01]  /*46a0*/  HMMA.16816.F32 R16, R156.reuse, R206, R16 ;  /* 0x000000ce9c10723c */ /* 0x040fe20000001810 */
[----:B------:R-:W-:Y:S07]  /*46b0*/  LDSM.16.M88.4 R204, [R220+0x14280] ;  /* 0x01428000dccc783b */ /* 0x000fee0000000200 */
[-C--:B------:R-:W-:Y:S08]  /*46c0*/  HMMA.16816.F32 R20, R156, R212.reuse, R20 ;  /* 0x000000d49c14723c */ /* 0x080ff00000001814 */
[C---:B------:R-:W-:Y:S08]  /*46d0*/  HMMA.16816.F32 R24, R208.reuse, R212, R24 ;  /* 0x000000d4d018723c */ /* 0x040ff00000001818 */
[-C--:B------:R-:W-:Y:S08]  /*46e0*/  HMMA.16816.F32 R28, R208, R214.reuse, R28 ;  /* 0x000000d6d01c723c */ /* 0x080ff0000000181c */
[C---:B------:R-:W-:Y:S01]  /*46f0*/  HMMA.16816.F32 R32, R156.reuse, R214, R32 ;  /* 0x000000d69c20723c */ /* 0x040fe20000001820 */
[----:B------:R-:W1:Y:S07]  /*4700*/  LDSM.16.MT88.4 R212, [R0+0x1880] ;  /* 0x0018800000d4783b */ /* 0x000e6e0000004200 */
[-C--:B---3--:R-:W-:Y:S08]  /*4710*/  HMMA.16816.F32 R132, R156, R200.reuse, R132 ;  /* 0x000000c89c84723c */ /* 0x088ff00000001884 */
[C---:B------:R-:W-:Y:S08]  /*4720*/  HMMA.16816.F32 R136, R208.reuse, R200, R136 ;  /* 0x000000c8d088723c */ /* 0x040ff00000001888 */
[-C--:B------:R-:W-:Y:S01]  /*4730*/  HMMA.16816.F32 R140, R208, R202.reuse, R140 ;  /* 0x000000cad08c723c */ /* 0x080fe2000000188c */
[----:B------:R-:W2:Y:S07]  /*4740*/  LDSM.16.MT88.4 R208, [R0+0x3880] ;  /* 0x0038800000d0783b */ /* 0x000eae0000004200 */
[----:B------:R-:W-:Y:S01]  /*4750*/  HMMA.16816.F32 R144, R156, R202, R144 ;  /* 0x000000ca9c90723c */ /* 0x000fe20000001890 */
[----:B------:R-:W3:Y:S07]  /*4760*/  LDSM.16.MT88.4 R156, [R0+0x5880] ;  /* 0x00588000009c783b */ /* 0x000eee0000004200 */
[-C--:B-1----:R-:W-:Y:S08]  /*4770*/  HMMA.16816.F32 R4, R204, R212.reuse, R4 ;  /* 0x000000d4cc04723c */ /* 0x082ff00000001804 */
[C---:B------:R-:W-:Y:S08]  /*4780*/  HMMA.16816.F32 R8, R216.reuse, R212, R8 ;  /* 0x000000d4d808723c */ /* 0x040ff00000001808 */
[-C--:B------:R-:W-:Y:S07]  /*4790*/  HMMA.16816.F32 R12, R216, R214.reuse, R12 ;  /* 0x000000d6d80c723c */ /* 0x080fee000000180c */
[----:B------:R1:W-:Y:S01]  /*47a0*/  RED.E.ADD.F32.FTZ.RN.STRONG.GPU [R228.64], R4 ;  /* 0x00000004e400798e */ /* 0x0003e2000c10e798 */
[C---:B------:R-:W-:Y:S03]  /*47b0*/  HMMA.16816.F32 R16, R204.reuse, R214, R16 ;  /* 0x000000d6cc10723c */ /* 0x040fe60000001810 */
[----:B------:R1:W-:Y:S04]  /*47c0*/  RED.E.ADD.F32.FTZ.RN.STRONG.GPU [R228.64+0x400], R5 ;  /* 0x00040005e400798e */ /* 0x0003e8000c10e798 */
[----:B------:R1:W-:Y:S01]  /*47d0*/  RED.E.ADD.F32.FTZ.RN.STRONG.GPU [R228.64+0x800], R6 ;  /* 0x00080006e400798e */ /* 0x0003e2000c10e798 */
[-C--:B--2---:R-:W-:Y:S03]  /*47e0*/  HMMA.16816.F32 R20, R204, R208.reuse, R20 ;  /* 0x000000d0cc14723c */ /* 0x084fe60000001814 */
[----:B------:R1:W-:Y:S04]  /*47f0*/  RED.E.ADD.F32.FTZ.RN.STRONG.GPU [R228.64+0xc00], R7 ;  /* 0x000c0007e400798e */ /* 0x0003e8000c10e798 */
[----:B------:R1:W-:Y:S01]  /*4800*/  RED.E.ADD.F32.FTZ.RN.STRONG.GPU [R228.64+0x1000], R8 ;  /* 0x00100008e400798e */ /* 0x0003e2000c10e798 */
[C---:B------:R-:W-:Y:S03]  /*4810*/  HMMA.16816.F32 R24, R216.reuse, R208, R24 ;  /* 0x000000d0d818723c */ /* 0x040fe60000001818 */
[----:B------:R1:W-:Y:S04]  /*4820*/  RED.E.ADD.F32.FTZ.RN.STRONG.GPU [R228.64+0x1400], R9 ;  /* 0x00140009e400798e */ /* 0x0003e8000c10e798 */
[----:B------:R1:W-:Y:S01]  /*4830*/  RED.E.ADD.F32.FTZ.RN.STRONG.GPU [R228.64+0x1800], R10 ;  /* 0x0018000ae400798e */ /* 0x0003e2000c10e798 */
[-C--:B------:R-:W-:Y:S03]  /*4840*/  HMMA.16816.F32 R28, R216, R210.reuse, R28 ;  /* 0x000000d2d81c723c */ /* 0x080fe6000000181c */
[----:B------:R1:W-:Y:S04]  /*4850*/  RED.E.ADD.F32.FTZ.RN.STRONG.GPU [R228.64+0x1c00], R11 ;  /* 0x001c000be400798e */ /* 0x0003e8000c10e798 */
[----:B------:R1:W-:Y:S01]  /*4860*/  RED.E.ADD.F32.FTZ.RN.STRONG.GPU [R228.64+0x2000], R16 ;  /* 0x00200010e400798e */ /* 0x0003e2000c10e798 */
[C---:B------:R-:W-:Y:S03]  /*4870*/  HMMA.16816.F32 R32, R204.reuse, R210, R32 ;  /* 0x000000d2cc20723c */ /* 0x040fe60000001820 */
[----:B------:R1:W-:Y:S04]  /*4880*/  RED.E.ADD.F32.FTZ.RN.STRONG.GPU [R228.64+0x2400], R17 ;  /* 0x00240011e400798e */ /* 0x0003e8000c10e798 */
[----:B------:R1:W-:Y:S01]  /*4890*/  RED.E.ADD.F32.FTZ.RN.STRONG.GPU [R228.64+0x2800], R18 ;  /* 0x00280012e400798e */ /* 0x0003e2000c10e798 */
[-C--:B---3--:R-:W-:Y:S03]  /*48a0*/  HMMA.16816.F32 R132, R204, R156.reuse, R132 ;  /* 0x0000009ccc84723c */ /* 0x088fe60000001884 */
        /* <DEDUP_REMOVED lines=8> */
[----:B------:R-:W-:Y:S03]  /*4930*/  HMMA.16816.F32 R144, R204, R158, R144 ;  /* 0x0000009ecc90723c */ /* 0x000fe60000001890 */
[----:B------:R1:W-:Y:S04]  /*4940*/  RED.E.ADD.F32.FTZ.RN.STRONG.GPU [R228.64+0x4400], R21 ;  /* 0x00440015e400798e */ /* 0x0003e8000c10e798 */
        /* <DEDUP_REMOVED lines=29> */
[----:B------:R1:W-:Y:S01]  /*4b20*/  RED.E.ADD.F32.FTZ.RN.STRONG.GPU [R228.64+0xbc00], R143 ;  /* 0x00bc008fe400798e */ /* 0x0003e2000c10e798 */
[----:B------:R-:W-:-:S05]  /*4b30*/  @!P0 BRA `(.L_x_4) ;  /* 0xffffd3d000008947 */ /* 0x000fca000383ffff */
.L_x_1:
[----:B------:R-:W-:Y:S01]  /*4b40*/  F2FP.PACK_AB R66, R67, R66 ;  /* 0x000000424342723e */ /* 0x000fe200000000ff */
[----:B------:R-:W-:Y:S01]  /*4b50*/  BAR.SYNC.DEFER_BLOCKING 0x1, 0x100 ;  /* 0x0044000000007b1d */ /* 0x000fe20000010000 */
[----:B------:R-:W-:Y:S01]  /*4b60*/  F2FP.PACK_AB R64, R65, R64 ;  /* 0x000000404140723e */ /* 0x000fe200000000ff */
[----:B------:R-:W-:Y:S01]  /*4b70*/  FMUL.FTZ R84, R84, c[0x0][0x298] ;  /* 0x0000a60054547a20 */ /* 0x000fe20000410000 */
[----:B------:R-:W-:Y:S01]  /*4b80*/  F2FP.PACK_AB R36, R37, R36 ;  /* 0x000000242524723e */ /* 0x000fe200000000ff */
[----:B-1----:R-:W-:Y:S01]  /*4b90*/  FMUL.FTZ R28, R85, c[0x0][0x298] ;  /* 0x0000a600551c7a20 */ /* 0x002fe20000410000 */
[----:B------:R-:W-:Y:S01]  /*4ba0*/  F2FP.PACK_AB R38, R39, R38 ;  /* 0x000000262726723e */ /* 0x000fe200000000ff */
[----:B------:R-:W1:Y:S01]  /*4bb0*/  S2R R67, SR_TID.X ;  /* 0x0000000000437919 */ /* 0x000e620000002100 */
[----:B------:R-:W-:Y:S01]  /*4bc0*/  F2FP.PACK_AB R48, R49, R48 ;  /* 0x000000303130723e */ /* 0x000fe200000000ff */
[----:B------:R-:W-:Y:S01]  /*4bd0*/  FMUL.FTZ R86, R86, c[0x0][0x298] ;  /* 0x0000a60056567a20 */ /* 0x000fe20000410000 */
[----:B------:R-:W-:Y:S01]  /*4be0*/  IADD3 R4, R231, 0x440, RZ ;  /* 0x00000440e7047810 */ /* 0x000fe20007ffe0ff */
[----:B------:R-:W-:Y:S01]  /*4bf0*/  FMUL.FTZ R27, R87, c[0x0][0x298] ;  /* 0x0000a600571b7a20 */ /* 0x000fe20000410000 */
[----:B------:R-:W-:Y:S01]  /*4c00*/  F2FP.PACK_AB R50, R51, R50 ;  /* 0x000000323332723e */ /* 0x000fe200000000ff */
[----:B------:R-:W-:Y:S01]  /*4c10*/  FMUL.FTZ R96, R96, c[0x0][0x298] ;  /* 0x0000a60060607a20 */ /* 0x000fe20000410000 */
[----:B------:R-:W-:Y:S01]  /*4c20*/  F2FP.PACK_AB R40, R41, R40 ;  /* 0x000000282928723e */ /* 0x000fe200000000ff */
[----:B------:R-:W-:Y:S01]  /*4c30*/  FMUL.FTZ R24, R97, c[0x0][0x298] ;  /* 0x0000a60061187a20 */ /* 0x000fe20000410000 */
        /* <DEDUP_REMOVED lines=9> */
[----:B------:R-:W-:Y:S01]  /*4cd0*/  STS [R231+0x6080], R36 ;  /* 0x00608024e7007388 */ /* 0x000fe20000000800 */
[----:B------:R-:W-:Y:S01]  /*4ce0*/  F2FP.PACK_AB R54, R55, R54 ;  /* 0x000000363736723e */ /* 0x000fe200000000ff */
[----:B------:R-:W-:Y:S01]  /*4cf0*/  FMUL.FTZ R90, R90, c[0x0][0x298] ;  /* 0x0000a6005a5a7a20 */ /* 0x000fe20000410000 */
[----:B------:R-:W-:Y:S01]  /*4d00*/  F2FP.PACK_AB R56, R57, R56 ;  /* 0x000000383938723e */ /* 0x000fe200000000ff */
[----:B------:R-:W-:Y:S01]  /*4d10*/  STS [R231+0x6480], R38 ;  /* 0x00648026e7007388 */ /* 0x000fe20000000800 */
[----:B------:R-:W-:Y:S01]  /*4d20*/  F2FP.PACK_AB R58, R59, R58 ;  /* 0x0000003a3b3a723e */ /* 0x000fe200000000ff */
[----:B------:R-:W-:Y:S01]  /*4d30*/  FMUL.FTZ R25, R91, c[0x0][0x298] ;  /* 0x0000a6005b197a20 */ /* 0x000fe20000410000 */
[----:B-1----:R-:W-:Y:S01]  /*4d40*/  SHF.R.S32.HI R65, RZ, 0x1f, R67 ;  /* 0x0000001fff417819 */ /* 0x002fe20000011443 */
[----:B------:R-:W-:Y:S01]  /*4d50*/  FMUL.FTZ R92, R92, c[0x0][0x298] ;  /* 0x0000a6005c5c7a20 */ /* 0x000fe20000410000 */
[----:B------:R-:W-:Y:S01]  /*4d60*/  F2FP.PACK_AB R60, R61, R60 ;  /* 0x0000003c3d3c723e */ /* 0x000fe200000000ff */
[----:B------:R-:W-:Y:S01]  /*4d70*/  FMUL.FTZ R22, R93, c[0x0][0x298] ;  /* 0x0000a6005d167a20 */ /* 0x000fe20000410000 */
[----:B------:R-:W-:Y:S01]  /*4d80*/  LEA.HI R0, R65, R67, RZ, 0x2 ;  /* 0x0000004341007211 */ /* 0x000fe200078f10ff */
[----:B------:R-:W-:Y:S01]  /*4d90*/  FMUL.FTZ R94, R94, c[0x0][0x298] ;  /* 0x0000a6005e5e7a20 */ /* 0x000fe20000410000 */
[----:B------:R-:W-:Y:S01]  /*4da0*/  F2FP.PACK_AB R62, R63, R62 ;  /* 0x0000003e3f3e723e */ /* 0x000fe200000000ff */
[----:B------:R-:W-:Y:S01]  /*4db0*/  FMUL.FTZ R21, R95, c[0x0][0x298] ;  /* 0x0000a6005f157a20 */ /* 0x000fe20000410000 */
[--C-:B------:R-:W-:Y:S01]  /*4dc0*/  SHF.R.S32.HI R2, RZ, 0x2, R0.reuse ;  /* 0x00000002ff027819 */ /* 0x100fe20000011400 */
[----:B------:R-:W-:Y:S01]  /*4dd0*/  FMUL.FTZ R100, R100, c[0x0][0x298] ;  /* 0x0000a60064647a20 */ /* 0x000fe20000410000 */
[----:B------:R-:W-:Y:S01]  /*4de0*/  SHF.R.S32.HI R0, RZ, 0x1f, R0 ;  /* 0x0000001fff007819 */ /* 0x000fe20000011400 */
[----:B------:R-:W-:Y:S01]  /*4df0*/  FMUL.FTZ R20, R101, c[0x0][0x298] ;  /* 0x0000a60065147a20 */ /* 0x000fe20000410000 */
[----:B------:R-:W-:Y:S01]  /*4e00*/  F2FP.PACK_AB R68, R69, R68 ;  /* 0x000000444544723e */ /* 0x000fe200000000ff */
[----:B------:R-:W-:Y:S01]  /*4e10*/  FMUL.FTZ R102, R102, c[0x0][0x298] ;  /* 0x0000a60066667a20 */ /* 0x000fe20000410000 */
[----:B------:R-:W-:Y:S01]  /*4e20*/  LEA.HI R0, R0, R2, RZ, 0x3 ;  /* 0x0000000200007211 */ /* 0x000fe200078f18ff */
[----:B------:R-:W-:Y:S01]  /*4e30*/  FMUL.FTZ R19, R103, c[0x0][0x298] ;  /* 0x0000a60067137a20 */ /* 0x000fe20000410000 */
[----:B------:R-:W-:Y:S01]  /*4e40*/  F2FP.PACK_AB R70, R71, R70 ;  /* 0x000000464746723e */ /* 0x000fe200000000ff */
[----:B------:R-:W-:Y:S01]  /*4e50*/  FMUL.FTZ R112, R112, c[0x0][0x298] ;  /* 0x0000a60070707a20 */ /* 0x000fe20000410000 */
[----:B------:R-:W-:Y:S01]  /*4e60*/  LOP3.LUT R0, R0, 0xfffffff8, RZ, 0xc0, !PT ;  /* 0xfffffff800007812 */ /* 0x000fe200078ec0ff */
[----:B------:R-:W-:Y:S01]  /*4e70*/  FMUL.FTZ R16, R113, c[0x0][0x298] ;  /* 0x0000a60071107a20 */ /* 0x000fe20000410000 */
[----:B------:R-:W-:Y:S01]  /*4e80*/  F2FP.PACK_AB R80, R81, R80 ;  /* 0x000000505150723e */ /* 0x000fe200000000ff */
[----:B------:R-:W-:Y:S01]  /*4e90*/  FMUL.FTZ R114, R114, c[0x0][0x298] ;  /* 0x0000a60072727a20 */ /* 0x000fe20000410000 */
[----:B------:R-:W-:Y:S01]  /*4ea0*/  F2FP.PACK_AB R82, R83, R82 ;  /* 0x000000525352723e */ /* 0x000fe200000000ff */
[----:B------:R-:W-:Y:S01]  /*4eb0*/  IMAD.IADD R0, R2, 0x1, -R0 ;  /* 0x0000000102007824 */ /* 0x000fe200078e0a00 */
[----:B------:R-:W-:Y:S01]  /*4ec0*/  IADD3 R2, R231, 0x1440, RZ ;  /* 0x00001440e7027810 */ /* 0x000fe20007ffe0ff */
[----:B------:R-:W-:Y:S01]  /*4ed0*/  FMUL.FTZ R15, R115, c[0x0][0x298] ;  /* 0x0000a600730f7a20 */ /* 0x000fe20000410000 */
[----:B------:R-:W-:Y:S01]  /*4ee0*/  F2FP.PACK_AB R72, R73, R72 ;  /* 0x000000484948723e */ /* 0x000fe200000000ff */
[----:B------:R-:W-:Y:S01]  /*4ef0*/  FMUL.FTZ R104, R104, c[0x0][0x298] ;  /* 0x0000a60068687a20 */ /* 0x000fe20000410000 */
[----:B------:R-:W-:Y:S01]  /*4f00*/  LOP3.LUT R0, R0, 0x4, RZ, 0xc0, !PT ;  /* 0x0000000400007812 */ /* 0x000fe200078ec0ff */
[----:B------:R-:W-:Y:S01]  /*4f10*/  FMUL.FTZ R18, R105, c[0x0][0x298] ;  /* 0x0000a60069127a20 */ /* 0x000fe20000410000 */
[----:B------:R-:W-:Y:S01]  /*4f20*/  F2FP.PACK_AB R74, R75, R74 ;  /* 0x0000004a4b4a723e */ /* 0x000fe200000000ff */
[----:B------:R-:W-:Y:S01]  /*4f30*/  FMUL.FTZ R106, R106, c[0x0][0x298] ;  /* 0x0000a6006a6a7a20 */ /* 0x000fe20000410000 */
[----:B------:R-:W-:Y:S01]  /*4f40*/  ISETP.NE.AND P0, PT, R0, RZ, PT ;  /* 0x000000ff0000720c */ /* 0x000fe20003f05270 */
        /* <DEDUP_REMOVED lines=13> */
[C---:B------:R-:W-:Y:S01]  /*5020*/  @P0 IADD3 R0, R231.reuse, -0x40, RZ ;  /* 0xffffffc0e7000810 */ /* 0x040fe20007ffe0ff */
[----:B------:R-:W-:Y:S01]  /*5030*/  FMUL.FTZ R118, R118, c[0x0][0x298] ;  /* 0x0000a60076767a20 */ /* 0x000fe20000410000 */
[----:B------:R-:W-:Y:S01]  /*5040*/  @P0 IADD3 R4, R231, 0x3c0, RZ ;  /* 0x000003c0e7040810 */ /* 0x000fe20007ffe0ff */
[----:B------:R-:W-:Y:S01]  /*5050*/  FMUL.FTZ R11, R119, c[0x0][0x298] ;  /* 0x0000a600770b7a20 */ /* 0x000fe20000410000 */
[C---:B------:R-:W-:Y:S01]  /*5060*/  @P0 IADD3 R3, R231.reuse, 0xfc0, RZ ;  /* 0x00000fc0e7030810 */ /* 0x040fe20007ffe0ff */
[----:B------:R-:W-:Y:S01]  /*5070*/  STS [R0+0x6080], R48 ;  /* 0x0060803000007388 */ /* 0x000fe20000000800 */
[----:B------:R-:W-:Y:S01]  /*5080*/  @P0 IADD3 R2, R231, 0x13c0, RZ ;  /* 0x000013c0e7020810 */ /* 0x000fe20007ffe0ff */
        /* <DEDUP_REMOVED lines=11> */
[----:B------:R-:W-:Y:S01]  /*5140*/  FMUL.FTZ R7, R131, c[0x0][0x298] ;  /* 0x0000a60083077a20 */ /* 0x000fe20000410000 */
[----:B------:R-:W-:Y:S01]  /*5150*/  F2FP.PACK_AB R20, R20, R100 ;  /* 0x000000641414723e */ /* 0x000fe200000000ff */
[----:B------:R-:W-:Y:S01]  /*5160*/  FMUL.FTZ R120, R120, c[0x0][0x298] ;  /* 0x0000a60078787a20 */ /* 0x000fe20000410000 */
        /* <DEDUP_REMOVED lines=17> */
[----:B------:R-:W-:Y:S01]  /*5280*/  F2FP.PACK_AB R14, R14, R108 ;  /* 0x0000006c0e0e723e */ /* 0x000fe200000000ff */
[----:B------:R-:W1:Y:S01]  /*5290*/  S2UR UR9, SR_CTAID.X ;  /* 0x00000000000979c3 */ /* 0x000e620000002500 */
[----:B------:R-:W-:Y:S01]  /*52a0*/  F2FP.PACK_AB R13, R13, R110 ;  /* 0x0000006e0d0d723e */ /* 0x000fe200000000ff */
[----:B------:R-:W-:Y:S01]  /*52b0*/  STS [R0+0x8480], R66 ;  /* 0x0084804200007388 */ /* 0x000fe20000000800 */
[----:B------:R-:W-:Y:S01]  /*52c0*/  F2FP.PACK_AB R12, R12, R116 ;  /* 0x000000740c0c723e */ /* 0x000fe200000000ff */
[----:B------:R-:W-:Y:S01]  /*52d0*/  UMOV UR8, 0xffffffc0 ;  /* 0xffffffc000087882 */ /* 0x000fe20000000000 */
[----:B------:R-:W-:Y:S01]  /*52e0*/  F2FP.PACK_AB R11, R11, R118 ;  /* 0x000000760b0b723e */ /* 0x000fe200000000ff */
[----:B------:R-:W-:Y:S01]  /*52f0*/  STS [R231+0x9080], R56 ;  /* 0x00908038e7007388 */ /* 0x000fe20000000800 */
[----:B------:R-:W-:Y:S01]  /*5300*/  F2FP.PACK_AB R8, R8, R128 ;  /* 0x000000800808723e */ /* 0x000fe200000000ff */
[----:B------:R-:W-:Y:S01]  /*5310*/  ULDC UR7, c[0x0][0x2f0] ;  /* 0x0000bc0000077ab9 */ /* 0x000fe20000000800 */
[----:B------:R-:W-:Y:S01]  /*5320*/  F2FP.PACK_AB R7, R7, R130 ;  /* 0x000000820707723e */ /* 0x000fe200000000ff */
[----:B------:R-:W-:Y:S01]  /*5330*/  STS [R231+0x9480], R58 ;  /* 0x0094803ae7007388 */ /* 0x000fe20000000800 */
[----:B------:R-:W-:Y:S01]  /*5340*/  F2FP.PACK_AB R10, R10, R120 ;  /* 0x000000780a0a723e */ /* 0x000fe200000000ff */
[----:B------:R-:W-:Y:S01]  /*5350*/  USHF.R.S32.HI UR6, URZ, 0x1f, UR12 ;  /* 0x0000001f3f067899 */ /* 0x000fe2000801140c */
[----:B------:R-:W-:Y:S01]  /*5360*/  F2FP.PACK_AB R9, R9, R122 ;  /* 0x0000007a0909723e */ /* 0x000fe200000000ff */
[----:B------:R-:W-:Y:S01]  /*5370*/  STS [R0+0x9080], R60 ;  /* 0x0090803c00007388 */ /* 0x000fe20000000800 */
[----:B------:R-:W-:Y:S01]  /*5380*/  F2FP.PACK_AB R6, R6, R124 ;  /* 0x0000007c0606723e */ /* 0x000fe200000000ff */
[----:B------:R-:W-:Y:S01]  /*5390*/  ULDC.64 UR4, c[0x0][0x340] ;  /* 0x0000d00000047ab9 */ /* 0x000fe20000000a00 */
[----:B------:R-:W-:Y:S01]  /*53a0*/  F2FP.PACK_AB R5, R5, R126 ;  /* 0x0000007e0505723e */ /* 0x000fe200000000ff */
[----:B------:R-:W-:Y:S01]  /*53b0*/  STS [R0+0x9480], R62 ;  /* 0x0094803e00007388 */ /* 0x000fe20000000800 */
[----:B------:R-:W-:Y:S01]  /*53c0*/  UIMAD UR4, UR6, UR4, URZ ;  /* 0x00000004060472a4 */ /* 0x000fe2000f8e023f */
[----:B------:R-:W-:Y:S02]  /*53d0*/  BSSY B0, `(.L_x_5) ;  /* 0x0000050000007945 */ /* 0x000fe40003800000 */
[----:B------:R-:W-:Y:S01]  /*53e0*/  STS [R231+0xa080], R68 ;  /* 0x00a08044e7007388 */ /* 0x000fe20000000800 */
[----:B------:R-:W-:-:S02]  /*53f0*/  UIMAD UR4, UR12, UR5, UR4 ;  /* 0x000000050c0472a4 */ /* 0x000fc4000f8e0204 */
[----:B-1----:R-:W-:Y:S01]  /*5400*/  UIMAD UR7, UR9, UR8, UR7 ;  /* 0x00000008090772a4 */ /* 0x002fe2000f8e0207 */
[----:B------:R-:W-:Y:S03]  /*5410*/  STS [R231+0xa480], R70 ;  /* 0x00a48046e7007388 */ /* 0x000fe60000000800 */
[----:B------:R-:W-:Y:S01]  /*5420*/  UISETP.LT.AND UP0, UPT, UR7, 0x40, UPT ;  /* 0x000000400700788c */ /* 0x000fe2000bf01270 */
[----:B------:R-:W-:Y:S03]  /*5430*/  STS [R0+0xa080], R80 ;  /* 0x00a0805000007388 */ /* 0x000fe60000000800 */
[----:B------:R-:W-:Y:S01]  /*5440*/  USEL UR7, UR7, 0x40, UP0 ;  /* 0x0000004007077887 */ /* 0x000fe20008000000 */
[----:B------:R-:W-:Y:S04]  /*5450*/  STS [R0+0xa480], R82 ;  /* 0x00a4805200007388 */ /* 0x000fe80000000800 */
[----:B------:R-:W-:Y:S01]  /*5460*/  STS [R231+0xb080], R72 ;  /* 0x00b08048e7007388 */ /* 0x000fe20000000800 */
[----:B------:R-:W-:-:S03]  /*5470*/  ISETP.GE.AND P5, PT, R240, UR7, PT ;  /* 0x00000007f0007c0c */ /* 0x000fc6000bfa6270 */
[----:B------:R-:W-:Y:S04]  /*5480*/  STS [R231+0xb480], R74 ;  /* 0x00b4804ae7007388 */ /* 0x000fe80000000800 */
        /* <DEDUP_REMOVED lines=17> */
[----:B------:R1:W-:Y:S04]  /*55a0*/  STS [R0+0x3480], R13 ;  /* 0x0034800d00007388 */ /* 0x0003e80000000800 */
[----:B------:R2:W-:Y:S04]  /*55b0*/  STS [R231+0x4080], R12 ;  /* 0x0040800ce7007388 */ /* 0x0005e80000000800 */
[----:B------:R-:W-:Y:S04]  /*55c0*/  STS [R231+0x4480], R11 ;  /* 0x0044800be7007388 */ /* 0x000fe80000000800 */
[----:B------:R-:W-:Y:S04]  /*55d0*/  STS [R0+0x4080], R8 ;  /* 0x0040800800007388 */ /* 0x000fe80000000800 */
[----:B------:R-:W-:Y:S04]  /*55e0*/  STS [R0+0x4480], R7 ;  /* 0x0044800700007388 */ /* 0x000fe80000000800 */
[----:B------:R3:W-:Y:S04]  /*55f0*/  STS [R231+0x5080], R10 ;  /* 0x0050800ae7007388 */ /* 0x0007e80000000800 */
[----:B------:R-:W-:Y:S01]  /*5600*/  STS [R231+0x5480], R9 ;  /* 0x00548009e7007388 */ /* 0x000fe20000000800 */
[----:B-1----:R-:W-:-:S03]  /*5610*/  SHF.R.S32.HI R13, RZ, 0x1f, R236 ;  /* 0x0000001fff0d7819 */ /* 0x002fc600000114ec */
[----:B------:R1:W-:Y:S01]  /*5620*/  STS [R0+0x5080], R6 ;  /* 0x0050800600007388 */ /* 0x0003e20000000800 */
[----:B--2---:R-:W-:-:S03]  /*5630*/  IMAD.MOV.U32 R12, RZ, RZ, R236 ;  /* 0x000000ffff0c7224 */ /* 0x004fc600078e00ec */
[----:B------:R2:W-:Y:S04]  /*5640*/  STS [R0+0x5480], R5 ;  /* 0x0054800500007388 */ /* 0x0005e80000000800 */
[----:B------:R-:W-:Y:S06]  /*5650*/  BAR.SYNC.DEFER_BLOCKING 0x1, 0x100 ;  /* 0x0044000000007b1d */ /* 0x000fec0000010000 */
[----:B------:R-:W4:Y:S01]  /*5660*/  S2R R14, SR_CTAID.Y ;  /* 0x00000000000e7919 */ /* 0x000f220000002600 */
[----:B---3--:R-:W-:Y:S01]  /*5670*/  IMAD.U32 R10, RZ, RZ, UR12 ;  /* 0x0000000cff0a7e24 */ /* 0x008fe2000f8e00ff */
[----:B-1----:R-:W-:-:S04]  /*5680*/  LEA.HI R6, R65, R67, RZ, 0x3 ;  /* 0x0000004341067211 */ /* 0x002fc800078f18ff */
[----:B------:R-:W-:Y:S01]  /*5690*/  SHF.R.S32.HI R6, RZ, 0x3, R6 ;  /* 0x00000003ff067819 */ /* 0x000fe20000011406 */
[----:B------:R1:W3:Y:S03]  /*56a0*/  LDS.128 R36, [R230+0x7080] ;  /* 0x00708000e6247984 */ /* 0x0002e60000000c00 */
[----:B------:R-:W-:Y:S01]  /*56b0*/  SHF.R.S32.HI R7, RZ, 0x1f, R6 ;  /* 0x0000001fff077819 */ /* 0x000fe20000011406 */
[----:B------:R1:W1:Y:S01]  /*56c0*/  LDS.128 R32, [R230+0x9080] ;  /* 0x00908000e6207984 */ /* 0x0002620000000c00 */
[----:B----4-:R-:W-:Y:S01]  /*56d0*/  SHF.R.S32.HI R15, RZ, 0x1f, R14 ;  /* 0x0000001fff0f7819 */ /* 0x010fe2000001140e */
[----:B------:R-:W-:Y:S02]  /*56e0*/  IMAD.WIDE.U32 R2, R14, c[0x0][0x338], R12 ;  /* 0x0000ce000e027a25 */ /* 0x000fe400078e000c */
[----:B------:R4:W1:Y:S02]  /*56f0*/  LDS.128 R28, [R230+0xb080] ;  /* 0x00b08000e61c7984 */ /* 0x0008640000000c00 */
[----:B--2---:R-:W-:-:S02]  /*5700*/  IMAD R0, R15, c[0x0][0x338], RZ ;  /* 0x0000ce000f007a24 */ /* 0x004fc400078e02ff */
[----:B------:R4:W2:Y:S01]  /*5710*/  LDS.128 R48, [R230+0x80] ;  /* 0x00008000e6307984 */ /* 0x0008a20000000c00 */
[----:B------:R-:W-:-:S03]  /*5720*/  IMAD.WIDE R6, R252, 0x40, R6 ;  /* 0x00000040fc067825 */ /* 0x000fc600078e0206 */
[----:B------:R4:W1:Y:S01]  /*5730*/  LDS.128 R44, [R230+0x2080] ;  /* 0x00208000e62c7984 */ /* 0x0008620000000c00 */
[----:B------:R-:W-:-:S03]  /*5740*/  IMAD R0, R14, c[0x0][0x33c], R0 ;  /* 0x0000cf000e007a24 */ /* 0x000fc600078e0200 */
[----:B------:R4:W1:Y:S01]  /*5750*/  LDS.128 R40, [R230+0x4080] ;  /* 0x00408000e6287984 */ /* 0x0008620000000c00 */
[----:B------:R-:W-:-:S03]  /*5760*/  IMAD.IADD R3, R3, 0x1, R0 ;  /* 0x0000000103037824 */ /* 0x000fc600078e0200 */
[----:B------:R4:W1:Y:S01]  /*5770*/  LDS.128 R60, [R230+0x1080] ;  /* 0x00108000e63c7984 */ /* 0x0008620000000c00 */
[----:B------:R-:W-:-:S03]  /*5780*/  IMAD.WIDE.U32 R10, R10, c[0x0][0x340], R2 ;  /* 0x0000d0000a0a7a25 */ /* 0x000fc600078e0002 */
[----:B------:R4:W1:Y:S02]  /*5790*/  LDS.128 R56, [R230+0x3080] ;  /* 0x00308000e6387984 */ /* 0x0008640000000c00 */
[----:B------:R-:W-:Y:S02]  /*57a0*/  IADD3 R3, R11, UR4, RZ ;  /* 0x000000040b037c10 */ /* 0x000fe4000fffe0ff */
[----:B------:R4:W1:Y:S01]  /*57b0*/  LDS.128 R52, [R230+0x5080] ;  /* 0x00508000e6347984 */ /* 0x0008620000000c00 */
[----:B------:R-:W-:Y:S05]  /*57c0*/  @P5 BRA `(.L_x_6) ;  /* 0x0000010000005947 */ /* 0x000fea0003800000 */
[----:B------:R-:W-:Y:S01]  /*57d0*/  ISETP.GE.AND P0, PT, R236, c[0x0][0x324], PT ;  /* 0x0000c900ec007a0c */ /* 0x000fe20003f06270 */
[----:B------:R-:W5:Y:S01]  /*57e0*/  LDS.128 R24, [R230+0x8080] ;  /* 0x00808000e6187984 */ /* 0x000f620000000c00 */
[----:B------:R-:W-:Y:S01]  /*57f0*/  IMAD R0, R7, c[0x0][0x330], RZ ;  /* 0x0000cc0007007a24 */ /* 0x000fe200078e02ff */
[----:B------:R-:W-:Y:S01]  /*5800*/  ISETP.GE.AND P3, PT, R235, c[0x0][0x324], PT ;  /* 0x0000c900eb007a0c */ /* 0x000fe20003f66270 */
[----:B------:R-:W-:Y:S01]  /*5810*/  IMAD.MOV.U32 R2, RZ, RZ, R10 ;  /* 0x000000ffff027224 */ /* 0x000fe200078e000a */
[----:B------:R-:W4:Y:S01]  /*5820*/  LDS.128 R20, [R230+0xa080] ;  /* 0x00a08000e6147984 */ /* 0x000f220000000c00 */
[----:B------:R-:W-:Y:S01]  /*5830*/  IMAD R0, R6, c[0x0][0x334], R0 ;  /* 0x0000cd0006007a24 */ /* 0x000fe200078e0200 */
[----:B------:R-:W-:Y:S01]  /*5840*/  ISETP.GE.AND P2, PT, R244, c[0x0][0x324], PT ;  /* 0x0000c900f4007a0c */ /* 0x000fe20003f46270 */
[----:B------:R-:W-:-:S04]  /*5850*/  IMAD.WIDE.U32 R8, R6, c[0x0][0x330], R2 ;  /* 0x0000cc0006087a25 */ /* 0x000fc800078e0002 */
[----:B------:R-:W-:Y:S01]  /*5860*/  IMAD.IADD R0, R9, 0x1, R0 ;  /* 0x0000000109007824 */ /* 0x000fe200078e0200 */
[----:B------:R-:W3:Y:S01]  /*5870*/  @!P0 LDS.128 R16, [R230+0x6080] ;  /* 0x00608000e6108984 */ /* 0x000ee20000000c00 */
[----:B------:R-:W-:-:S04]  /*5880*/  LEA R4, P1, R8, c[0x0][0x318], 0x1 ;  /* 0x0000c60008047a11 */ /* 0x000fc800078208ff */
[----:B------:R-:W-:-:S05]  /*5890*/  LEA.HI.X R5, R8, c[0x0][0x31c], R0, 0x1, P1 ;  /* 0x0000c70008057a11 */ /* 0x000fca00008f0c00 */
[----:B-----5:R2:W-:Y:S04]  /*58a0*/  @!P3 STG.E.128 [R4.64+0x80], R24 ;  /* 0x000080180400b986 */ /* 0x0205e8000c101d18 */
[----:B----4-:R2:W-:Y:S04]  /*58b0*/  @!P2 STG.E.128 [R4.64+0x100], R20 ;  /* 0x000100140400a986 */ /* 0x0105e8000c101d18 */
[----:B---3--:R2:W-:Y:S02]  /*58c0*/  @!P0 STG.E.128 [R4.64], R16 ;  /* 0x0000001004008986 */ /* 0x0085e4000c101d18 */
.L_x_6:
[----:B------:R-:W-:Y:S05]  /*58d0*/  BSYNC B0 ;  /* 0x0000000000007941 */ /* 0x000fea0003800000 */
.L_x_5:
[----:B------:R-:W-:Y:S01]  /*58e0*/  IADD3 R0, R240, 0x20, RZ ;  /* 0x00000020f0007810 */ /* 0x000fe20007ffe0ff */
[----:B------:R-:W-:Y:S03]  /*58f0*/  BSSY B0, `(.L_x_7) ;  /* 0x0000012000007945 */ /* 0x000fe60003800000 */
[----:B------:R-:W-:-:S13]  /*5900*/  ISETP.GE.AND P4, PT, R0, UR7, PT ;  /* 0x0000000700007c0c */ /* 0x000fda000bf86270 */
[----:B------:R-:W-:Y:S05]  /*5910*/  @P4 BRA `(.L_x_8) ;  /* 0x000000f000004947 */ /* 0x000fea0003800000 */
[----:B------:R-:W-:Y:S02]  /*5920*/  IADD3 R0, P0, R6, 0x20, RZ ;  /* 0x0000002006007810 */ /* 0x000fe40007f1e0ff */
[----:B------:R-:W-:Y:S02]  /*5930*/  ISETP.GE.AND P2, PT, R236, c[0x0][0x324], PT ;  /* 0x0000c900ec007a0c */ /* 0x000fe40003f46270 */
[----:B------:R-:W-:Y:S01]  /*5940*/  ISETP.GE.AND P1, PT, R235, c[0x0][0x324], PT ;  /* 0x0000c900eb007a0c */ /* 0x000fe20003f26270 */
[----:B------:R-:W-:Y:S01]  /*5950*/  IMAD.X R2, RZ, RZ, R7, P0 ;  /* 0x000000ffff027224 */ /* 0x000fe200000e0607 */
[----:B------:R-:W-:-:S03]  /*5960*/  ISETP.GE.AND P0, PT, R244, c[0x0][0x324], PT ;  /* 0x0000c900f4007a0c */ /* 0x000fc60003f06270 */
[----:B------:R-:W-:Y:S02]  /*5970*/  IMAD R8, R2, c[0x0][0x330], RZ ;  /* 0x0000cc0002087a24 */ /* 0x000fe400078e02ff */
[----:B------:R-:W-:-:S04]  /*5980*/  IMAD.MOV.U32 R2, RZ, RZ, R10 ;  /* 0x000000ffff027224 */ /* 0x000fc800078e000a */
[----:B--2---:R-:W-:-:S04]  /*5990*/  IMAD.WIDE.U32 R4, R0, c[0x0][0x330], R2 ;  /* 0x0000cc0000047a25 */ /* 0x004fc800078e0002 */
[----:B------:R-:W-:Y:S01]  /*59a0*/  IMAD R0, R0, c[0x0][0x334], R8 ;  /* 0x0000cd0000007a24 */ /* 0x000fe200078e0208 */
[----:B------:R-:W-:-:S03]  /*59b0*/  LEA R2, P3, R4, c[0x0][0x318], 0x1 ;  /* 0x0000c60004027a11 */ /* 0x000fc600078608ff */
[----:B------:R-:W-:-:S05]  /*59c0*/  IMAD.IADD R0, R5, 0x1, R0 ;  /* 0x0000000105007824 */ /* 0x000fca00078e0200 */
[----:B------:R-:W-:-:S05]  /*59d0*/  LEA.HI.X R3, R4, c[0x0][0x31c], R0, 0x1, P3 ;  /* 0x0000c70004037a11 */ /* 0x000fca00018f0c00 */
[----:B---3--:R2:W-:Y:S04]  /*59e0*/  @!P2 STG.E.128 [R2.64], R36 ;  /* 0x000000240200a986 */ /* 0x0085e8000c101d18 */
[----:B-1----:R2:W-:Y:S04]  /*59f0*/  @!P1 STG.E.128 [R2.64+0x80], R32 ;  /* 0x0000802002009986 */ /* 0x0025e8000c101d18 */
[----:B------:R2:W-:Y:S02]  /*5a00*/  @!P0 STG.E.128 [R2.64+0x100], R28 ;  /* 0x0001001c02008986 */ /* 0x0005e4000c101d18 */
.L_x_8:
[----:B------:R-:W-:Y:S05]  /*5a10*/  BSYNC B0 ;  /* 0x0000000000007941 */ /* 0x000fea0003800000 */
.L_x_7:
[----:B------:R-:W-:Y:S01]  /*5a20*/  IMAD R0, R15, c[0x0][0x308], RZ ;  /* 0x0000c2000f007a24 */ /* 0x000fe200078e02ff */
[----:B------:R-:W-:Y:S01]  /*5a30*/  ULDC.64 UR4, c[0x0][0x310] ;  /* 0x0000c40000047ab9 */ /* 0x000fe20000000a00 */
[C---:B--2---:R-:W-:Y:S01]  /*5a40*/  IMAD.WIDE.U32 R2, R14.reuse, c[0x0][0x308], R12 ;  /* 0x0000c2000e027a25 */ /* 0x044fe200078e000c */
[----:B------:R-:W-:Y:S01]  /*5a50*/  UIMAD UR4, UR6, UR4, URZ ;  /* 0x00000004060472a4 */ /* 0x000fe2000f8e023f */
[----:B------:R-:W-:Y:S02]  /*5a60*/  BSSY B0, `(.L_x_9) ;  /* 0x0000015000007945 */ /* 0x000fe40003800000 */
[----:B------:R-:W-:Y:S01]  /*5a70*/  IMAD R0, R14, c[0x0][0x30c], R0 ;  /* 0x0000c3000e007a24 */ /* 0x000fe200078e0200 */
[----:B------:R-:W-:-:S04]  /*5a80*/  UIMAD UR4, UR12, UR5, UR4 ;  /* 0x000000050c0472a4 */ /* 0x000fc8000f8e0204 */
[----:B------:R-:W-:Y:S02]  /*5a90*/  IADD3 R3, R3, R0, RZ ;  /* 0x0000000003037210 */ /* 0x000fe40007ffe0ff */
[----:B------:R-:W-:-:S05]  /*5aa0*/  MOV R0, UR12 ;  /* 0x0000000c00007c02 */ /* 0x000fca0008000f00 */
[----:B------:R-:W-:-:S05]  /*5ab0*/  IMAD.WIDE.U32 R10, R0, c[0x0][0x310], R2 ;  /* 0x0000c400000a7a25 */ /* 0x000fca00078e0002 */
[----:B------:R-:W-:Y:S01]  /*5ac0*/  IADD3 R3, R11, UR4, RZ ;  /* 0x000000040b037c10 */ /* 0x000fe2000fffe0ff */
[----:B------:R-:W-:Y:S05]  /*5ad0*/  @P5 BRA `(.L_x_10) ;  /* 0x000000d000005947 */ /* 0x000fea0003800000 */
[----:B------:R-:W-:Y:S01]  /*5ae0*/  IMAD R0, R7, c[0x0][0x300], RZ ;  /* 0x0000c00007007a24 */ /* 0x000fe200078e02ff */
[----:B------:R-:W-:Y:S01]  /*5af0*/  ISETP.GE.AND P3, PT, R236, c[0x0][0x2f4], PT ;  /* 0x0000bd00ec007a0c */ /* 0x000fe20003f66270 */
[----:B------:R-:W-:Y:S01]  /*5b00*/  IMAD.MOV.U32 R2, RZ, RZ, R10 ;  /* 0x000000ffff027224 */ /* 0x000fe200078e000a */
[----:B------:R-:W-:Y:S01]  /*5b10*/  ISETP.GE.AND P2, PT, R235, c[0x0][0x2f4], PT ;  /* 0x0000bd00eb007a0c */ /* 0x000fe20003f46270 */
[----:B------:R-:W-:Y:S01]  /*5b20*/  IMAD R0, R6, c[0x0][0x304], R0 ;  /* 0x0000c10006007a24 */ /* 0x000fe200078e0200 */
[----:B------:R-:W-:Y:S01]  /*5b30*/  ISETP.GE.AND P1, PT, R244, c[0x0][0x2f4], PT ;  /* 0x0000bd00f4007a0c */ /* 0x000fe20003f26270 */
[----:B------:R-:W-:-:S04]  /*5b40*/  IMAD.WIDE.U32 R8, R6, c[0x0][0x300], R2 ;  /* 0x0000c00006087a25 */ /* 0x000fc800078e0002 */
[----:B------:R-:W-:Y:S01]  /*5b50*/  IMAD.IADD R0, R9, 0x1, R0 ;  /* 0x0000000109007824 */ /* 0x000fe200078e0200 */
[----:B------:R-:W-:-:S04]  /*5b60*/  LEA R4, P0, R8, c[0x0][0x2e8], 0x1 ;  /* 0x0000ba0008047a11 */ /* 0x000fc800078008ff */
[----:B------:R-:W-:-:S05]  /*5b70*/  LEA.HI.X R5, R8, c[0x0][0x2ec], R0, 0x1, P0 ;  /* 0x0000bb0008057a11 */ /* 0x000fca00000f0c00 */
[----:B------:R2:W-:Y:S04]  /*5b80*/  @!P3 STG.E.128 [R4.64], R48 ;  /* 0x000000300400b986 */ /* 0x0005e8000c101d18 */
[----:B-1----:R2:W-:Y:S04]  /*5b90*/  @!P2 STG.E.128 [R4.64+0x80], R44 ;  /* 0x0000802c0400a986 */ /* 0x0025e8000c101d18 */
[----:B------:R2:W-:Y:S02]  /*5ba0*/  @!P1 STG.E.128 [R4.64+0x100], R40 ;  /* 0x0001002804009986 */ /* 0x0005e4000c101d18 */
.L_x_10:
[----:B------:R-:W-:Y:S05]  /*5bb0*/  BSYNC B0 ;  /* 0x0000000000007941 */ /* 0x000fea0003800000 */
.L_x_9:
[----:B------:R-:W-:Y:S05]  /*5bc0*/  @P4 EXIT ;  /* 0x000000000000494d */ /* 0x000fea0003800000 */
[----:B------:R-:W-:Y:S01]  /*5bd0*/  IADD3 R6, P0, R6, 0x20, RZ ;  /* 0x0000002006067810 */ /* 0x000fe20007f1e0ff */
[----:B------:R-:W-:Y:S01]  /*5be0*/  IMAD.MOV.U32 R2, RZ, RZ, R10 ;  /* 0x000000ffff027224 */ /* 0x000fe200078e000a */
[----:B------:R-:W-:-:S03]  /*5bf0*/  ISETP.GE.AND P1, PT, R236, c[0x0][0x2f4], PT ;  /* 0x0000bd00ec007a0c */ /* 0x000fc60003f26270 */
[----:B------:R-:W-:Y:S01]  /*5c00*/  IMAD.X R0, RZ, RZ, R7, P0 ;  /* 0x000000ffff007224 */ /* 0x000fe200000e0607 */
[----:B------:R-:W-:Y:S01]  /*5c10*/  ISETP.GE.AND P0, PT, R235, c[0x0][0x2f4], PT ;  /* 0x0000bd00eb007a0c */ /* 0x000fe20003f06270 */
[----:B--2---:R-:W-:-:S04]  /*5c20*/  IMAD.WIDE.U32 R4, R6, c[0x0][0x300], R2 ;  /* 0x0000c00006047a25 */ /* 0x004fc800078e0002 */
[----:B------:R-:W-:Y:S01]  /*5c30*/  IMAD R0, R0, c[0x0][0x300], RZ ;  /* 0x0000c00000007a24 */ /* 0x000fe200078e02ff */
[----:B------:R-:W-:-:S03]  /*5c40*/  LEA R2, P2, R4, c[0x0][0x2e8], 0x1 ;  /* 0x0000ba0004027a11 */ /* 0x000fc600078408ff */
[----:B------:R-:W-:-:S04]  /*5c50*/  IMAD R0, R6, c[0x0][0x304], R0 ;  /* 0x0000c10006007a24 */ /* 0x000fc800078e0200 */
[----:B------:R-:W-:-:S05]  /*5c60*/  IMAD.IADD R0, R5, 0x1, R0 ;  /* 0x0000000105007824 */ /* 0x000fca00078e0200 */
[----:B------:R-:W-:-:S05]  /*5c70*/  LEA.HI.X R3, R4, c[0x0][0x2ec], R0, 0x1, P2 ;  /* 0x0000bb0004037a11 */ /* 0x000fca00010f0c00 */
[----:B-1----:R1:W-:Y:S01]  /*5c80*/  @!P0 STG.E.128 [R2.64+0x80], R56 ;  /* 0x0000803802008986 */ /* 0x0023e2000c101d18 */
[----:B------:R-:W-:-:S03]  /*5c90*/  ISETP.GE.AND P0, PT, R244, c[0x0][0x2f4], PT ;  /* 0x0000bd00f4007a0c */ /* 0x000fc60003f06270 */
[----:B------:R1:W-:Y:S10]  /*5ca0*/  @!P1 STG.E.128 [R2.64], R60 ;  /* 0x0000003c02009986 */ /* 0x0003f4000c101d18 */
[----:B------:R-:W-:Y:S05]  /*5cb0*/  @P0 EXIT ;  /* 0x000000000000094d */ /* 0x000fea0003800000 */
[----:B------:R-:W-:Y:S01]  /*5cc0*/  STG.E.128 [R2.64+0x100], R52 ;  /* 0x0001003402007986 */ /* 0x000fe2000c101d18 */
[----:B------:R-:W-:Y:S05]  /*5cd0*/  EXIT ;  /* 0x000000000000794d */ /* 0x000fea0003800000 */
.L_x_11:
[----:B------:R-:W-:-:S00]  /*5ce0*/  BRA `(.L_x_11) ;  /* 0xfffffff000007947 */ /* 0x000fc0000383ffff */
[----:B------:R-:W-:-:S00]  /*5cf0*/  NOP ;  /* 0x0000000000007918 */ /* 0x000fc00000000000 */
        /* <DEDUP_REMOVED lines=8> */
.L_x_1371:


//--------------------- .text._ZN7cutlass13device_kernelIN5flash19enable_sm80_to_sm89INS1_16FlashAttnBwdSm80INS1_25CollectiveMainloopBwdSm80ILi1ELi1EN4cute5tupleIJNS5_1CILi64EEES8_NS7_ILi192EEEEEENS_6half_tEfNS_4arch4Sm80ELb0ELb0ELb0ELb0ELb1ELb0ELb0ELb0ELi2ELi2ELi2ELi2ELb1EEENS1_21CollectiveEpilogueBwdISA_SB_SD_Li256ELb0ELb0ELi4EEENS1_19SingleTileSchedulerILb0ELb0ELb0ELi64EEEEEEEEEvNT_6ParamsE --------------------------
	.section	.text._ZN7cutlass13device_kernelIN5flash19enable_sm80_to_sm89INS1_16FlashAttnBwdSm80INS1_25CollectiveMainloopBwdSm80ILi1ELi1EN4cute5tupleIJNS5_1CILi64EEES8_NS7_ILi192EEEEEENS_6half_tEfNS_4arch4Sm80ELb0ELb0ELb0ELb0ELb1ELb0ELb0ELb0ELi2ELi2ELi2ELi2ELb1EEENS1_21CollectiveEpilogueBwdISA_SB_SD_Li256ELb0ELb0ELi4EEENS1_19SingleTileSchedulerILb0ELb0ELb0ELi64EEEEEEEEEvNT_6ParamsE,"ax",@progbits
	.sectioninfo	@"SHI_REGISTERS=255"
	.align	128
.text._ZN7cutlass13device_kernelIN5flash19enable_sm80_to_sm89INS1_16FlashAttnBwdSm80INS1_25CollectiveMainloopBwdSm80ILi1ELi1EN4cute5tupleIJNS5_1CILi64EEES8_NS7_ILi192EEEEEENS_6half_tEfNS_4arch4Sm80ELb0ELb0ELb0ELb0ELb1ELb0ELb0ELb0ELi2ELi2ELi2ELi2ELb1EEENS1_21CollectiveEpilogueBwdISA_SB_SD_Li256ELb0ELb0ELi4EEENS1_19SingleTileSchedulerILb0ELb0ELb0ELi64EEEEEEEEEvNT_6ParamsE:
        .type           _ZN7cutlass13device_kernelIN5flash19enable_sm80_to_sm89INS1_16FlashAttnBwdSm80INS1_25CollectiveMainloopBwdSm80ILi1ELi1EN4cute5tupleIJNS5_1CILi64EEES8_NS7_ILi192EEEEEENS_6half_tEfNS_4arch4Sm80ELb0ELb0ELb0ELb0ELb1ELb0ELb0ELb0ELi2ELi2ELi2ELi2ELb1EEENS1_21CollectiveEpilogueBwdISA_SB_SD_Li256ELb0ELb0ELi4EEENS1_19SingleTileSchedulerILb0ELb0ELb0ELi64EEEEEEEEEvNT_6ParamsE,@function
        .size           _ZN7cutlass13device_kernelIN5flash19enable_sm80_to_sm89INS1_16FlashAttnBwdSm80INS1_25CollectiveMainloopBwdSm80ILi1ELi1EN4cute5tupleIJNS5_1CILi64EEES8_NS7_ILi192EEEEEENS_6half_tEfNS_4arch4Sm80ELb0ELb0ELb0ELb0ELb1ELb0ELb0ELb0ELi2ELi2ELi2ELi2ELb1EEENS1_21CollectiveEpilogueBwdISA_SB_SD_Li256ELb0ELb0ELi4EEENS1_19SingleTileSchedulerILb0ELb0ELb0ELi64EEEEEEEEEvNT_6ParamsE,(.L_x_1372 - _ZN7cutlass13device_kernelIN5flash19enable_sm80_to_sm89INS1_16FlashAttnBwdSm80INS1_25CollectiveMainloopBwdSm80ILi1ELi1EN4cute5tupleIJNS5_1CILi64EEES8_NS7_ILi192EEEEEENS_6half_tEfNS_4arch4Sm80ELb0ELb0ELb0ELb0ELb1ELb0ELb0ELb0ELi2ELi2ELi2ELi2ELb1EEENS1_21CollectiveEpilogueBwdISA_SB_SD_Li256ELb0ELb0ELi4EEENS1_19SingleTileSchedulerILb0ELb0ELb0ELi64EEEEEEEEEvNT_6ParamsE)
        .other          _ZN7cutlass13device_kernelIN5flash19enable_sm80_to_sm89INS1_16FlashAttnBwdSm80INS1_25CollectiveMainloopBwdSm80ILi1ELi1EN4cute5tupleIJNS5_1CILi64EEES8_NS7_ILi192EEEEEENS_6half_tEfNS_4arch4Sm80ELb0ELb0ELb0ELb0ELb1ELb0ELb0ELb0ELi2ELi2ELi2ELi2ELb1EEENS1_21CollectiveEpilogueBwdISA_SB_SD_Li256ELb0ELb0ELi4EEENS1_19SingleTileSchedulerILb0ELb0ELb0ELi64EEEEEEEEEvNT_6ParamsE,@"STO_CUDA_ENTRY STV_DEFAULT"
_ZN7cutlass13device_kernelIN5flash19enable_sm80_to_sm89INS1_16FlashAttnBwdSm80INS1_25CollectiveMainloopBwdSm80ILi1ELi1EN4cute5tupleIJNS5_1CILi64EEES8_NS7_ILi192EEEEEENS_6half_tEfNS_4arch4Sm80ELb0ELb0ELb0ELb0ELb1ELb0ELb0ELb0ELi2ELi2ELi2ELi2ELb1EEENS1_21CollectiveEpilogueBwdISA_SB_SD_Li256ELb0ELb0ELi4EEENS1_19SingleTileSchedulerILb0ELb0ELb0ELi64EEEEEEEEEvNT_6ParamsE:
        /* <DEDUP_REMOVED lines=401> */
.L_x_12:
        /* <DEDUP_REMOVED lines=96> */
.L_x_16:
        /* <DEDUP_REMOVED lines=444> */
.L_x_14:
        /* <DEDUP_REMOVED lines=145> */
.L_x_15:
        /* <DEDUP_REMOVED lines=118> */
.L_x_13:
        /* <DEDUP_REMOVED lines=217> */
.L_x_18:
[----:B------:R-:W-:Y:S05]  /*58d0*/  BSYNC B0 ;  /* 0x0000000000007941 */ /* 0x000fea0003800000 */
.L_x_17:
        /* <DEDUP_REMOVED lines=19> */
.L_x_20:
[----:B------:R-:W-:Y:S05]  /*5a10*/  BSYNC B0 ;  /* 0x0000000000007941 */ /* 0x000fea0003800000 */
.L_x_19:
        /* <DEDUP_REMOVED lines=25> */
.L_x_22:
[----:B------:R-:W-:Y:S05]  /*5bb0*/  BSYNC B0 ;  /* 0x0000000000007941 */ /* 0x000fea0003800000 */
.L_x_21:
        /* <DEDUP_REMOVED lines=18> */
.L_x_23:
        /* <DEDUP_REMOVED lines=10> */
.L_x_1372:


//--------------------- .text._ZN7cutlass13device_kernelIN5flash19enable_sm80_to_sm89INS1_16FlashAttnBwdSm80INS1_25CollectiveMainloopBwdSm80ILi1ELi1EN4cute5tupleIJNS5_1CILi64EEES8_NS7_ILi192EEEEEENS_6half_tEfNS_4arch4Sm80ELb0ELb0ELb0ELb0ELb0ELb0ELb0ELb0ELi2ELi2ELi2ELi2ELb1EEENS1_24CollectiveEpilogueBwdGQAISA_fSD_Li256ELb0ELb0EEENS1_19SingleTileSchedulerILb0ELb0ELb0ELi64EEEEEEEEEvNT_6ParamsE --------------------------
	.section	.text._ZN7cutlass13device_kernelIN5flash19enable_sm80_to_sm89INS1_16FlashAttnBwdSm80INS1_25CollectiveMainloopBwdSm80ILi1ELi1EN4cute5tupleIJNS5_1CILi64EEES8_NS7_ILi192EEEEEENS_6half_tEfNS_4arch4Sm80ELb0ELb0ELb0ELb0ELb0ELb0ELb0ELb0ELi2ELi2ELi2ELi2ELb1EEENS1_24CollectiveEpilogueBwdGQAISA_fSD_Li256ELb0ELb0EEENS1_19SingleTileSchedulerILb0ELb0ELb0ELi64EEEEEEEEEvNT_6ParamsE,"ax",@progbits
	.sectioninfo	@"SHI_REGISTERS=255"
	.align	128
.text._ZN7cutlass13device_kernelIN5flash19enable_sm80_to_sm89INS1_16FlashAttnBwdSm80INS1_25CollectiveMainloopBwdSm80ILi1ELi1EN4cute5tupleIJNS5_1CILi64EEES8_NS7_ILi192EEEEEENS_6half_tEfNS_4arch4Sm80ELb0ELb0ELb0ELb0ELb0ELb0ELb0ELb0ELi2ELi2ELi2ELi2ELb1EEENS1_24CollectiveEpilogueBwdGQAISA_fSD_Li256ELb0ELb0EEENS1_19SingleTileSchedulerILb0ELb0ELb0ELi64EEEEEEEEEvNT_6ParamsE:
        .type           _ZN7cutlass13device_kernelIN5flash19enable_sm80_to_sm89INS1_16FlashAttnBwdSm80INS1_25CollectiveMainloopBwdSm80ILi1ELi1EN4cute5tupleIJNS5_1CILi64EEES8_NS7_ILi192EEEEEENS_6half_tEfNS_4arch4Sm80ELb0ELb0ELb0ELb0ELb0ELb0ELb0ELb0ELi2ELi2ELi2ELi2ELb1EEENS1_24CollectiveEpilogueBwdGQAISA_fSD_Li256ELb0ELb0EEENS1_19SingleTileSchedulerILb0ELb0ELb0ELi64EEEEEEEEEvNT_6ParamsE,@function
        .size           _ZN7cutlass13device_kernelIN5flash19enable_sm80_to_sm89INS1_16FlashAttnBwdSm80INS1_25CollectiveMainloopBwdSm80ILi1ELi1EN4cute5tupleIJNS5_1CILi64EEES8_NS7_ILi192EEEEEENS_6half_tEfNS_4arch4Sm80ELb0ELb0ELb0ELb0ELb0ELb0ELb0ELb0ELi2ELi2ELi2ELi2ELb1EEENS1_24CollectiveEpilogueBwdGQAISA_fSD_Li256ELb0ELb0EEENS1_19SingleTileSchedulerILb0ELb0ELb0ELi64EEEEEEEEEvNT_6ParamsE,(.L_x_1373 - _ZN7cutlass13device_kernelIN5flash19enable_sm80_to_sm89INS1_16FlashAttnBwdSm80INS1_25CollectiveMainloopBwdSm80ILi1ELi1EN4cute5tupleIJNS5_1CILi64EEES8_NS7_ILi192EEEEEENS_6half_tEfNS_4arch4Sm80ELb0ELb0ELb0ELb0ELb0ELb0ELb0ELb0ELi2ELi2ELi2ELi2ELb1EEENS1_24CollectiveEpilogueBwdGQAISA_fSD_Li256ELb0ELb0EEENS1_19SingleTileSchedulerILb0ELb0ELb0ELi64EEEEEEEEEvNT_6ParamsE)
        .other          _ZN7cutlass13device_kernelIN5flash19enable_sm80_to_sm89INS1_16FlashAttnBwdSm80INS1_25CollectiveMainloopBwdSm80ILi1ELi1EN4cute5tupleIJNS5_1CILi64EEES8_NS7_ILi192EEEEEENS_6half_tEfNS_4arch4Sm80ELb0ELb0ELb0ELb0ELb0ELb0ELb0ELb0ELi2ELi2ELi2ELi2ELb1EEENS1_24CollectiveEpilogueBwdGQAISA_fSD_Li256ELb0ELb0EEENS1_19SingleTileSchedulerILb0ELb0ELb0ELi64EEEEEEEEEvNT_6ParamsE,@"STO_CUDA_ENTRY STV_DEFAULT"
_ZN7cutlass13device_kernelIN5flash19enable_sm80_to_sm89INS1_16FlashAttnBwdSm80INS1_25CollectiveMainloopBwdSm80ILi1ELi1EN4cute5tupleIJNS5_1CILi64EEES8_NS7_ILi192EEEEEENS_6half_tEfNS_4arch4Sm80ELb0ELb0ELb0ELb0ELb0ELb0ELb0ELb0ELi2ELi2ELi2ELi2ELb1EEENS1_24CollectiveEpilogueBwdGQAISA_fSD_Li256ELb0ELb0EEENS1_19SingleTileSchedulerILb0ELb0ELb0ELi64EEEEEEEEEvNT_6ParamsE:
[----:B------:R-:W-:Y:S02]  /*0000*/  MOV R1, c[0x0][0x28] ;  /* 0x00000a0000017a02 */ /* 0x000fe40000000f00 */
[----:B------:R-:W1:Y:S02]  /*0010*/  S2UR UR9, SR_CTAID.Z ;  /* 0x00000000000979c3 */ /* 0x000e640000002700 */
        /* <DEDUP_REMOVED lines=11> */
[----:B------:R-:W-:Y:S01]  /*00d0*/  ULDC.64 UR16, c[0x0][0x118] ;  /* 0x0000460000107ab9 */ /* 0x000fe20000000a00 */
[----:B------:R-:W-:Y:S01]  /*00e0*/  LOP3.LUT R233, R233, 0xfffffff7, RZ, 0xc0, !PT ;  /* 0xfffffff7e9e97812 */ /* 0x000fe200078ec0ff */
[----:B------:R-:W-:Y:S01]  /*00f0*/  UIMAD UR6, UR9, UR5, UR4 ;  /* 0x00000005090672a4 */ /* 0x000fe2000f8e0204 */
[----:B------:R-:W-:Y:S01]  /*0100*/  CS2R R126, SRZ ;  /* 0x00000000007e7805 */ /* 0x000fe2000001ff00 */
[----:B------:R-:W-:Y:S01]  /*0110*/  UMOV UR19, 0x6 ;  /* 0x0000000600137882 */ /* 0x000fe20000000000 */
[----:B------:R-:W-:Y:S01]  /*0120*/  CS2R R124, SRZ ;  /* 0x00000000007c7805 */ /* 0x000fe2000001ff00 */
[----:B------:R-:W-:Y:S01]  /*0130*/  ULDC.64 UR4, c[0x0][0x1b8] ;  /* 0x00006e0000047ab9 */ /* 0x000fe20000000a00 */
[----:B------:R-:W-:Y:S01]  /*0140*/  CS2R R130, SRZ ;  /* 0x0000000000827805 */ /* 0x000fe2000001ff00 */
[----:B------:R-:W-:Y:S01]  /*0150*/  UIMAD UR4, UR18, UR4, URZ ;  /* 0x00000004120472a4 */ /* 0x000fe2000f8e023f */
[----:B------:R-:W-:Y:S01]  /*0160*/  CS2R R128, SRZ ;  /* 0x0000000000807805 */ /* 0x000fe2000001ff00 */
[----:B------:R-:W-:Y:S01]  /*0170*/  ULDC UR20, c[0x0][0x168] ;  /* 0x00005a0000147ab9 */ /* 0x000fe20000000800 */
[----:B------:R-:W-:Y:S01]  /*0180*/  CS2R R122, SRZ ;  /* 0x00000000007a7805 */ /* 0x000fe2000001ff00 */
[----:B------:R-:W-:Y:S01]  /*0190*/  UIMAD UR4, UR9, UR5, UR4 ;  /* 0x00000005090472a4 */ /* 0x000fe2000f8e0204 */
[----:B------:R-:W-:Y:S01]  /*01a0*/  CS2R R120, SRZ ;  /* 0x0000000000787805 */ /* 0x000fe2000001ff00 */
[----:B------:R-:W-:Y:S01]  /*01b0*/  UISETP.GE.AND UP0, UPT, UR20, 0x1, UPT ;  /* 0x000000011400788c */ /* 0x000fe2000bf06270 */
[----:B-1----:R-:W-:Y:S01]  /*01c0*/  SHF.R.S32.HI R13, RZ, 0x1f, R234 ;  /* 0x0000001fff0d7819 */ /* 0x002fe200000114ea */
[----:B------:R-:W-:Y:S01]  /*01d0*/  IMAD.SHL.U32 R246, R234, 0x4, RZ ;  /* 0x00000004eaf67824 */ /* 0x000fe200078e00ff */
[----:B------:R-:W-:Y:S01]  /*01e0*/  CS2R R118, SRZ ;  /* 0x0000000000767805 */ /* 0x000fe2000001ff00 */
[----:B------:R-:W-:Y:S01]  /*01f0*/  CS2R R116, SRZ ;  /* 0x0000000000747805 */ /* 0x000fe2000001ff00 */
[-C--:B------:R-:W-:Y:S01]  /*0200*/  LEA.HI R7, R13, R234.reuse, RZ, 0x3 ;  /* 0x000000ea0d077211 */ /* 0x080fe200078f18ff */
[----:B--2---:R-:W-:Y:S01]  /*0210*/  @P0 IMAD.HI.U32 R0, R9, c[0x0][0x24c], RZ ;  /* 0x0000930009000a27 */ /* 0x004fe200078e00ff */
[--C-:B------:R-:W-:Y:S01]  /*0220*/  SHF.R.S32.HI R8, RZ, 0x1f, R9.reuse ;  /* 0x0000001fff087819 */ /* 0x100fe20000011409 */
[----:B------:R-:W-:Y:S01]  /*0230*/  CS2R R110, SRZ ;  /* 0x00000000006e7805 */ /* 0x000fe2000001ff00 */
[----:B------:R-:W-:Y:S01]  /*0240*/  LOP3.LUT R5, R7, 0xfffffff8, RZ, 0xc0, !PT ;  /* 0xfffffff807057812 */ /* 0x000fe200078ec0ff */
[----:B------:R-:W-:Y:S01]  /*0250*/  IMAD.MOV.U32 R3, RZ, RZ, R9 ;  /* 0x000000ffff037224 */ /* 0x000fe200078e0009 */
[----:B------:R-:W-:Y:S01]  /*0260*/  @P0 SHF.R.U32.HI R3, RZ, c[0x0][0x250], R0 ;  /* 0x00009400ff030a19 */ /* 0x000fe20000011600 */
[----:B---3--:R-:W-:Y:S01]  /*0270*/  IMAD R11, R6, R11, c[0x0][0x198] ;  /* 0x00006600060b7624 */ /* 0x008fe200078e020b */
[----:B------:R-:W-:Y:S01]  /*0280*/  SHF.R.S32.HI R244, RZ, 0x3, R7 ;  /* 0x00000003fff47819 */ /* 0x000fe20000011407 */
[----:B------:R-:W-:Y:S01]  /*0290*/  IMAD.IADD R10, R234, 0x1, -R5 ;  /* 0x00000001ea0a7824 */ /* 0x000fe200078e0a05 */
[----:B------:R-:W-:Y:S01]  /*02a0*/  SHF.R.S32.HI R16, RZ, 0x1f, R3 ;  /* 0x0000001fff107819 */ /* 0x000fe20000011403 */
[----:B------:R-:W-:Y:S01]  /*02b0*/  CS2R R108, SRZ ;  /* 0x00000000006c7805 */ /* 0x000fe2000001ff00 */
[----:B------:R-:W-:Y:S01]  /*02c0*/  SHF.R.S32.HI R245, RZ, 0x1f, R244 ;  /* 0x0000001ffff57819 */ /* 0x000fe200000114f4 */
[----:B------:R-:W-:Y:S01]  /*02d0*/  IMAD.SHL.U32 R22, R10, 0x8, RZ ;  /* 0x000000080a167824 */ /* 0x000fe200078e00ff */
[----:B------:R-:W-:Y:S01]  /*02e0*/  SHF.R.S32.HI R247, RZ, 0x1f, R246 ;  /* 0x0000001ffff77819 */ /* 0x000fe200000114f6 */
[C---:B------:R-:W-:Y:S01]  /*02f0*/  IMAD R0, R16.reuse, c[0x0][0x1e0], RZ ;  /* 0x0000780010007a24 */ /* 0x040fe200078e02ff */
[-C--:B------:R-:W-:Y:S01]  /*0300*/  LEA.HI R12, R13, R234.reuse, RZ, 0x4 ;  /* 0x000000ea0d0c7211 */ /* 0x080fe200078f20ff */
[----:B------:R-:W-:Y:S01]  /*0310*/  IMAD R16, R16, c[0x0][0x1b0], RZ ;  /* 0x00006c0010107a24 */ /* 0x000fe200078e02ff */
[----:B------:R-:W-:Y:S01]  /*0320*/  SHF.R.S32.HI R23, RZ, 0x1f, R22 ;  /* 0x0000001fff177819 */ /* 0x000fe20000011416 */
[C---:B------:R-:W-:Y:S01]  /*0330*/  IMAD R0, R3.reuse, c[0x0][0x1e4], R0 ;  /* 0x0000790003007a24 */ /* 0x040fe200078e0200 */
[----:B------:R-:W-:Y:S01]  /*0340*/  CS2R R114, SRZ ;  /* 0x0000000000727805 */ /* 0x000fe2000001ff00 */
[C---:B------:R-:W-:Y:S01]  /*0350*/  IMAD R16, R3.reuse, c[0x0][0x1b4], R16 ;  /* 0x00006d0003107a24 */ /* 0x040fe200078e0210 */
[----:B------:R-:W-:Y:S01]  /*0360*/  CS2R R112, SRZ ;  /* 0x0000000000707805 */ /* 0x000fe2000001ff00 */
[C-C-:B------:R-:W-:Y:S01]  /*0370*/  IMAD.WIDE.U32 R4, R3.reuse, c[0x0][0x1e0], R22.reuse ;  /* 0x0000780003047a25 */ /* 0x140fe200078e0016 */
[----:B------:R-:W-:Y:S01]  /*0380*/  CS2R R106, SRZ ;  /* 0x00000000006a7805 */ /* 0x000fe2000001ff00 */
[----:B------:R-:W-:Y:S01]  /*0390*/  CS2R R104, SRZ ;  /* 0x0000000000687805 */ /* 0x000fe2000001ff00 */
[----:B------:R-:W-:Y:S01]  /*03a0*/  CS2R R102, SRZ ;  /* 0x0000000000667805 */ /* 0x000fe2000001ff00 */
[----:B------:R-:W-:Y:S01]  /*03b0*/  IMAD.WIDE.U32 R2, R3, c[0x0][0x1b0], R22 ;  /* 0x00006c0003027a25 */ /* 0x000fe200078e0016 */
[----:B------:R-:W-:Y:S01]  /*03c0*/  CS2R R100, SRZ ;  /* 0x0000000000647805 */ /* 0x000fe2000001ff00 */
[----:B------:R-:W-:Y:S01]  /*03d0*/  CS2R R94, SRZ ;  /* 0x00000000005e7805 */ /* 0x000fe2000001ff00 */
[----:B------:R-:W-:Y:S01]  /*03e0*/  CS2R R92, SRZ ;  /* 0x00000000005c7805 */ /* 0x000fe2000001ff00 */
[----:B------:R-:W-:Y:S01]  /*03f0*/  IMAD.IADD R5, R5, 0x1, R0 ;  /* 0x0000000105057824 */ /* 0x000fe200078e0200 */
[----:B------:R-:W-:Y:S01]  /*0400*/  CS2R R98, SRZ ;  /* 0x0000000000627805 */ /* 0x000fe2000001ff00 */
[----:B------:R-:W-:Y:S01]  /*0410*/  IMAD.U32 R0, RZ, RZ, UR9 ;  /* 0x00000009ff007e24 */ /* 0x000fe2000f8e00ff */
[----:B------:R-:W-:Y:S01]  /*0420*/  CS2R R96, SRZ ;  /* 0x0000000000607805 */ /* 0x000fe2000001ff00 */
[----:B------:R-:W-:Y:S01]  /*0430*/  IMAD.IADD R17, R3, 0x1, R16 ;  /* 0x0000000103117824 */ /* 0x000fe200078e0210 */
[----:B------:R-:W-:Y:S01]  /*0440*/  CS2R R90, SRZ ;  /* 0x00000000005a7805 */ /* 0x000fe2000001ff00 */
[----:B------:R-:W-:Y:S01]  /*0450*/  IMAD.MOV.U32 R16, RZ, RZ, R2 ;  /* 0x000000ffff107224 */ /* 0x000fe200078e0002 */
[----:B------:R-:W-:Y:S01]  /*0460*/  CS2R R88, SRZ ;  /* 0x0000000000587805 */ /* 0x000fe2000001ff00 */
[----:B------:R-:W-:Y:S01]  /*0470*/  IMAD.WIDE.U32 R14, R0, c[0x0][0x1e8], R4 ;  /* 0x00007a00000e7a25 */ /* 0x000fe200078e0004 */
[----:B------:R-:W-:Y:S01]  /*0480*/  CS2R R86, SRZ ;  /* 0x0000000000567805 */ /* 0x000fe2000001ff00 */
[----:B------:R-:W-:Y:S01]  /*0490*/  CS2R R84, SRZ ;  /* 0x0000000000547805 */ /* 0x000fe2000001ff00 */
[----:B------:R-:W-:Y:S01]  /*04a0*/  CS2R R78, SRZ ;  /* 0x00000000004e7805 */ /* 0x000fe2000001ff00 */
[----:B------:R-:W-:Y:S01]  /*04b0*/  IMAD.WIDE R4, R6, 0x40, R244 ;  /* 0x0000004006047825 */ /* 0x000fe200078e02f4 */
[----:B------:R-:W-:Y:S01]  /*04c0*/  IADD3 R15, R15, UR6, RZ ;  /* 0x000000060f0f7c10 */ /* 0x000fe2000fffe0ff */
[----:B------:R-:W-:Y:S01]  /*04d0*/  CS2R R76, SRZ ;  /* 0x00000000004c7805 */ /* 0x000fe2000001ff00 */
[----:B------:R-:W-:Y:S01]  /*04e0*/  CS2R R82, SRZ ;  /* 0x0000000000527805 */ /* 0x000fe2000001ff00 */
[----:B------:R-:W-:Y:S01]  /*04f0*/  IMAD.WIDE.U32 R16, R0, c[0x0][0x1b8], R16 ;  /* 0x00006e0000107a25 */ /* 0x000fe200078e0010 */
[----:B------:R-:W-:Y:S01]  /*0500*/  CS2R R80, SRZ ;  /* 0x0000000000507805 */ /* 0x000fe2000001ff00 */
[----:B------:R-:W-:Y:S01]  /*0510*/  CS2R R74, SRZ ;  /* 0x00000000004a7805 */ /* 0x000fe2000001ff00 */
[----:B------:R-:W-:Y:S01]  /*0520*/  CS2R R72, SRZ ;  /* 0x0000000000487805 */ /* 0x000fe2000001ff00 */
[----:B------:R-:W-:Y:S01]  /*0530*/  IMAD R3, R5, c[0x0][0x1d8], RZ ;  /* 0x0000760005037a24 */ /* 0x000fe200078e02ff */
[----:B------:R-:W-:Y:S01]  /*0540*/  IADD3 R17, R17, UR4, RZ ;  /* 0x0000000411117c10 */ /* 0x000fe2000fffe0ff */
[----:B------:R-:W-:Y:S01]  /*0550*/  IMAD R0, R5, c[0x0][0x1a8], RZ ;  /* 0x00006a0005007a24 */ /* 0x000fe200078e02ff */
[----:B------:R-:W-:Y:S01]  /*0560*/  ULDC.64 UR4, c[0x0][0x278] ;  /* 0x00009e0000047ab9 */ /* 0x000fe20000000a00 */
[C---:B------:R-:W-:Y:S01]  /*0570*/  IMAD R3, R4.reuse, c[0x0][0x1dc], R3 ;  /* 0x0000770004037a24 */ /* 0x040fe200078e0203 */
[----:B------:R-:W-:Y:S01]  /*0580*/  UIMAD UR6, UR18, UR4, URZ ;  /* 0x00000004120672a4 */ /* 0x000fe2000f8e023f */
[C---:B------:R-:W-:Y:S01]  /*0590*/  IMAD.WIDE.U32 R14, R4.reuse, c[0x0][0x1d8], R14 ;  /* 0x00007600040e7a25 */ /* 0x040fe200078e000e */
[----:B------:R-:W-:Y:S01]  /*05a0*/  UIMAD.WIDE.U32 UR12, UR9, UR4, URZ ;  /* 0x00000004090c72a5 */ /* 0x000fe2000f8e003f */
[----:B------:R-:W-:Y:S01]  /*05b0*/  CS2R R70, SRZ ;  /* 0x0000000000467805 */ /* 0x000fe2000001ff00 */
[----:B------:R-:W-:Y:S01]  /*05c0*/  UIMAD UR6, UR9, UR5, UR6 ;  /* 0x00000005090672a4 */ /* 0x000fe2000f8e0206 */
[----:B------:R-:W-:Y:S01]  /*05d0*/  IMAD R0, R4, c[0x0][0x1ac], R0 ;  /* 0x00006b0004007a24 */ /* 0x000fe200078e0200 */
[----:B------:R-:W-:Y:S01]  /*05e0*/  LEA R24, P0, R14, c[0x0][0x1c0], 0x1 ;  /* 0x000070000e187a11 */ /* 0x000fe200078008ff */
[----:B------:R-:W-:Y:S01]  /*05f0*/  IMAD.IADD R2, R15, 0x1, R3 ;  /* 0x000000010f027824 */ /* 0x000fe200078e0203 */
[----:B------:R-:W-:Y:S01]  /*0600*/  UIADD3 UR6, UR13, UR6, URZ ;  /* 0x000000060d067290 */ /* 0x000fe2000fffe03f */
[----:B------:R-:W-:Y:S01]  /*0610*/  IMAD.WIDE.U32 R16, R4, c[0x0][0x1a8], R16 ;  /* 0x00006a0004107a25 */ /* 0x000fe200078e0010 */
[----:B------:R-:W-:Y:S01]  /*0620*/  LEA.HI R4, R13, R234, RZ, 0x6 ;  /* 0x000000ea0d047211 */ /* 0x000fe200078f30ff */
[----:B------:R-:W-:Y:S01]  /*0630*/  ULDC.64 UR4, c[0x0][0x188] ;  /* 0x0000620000047ab9 */ /* 0x000fe20000000a00 */
[----:B------:R-:W-:Y:S01]  /*0640*/  LEA.HI.X R25, R14, c[0x0][0x1c4], R2, 0x1, P0 ;  /* 0x000071000e197a11 */ /* 0x000fe200000f0c02 */
[----:B------:R-:W-:Y:S01]  /*0650*/  IMAD.SHL.U32 R15, R244, 0x40, RZ ;  /* 0x00000040f40f7824 */ /* 0x000fe200078e00ff */
[----:B------:R-:W-:Y:S01]  /*0660*/  SHF.R.S32.HI R4, RZ, 0x6, R4 ;  /* 0x00000006ff047819 */ /* 0x000fe20000011404 */
[----:B------:R-:W-:Y:S01]  /*0670*/  IMAD.MOV.U32 R5, RZ, RZ, c[0x0][0x1d8] ;  /* 0x00007600ff057624 */ /* 0x000fe200078e00ff */
[----:B------:R-:W-:Y:S01]  /*0680*/  LEA R26, P0, R16, c[0x0][0x190], 0x1 ;  /* 0x00006400101a7a11 */ /* 0x000fe200078008ff */
[----:B------:R-:W-:Y:S01]  /*0690*/  IMAD.IADD R0, R17, 0x1, R0 ;  /* 0x0000000111007824 */ /* 0x000fe200078e0200 */
[----:B------:R-:W-:Y:S01]  /*06a0*/  LOP3.LUT R15, R15, 0x1c0, RZ, 0xc0, !PT ;  /* 0x000001c00f0f7812 */ /* 0x000fe200078ec0ff */
[----:B------:R-:W-:Y:S01]  /*06b0*/  IMAD.MOV.U32 R3, RZ, RZ, c[0x0][0x1dc] ;  /* 0x00007700ff037624 */ /* 0x000fe200078e00ff */
[----:B------:R-:W-:Y:S01]  /*06c0*/  LEA R18, P1, R5, R24, 0x6 ;  /* 0x0000001805127211 */ /* 0x000fe200078230ff */
[----:B------:R-:W-:Y:S01]  /*06d0*/  IMAD.SHL.U32 R2, R4, 0x200, RZ ;  /* 0x0000020004027824 */ /* 0x000fe200078e00ff */
[--C-:B------:R-:W-:Y:S01]  /*06e0*/  LOP3.LUT R232, R15, 0x38, R22.reuse, 0xf8, !PT ;  /* 0x000000380fe87812 */ /* 0x100fe200078ef816 */
[----:B------:R-:W-:Y:S01]  /*06f0*/  IMAD.WIDE.U32 R28, R244, c[0x0][0x178], R22 ;  /* 0x00005e00f41c7a25 */ /* 0x000fe200078e0016 */
[----:B------:R-:W-:Y:S01]  /*0700*/  SHF.R.U32.HI R15, RZ, 0x3, R15 ;  /* 0x00000003ff0f7819 */ /* 0x000fe2000001160f */
[----:B------:R-:W-:Y:S01]  /*0710*/  UIMAD UR4, UR18, UR4, URZ ;  /* 0x00000004120472a4 */ /* 0x000fe2000f8e023f */
[----:B------:R-:W-:Y:S01]  /*0720*/  LEA.HI.X R27, R16, c[0x0][0x194], R0, 0x1, P0 ;  /* 0x00006500101b7a11 */ /* 0x000fe200000f0c00 */
[----:B------:R-:W-:Y:S01]  /*0730*/  IMAD.IADD R0, R11, 0x1, -R244 ;  /* 0x000000010b007824 */ /* 0x000fe200078e0af4 */
[----:B------:R-:W-:Y:S01]  /*0740*/  LEA.HI.X R19, R5, R25, R3, 0x6, P1 ;  /* 0x0000001905137211 */ /* 0x000fe200008f3403 */
[----:B------:R-:W-:Y:S01]  /*0750*/  IMAD.MOV.U32 R5, RZ, RZ, c[0x0][0x1a8] ;  /* 0x00006a00ff057624 */ /* 0x000fe200078e00ff */
[----:B------:R-:W-:Y:S01]  /*0760*/  ISETP.GE.AND P1, PT, R22, c[0x0][0x1cc], PT ;  /* 0x0000730016007a0c */ /* 0x000fe20003f26270 */
[----:B------:R-:W-:Y:S01]  /*0770*/  IMAD.MOV.U32 R3, RZ, RZ, c[0x0][0x1ac] ;  /* 0x00006b00ff037624 */ /* 0x000fe200078e00ff */
[----:B------:R-:W-:Y:S01]  /*0780*/  LOP3.LUT R232, R2, R232, R15, 0xf6, !PT ;  /* 0x000000e802e87212 */ /* 0x000fe200078ef60f */
[----:B------:R-:W-:Y:S01]  /*0790*/  UIMAD UR8, UR9, UR5, UR4 ;  /* 0x00000005090872a4 */ /* 0x000fe2000f8e0204 */
[----:B------:R-:W-:Y:S01]  /*07a0*/  IADD3 R15, R22, 0x80, RZ ;  /* 0x00000080160f7810 */ /* 0x000fe20007ffe0ff */
[----:B------:R-:W-:Y:S01]  /*07b0*/  CS2R R68, SRZ ;  /* 0x0000000000447805 */ /* 0x000fe2000001ff00 */
[----:B------:R-:W-:Y:S01]  /*07c0*/  ISETP.LT.OR P3, PT, R0, 0x1, P1 ;  /* 0x000000010000780c */ /* 0x000fe20000f61670 */
[----:B------:R-:W-:Y:S01]  /*07d0*/  IMAD.SHL.U32 R232, R232, 0x2, RZ ;  /* 0x00000002e8e87824 */ /* 0x000fe200078e00ff */
[----:B------:R-:W-:Y:S01]  /*07e0*/  IADD3 R16, R22, 0x40, RZ ;  /* 0x0000004016107810 */ /* 0x000fe20007ffe0ff */
[----:B------:R-:W-:Y:S01]  /*07f0*/  ULDC.64 UR4, c[0x0][0x178] ;  /* 0x00005e0000047ab9 */ /* 0x000fe20000000a00 */
[----:B------:R-:W-:Y:S01]  /*0800*/  ISETP.GE.AND P2, PT, R15, c[0x0][0x1cc], PT ;  /* 0x000073000f007a0c */ /* 0x000fe20003f46270 */
[----:B------:R-:W-:Y:S01]  /*0810*/  USHF.L.U64.HI UR7, UR4, UR19, UR5 ;  /* 0x0000001304077299 */ /* 0x000fe20008010205 */
[----:B------:R-:W-:Y:S01]  /*0820*/  P2R R6, PR, RZ, 0x8 ;  /* 0x00000008ff067803 */ /* 0x000fe20000000000 */
[----:B------:R-:W-:Y:S01]  /*0830*/  CS2R R62, SRZ ;  /* 0x00000000003e7805 */ /* 0x000fe2000001ff00 */
[----:B------:R-:W-:Y:S01]  /*0840*/  ISETP.GE.AND P0, PT, R16, c[0x0][0x1cc], PT ;  /* 0x0000730010007a0c */ /* 0x000fe20003f06270 */
[----:B------:R-:W-:Y:S01]  /*0850*/  CS2R R60, SRZ ;  /* 0x00000000003c7805 */ /* 0x000fe2000001ff00 */
[C---:B------:R-:W-:Y:S01]  /*0860*/  ISETP.LT.OR P4, PT, R0.reuse, 0x21, P1 ;  /* 0x000000210000780c */ /* 0x040fe20000f81670 */
[----:B------:R-:W-:Y:S01]  /*0870*/  CS2R R66, SRZ ;  /* 0x0000000000427805 */ /* 0x000fe2000001ff00 */
[C---:B------:R-:W-:Y:S01]  /*0880*/  ISETP.LT.OR P5, PT, R0.reuse, 0x1, P2 ;  /* 0x000000010000780c */ /* 0x040fe200017a1670 */
[----:B------:R-:W-:Y:S01]  /*0890*/  CS2R R64, SRZ ;  /* 0x0000000000407805 */ /* 0x000fe2000001ff00 */
[----:B------:R-:W-:Y:S01]  /*08a0*/  ISETP.LT.OR P1, PT, R0, 0x21, P2 ;  /* 0x000000210000780c */ /* 0x000fe20001721670 */
[----:B------:R-:W-:Y:S01]  /*08b0*/  CS2R R58, SRZ ;  /* 0x00000000003a7805 */ /* 0x000fe2000001ff00 */
[----:B------:R-:W-:Y:S01]  /*08c0*/  ISETP.NE.AND P2, PT, R6, RZ, PT ;  /* 0x000000ff0600720c */ /* 0x000fe20003f45270 */
[----:B------:R-:W-:Y:S01]  /*08d0*/  IMAD R6, R8, c[0x0][0x270], RZ ;  /* 0x00009c0008067a24 */ /* 0x000fe200078e02ff */
[C---:B------:R-:W-:Y:S01]  /*08e0*/  ISETP.LT.OR P6, PT, R0.reuse, 0x1, P0 ;  /* 0x000000010000780c */ /* 0x040fe200007c1670 */
[----:B------:R-:W-:Y:S01]  /*08f0*/  CS2R R56, SRZ ;  /* 0x0000000000387805 */ /* 0x000fe2000001ff00 */
[----:B------:R-:W-:Y:S01]  /*0900*/  ISETP.LT.OR P3, PT, R0, 0x21, P0 ;  /* 0x000000210000780c */ /* 0x000fe20000761670 */
[----:B------:R-:W-:Y:S01]  /*0910*/  IMAD R17, R9, c[0x0][0x274], R6 ;  /* 0x00009d0009117a24 */ /* 0x000fe200078e0206 */
[C---:B------:R-:W-:Y:S01]  /*0920*/  LEA R20, P0, R5.reuse, R26, 0x6 ;  /* 0x0000001a05147211 */ /* 0x040fe200078030ff */
[----:B------:R-:W-:Y:S01]  /*0930*/  CS2R R54, SRZ ;  /* 0x0000000000367805 */ /* 0x000fe2000001ff00 */
[----:B------:R-:W-:Y:S01]  /*0940*/  IADD3 R14, -R244, c[0x0][0x168], RZ ;  /* 0x00005a00f40e7a10 */ /* 0x000fe20007ffe1ff */
[----:B------:R-:W-:Y:S01]  /*0950*/  CS2R R52, SRZ ;  /* 0x0000000000347805 */ /* 0x000fe2000001ff00 */
[----:B------:R-:W-:Y:S01]  /*0960*/  LEA.HI.X R21, R5, R27, R3, 0x6, P0 ;  /* 0x0000001b05157211 */ /* 0x000fe200000f3403 */
[----:B------:R-:W-:Y:S01]  /*0970*/  IMAD R5, R245, c[0x0][0x178], RZ ;  /* 0x00005e00f5057a24 */ /* 0x000fe200078e02ff */
[----:B------:R-:W-:Y:S01]  /*0980*/  SHF.R.S32.HI R3, RZ, 0x4, R12 ;  /* 0x00000004ff037819 */ /* 0x000fe2000001140c */
[----:B------:R1:W-:Y:S01]  /*0990*/  LDGSTS.E.BYPASS.LTC128B.128 [R232+0x6080], [R24.64], !P2 ;  /* 0x0608000018e87fae */ /* 0x0003e2000d101d50 */
[----:B------:R-:W-:Y:S01]  /*09a0*/  ISETP.GE.AND P2, PT, R22, c[0x0][0x19c], PT ;  /* 0x0000670016007a0c */ /* 0x000fe20003f46270 */
[----:B------:R-:W-:Y:S01]  /*09b0*/  CS2R R46, SRZ ;  /* 0x00000000002e7805 */ /* 0x000fe2000001ff00 */
[----:B------:R-:W-:Y:S01]  /*09c0*/  LEA.HI R229, R12, R3, RZ, 0x1 ;  /* 0x000000030ce57211 */ /* 0x000fe200078f08ff */
[----:B------:R1:W-:Y:S01]  /*09d0*/  LDGSTS.E.BYPASS.LTC128B.128 [R232+0x8080], [R24.64+0x80], !P6 ;  /* 0x0808008018e87fae */ /* 0x0003e2000f101d50 */
[C---:B------:R-:W-:Y:S01]  /*09e0*/  ISETP.LT.OR P6, PT, R0.reuse, 0x1, P2 ;  /* 0x000000010000780c */ /* 0x040fe200017c1670 */
[----:B------:R-:W-:Y:S01]  /*09f0*/  CS2R R44, SRZ ;  /* 0x00000000002c7805 */ /* 0x000fe2000001ff00 */
[----:B------:R-:W-:Y:S01]  /*0a00*/  LOP3.LUT R229, R229, 0xfffffffe, RZ, 0xc0, !PT ;  /* 0xfffffffee5e57812 */ /* 0x000fe200078ec0ff */
[----:B------:R1:W-:Y:S01]  /*0a10*/  LDGSTS.E.BYPASS.LTC128B.128 [R232+0xa080], [R24.64+0x100], !P5 ;  /* 0x0a08010018e87fae */ /* 0x0003e2000e901d50 */
[----:B------:R-:W-:Y:S01]  /*0a20*/  ISETP.GE.AND P0, PT, R15, c[0x0][0x19c], PT ;  /* 0x000067000f007a0c */ /* 0x000fe20003f06270 */
[----:B------:R-:W-:Y:S01]  /*0a30*/  CS2R R50, SRZ ;  /* 0x0000000000327805 */ /* 0x000fe2000001ff00 */
[----:B------:R-:W-:Y:S01]  /*0a40*/  CS2R R48, SRZ ;  /* 0x0000000000307805 */ /* 0x000fe2000001ff00 */
[----:B------:R2:W-:Y:S01]  /*0a50*/  LDGSTS.E.BYPASS.LTC128B.128 [R232+0x7080], [R18.64], !P4 ;  /* 0x0708000012e87fae */ /* 0x0005e2000e101d50 */
[----:B------:R-:W-:Y:S01]  /*0a60*/  IMAD.IADD R229, R3, 0x1, -R229 ;  /* 0x0000000103e57824 */ /* 0x000fe200078e0ae5 */
[----:B------:R-:W-:Y:S01]  /*0a70*/  ISETP.LT.OR P4, PT, R0, 0x1, P0 ;  /* 0x000000010000780c */ /* 0x000fe20000781670 */
[----:B------:R-:W-:Y:S01]  /*0a80*/  CS2R R42, SRZ ;  /* 0x00000000002a7805 */ /* 0x000fe2000001ff00 */
[----:B------:R2:W-:Y:S01]  /*0a90*/  LDGSTS.E.BYPASS.LTC128B.128 [R232+0x9080], [R18.64+0x80], !P3 ;  /* 0x0908008012e87fae */ /* 0x0005e2000d901d50 */
[----:B------:R-:W-:Y:S01]  /*0aa0*/  IMAD R2, R229, 0x800, R2 ;  /* 0x00000800e5027824 */ /* 0x000fe200078e0202 */
[----:B------:R-:W-:Y:S01]  /*0ab0*/  CS2R R40, SRZ ;  /* 0x0000000000287805 */ /* 0x000fe2000001ff00 */
[----:B------:R-:W-:Y:S01]  /*0ac0*/  CS2R R38, SRZ ;  /* 0x0000000000267805 */ /* 0x000fe2000001ff00 */
[----:B------:R2:W-:Y:S01]  /*0ad0*/  LDGSTS.E.BYPASS.LTC128B.128 [R232+0xb080], [R18.64+0x100], !P1 ;  /* 0x0b08010012e87fae */ /* 0x0005e2000c901d50 */
[----:B------:R-:W-:Y:S01]  /*0ae0*/  ISETP.GE.AND P1, PT, R16, c[0x0][0x19c], PT ;  /* 0x0000670010007a0c */ /* 0x000fe20003f26270 */
[----:B------:R-:W-:-:S02]  /*0af0*/  CS2R R36, SRZ ;  /* 0x0000000000247805 */ /* 0x000fc4000001ff00 */
[----:B------:R-:W0:Y:S01]  /*0b00*/  LDGDEPBAR ;  /* 0x00000000000079af */ /* 0x000e220000000000 */
[----:B------:R-:W-:-:S03]  /*0b10*/  ISETP.LT.OR P5, PT, R0, 0x1, P1 ;  /* 0x000000010000780c */ /* 0x000fc60000fa1670 */
[----:B------:R3:W-:Y:S01]  /*0b20*/  LDGSTS.E.BYPASS.LTC128B.128 [R232+0x80], [R26.64], !P6 ;  /* 0x000800001ae87fae */ /* 0x0007e2000f101d50 */
[----:B-1----:R-:W-:Y:S02]  /*0b30*/  IMAD R24, R244, c[0x0][0x17c], R5 ;  /* 0x00005f00f4187a24 */ /* 0x002fe400078e0205 */
[----:B------:R-:W-:-:S07]  /*0b40*/  IMAD.MOV.U32 R5, RZ, RZ, 0x40 ;  /* 0x00000040ff057424 */ /* 0x000fce00078e00ff */
[----:B------:R3:W-:Y:S01]  /*0b50*/  LDGSTS.E.BYPASS.LTC128B.128 [R232+0x2080], [R26.64+0x80], !P5 ;  /* 0x020800801ae87fae */ /* 0x0007e2000e901d50 */
[----:B------:R-:W-:Y:S01]  /*0b60*/  IMAD.IADD R25, R29, 0x1, R24 ;  /* 0x000000011d197824 */ /* 0x000fe200078e0218 */
[----:B------:R-:W-:Y:S01]  /*0b70*/  ISETP.GE.AND P5, PT, R15, c[0x0][0x16c], PT ;  /* 0x00005b000f007a0c */ /* 0x000fe20003fa6270 */
[----:B------:R-:W-:Y:S01]  /*0b80*/  IMAD.MOV.U32 R24, RZ, RZ, R28 ;  /* 0x000000ffff187224 */ /* 0x000fe200078e001c */
[----:B------:R3:W-:Y:S01]  /*0b90*/  LDGSTS.E.BYPASS.LTC128B.128 [R232+0x4080], [R26.64+0x100], !P4 ;  /* 0x040801001ae87fae */ /* 0x0007e2000e101d50 */
[----:B------:R-:W-:Y:S01]  /*0ba0*/  IMAD R28, R8, c[0x0][0x180], RZ ;  /* 0x00006000081c7a24 */ /* 0x000fe200078e02ff */
[----:B------:R-:W-:Y:S01]  /*0bb0*/  ISETP.GE.AND P4, PT, R16, c[0x0][0x16c], PT ;  /* 0x00005b0010007a0c */ /* 0x000fe20003f86270 */
[----:B------:R-:W-:-:S04]  /*0bc0*/  IMAD.WIDE.U32 R24, R9, c[0x0][0x180], R24 ;  /* 0x0000600009187a25 */ /* 0x000fc800078e0018 */
[----:B--2---:R-:W-:-:S04]  /*0bd0*/  IMAD.WIDE.U32 R18, R9, c[0x0][0x270], R246 ;  /* 0x00009c0009127a25 */ /* 0x004fc800078e00f6 */
[----:B------:R-:W-:Y:S01]  /*0be0*/  IMAD R28, R9, c[0x0][0x184], R28 ;  /* 0x00006100091c7a24 */ /* 0x000fe200078e021c */
[----:B------:R-:W-:Y:S02]  /*0bf0*/  IADD3 R18, P3, R18, UR12, RZ ;  /* 0x0000000c12127c10 */ /* 0x000fe4000ff7e0ff */
[----:B------:R-:W-:Y:S01]  /*0c00*/  @P5 LOP3.LUT R233, R233, 0x8, RZ, 0xfc, !PT ;  /* 0x00000008e9e95812 */ /* 0x000fe200078efcff */
[----:B------:R-:W-:Y:S01]  /*0c10*/  IMAD.IADD R29, R25, 0x1, R28 ;  /* 0x00000001191d7824 */ /* 0x000fe200078e021c */
[----:B------:R-:W-:Y:S01]  /*0c20*/  IADD3.X R17, R19, UR6, R17, P3, !PT ;  /* 0x0000000613117c10 */ /* 0x000fe20009ffe411 */
[----:B------:R-:W-:Y:S01]  /*0c30*/  IMAD.MOV.U32 R28, RZ, RZ, R24 ;  /* 0x000000ffff1c7224 */ /* 0x000fe200078e0018 */
[----:B------:R-:W-:Y:S01]  /*0c40*/  ISETP.LT.OR P3, PT, R0, 0x21, P2 ;  /* 0x000000210000780c */ /* 0x000fe20001761670 */
[----:B------:R-:W-:Y:S01]  /*0c50*/  IMAD.WIDE.U32 R24, R244, c[0x0][0x208], R22 ;  /* 0x00008200f4187a25 */ /* 0x000fe200078e0016 */
[----:B------:R-:W-:Y:S02]  /*0c60*/  ISETP.LT.OR P2, PT, R0, 0x21, P1 ;  /* 0x000000210000780c */ /* 0x000fe40000f41670 */
[----:B------:R-:W-:-:S02]  /*0c70*/  P2R R3, PR, RZ, 0x8 ;  /* 0x00000008ff037803 */ /* 0x000fc40000000000 */
[----:B------:R-:W-:Y:S02]  /*0c80*/  ISETP.LT.OR P3, PT, R0, 0x21, P0 ;  /* 0x000000210000780c */ /* 0x000fe40000761670 */
[----:B------:R-:W-:Y:S02]  /*0c90*/  P2R R0, PR, RZ, 0x4 ;  /* 0x00000004ff007803 */ /* 0x000fe40000000000 */
[----:B------:R-:W-:Y:S01]  /*0ca0*/  ISETP.NE.AND P1, PT, R3, RZ, PT ;  /* 0x000000ff0300720c */ /* 0x000fe20003f25270 */
[----:B------:R-:W-:Y:S01]  /*0cb0*/  IMAD R3, R245, c[0x0][0x208], RZ ;  /* 0x00008200f5037a24 */ /* 0x000fe200078e02ff */
[----:B------:R-:W-:Y:S02]  /*0cc0*/  ISETP.NE.AND P6, PT, R0, RZ, PT ;  /* 0x000000ff0000720c */ /* 0x000fe40003fc5270 */
[----:B------:R-:W-:Y:S01]  /*0cd0*/  LOP3.LUT P2, RZ, R10, 0x4, RZ, 0xc0, !PT ;  /* 0x000000040aff7812 */ /* 0x000fe2000784c0ff */
[----:B---3--:R-:W-:Y:S01]  /*0ce0*/  IMAD R26, R244, c[0x0][0x20c], R3 ;  /* 0x00008300f41a7a24 */ /* 0x008fe200078e0203 */
[----:B------:R-:W-:Y:S01]  /*0cf0*/  ISETP.GE.AND P0, PT, R22, c[0x0][0x16c], PT ;  /* 0x00005b0016007a0c */ /* 0x000fe20003f06270 */
[----:B------:R-:W-:Y:S01]  /*0d00*/  IMAD.MOV.U32 R3, RZ, RZ, 0x20 ;  /* 0x00000020ff037424 */ /* 0x000fe200078e00ff */
[----:B------:R-:W-:Y:S01]  /*0d10*/  SEL R0, RZ, 0x2, P4 ;  /* 0x00000002ff007807 */ /* 0x000fe20002000000 */
[----:B------:R-:W-:Y:S01]  /*0d20*/  IMAD.IADD R27, R25, 0x1, R26 ;  /* 0x00000001191b7824 */ /* 0x000fe200078e021a */
[----:B------:R-:W-:Y:S01]  /*0d30*/  SEL R242, RZ, 0x1, P0 ;  /* 0x00000001fff27807 */ /* 0x000fe20000000000 */
[----:B------:R-:W-:Y:S01]  /*0d40*/  IMAD.MOV.U32 R26, RZ, RZ, R24 ;  /* 0x000000ffff1a7224 */ /* 0x000fe200078e0018 */
[----:B------:R-:W-:Y:S01]  /*0d50*/  SEL R19, RZ, 0x4, P5 ;  /* 0x00000004ff137807 */ /* 0x000fe20002800000 */
[----:B------:R1:W-:Y:S01]  /*0d60*/  LDGSTS.E.BYPASS.LTC128B.128 [R232+0x1080], [R20.64], !P1 ;  /* 0x0108000014e87fae */ /* 0x0003e2000c901d50 */
[C---:B------:R-:W-:Y:S01]  /*0d70*/  LOP3.LUT P1, RZ, R10.reuse, 0x2, RZ, 0xc0, !PT ;  /* 0x000000020aff7812 */ /* 0x040fe2000782c0ff */
[----:B------:R-:W-:Y:S01]  /*0d80*/  IMAD.SHL.U32 R10, R10, 0x40, RZ ;  /* 0x000000400a0a7824 */ /* 0x000fe200078e00ff */
[----:B------:R-:W-:Y:S01]  /*0d90*/  IADD3 R19, R19, R0, R242 ;  /* 0x0000000013137210 */ /* 0x000fe20007ffe0f2 */
[----:B------:R1:W-:Y:S01]  /*0da0*/  LDGSTS.E.BYPASS.LTC128B.128 [R232+0x3080], [R20.64+0x80], !P6 ;  /* 0x0308008014e87fae */ /* 0x0003e2000f101d50 */
[----:B------:R-:W-:Y:S01]  /*0db0*/  IMAD.U32 R0, RZ, RZ, UR9 ;  /* 0x00000009ff007e24 */ /* 0x000fe2000f8e00ff */
[----:B------:R-:W-:Y:S01]  /*0dc0*/  ISETP.GT.AND P5, PT, R234, 0xf, PT ;  /* 0x0000000fea00780c */ /* 0x000fe20003fa4270 */
[----:B------:R-:W-:Y:S01]  /*0dd0*/  IMAD.WIDE.U32 R30, R9, c[0x0][0x210], R26 ;  /* 0x00008400091e7a25 */ /* 0x000fe200078e001a */
[----:B------:R1:W-:Y:S01]  /*0de0*/  LDGSTS.E.BYPASS.LTC128B.128 [R232+0x5080], [R20.64+0x100], !P3 ;  /* 0x0508010014e87fae */ /* 0x0003e2000d901d50 */
[----:B------:R-:W-:-:S02]  /*0df0*/  LOP3.LUT R10, R10, 0x1c0, RZ, 0xc0, !PT ;  /* 0x000001c00a0a7812 */ /* 0x000fc400078ec0ff */
[----:B------:R-:W-:Y:S01]  /*0e00*/  IMAD.WIDE.U32 R28, R0, c[0x0][0x188], R28 ;  /* 0x00006200001c7a25 */ /* 0x000fe200078e001c */
[----:B------:R-:W0:Y:S01]  /*0e10*/  LDGDEPBAR ;  /* 0x00000000000079af */ /* 0x000e220000000000 */
[----:B------:R-:W-:Y:S02]  /*0e20*/  LOP3.LUT R231, R10, 0x8, R7, 0xf8, !PT ;  /* 0x000000080ae77812 */ /* 0x000fe400078ef807 */
[----:B------:R-:W-:Y:S02]  /*0e30*/  SHF.R.U32.HI R6, RZ, 0x3, R10 ;  /* 0x00000003ff067819 */ /* 0x000fe4000001160a */
[----:B------:R-:W-:Y:S01]  /*0e40*/  IADD3 R0, R29, UR8, RZ ;  /* 0x000000081d007c10 */ /* 0x000fe2000fffe0ff */
[----:B------:R-:W-:Y:S01]  /*0e50*/  USHF.L.U32 UR8, UR4, 0x6, URZ ;  /* 0x0000000604087899 */ /* 0x000fe2000800063f */
[----:B------:R-:W-:Y:S02]  /*0e60*/  LOP3.LUT R231, R231, R6, RZ, 0x3c, !PT ;  /* 0x00000006e7e77212 */ /* 0x000fe400078e3cff */
[----:B------:R-:W-:Y:S01]  /*0e70*/  LEA R236, P0, R28, c[0x0][0x160], 0x1 ;  /* 0x000058001cec7a11 */ /* 0x000fe200078008ff */
[----:B------:R-:W-:Y:S01]  /*0e80*/  ULDC.64 UR4, c[0x0][0x290] ;  /* 0x0000a40000047ab9 */ /* 0x000fe20000000a00 */
[----:B------:R-:W-:Y:S01]  /*0e90*/  LOP3.LUT P3, RZ, R19, 0x2, RZ, 0xc0, !PT ;  /* 0x0000000213ff7812 */ /* 0x000fe2000786c0ff */
[----:B------:R-:W-:Y:S01]  /*0ea0*/  IMAD.IADD R231, R2, 0x1, R231 ;  /* 0x0000000102e77824 */ /* 0x000fe200078e02e7 */
[----:B------:R-:W-:Y:S01]  /*0eb0*/  SEL R2, R3, 0xffffffe0, !P1 ;  /* 0xffffffe003027807 */ /* 0x000fe20004800000 */
[----:B------:R-:W-:Y:S01]  /*0ec0*/  UIMAD.WIDE.U32 UR10, UR9, UR4, URZ ;  /* 0x00000004090a72a5 */ /* 0x000fe2000f8e003f */
[----:B------:R-:W-:Y:S01]  /*0ed0*/  LEA.HI.X R237, R28, c[0x0][0x164], R0, 0x1, P0 ;  /* 0x000059001ced7a11 */ /* 0x000fe200000f0c00 */
[----:B------:R-:W-:Y:S01]  /*0ee0*/  IMAD.SHL.U32 R231, R231, 0x2, RZ ;  /* 0x00000002e7e77824 */ /* 0x000fe200078e00ff */
[----:B------:R-:W-:Y:S01]  /*0ef0*/  SEL R0, R5, 0xffffffc0, !P2 ;  /* 0xffffffc005007807 */ /* 0x000fe20005000000 */
[----:B------:R-:W-:Y:S01]  /*0f00*/  UIMAD UR4, UR18, UR4, URZ ;  /* 0x00000004120472a4 */ /* 0x000fe2000f8e023f */
[----:B------:R-:W-:Y:S01]  /*0f10*/  LOP3.LUT P1, RZ, R19, 0x1, RZ, 0xc0, !PT ;  /* 0x0000000113ff7812 */ /* 0x000fe2000782c0ff */
[C---:B------:R-:W-:Y:S01]  /*0f20*/  IMAD.IADD R227, R231.reuse, 0x1, R2 ;  /* 0x00000001e7e37824 */ /* 0x040fe200078e0202 */
[----:B------:R-:W-:Y:S01]  /*0f30*/  IADD3 R24, P0, R236, UR8, RZ ;  /* 0x00000008ec187c10 */ /* 0x000fe2000ff1e0ff */
[----:B------:R-:W-:Y:S01]  /*0f40*/  IMAD.IADD R226, R231, 0x1, R0 ;  /* 0x00000001e7e27824 */ /* 0x000fe200078e0200 */
[----:B------:R-:W-:Y:S01]  /*0f50*/  ISETP.LT.OR P2, PT, R14, 0x1, !P1 ;  /* 0x000000010e00780c */ /* 0x000fe20004f41670 */
[----:B------:R-:W-:-:S04]  /*0f60*/  DEPBAR.LE SB0, 0x1 ;  /* 0x000080400000791a */ /* 0x000fc80000000000 */
[----:B------:R-:W-:Y:S01]  /*0f70*/  BAR.SYNC.DEFER_BLOCKING 0x0 ;  /* 0x0000000000007b1d */ /* 0x000fe20000010000 */
[----:B------:R-:W-:Y:S01]  /*0f80*/  IMAD.IADD R225, R0, 0x1, R227 ;  /* 0x0000000100e17824 */ /* 0x000fe200078e02e3 */
[----:B------:R-:W-:Y:S01]  /*0f90*/  IADD3.X R25, R237, UR7, RZ, P0, !PT ;  /* 0x00000007ed197c10 */ /* 0x000fe200087fe4ff */
[----:B------:R-:W-:Y:S01]  /*0fa0*/  UIMAD UR4, UR9, UR5, UR4 ;  /* 0x00000005090472a4 */ /* 0x000fe2000f8e0204 */
[----:B------:R-:W-:Y:S01]  /*0fb0*/  ISETP.LT.OR P0, PT, R14, 0x1, !P3 ;  /* 0x000000010e00780c */ /* 0x000fe20005f01670 */
[----:B------:R-:W-:Y:S01]  /*0fc0*/  IMAD R2, R8, c[0x0][0x288], RZ ;  /* 0x0000a20008027a24 */ /* 0x000fe200078e02ff */
[C---:B------:R-:W-:Y:S01]  /*0fd0*/  ISETP.LT.OR P1, PT, R14.reuse, 0x21, !P1 ;  /* 0x000000210e00780c */ /* 0x040fe20004f21670 */
[C---:B------:R-:W-:Y:S01]  /*0fe0*/  IMAD.WIDE.U32 R28, R9.reuse, c[0x0][0x288], R246 ;  /* 0x0000a200091c7a25 */ /* 0x040fe200078e00f6 */
[----:B------:R-:W-:Y:S01]  /*0ff0*/  UIADD3 UR14, UR11, UR4, URZ ;  /* 0x000000040b0e7290 */ /* 0x000fe2000fffe03f */
[----:B------:R-:W-:Y:S02]  /*1000*/  ISETP.LT.OR P3, PT, R14, 0x21, !P3 ;  /* 0x000000210e00780c */ /* 0x000fe40005f61670 */
[----:B------:R-:W-:Y:S01]  /*1010*/  IMAD R2, R9, c[0x0][0x28c], R2 ;  /* 0x0000a30009027a24 */ /* 0x000fe200078e0202 */
[----:B------:R-:W-:Y:S01]  /*1020*/  ULDC.64 UR4, c[0x0][0x218] ;  /* 0x0000860000047ab9 */ /* 0x000fe20000000a00 */
[----:B-1----:R-:W-:Y:S01]  /*1030*/  IMAD R20, R8, c[0x0][0x210], RZ ;  /* 0x0000840008147a24 */ /* 0x002fe200078e02ff */
[----:B------:R-:W-:Y:S01]  /*1040*/  UIMAD UR4, UR18, UR4, URZ ;  /* 0x00000004120472a4 */ /* 0x000fe2000f8e023f */
[----:B------:R-:W-:-:S02]  /*1050*/  ISETP.GE.AND P6, PT, R22, c[0x0][0x1fc], PT ;  /* 0x00007f0016007a0c */ /* 0x000fc40003fc6270 */
[----:B------:R-:W-:Y:S01]  /*1060*/  IMAD R20, R9, c[0x0][0x214], R20 ;  /* 0x0000850009147a24 */ /* 0x000fe200078e0214 */
[----:B------:R-:W-:-:S03]  /*1070*/  UIMAD UR4, UR9, UR5, UR4 ;  /* 0x00000005090472a4 */ /* 0x000fc6000f8e0204 */
[----:B------:R-:W-:Y:S02]  /*1080*/  IMAD.IADD R31, R31, 0x1, R20 ;  /* 0x000000011f1f7824 */ /* 0x000fe400078e0214 */
[----:B------:R-:W-:Y:S01]  /*1090*/  IMAD.U32 R20, RZ, RZ, UR9 ;  /* 0x00000009ff147e24 */ /* 0x000fe2000f8e00ff */
[----:B------:R1:W2:Y:S03]  /*10a0*/  LDSM.16.M88.4 R156, [R231+0x6080] ;  /* 0x00608000e79c783b */ /* 0x0002a60000000200 */
[----:B------:R-:W-:Y:S01]  /*10b0*/  IMAD.WIDE.U32 R20, R20, c[0x0][0x218], R30 ;  /* 0x0000860014147a25 */ /* 0x000fe200078e001e */
[----:B------:R1:W3:Y:S04]  /*10c0*/  LDSM.16.M88.4 R160, [R227+0x6080] ;  /* 0x00608000e3a0783b */ /* 0x0002e80000000200 */
[----:B------:R1:W4:Y:S04]  /*10d0*/  LDSM.16.M88.4 R164, [R226+0x6080] ;  /* 0x00608000e2a4783b */ /* 0x0003280000000200 */
[----:B------:R1:W5:Y:S04]  /*10e0*/  LDSM.16.M88.4 R168, [R225+0x6080] ;  /* 0x00608000e1a8783b */ /* 0x0003680000000200 */
        /* <DEDUP_REMOVED lines=13> */
[----:B------:R-:W-:-:S03]  /*11c0*/  LOP3.LUT P2, RZ, R19, 0x4, RZ, 0xc0, !PT ;  /* 0x0000000413ff7812 */ /* 0x000fc6000784c0ff */
[----:B------:R1:W-:Y:S01]  /*11d0*/  LDGSTS.E.BYPASS.LTC128B.128 [R232+0x8080], [R236.64+0x80], !P0 ;  /* 0x08080080ece87fae */ /* 0x0003e2000c101d50 */
[----:B------:R-:W-:Y:S02]  /*11e0*/  IADD3 R19, P0, R28, UR10, RZ ;  /* 0x0000000a1c137c10 */ /* 0x000fe4000ff1e0ff */
[----:B------:R-:W-:Y:S02]  /*11f0*/  ISETP.LT.OR P4, PT, R14, 0x1, !P2 ;  /* 0x000000010e00780c */ /* 0x000fe40005781670 */
[----:B------:R-:W-:Y:S02]  /*1200*/  IADD3.X R2, R29, UR14, R2, P0, !PT ;  /* 0x0000000e1d027c10 */ /* 0x000fe400087fe402 */
[----:B------:R-:W-:Y:S02]  /*1210*/  LEA R26, P0, R18, c[0x0][0x258], 0x2 ;  /* 0x00009600121a7a11 */ /* 0x000fe400078010ff */
[----:B------:R-:W-:Y:S02]  /*1220*/  ISETP.LT.OR P2, PT, R14, 0x21, !P2 ;  /* 0x000000210e00780c */ /* 0x000fe40005741670 */
[----:B------:R-:W-:Y:S01]  /*1230*/  LEA.HI.X R27, R18, c[0x0][0x25c], R17, 0x2, P0 ;  /* 0x00009700121b7a11 */ /* 0x000fe200000f1411 */
[----:B------:R-:W-:-:S04]  /*1240*/  IMAD.U32 R17, RZ, RZ, UR8 ;  /* 0x00000008ff117e24 */ /* 0x000fc8000f8e00ff */
[----:B------:R1:W-:Y:S01]  /*1250*/  LDGSTS.E.BYPASS.LTC128B.128 [R232+0xa080], [R236.64+0x100], !P4 ;  /* 0x0a080100ece87fae */ /* 0x0003e2000e101d50 */
[C---:B------:R-:W-:Y:S02]  /*1260*/  ISETP.LT.OR P4, PT, R14.reuse, 0x1, P6 ;  /* 0x000000010e00780c */ /* 0x040fe40003781670 */
[----:B------:R-:W-:Y:S01]  /*1270*/  ISETP.LT.OR P6, PT, R14, 0x21, P6 ;  /* 0x000000210e00780c */ /* 0x000fe200037c1670 */
[----:B------:R1:W-:Y:S01]  /*1280*/  LDGSTS.E.BYPASS.LTC128B.128 [R232+0x7080], [R24.64], !P1 ;  /* 0x0708000018e87fae */ /* 0x0003e2000c901d50 */
[----:B------:R-:W-:-:S04]  /*1290*/  IADD3 R28, P1, P0, R17, 0x80, R236 ;  /* 0x00000080111c7810 */ /* 0x000fc8000783e0ec */
[--C-:B------:R-:W-:Y:S02]  /*12a0*/  IADD3.X R29, RZ, UR7, R237.reuse, P1, P0 ;  /* 0x00000007ff1d7c10 */ /* 0x100fe40008fe04ed */
[----:B------:R-:W-:Y:S02]  /*12b0*/  IADD3 R30, P1, P0, R17, 0x100, R236 ;  /* 0x00000100111e7810 */ /* 0x000fe4000783e0ec */
[----:B------:R-:W-:Y:S01]  /*12c0*/  IADD3 R17, R21, UR4, RZ ;  /* 0x0000000415117c10 */ /* 0x000fe2000fffe0ff */
[----:B------:R1:W-:Y:S01]  /*12d0*/  LDGSTS.E.BYPASS.LTC128B.128 [R232+0x9080], [R28.64], !P3 ;  /* 0x090800001ce87fae */ /* 0x0003e2000d901d50 */
[----:B------:R-:W-:Y:S01]  /*12e0*/  IADD3.X R31, RZ, UR7, R237, P1, P0 ;  /* 0x00000007ff1f7c10 */ /* 0x000fe20008fe04ed */
[----:B------:R-:W-:Y:S01]  /*12f0*/  ULDC.64 UR4, c[0x0][0x208] ;  /* 0x0000820000047ab9 */ /* 0x000fe20000000a00 */
[----:B------:R-:W-:Y:S01]  /*1300*/  LEA R250, P0, R20, c[0x0][0x1f0], 0x1 ;  /* 0x00007c0014fa7a11 */ /* 0x000fe200078008ff */
[----:B------:R-:W-:Y:S01]  /*1310*/  USHF.L.U32 UR15, UR4, 0x6, URZ ;  /* 0x00000006040f7899 */ /* 0x000fe2000800063f */
[----:B------:R-:W-:Y:S01]  /*1320*/  ISETP.GE.AND P3, PT, R16, c[0x0][0x16c], PT ;  /* 0x00005b0010007a0c */ /* 0x000fe20003f66270 */
[----:B------:R1:W-:Y:S01]  /*1330*/  LDGSTS.E.BYPASS.LTC128B.128 [R232+0xb080], [R30.64], !P2 ;  /* 0x0b0800001ee87fae */ /* 0x0003e2000d101d50 */
[----:B------:R-:W-:Y:S01]  /*1340*/  LEA.HI.X R251, R20, c[0x0][0x1f4], R17, 0x1, P0 ;  /* 0x00007d0014fb7a11 */ /* 0x000fe200000f0c11 */
[----:B------:R-:W-:Y:S01]  /*1350*/  @!P5 IMAD.SHL.U32 R17, R234, 0x10, RZ ;  /* 0x00000010ea11d824 */ /* 0x000fe200078e00ff */
[----:B------:R-:W-:Y:S01]  /*1360*/  SEL R18, RZ, 0xffffffff, P3 ;  /* 0xffffffffff127807 */ /* 0x000fe20001800000 */
[----:B------:R-:W-:Y:S01]  /*1370*/  USHF.L.U64.HI UR19, UR4, UR19, UR5 ;  /* 0x0000001304137299 */ /* 0x000fe20008010205 */
[----:B------:R-:W-:-:S02]  /*1380*/  ISETP.GE.AND P0, PT, R16, c[0x0][0x1fc], PT ;  /* 0x00007f0010007a0c */ /* 0x000fc40003f06270 */
[----:B------:R-:W-:Y:S01]  /*1390*/  ISETP.GE.AND P1, PT, R22, c[0x0][0x1fc], PT ;  /* 0x00007f0016007a0c */ /* 0x000fe20003f26270 */
[----:B------:R1:W-:Y:S01]  /*13a0*/  @!P5 LDGSTS.E.BYPASS.LTC128B.128 [R17+0x12080], [R26.64] ;  /* 0x120800001a11dfae */ /* 0x0003e2000b901d50 */
[----:B------:R-:W-:Y:S02]  /*13b0*/  ISETP.GE.AND P3, PT, R16, c[0x0][0x1fc], PT ;  /* 0x00007f0010007a0c */ /* 0x000fe40003f66270 */
[----:B------:R-:W-:Y:S01]  /*13c0*/  ISETP.GE.AND P2, PT, R15, c[0x0][0x1fc], PT ;  /* 0x00007f000f007a0c */ /* 0x000fe20003f46270 */
[----:B------:R-:W0:Y:S01]  /*13d0*/  LDGDEPBAR ;  /* 0x00000000000079af */ /* 0x000e220000000000 */
[----:B------:R-:W-:Y:S02]  /*13e0*/  SEL R16, RZ, 0xffffffff, P0 ;  /* 0xffffffffff107807 */ /* 0x000fe40000000000 */
[----:B------:R-:W-:Y:S01]  /*13f0*/  SEL R20, RZ, 0x1, P1 ;  /* 0x00000001ff147807 */ /* 0x000fe20000800000 */
[----:B------:R2:W-:Y:S01]  /*1400*/  LDGSTS.E.BYPASS.LTC128B.128 [R232+0xc080], [R250.64], !P4 ;  /* 0x0c080000fae87fae */ /* 0x0005e2000e101d50 */
[----:B------:R-:W-:-:S02]  /*1410*/  ISETP.LT.OR P0, PT, R14, 0x1, P3 ;  /* 0x000000010e00780c */ /* 0x000fc40001f01670 */
[C---:B------:R-:W-:Y:S02]  /*1420*/  ISETP.LT.OR P1, PT, R14.reuse, 0x1, P2 ;  /* 0x000000010e00780c */ /* 0x040fe40001721670 */
[C---:B------:R-:W-:Y:S02]  /*1430*/  ISETP.LT.OR P3, PT, R14.reuse, 0x21, P3 ;  /* 0x000000210e00780c */ /* 0x040fe40001f61670 */
[----:B------:R-:W-:-:S07]  /*1440*/  ISETP.LT.OR P2, PT, R14, 0x21, P2 ;  /* 0x000000210e00780c */ /* 0x000fce0001741670 */
[----:B------:R2:W-:Y:S01]  /*1450*/  LDGSTS.E.BYPASS.LTC128B.128 [R232+0xe080], [R250.64+0x80], !P0 ;  /* 0x0e080080fae87fae */ /* 0x0005e2000c101d50 */
[----:B------:R-:W-:-:S03]  /*1460*/  LEA R22, P0, R19, c[0x0][0x280], 0x2 ;  /* 0x0000a00013167a11 */ /* 0x000fc600078010ff */
[----:B------:R2:W-:Y:S01]  /*1470*/  LDGSTS.E.BYPASS.LTC128B.128 [R232+0x10080], [R250.64+0x100], !P1 ;  /* 0x10080100fae87fae */ /* 0x0005e2000c901d50 */
[----:B------:R-:W-:Y:S01]  /*1480*/  ISETP.GE.AND P1, PT, R15, c[0x0][0x1fc], PT ;  /* 0x00007f000f007a0c */ /* 0x000fe20003f26270 */
[----:B------:R-:W-:Y:S01]  /*1490*/  IMAD.SHL.U32 R15, R16, 0x2, RZ ;  /* 0x00000002100f7824 */ /* 0x000fe200078e00ff */
[----:B------:R-:W-:Y:S01]  /*14a0*/  LEA.HI.X R23, R19, c[0x0][0x284], R2, 0x2, P0 ;  /* 0x0000a10013177a11 */ /* 0x000fe200000f1402 */
[----:B-1----:R-:W-:Y:S01]  /*14b0*/  IMAD.SHL.U32 R17, R18, 0x2, RZ ;  /* 0x0000000212117824 */ /* 0x002fe200078e00ff */
[----:B------:R-:W-:Y:S02]  /*14c0*/  IADD3 R24, P0, R250, UR15, RZ ;  /* 0x0000000ffa187c10 */ /* 0x000fe4000ff1e0ff */
[----:B------:R-:W-:Y:S01]  /*14d0*/  LOP3.LUT R20, R15, 0x2, R20, 0xe2, !PT ;  /* 0x000000020f147812 */ /* 0x000fe200078ee214 */
[----:B------:R-:W-:Y:S01]  /*14e0*/  IMAD.U32 R15, RZ, RZ, UR15 ;  /* 0x0000000fff0f7e24 */ /* 0x000fe2000f8e00ff */
[----:B------:R-:W-:Y:S02]  /*14f0*/  SEL R241, RZ, 0xffffffff, P1 ;  /* 0xfffffffffff17807 */ /* 0x000fe40000800000 */
[----:B------:R-:W-:-:S02]  /*1500*/  IADD3.X R25, R251, UR19, RZ, P0, !PT ;  /* 0x00000013fb197c10 */ /* 0x000fc400087fe4ff */
[----:B------:R-:W-:Y:S01]  /*1510*/  IADD3 R16, P1, P0, R15, 0x100, R250 ;  /* 0x000001000f107810 */ /* 0x000fe2000783e0fa */
[----:B------:R-:W-:Y:S01]  /*1520*/  @!P5 IMAD.SHL.U32 R15, R234, 0x10, RZ ;  /* 0x00000010ea0fd824 */ /* 0x000fe200078e00ff */
[----:B------:R-:W-:Y:S01]  /*1530*/  LOP3.LUT R242, R17, 0x2, R242, 0xe2, !PT ;  /* 0x0000000211f27812 */ /* 0x000fe200078ee2f2 */
[----:B------:R1:W-:Y:S01]  /*1540*/  LDGSTS.E.BYPASS.LTC128B.128 [R232+0xd080], [R24.64], !P6 ;  /* 0x0d08000018e87fae */ /* 0x0003e2000f101d50 */
[----:B------:R-:W-:Y:S01]  /*1550*/  IADD3.X R17, RZ, UR19, R251, P1, P0 ;  /* 0x00000013ff117c10 */ /* 0x000fe20008fe04fb */
[----:B------:R-:W-:Y:S01]  /*1560*/  IMAD.SHL.U32 R241, R241, 0x4, RZ ;  /* 0x00000004f1f17824 */ /* 0x000fe200078e00ff */
[----:B------:R-:W-:Y:S01]  /*1570*/  PLOP3.LUT P0, PT, PT, PT, UP0, 0x80, 0x0 ;  /* 0x000000000000781c */ /* 0x000fe20003f0f008 */
[----:B------:R1:W-:Y:S03]  /*1580*/  LDGSTS.E.BYPASS.LTC128B.128 [R232+0xf080], [R24.64+0x80], !P3 ;  /* 0x0f08008018e87fae */ /* 0x0003e6000d901d50 */
[----:B------:R-:W-:Y:S01]  /*1590*/  LOP3.LUT R241, R241, 0x4, R20, 0xe2, !PT ;  /* 0x00000004f1f17812 */ /* 0x000fe200078ee214 */
[----:B------:R1:W-:Y:S04]  /*15a0*/  LDGSTS.E.BYPASS.LTC128B.128 [R232+0x11080], [R16.64], !P2 ;  /* 0x1108000010e87fae */ /* 0x0003e8000d101d50 */
[----:B------:R1:W-:Y:S04]  /*15b0*/  @!P5 LDGSTS.E.BYPASS.LTC128B.128 [R15+0x12180], [R22.64] ;  /* 0x12180000160fdfae */ /* 0x0003e8000b901d50 */
[----:B------:R-:W0:Y:S01]  /*15c0*/  LDGDEPBAR ;  /* 0x00000000000079af */ /* 0x000e220000000000 */
[----:B------:R-:W-:Y:S05]  /*15d0*/  @!P0 BRA `(.L_x_24) ;  /* 0x0000338000008947 */ /* 0x000fea0003800000 */
[----:B--2345:R-:W-:Y:S01]  /*15e0*/  IMAD R14, R8, c[0x0][0x238], RZ ;  /* 0x00008e00080e7a24 */ /* 0x03cfe200078e02ff */
[----:B------:R-:W-:Y:S01]  /*15f0*/  SHF.R.S32.HI R235, RZ, 0x1f, R234 ;  /* 0x0000001fffeb7819 */ /* 0x000fe200000114ea */
[----:B------:R-:W-:Y:S01]  /*1600*/  ULDC.64 UR4, c[0x0][0x240] ;  /* 0x0000900000047ab9 */ /* 0x000fe20000000a00 */
[-C--:B------:R-:W-:Y:S01]  /*1610*/  LEA.HI R8, R13, R234.reuse, RZ, 0x5 ;  /* 0x000000ea0d087211 */ /* 0x080fe200078f28ff */
[----:B------:R-:W-:Y:S01]  /*1620*/  IMAD R14, R9, c[0x0][0x23c], R14 ;  /* 0x00008f00090e7a24 */ /* 0x000fe200078e020e */
[----:B------:R-:W-:Y:S01]  /*1630*/  LEA.HI R13, R13, R234, RZ, 0x2 ;  /* 0x000000ea0d0d7211 */ /* 0x000fe200078f10ff */
[----:B------:R-:W-:Y:S01]  /*1640*/  IMAD.WIDE.U32 R18, R9, c[0x0][0x238], R234 ;  /* 0x00008e0009127a25 */ /* 0x000fe200078e00ea */
[----:B------:R-:W-:Y:S01]  /*1650*/  SHF.R.S32.HI R21, RZ, 0x5, R8 ;  /* 0x00000005ff157819 */ /* 0x000fe20000011408 */
[----:B------:R-:W-:Y:S01]  /*1660*/  UIMAD UR4, UR18, UR4, URZ ;  /* 0x00000004120472a4 */ /* 0x000fe2000f8e023f */
[----:B-1----:R-:W-:Y:S01]  /*1670*/  LOP3.LUT R15, R12, 0xfffffff0, RZ, 0xc0, !PT ;  /* 0xfffffff00c0f7812 */ /* 0x002fe200078ec0ff */
[----:B------:R-:W-:Y:S01]  /*1680*/  IMAD.IADD R19, R19, 0x1, R14 ;  /* 0x0000000113137824 */ /* 0x000fe200078e020e */
[--C-:B------:R-:W-:Y:S01]  /*1690*/  SHF.R.S32.HI R9, RZ, 0x2, R13.reuse ;  /* 0x00000002ff097819 */ /* 0x100fe2000001140d */
[----:B------:R-:W-:Y:S01]  /*16a0*/  IMAD.U32 R248, RZ, RZ, UR9 ;  /* 0x00000009fff87e24 */ /* 0x000fe2000f8e00ff */
[----:B------:R-:W-:Y:S01]  /*16b0*/  SHF.R.S32.HI R12, RZ, 0x1f, R13 ;  /* 0x0000001fff0c7819 */ /* 0x000fe2000001140d */
[----:B------:R-:W-:Y:S01]  /*16c0*/  IMAD.IADD R15, R234, 0x1, -R15 ;  /* 0x00000001ea0f7824 */ /* 0x000fe200078e0a0f */
[----:B------:R-:W-:Y:S01]  /*16d0*/  LEA.HI R2, R8, R21, RZ, 0x1 ;  /* 0x0000001508027211 */ /* 0x000fe200078f08ff */
[----:B------:R-:W-:Y:S01]  /*16e0*/  UIADD3 UR20, UR20, 0x3f, URZ ;  /* 0x0000003f14147890 */ /* 0x000fe2000fffe03f */
[----:B------:R-:W-:Y:S01]  /*16f0*/  LEA.HI R12, R12, R9, RZ, 0x3 ;  /* 0x000000090c0c7211 */ /* 0x000fe200078f18ff */
[----:B------:R-:W-:Y:S01]  /*1700*/  UIMAD UR5, UR9, UR5, UR4 ;  /* 0x00000005090572a4 */ /* 0x000fe2000f8e0204 */
[----:B------:R-:W-:Y:S01]  /*1710*/  LOP3.LUT R2, R2, 0xfffffffe, RZ, 0xc0, !PT ;  /* 0xfffffffe02027812 */ /* 0x000fe200078ec0ff */
[----:B------:R-:W-:Y:S01]  /*1720*/  IMAD.WIDE.U32 R248, R248, c[0x0][0x240], R18 ;  /* 0x00009000f8f87a25 */ /* 0x000fe200078e0012 */
[----:B------:R-:W-:Y:S01]  /*1730*/  LOP3.LUT R17, R8, 0xffffffe0, RZ, 0xc0, !PT ;  /* 0xffffffe008117812 */ /* 0x000fe200078ec0ff */
[----:B------:R-:W-:Y:S01]  /*1740*/  USHF.R.S32.HI UR4, URZ, 0x1f, UR20 ;  /* 0x0000001f3f047899 */ /* 0x000fe20008011414 */
[----:B------:R-:W-:Y:S01]  /*1750*/  LOP3.LUT R8, R12, 0xfffffff8, RZ, 0xc0, !PT ;  /* 0xfffffff80c087812 */ /* 0x000fe200078ec0ff */
[----:B------:R-:W-:Y:S01]  /*1760*/  IMAD.IADD R2, R21, 0x1, -R2 ;  /* 0x0000000115027824 */ /* 0x000fe200078e0a02 */
[----:B------:R-:W-:Y:S01]  /*1770*/  SHF.R.S32.HI R16, RZ, 0x1f, R15 ;  /* 0x0000001fff107819 */ /* 0x000fe2000001140f */
[----:B------:R-:W-:Y:S01]  /*1780*/  IMAD.IADD R12, R234, 0x1, -R17 ;  /* 0x00000001ea0c7824 */ /* 0x000fe200078e0a11 */
[----:B------:R-:W-:Y:S01]  /*1790*/  SHF.R.S32.HI R23, RZ, 0x1f, R4 ;  /* 0x0000001fff177819 */ /* 0x000fe20000011404 */
[----:B------:R-:W-:Y:S01]  /*17a0*/  IMAD.IADD R8, R9, 0x1, -R8 ;  /* 0x0000000109087824 */ /* 0x000fe200078e0a08 */
[----:B------:R-:W-:Y:S01]  /*17b0*/  LEA.HI R9, R16, R15, RZ, 0x3 ;  /* 0x0000000f10097211 */ /* 0x000fe200078f18ff */
[----:B------:R-:W-:Y:S01]  /*17c0*/  IMAD.SHL.U32 R16, R2, 0x10, RZ ;  /* 0x0000001002107824 */ /* 0x000fe200078e00ff */
[----:B------:R-:W-:Y:S01]  /*17d0*/  LEA.HI R23, R23, R4, RZ, 0x2 ;  /* 0x0000000417177211 */ /* 0x000fe200078f10ff */
[----:B------:R-:W-:Y:S01]  /*17e0*/  IMAD.SHL.U32 R17, R4, 0x8, RZ ;  /* 0x0000000804117824 */ /* 0x000fe200078e00ff */
[----:B------:R-:W-:Y:S01]  /*17f0*/  SHF.R.S32.HI R239, RZ, 0x1f, R12 ;  /* 0x0000001fffef7819 */ /* 0x000fe2000001140c */
[----:B------:R-:W-:Y:S01]  /*1800*/  IMAD.SHL.U32 R2, R2, 0x400, RZ ;  /* 0x0000040002027824 */ /* 0x000fe200078e00ff */
[----:B------:R-:W-:Y:S01]  /*1810*/  LOP3.LUT R10, R10, 0x10, R16, 0xf8, !PT ;  /* 0x000000100a0a7812 */ /* 0x000fe200078ef810 */
[C---:B------:R-:W-:Y:S01]  /*1820*/  IMAD.SHL.U32 R228, R9.reuse, 0x40, RZ ;  /* 0x0000004009e47824 */ /* 0x040fe200078e00ff */
[----:B------:R-:W-:Y:S01]  /*1830*/  LOP3.LUT R14, R9, 0xfffffff8, RZ, 0xc0, !PT ;  /* 0xfffffff8090e7812 */ /* 0x000fe200078ec0ff */
[----:B------:R-:W-:Y:S01]  /*1840*/  ULEA.HI UR20, UR4, UR20, URZ, 0x6 ;  /* 0x0000001404147291 */ /* 0x000fe2000f8f303f */
[----:B------:R-:W-:Y:S01]  /*1850*/  LOP3.LUT R23, R23, 0xfffffffc, RZ, 0xc0, !PT ;  /* 0xfffffffc17177812 */ /* 0x000fe200078ec0ff */
[----:B------:R-:W-:Y:S01]  /*1860*/  CS2R R130, SRZ ;  /* 0x0000000000827805 */ /* 0x000fe2000001ff00 */
[----:B------:R-:W-:Y:S01]  /*1870*/  LEA.HI R239, R239, R12, RZ, 0x2 ;  /* 0x0000000cefef7211 */ /* 0x000fe200078f10ff */
[----:B------:R-:W-:Y:S01]  /*1880*/  IMAD.IADD R14, R15, 0x1, -R14 ;  /* 0x000000010f0e7824 */ /* 0x000fe200078e0a0e */
[----:B------:R-:W-:Y:S01]  /*1890*/  LOP3.LUT R7, R10, 0x8, R7, 0xf8, !PT ;  /* 0x000000080a077812 */ /* 0x000fe200078ef807 */
[----:B------:R-:W-:Y:S01]  /*18a0*/  IMAD.SHL.U32 R10, R8, 0x40, RZ ;  /* 0x00000040080a7824 */ /* 0x000fe200078e00ff */
[----:B------:R-:W-:Y:S01]  /*18b0*/  LOP3.LUT R15, R239, 0xfffffffc, RZ, 0xc0, !PT ;  /* 0xfffffffcef0f7812 */ /* 0x000fe200078ec0ff */
[----:B------:R-:W-:Y:S01]  /*18c0*/  IMAD.IADD R20, R4, 0x1, -R23 ;  /* 0x0000000104147824 */ /* 0x000fe200078e0a17 */
[----:B------:R-:W-:Y:S01]  /*18d0*/  LOP3.LUT P0, RZ, R8, 0x4, RZ, 0xc0, !PT ;  /* 0x0000000408ff7812 */ /* 0x000fe2000780c0ff */
[----:B------:R-:W-:Y:S01]  /*18e0*/  IMAD.SHL.U32 R8, R229, 0x20, RZ ;  /* 0x00000020e5087824 */ /* 0x000fe200078e00ff */
[----:B------:R-:W-:Y:S01]  /*18f0*/  LOP3.LUT R10, R10, 0x1c0, RZ, 0xc0, !PT ;  /* 0x000001c00a0a7812 */ /* 0x000fe200078ec0ff */
[----:B------:R-:W-:Y:S01]  /*1900*/  IMAD R11, R20, -0x8, R11 ;  /* 0xfffffff8140b7824 */ /* 0x000fe200078e020b */
[----:B------:R-:W-:Y:S01]  /*1910*/  LOP3.LUT P2, RZ, R14, 0x2, RZ, 0xc0, !PT ;  /* 0x000000020eff7812 */ /* 0x000fe2000784c0ff */
[----:B------:R-:W-:Y:S01]  /*1920*/  IMAD.IADD R12, R12, 0x1, -R15 ;  /* 0x000000010c0c7824 */ /* 0x000fe200078e0a0f */
[C---:B------:R-:W-:Y:S01]  /*1930*/  LOP3.LUT P1, RZ, R14.reuse, 0x4, RZ, 0xc0, !PT ;  /* 0x000000040eff7812 */ /* 0x040fe2000782c0ff */
[----:B------:R-:W-:Y:S01]  /*1940*/  IMAD.SHL.U32 R14, R14, 0x40, RZ ;  /* 0x000000400e0e7824 */ /* 0x000fe200078e00ff */
[----:B------:R-:W-:Y:S01]  /*1950*/  LOP3.LUT R17, R17, 0x18, RZ, 0xc0, !PT ;  /* 0x0000001811117812 */ /* 0x000fe200078ec0ff */
[----:B------:R-:W-:Y:S01]  /*1960*/  IMAD R4, R12, -0x2, R11 ;  /* 0xfffffffe0c047824 */ /* 0x000fe200078e020b */
[----:B------:R-:W-:Y:S01]  /*1970*/  SHF.R.U32.HI R15, RZ, 0x3, R10 ;  /* 0x00000003ff0f7819 */ /* 0x000fe2000001160a */
[----:B------:R-:W-:Y:S01]  /*1980*/  CS2R R128, SRZ ;  /* 0x0000000000807805 */ /* 0x000fe2000001ff00 */
[----:B------:R-:W-:Y:S01]  /*1990*/  LOP3.LUT R11, R17, 0x20, R8, 0xf8, !PT ;  /* 0x00000020110b7812 */ /* 0x000fe200078ef808 */
[----:B------:R-:W-:Y:S01]  /*19a0*/  CS2R R126, SRZ ;  /* 0x00000000007e7805 */ /* 0x000fe2000001ff00 */
[----:B------:R-:W-:Y:S01]  /*19b0*/  LOP3.LUT R15, R15, R10, R17, 0x1e, !PT ;  /* 0x0000000a0f0f7212 */ /* 0x000fe200078e1e11 */
[----:B------:R-:W-:Y:S01]  /*19c0*/  IMAD.SHL.U32 R17, R229, 0x8, RZ ;  /* 0x00000008e5117824 */ /* 0x000fe200078e00ff */
[----:B------:R-:W-:Y:S01]  /*19d0*/  LOP3.LUT R13, R13, 0x3ffffffc, RZ, 0xc0, !PT ;  /* 0x3ffffffc0d0d7812 */ /* 0x000fe200078ec0ff */
[----:B------:R-:W-:Y:S01]  /*19e0*/  CS2R R124, SRZ ;  /* 0x00000000007c7805 */ /* 0x000fe2000001ff00 */
[----:B------:R-:W-:Y:S01]  /*19f0*/  LOP3.LUT R14, R14, 0x1c0, RZ, 0xc0, !PT ;  /* 0x000001c00e0e7812 */ /* 0x000fe200078ec0ff */
[----:B------:R-:W-:Y:S01]  /*1a00*/  CS2R R122, SRZ ;  /* 0x00000000007a7805 */ /* 0x000fe2000001ff00 */
[----:B------:R-:W-:Y:S01]  /*1a10*/  LOP3.LUT R228, R228, 0xfffffe00, RZ, 0xc0, !PT ;  /* 0xfffffe00e4e47812 */ /* 0x000fe200078ec0ff */
[----:B------:R-:W-:Y:S01]  /*1a20*/  IMAD.IADD R13, R234, 0x1, -R13 ;  /* 0x00000001ea0d7824 */ /* 0x000fe200078e0a0d */
[----:B------:R-:W-:Y:S01]  /*1a30*/  SHF.R.U32.HI R8, RZ, 0x3, R14 ;  /* 0x00000003ff087819 */ /* 0x000fe2000001160e */
[----:B------:R-:W-:Y:S01]  /*1a40*/  CS2R R120, SRZ ;  /* 0x0000000000787805 */ /* 0x000fe2000001ff00 */
[----:B------:R-:W-:Y:S01]  /*1a50*/  LOP3.LUT R17, R14, 0x8, R17, 0xf8, !PT ;  /* 0x000000080e117812 */ /* 0x000fe200078ef811 */
[----:B------:R-:W-:Y:S01]  /*1a60*/  IMAD R240, R13, 0x2, R2 ;  /* 0x000000020df07824 */ /* 0x000fe200078e0202 */
[----:B------:R-:W-:Y:S01]  /*1a70*/  LOP3.LUT R6, R7, R6, RZ, 0x3c, !PT ;  /* 0x0000000607067212 */ /* 0x000fe200078e3cff */
[----:B------:R-:W-:Y:S01]  /*1a80*/  CS2R R118, SRZ ;  /* 0x0000000000767805 */ /* 0x000fe2000001ff00 */
[----:B------:R-:W-:Y:S01]  /*1a90*/  LOP3.LUT R17, R17, R8, RZ, 0x3c, !PT ;  /* 0x0000000811117212 */ /* 0x000fe200078e3cff */
[----:B------:R-:W-:Y:S01]  /*1aa0*/  IMAD.IADD R240, R15, 0x1, R240 ;  /* 0x000000010ff07824 */ /* 0x000fe200078e02f0 */
[----:B------:R-:W-:Y:S01]  /*1ab0*/  LOP3.LUT R11, R8, R11, R14, 0x1e, !PT ;  /* 0x0000000b080b7212 */ /* 0x000fe200078e1e0e */
[----:B------:R-:W-:Y:S01]  /*1ac0*/  IMAD R229, R229, 0x200, R6 ;  /* 0x00000200e5e57824 */ /* 0x000fe200078e0206 */
[-C--:B------:R-:W-:Y:S01]  /*1ad0*/  IADD3 R2, R17, R228.reuse, R2 ;  /* 0x000000e411027210 */ /* 0x080fe20007ffe002 */
[----:B------:R-:W-:Y:S01]  /*1ae0*/  CS2R R116, SRZ ;  /* 0x0000000000747805 */ /* 0x000fe2000001ff00 */
[----:B------:R-:W-:Y:S01]  /*1af0*/  SEL R3, R3, 0xffffffe0, !P2 ;  /* 0xffffffe003037807 */ /* 0x000fe20005000000 */
[----:B------:R-:W-:Y:S01]  /*1b00*/  IMAD R0, R229, 0x2, R0 ;  /* 0x00000002e5007824 */ /* 0x000fe200078e0200 */
[----:B------:R-:W-:Y:S01]  /*1b10*/  SEL R5, R5, 0xffffffc0, !P1 ;  /* 0xffffffc005057807 */ /* 0x000fe20004800000 */
[C---:B------:R-:W-:Y:S01]  /*1b20*/  IMAD.SHL.U32 R230, R2.reuse, 0x2, RZ ;  /* 0x0000000202e67824 */ /* 0x040fe200078e00ff */
[----:B------:R-:W-:Y:S01]  /*1b30*/  LOP3.LUT R228, R11, R228, RZ, 0xfc, !PT ;  /* 0x000000e40be47212 */ /* 0x000fe200078efcff */
[----:B------:R-:W-:Y:S01]  /*1b40*/  IMAD R224, R2, 0x2, R3 ;  /* 0x0000000202e07824 */ /* 0x000fe200078e0203 */
[----:B------:R-:W-:Y:S01]  /*1b50*/  LEA R240, R240, 0x12280, 0x1 ;  /* 0x00012280f0f07811 */ /* 0x000fe200078e08ff */
[----:B------:R-:W-:Y:S01]  /*1b60*/  IMAD R3, R2, 0x2, R5 ;  /* 0x0000000202037824 */ /* 0x000fe200078e0205 */
[----:B------:R-:W-:Y:S01]  /*1b70*/  LEA.HI R239, R239, R16, RZ, 0x1e ;  /* 0x00000010efef7211 */ /* 0x000fe200078ff0ff */
[----:B------:R-:W-:Y:S01]  /*1b80*/  CS2R R114, SRZ ;  /* 0x0000000000727805 */ /* 0x000fe2000001ff00 */
[C---:B------:R-:W-:Y:S01]  /*1b90*/  IADD3 R243, R240.reuse, 0x40, RZ ;  /* 0x00000040f0f37810 */ /* 0x040fe20007ffe0ff */
        /* <DEDUP_REMOVED lines=39> */
[----:B------:R-:W-:Y:S01]  /*1e10*/  IADD3 R238, R249, UR5, RZ ;  /* 0x00000005f9ee7c10 */ /* 0x000fe2000fffe0ff */
[----:B------:R-:W-:Y:S01]  /*1e20*/  IMAD.SHL.U32 R229, R229, 0x2, RZ ;  /* 0x00000002e5e57824 */ /* 0x000fe200078e00ff */
[----:B------:R-:W-:Y:S01]  /*1e30*/  @P0 IADD3 R243, R240, -0x40, RZ ;  /* 0xffffffc0f0f30810 */ /* 0x000fe20007ffe0ff */
[----:B------:R-:W-:Y:S01]  /*1e40*/  IMAD.SHL.U32 R228, R228, 0x2, RZ ;  /* 0x00000002e4e47824 */ /* 0x000fe200078e00ff */
[----:B------:R-:W-:Y:S01]  /*1e50*/  USHF.R.S32.HI UR20, URZ, 0x6, UR20 ;  /* 0x000000063f147899 */ /* 0x000fe20008011414 */
[----:B------:R-:W-:Y:S01]  /*1e60*/  IMAD.IADD R2, R5, 0x1, R224 ;  /* 0x0000000105027824 */ /* 0x000fe200078e02e0 */
[----:B------:R-:W-:-:S02]  /*1e70*/  UMOV UR18, URZ ;  /* 0x0000003f00127c82 */ /* 0x000fc40008000000 */
[C---:B------:R-:W-:Y:S02]  /*1e80*/  ISETP.GT.AND P2, PT, R4.reuse, RZ, PT ;  /* 0x000000ff0400720c */ /* 0x040fe40003f44270 */
[----:B------:R-:W-:-:S02]  /*1e90*/  ISETP.GT.AND P1, PT, R4, 0x1, PT ;  /* 0x000000010400780c */ /* 0x000fc40003f24270 */
[----:B------:R-:W-:Y:S02]  /*1ea0*/  LOP3.LUT R233, R233, 0xfffffffb, RZ, 0xc0, !PT ;  /* 0xfffffffbe9e97812 */ /* 0x000fe400078ec0ff */
[C---:B------:R-:W-:Y:S02]  /*1eb0*/  ISETP.GT.AND P0, PT, R4.reuse, 0x20, PT ;  /* 0x000000200400780c */ /* 0x040fe40003f04270 */
[----:B------:R-:W-:-:S05]  /*1ec0*/  ISETP.GT.AND P6, PT, R4, 0x21, PT ;  /* 0x000000210400780c */ /* 0x000fca0003fc4270 */
[----:B------:R-:W-:-:S04]  /*1ed0*/  @P2 LOP3.LUT R233, R233, 0x4, RZ, 0xfc, !PT ;  /* 0x00000004e9e92812 */ /* 0x000fc800078efcff */
[----:B------:R-:W-:-:S04]  /*1ee0*/  LOP3.LUT R233, R233, 0xfffffffd, RZ, 0xc0, !PT ;  /* 0xfffffffde9e97812 */ /* 0x000fc800078ec0ff */
[----:B------:R-:W-:-:S04]  /*1ef0*/  @P1 LOP3.LUT R233, R233, 0x2, RZ, 0xfc, !PT ;  /* 0x00000002e9e91812 */ /* 0x000fc800078efcff */
[----:B------:R-:W-:-:S04]  /*1f00*/  LOP3.LUT R233, R233, 0xfffffffe, RZ, 0xc0, !PT ;  /* 0xfffffffee9e97812 */ /* 0x000fc800078ec0ff */
[----:B------:R-:W-:Y:S02]  /*1f10*/  @P0 LOP3.LUT R233, R233, 0x1, RZ, 0xfc, !PT ;  /* 0x00000001e9e90812 */ /* 0x000fe400078efcff */
.L_x_27:
[----:B------:R-:W-:Y:S04]  /*1f20*/  DEPBAR.LE SB0, 0x0 ;  /* 0x000080000000791a */ /* 0x000fe80000000000 */
[----:B------:R-:W-:Y:S01]  /*1f30*/  BAR.SYNC.DEFER_BLOCKING 0x0 ;  /* 0x0000000000007b1d */ /* 0x000fe20000010000 */
[C---:B------:R-:W-:Y:S01]  /*1f40*/  LOP3.LUT P1, RZ, R233.reuse, 0x2, RZ, 0xc0, !PT ;  /* 0x00000002e9ff7812 */ /* 0x040fe2000782c0ff */
[----:B------:R-:W-:Y:S01]  /*1f50*/  UIADD3 UR21, UR18, 0x1, URZ ;  /* 0x0000000112157890 */ /* 0x000fe2000fffe03f */
[C---:B------:R-:W-:Y:S02]  /*1f60*/  LOP3.LUT P2, RZ, R233.reuse, 0x4, RZ, 0xc0, !PT ;  /* 0x00000004e9ff7812 */ /* 0x040fe4000784c0ff */
[----:B------:R-:W-:Y:S01]  /*1f70*/  LOP3.LUT P0, RZ, R233, 0x1, RZ, 0xc0, !PT ;  /* 0x00000001e9ff7812 */ /* 0x000fe2000780c0ff */
[----:B------:R-:W-:Y:S06]  /*1f80*/  UISETP.GE.AND UP0, UPT, UR21, UR20, UPT ;  /* 0x000000141500728c */ /* 0x000fec000bf06270 */
[----:B------:R-:W-:Y:S01]  /*1f90*/  PLOP3.LUT P4, PT, PT, PT, UP0, 0x80, 0x0 ;  /* 0x000000000000781c */ /* 0x000fe20003f8f008 */
        /* <DEDUP_REMOVED lines=8> */
[----:B------:R-:W-:Y:S01]  /*2020*/  LDSM.16.M88.4 R28, [R231+0x2080] ;  /* 0x00208000e71c783b */ /* 0x000fe20000000200 */
[-C--:B-1----:R-:W-:Y:S04]  /*2030*/  HMMA.16816.F32 R4, R132, R136.reuse, RZ ;  /* 0x000000888404723c */ /* 0x082fe800000018ff */
[----:B------:R-:W-:Y:S05]  /*2040*/  LDSM.16.M88.4 R32, [R230+0x9080] ;  /* 0x00908000e620783b */ /* 0x000fea0000000200 */
[----:B------:R-:W-:Y:S01]  /*2050*/  LDS R207, [R239.X4+0x12080] ;  /* 0x01208000efcf7984 */ /* 0x000fe20000004800 */
[C---:B--2---:R-:W-:Y:S04]  /*2060*/  HMMA.16816.F32 R8, R140.reuse, R136, RZ ;  /* 0x000000888c08723c */ /* 0x044fe800000018ff */
[----:B------:R-:W-:Y:S04]  /*2070*/  LDS R206, [R239.X4+0x120a0] ;  /* 0x0120a000efce7984 */ /* 0x000fe80000004800 */
[-C--:B------:R-:W-:Y:S01]  /*2080*/  HMMA.16816.F32 R12, R140, R138.reuse, RZ ;  /* 0x0000008a8c0c723c */ /* 0x080fe200000018ff */
[----:B------:R-:W-:Y:S05]  /*2090*/  LDSM.16.M88.4 R140, [R3+0x7080] ;  /* 0x00708000038c783b */ /* 0x000fea0000000200 */
[----:B------:R-:W-:Y:S02]  /*20a0*/  LDS R205, [R239.X4+0x12100] ;  /* 0x01210000efcd7984 */ /* 0x000fe40000004800 */
[----:B------:R-:W-:Y:S03]  /*20b0*/  HMMA.16816.F32 R16, R132, R138, RZ ;  /* 0x0000008a8410723c */ /* 0x000fe600000018ff */
[----:B------:R-:W-:Y:S05]  /*20c0*/  LDSM.16.M88.4 R132, [R3+0x6080] ;  /* 0x006080000384783b */ /* 0x000fea0000000200 */
[-C--:B---3--:R-:W-:Y:S01]  /*20d0*/  HMMA.16816.F32 R4, R144, R148.reuse, R4 ;  /* 0x000000949004723c */ /* 0x088fe20000001804 */
[----:B------:R-:W1:Y:S05]  /*20e0*/  LDSM.16.M88.4 R136, [R226+0x80] ;  /* 0x00008000e288783b */ /* 0x000e6a0000000200 */
[----:B------:R-:W-:Y:S02]  /*20f0*/  LDS R204, [R239.X4+0x12120] ;  /* 0x01212000efcc7984 */ /* 0x000fe40000004800 */
[C---:B----4-:R-:W-:Y:S08]  /*2100*/  HMMA.16816.F32 R8, R152.reuse, R148, R8 ;  /* 0x000000949808723c */ /* 0x050ff00000001808 */
[-C--:B------:R-:W-:Y:S08]  /*2110*/  HMMA.16816.F32 R12, R152, R150.reuse, R12 ;  /* 0x00000096980c723c */ /* 0x080ff0000000180c */
[----:B------:R-:W-:Y:S01]  /*2120*/  HMMA.16816.F32 R16, R144, R150, R16 ;  /* 0x000000969010723c */ /* 0x000fe20000001810 */
[----:B------:R-:W-:Y:S05]  /*2130*/  LDSM.16.M88.4 R144, [R2+0x6080] ;  /* 0x006080000290783b */ /* 0x000fea0000000200 */
[----:B------:R-:W2:Y:S02]  /*2140*/  LDSM.16.M88.4 R148, [R225+0x80] ;  /* 0x00008000e194783b */ /* 0x000ea40000000200 */
[-C--:B-1----:R-:W-:Y:S08]  /*2150*/  HMMA.16816.F32 R4, R132, R136.reuse, R4 ;  /* 0x000000888404723c */ /* 0x082ff00000001804 */
[C---:B------:R-:W-:Y:S08]  /*2160*/  HMMA.16816.F32 R8, R140.reuse, R136, R8 ;  /* 0x000000888c08723c */ /* 0x040ff00000001808 */
[-C--:B------:R-:W-:Y:S08]  /*2170*/  HMMA.16816.F32 R12, R140, R138.reuse, R12 ;  /* 0x0000008a8c0c723c */ /* 0x080ff0000000180c */
[----:B------:R-:W-:Y:S01]  /*2180*/  HMMA.16816.F32 R16, R132, R138, R16 ;  /* 0x0000008a8410723c */ /* 0x000fe20000001810 */
[----:B------:R-:W-:Y:S05]  /*2190*/  LDSM.16.M88.4 R132, [R227+0x2080] ;  /* 0x00208000e384783b */ /* 0x000fea0000000200 */
[----:B------:R-:W-:Y:S02]  /*21a0*/  LDSM.16.M88.4 R136, [R224+0x9080] ;  /* 0x00908000e088783b */ /* 0x000fe40000000200 */
[-C--:B--2---:R-:W-:Y:S08]  /*21b0*/  HMMA.16816.F32 R4, R144, R148.reuse, R4 ;  /* 0x000000949004723c */ /* 0x084ff00000001804 */
[C---:B------:R-:W-:Y:S08]  /*21c0*/  HMMA.16816.F32 R8, R20.reuse, R148, R8 ;  /* 0x000000941408723c */ /* 0x040ff00000001808 */
[-C--:B------:R-:W-:Y:S01]  /*21d0*/  HMMA.16816.F32 R12, R20, R150.reuse, R12 ;  /* 0x00000096140c723c */ /* 0x080fe2000000180c */
[----:B------:R-:W1:Y:S07]  /*21e0*/  LDSM.16.M88.4 R20, [R224+0x8080] ;  /* 0x00808000e014783b */ /* 0x000e6e0000000200 */
[----:B------:R-:W-:Y:S08]  /*21f0*/  HMMA.16816.F32 R16, R144, R150, R16 ;  /* 0x000000969010723c */ /* 0x000ff00000001810 */
[-C--:B------:R-:W-:Y:S08]  /*2200*/  HMMA.16816.F32 R4, R24, R28.reuse, R4 ;  /* 0x0000001c1804723c */ /* 0x080ff00000001804 */
        /* <DEDUP_REMOVED lines=41> */
[----:B------:R-:W-:Y:S04]  /*24a0*/  DEPBAR.LE SB0, 0x0 ;  /* 0x000080000000791a */ /* 0x000fe80000000000 */
[----:B------:R-:W-:Y:S01]  /*24b0*/  BAR.SYNC.DEFER_BLOCKING 0x0 ;  /* 0x0000000000007b1d */ /* 0x000fe20000010000 */
[-C--:B--2---:R-:W-:Y:S08]  /*24c0*/  HMMA.16816.F32 R4, R24, R28.reuse, R4 ;  /* 0x0000001c1804723c */ /* 0x084ff00000001804 */
[C---:B------:R-:W-:Y:S08]  /*24d0*/  HMMA.16816.F32 R8, R32.reuse, R28, R8 ;  /* 0x0000001c2008723c */ /* 0x040ff00000001808 */
[-C--:B------:R-:W-:Y:S01]  /*24e0*/  HMMA.16816.F32 R12, R32, R30.reuse, R12 ;  /* 0x0000001e200c723c */ /* 0x080fe2000000180c */
[----:B------:R-:W2:Y:S07]  /*24f0*/  LDSM.16.M88.4 R140, [R230+0xc080] ;  /* 0x00c08000e68c783b */ /* 0x000eae0000000200 */
[----:B------:R-:W-:Y:S01]  /*2500*/  HMMA.16816.F32 R16, R24, R30, R16 ;  /* 0x0000001e1810723c */ /* 0x000fe20000001810 */
[----:B------:R-:W3:Y:S07]  /*2510*/  LDSM.16.M88.4 R144, [R230+0xd080] ;  /* 0x00d08000e690783b */ /* 0x000eee0000000200 */
[-C--:B-1----:R-:W-:Y:S01]  /*2520*/  HMMA.16816.F32 R4, R20, R132.reuse, R4 ;  /* 0x000000841404723c */ /* 0x082fe20000001804 */
[----:B------:R-:W1:Y:S05]  /*2530*/  LDSM.16.M88.4 R148, [R224+0xc080] ;  /* 0x00c08000e094783b */ /* 0x000e6a0000000200 */
[----:B------:R-:W4:Y:S02]  /*2540*/  LDSM.16.M88.4 R152, [R224+0xd080] ;  /* 0x00d08000e098783b */ /* 0x000f240000000200 */
[C---:B------:R-:W-:Y:S03]  /*2550*/  HMMA.16816.F32 R8, R136.reuse, R132, R8 ;  /* 0x000000848808723c */ /* 0x040fe60000001808 */
[----:B------:R-:W-:Y:S05]  /*2560*/  LDS R219, [R239.X4+0x121a0] ;  /* 0x0121a000efdb7984 */ /* 0x000fea0000004800 */
[-C--:B------:R-:W-:Y:S01]  /*2570*/  HMMA.16816.F32 R12, R136, R134.reuse, R12 ;  /* 0x00000086880c723c */ /* 0x080fe2000000180c */
[----:B------:R-:W-:Y:S07]  /*2580*/  LDSM.16.M88.4 R136, [R3+0xd080] ;  /* 0x00d080000388783b */ /* 0x000fee0000000200 */
[----:B------:R-:W-:Y:S01]  /*2590*/  HMMA.16816.F32 R16, R20, R134, R16 ;  /* 0x000000861410723c */ /* 0x000fe20000001810 */
[----:B------:R-:W5:Y:S03]  /*25a0*/  LDSM.16.M88.4 R132, [R3+0xc080] ;  /* 0x00c080000384783b */ /* 0x000f660000000200 */
[----:B------:R-:W-:Y:S02]  /*25b0*/  FSEL R210, R4, -INF , P2 ;  /* 0xff80000004d27808 */ /* 0x000fe40001000000 */
[----:B------:R-:W-:Y:S02]  /*25c0*/  FSEL R211, R6, -INF , P2 ;  /* 0xff80000006d37808 */ /* 0x000fe40001000000 */
[-C--:B--2---:R-:W-:Y:S04]  /*25d0*/  HMMA.16816.F32 R20, R140, R156.reuse, RZ ;  /* 0x0000009c8c14723c */ /* 0x084fe800000018ff */
[----:B------:R-:W-:Y:S01]  /*25e0*/  FSEL R217, R10, -INF , P2 ;  /* 0xff8000000ad97808 */ /* 0x000fe20001000000 */
[--C-:B------:R-:W-:Y:S01]  /*25f0*/  FFMA.FTZ R208, R210, c[0x0][0x29c], -R207.reuse ;  /* 0x0000a700d2d07a23 */ /* 0x100fe200000108cf */
[----:B------:R-:W-:Y:S01]  /*2600*/  FSEL R210, R5, -INF , P1 ;  /* 0xff80000005d27808 */ /* 0x000fe20000800000 */
[--C-:B------:R-:W-:Y:S01]  /*2610*/  FFMA.FTZ R213, R211, c[0x0][0x29c], -R206.reuse ;  /* 0x0000a700d3d57a23 */ /* 0x100fe200000108ce */
[C---:B---3--:R-:W-:Y:S03]  /*2620*/  HMMA.16816.F32 R24, R144.reuse, R156, RZ ;  /* 0x0000009c9018723c */ /* 0x048fe600000018ff */
[----:B------:R-:W2:Y:S01]  /*2630*/  MUFU.EX2 R208, R208 ;  /* 0x000000d000d07308 */ /* 0x000ea20000000800 */
[----:B------:R-:W-:Y:S01]  /*2640*/  FFMA.FTZ R209, R210, c[0x0][0x29c], -R207 ;  /* 0x0000a700d2d17a23 */ /* 0x000fe200000108cf */
[----:B------:R-:W-:Y:S02]  /*2650*/  FSEL R211, R7, -INF , P1 ;  /* 0xff80000007d37808 */ /* 0x000fe40000800000 */
[----:B------:R-:W-:Y:S01]  /*2660*/  FSEL R216, R8, -INF , P2 ;  /* 0xff80000008d87808 */ /* 0x000fe20001000000 */
[-C--:B------:R-:W-:Y:S01]  /*2670*/  HMMA.16816.F32 R28, R144, R158.reuse, RZ ;  /* 0x0000009e901c723c */ /* 0x080fe200000018ff */
[----:B------:R-:W-:Y:S03]  /*2680*/  LDSM.16.M88.4 R144, [R2+0xd080] ;  /* 0x00d080000290783b */ /* 0x000fe60000000200 */
[----:B------:R-:W-:Y:S01]  /*2690*/  FFMA.FTZ R212, R216, c[0x0][0x29c], -R205 ;  /* 0x0000a700d8d47a23 */ /* 0x000fe200000108cd */
[----:B------:R3:W-:Y:S01]  /*26a0*/  MUFU.EX2 R210, R213 ;  /* 0x000000d500d27308 */ /* 0x0007e20000000800 */
[----:B------:R-:W-:Y:S01]  /*26b0*/  FSEL R218, R16, -INF , P0 ;  /* 0xff80000010da7808 */ /* 0x000fe20000000000 */
[----:B------:R-:W-:Y:S01]  /*26c0*/  FFMA.FTZ R214, R211, c[0x0][0x29c], -R206 ;  /* 0x0000a700d3d67a23 */ /* 0x000fe200000108ce */
[----:B------:R-:W-:Y:S01]  /*26d0*/  HMMA.16816.F32 R32, R140, R158, RZ ;  /* 0x0000009e8c20723c */ /* 0x000fe200000018ff */
[----:B------:R-:W2:Y:S03]  /*26e0*/  LDSM.16.M88.4 R140, [R2+0xc080] ;  /* 0x00c08000028c783b */ /* 0x000ea60000000200 */
[--C-:B------:R-:W-:Y:S01]  /*26f0*/  FFMA.FTZ R221, R218, c[0x0][0x29c], -R207.reuse ;  /* 0x0000a700dadd7a23 */ /* 0x100fe200000108cf */
[----:B------:R-:W-:Y:S02]  /*2700*/  FSEL R222, R17, -INF , P6 ;  /* 0xff80000011de7808 */ /* 0x000fe40003000000 */
[----:B------:R-:W-:Y:S01]  /*2710*/  MUFU.EX2 R212, R212 ;  /* 0x000000d400d47308 */ /* 0x000fe20000000800 */
[-C--:B-1----:R-:W-:Y:S05]  /*2720*/  HMMA.16816.F32 R20, R148, R160.reuse, R20 ;  /* 0x000000a09414723c */ /* 0x082fea0000001814 */
[----:B------:R-:W-:Y:S01]  /*2730*/  FFMA.FTZ R207, R222, c[0x0][0x29c], -R207 ;  /* 0x0000a700decf7a23 */ /* 0x000fe200000108cf */
[----:B------:R-:W-:Y:S02]  /*2740*/  FSEL R222, R13, -INF , P6 ;  /* 0xff8000000dde7808 */ /* 0x000fe40003000000 */
[C---:B----4-:R-:W-:Y:S01]  /*2750*/  HMMA.16816.F32 R24, R152.reuse, R160, R24 ;  /* 0x000000a09818723c */ /* 0x050fe20000001818 */
[----:B------:R1:W-:Y:S03]  /*2760*/  MUFU.EX2 R218, R221 ;  /* 0x000000dd00da7308 */ /* 0x0003e60000000800 */
[----:B------:R-:W-:Y:S02]  /*2770*/  FSEL R216, R9, -INF , P1 ;  /* 0xff80000009d87808 */ /* 0x000fe40000800000 */
[----:B------:R-:W-:Y:S02]  /*2780*/  FSEL R223, R18, -INF , P0 ;  /* 0xff80000012df7808 */ /* 0x000fe40000000000 */
[-C--:B------:R-:W-:Y:S03]  /*2790*/  HMMA.16816.F32 R28, R152, R162.reuse, R28 ;  /* 0x000000a2981c723c */ /* 0x080fe6000000181c */
[----:B------:R4:W-:Y:S01]  /*27a0*/  MUFU.EX2 R211, R214 ;  /* 0x000000d600d37308 */ /* 0x0009e20000000800 */
[--C-:B---3--:R-:W-:Y:S01]  /*27b0*/  FFMA.FTZ R213, R216, c[0x0][0x29c], -R205.reuse ;  /* 0x0000a700d8d57a23 */ /* 0x108fe200000108cd */
[----:B------:R-:W-:Y:S02]  /*27c0*/  FSEL R216, R12, -INF , P0 ;  /* 0xff8000000cd87808 */ /* 0x000fe40000000000 */
[----:B------:R-:W-:Y:S01]  /*27d0*/  FSEL R252, R14, -INF , P0 ;  /* 0xff8000000efc7808 */ /* 0x000fe20000000000 */
[----:B------:R-:W-:Y:S01]  /*27e0*/  HMMA.16816.F32 R32, R148, R162, R32 ;  /* 0x000000a29420723c */ /* 0x000fe20000001820 */
[----:B------:R-:W3:Y:S03]  /*27f0*/  LDSM.16.M88.4 R148, [R230+0xe080] ;  /* 0x00e08000e694783b */ /* 0x000ee60000000200 */
[--C-:B------:R-:W-:Y:S01]  /*2800*/  FFMA.FTZ R220, R216, c[0x0][0x29c], -R205.reuse ;  /* 0x0000a700d8dc7a23 */ /* 0x100fe200000108cd */
[----:B------:R-:W-:Y:S01]  /*2810*/  MUFU.EX2 R213, R213 ;  /* 0x000000d500d57308 */ /* 0x000fe20000000800 */
[----:B------:R-:W-:Y:S02]  /*2820*/  FFMA.FTZ R205, R222, c[0x0][0x29c], -R205 ;  /* 0x0000a700decd7a23 */ /* 0x000fe400000108cd */
[-C--:B-----5:R-:W-:Y:S01]  /*2830*/  HMMA.16816.F32 R20, R132, R164.reuse, R20 ;  /* 0x000000a48414723c */ /* 0x0a0fe20000001814 */
[----:B-1----:R-:W-:Y:S04]  /*2840*/  LDS R221, [R239.X4+0x12200] ;  /* 0x01220000efdd7984 */ /* 0x002fe80000004800 */
[--C-:B------:R-:W-:Y:S02]  /*2850*/  FFMA.FTZ R252, R252, c[0x0][0x29c], -R204.reuse ;  /* 0x0000a700fcfc7a23 */ /* 0x100fe400000108cc */
[----:B------:R1:W-:Y:S01]  /*2860*/  MUFU.EX2 R216, R220 ;  /* 0x000000dc00d87308 */ /* 0x0003e20000000800 */
[C---:B------:R-:W-:Y:S04]  /*2870*/  HMMA.16816.F32 R24, R136.reuse, R164, R24 ;  /* 0x000000a48818723c */ /* 0x040fe80000001818 */
[--C-:B----4-:R-:W-:Y:S01]  /*2880*/  FFMA.FTZ R214, R217, c[0x0][0x29c], -R204.reuse ;  /* 0x0000a700d9d67a23 */ /* 0x110fe200000108cc */
[----:B------:R-:W-:Y:S03]  /*2890*/  FSEL R217, R11, -INF , P1 ;  /* 0xff8000000bd97808 */ /* 0x000fe60000800000 */
[-C--:B------:R-:W-:Y:S01]  /*28a0*/  HMMA.16816.F32 R28, R136, R166.reuse, R28 ;  /* 0x000000a6881c723c */ /* 0x080fe2000000181c */
[----:B------:R-:W4:Y:S01]  /*28b0*/  LDSM.16.M88.4 R136, [R230+0xf080] ;  /* 0x00f08000e688783b */ /* 0x000f220000000200 */
[----:B------:R-:W-:Y:S02]  /*28c0*/  MUFU.EX2 R214, R214 ;  /* 0x000000d600d67308 */ /* 0x000fe40000000800 */
[----:B------:R-:W-:Y:S02]  /*28d0*/  FFMA.FTZ R215, R217, c[0x0][0x29c], -R204 ;  /* 0x0000a700d9d77a23 */ /* 0x000fe400000108cc */
[----:B------:R-:W-:Y:S02]  /*28e0*/  LDS R217, [R239.X4+0x12180] ;  /* 0x01218000efd97984 */ /* 0x000fe40000004800 */
[----:B------:R-:W-:Y:S03]  /*28f0*/  HMMA.16816.F32 R32, R132, R166, R32 ;  /* 0x000000a68420723c */ /* 0x000fe60000001820 */
[----:B------:R-:W5:Y:S01]  /*2900*/  LDSM.16.M88.4 R132, [R224+0xe080] ;  /* 0x00e08000e084783b */ /* 0x000f620000000200 */
[----:B------:R-:W-:Y:S01]  /*2910*/  MUFU.EX2 R215, R215 ;  /* 0x000000d700d77308 */ /* 0x000fe20000000800 */
[--C-:B-1----:R-:W-:Y:S03]  /*2920*/  FFMA.FTZ R220, R223, c[0x0][0x29c], -R206.reuse ;  /* 0x0000a700dfdc7a23 */ /* 0x102fe600000108ce */
[-C--:B--2---:R-:W-:Y:S05]  /*2930*/  HMMA.16816.F32 R20, R140, R168.reuse, R20 ;  /* 0x000000a88c14723c */ /* 0x084fea0000001814 */
[----:B------:R-:W-:Y:S01]  /*2940*/  FSEL R223, R19, -INF , P6 ;  /* 0xff80000013df7808 */ /* 0x000fe20003000000 */
[----:B------:R-:W1:Y:S02]  /*2950*/  MUFU.EX2 R209, R209 ;  /* 0x000000d100d17308 */ /* 0x000e640000000800 */
[C---:B------:R-:W-:Y:S04]  /*2960*/  HMMA.16816.F32 R24, R144.reuse, R168, R24 ;  /* 0x000000a89018723c */ /* 0x040fe80000001818 */
[----:B------:R-:W-:Y:S04]  /*2970*/  FFMA.FTZ R206, R223, c[0x0][0x29c], -R206 ;  /* 0x0000a700dfce7a23 */ /* 0x000fe800000108ce */
[-C--:B------:R-:W-:Y:S01]  /*2980*/  HMMA.16816.F32 R28, R144, R170.reuse, R28 ;  /* 0x000000aa901c723c */ /* 0x080fe2000000181c */
[----:B------:R-:W2:Y:S01]  /*2990*/  LDSM.16.M88.4 R144, [R224+0xf080] ;  /* 0x00f08000e090783b */ /* 0x000ea20000000200 */
[----:B------:R1:W-:Y:S06]  /*29a0*/  MUFU.EX2 R223, R206 ;  /* 0x000000ce00df7308 */ /* 0x0003ec0000000800 */
[----:B------:R-:W-:Y:S01]  /*29b0*/  HMMA.16816.F32 R32, R140, R170, R32 ;  /* 0x000000aa8c20723c */ /* 0x000fe20000001820 */
[----:B------:R-:W2:Y:S03]  /*29c0*/  LDSM.16.M88.4 R140, [R3+0xe080] ;  /* 0x00e08000038c783b */ /* 0x000ea60000000200 */
[----:B------:R-:W2:Y:S04]  /*29d0*/  MUFU.EX2 R207, R207 ;  /* 0x000000cf00cf7308 */ /* 0x000ea80000000800 */
[-C--:B---3--:R-:W-:Y:S06]  /*29e0*/  HMMA.16816.F32 R20, R148, R172.reuse, R20 ;  /* 0x000000ac9414723c */ /* 0x088fec0000001814 */
[----:B------:R-:W3:Y:S02]  /*29f0*/  MUFU.EX2 R220, R220 ;  /* 0x000000dc00dc7308 */ /* 0x000ee40000000800 */
[C---:B----4-:R-:W-:Y:S04]  /*2a00*/  HMMA.16816.F32 R24, R136.reuse, R172, R24 ;  /* 0x000000ac8818723c */ /* 0x050fe80000001818 */
[----:B-1----:R-:W-:Y:S04]  /*2a10*/  FSEL R206, R15, -INF , P6 ;  /* 0xff8000000fce7808 */ /* 0x002fe80003000000 */
[-C--:B------:R-:W-:Y:S01]  /*2a20*/  HMMA.16816.F32 R28, R136, R174.reuse, R28 ;  /* 0x000000ae881c723c */ /* 0x080fe2000000181c */
[----:B------:R-:W1:Y:S01]  /*2a30*/  LDSM.16.M88.4 R136, [R3+0xf080] ;  /* 0x00f080000388783b */ /* 0x000e620000000200 */
[----:B------:R-:W4:Y:S02]  /*2a40*/  MUFU.EX2 R205, R205 ;  /* 0x000000cd00cd7308 */ /* 0x000f240000000800 */
[----:B------:R-:W-:Y:S04]  /*2a50*/  FFMA.FTZ R204, R206, c[0x0][0x29c], -R204 ;  /* 0x0000a700cecc7a23 */ /* 0x000fe800000108cc */
[----:B------:R-:W-:Y:S01]  /*2a60*/  HMMA.16816.F32 R32, R148, R174, R32 ;  /* 0x000000ae9420723c */ /* 0x000fe20000001820 */
[----:B------:R-:W1:Y:S03]  /*2a70*/  LDSM.16.M88.4 R148, [R2+0xe080] ;  /* 0x00e080000294783b */ /* 0x000e660000000200 */
[----:B------:R-:W-:Y:S04]  /*2a80*/  MUFU.EX2 R252, R252 ;  /* 0x000000fc00fc7308 */ /* 0x000fe80000000800 */
[-C--:B-----5:R-:W-:Y:S08]  /*2a90*/  HMMA.16816.F32 R20, R132, R176.reuse, R20 ;  /* 0x000000b08414723c */ /* 0x0a0ff00000001814 */
[C---:B--2---:R-:W-:Y:S08]  /*2aa0*/  HMMA.16816.F32 R24, R144.reuse, R176, R24 ;  /* 0x000000b09018723c */ /* 0x044ff00000001818 */
[-C--:B------:R-:W-:Y:S01]  /*2ab0*/  HMMA.16816.F32 R28, R144, R178.reuse, R28 ;  /* 0x000000b2901c723c */ /* 0x080fe2000000181c */
[----:B------:R-:W2:Y:S07]  /*2ac0*/  LDSM.16.M88.4 R144, [R2+0xf080] ;  /* 0x00f080000290783b */ /* 0x000eae0000000200 */
[----:B------:R-:W-:Y:S01]  /*2ad0*/  HMMA.16816.F32 R32, R132, R178, R32 ;  /* 0x000000b28420723c */ /* 0x000fe20000001820 */
[----:B------:R-:W5:Y:S07]  /*2ae0*/  LDSM.16.M88.4 R132, [R230+0x10080] ;  /* 0x01008000e684783b */ /* 0x000f6e0000000200 */
        /* <DEDUP_REMOVED lines=10> */
[----:B------:R-:W-:Y:S08]  /*2b90*/  HMMA.16816.F32 R32, R148, R186, R32 ;  /* 0x000000ba9420723c */ /* 0x000ff00000001820 */
[-C--:B-----5:R-:W-:Y:S08]  /*2ba0*/  HMMA.16816.F32 R20, R132, R188.reuse, R20 ;  /* 0x000000bc8414723c */ /* 0x0a0ff00000001814 */
[C---:B-1----:R-:W-:Y:S08]  /*2bb0*/  HMMA.16816.F32 R24, R136.reuse, R188, R24 ;  /* 0x000000bc8818723c */ /* 0x042ff00000001818 */
[-C--:B------:R-:W-:Y:S01]  /*2bc0*/  HMMA.16816.F32 R28, R136, R190.reuse, R28 ;  /* 0x000000be881c723c */ /* 0x080fe2000000181c */
[----:B------:R-:W1:Y:S07]  /*2bd0*/  LDSM.16.M88.4 R136, [R3+0x10080] ;  /* 0x010080000388783b */ /* 0x000e6e0000000200 */
[----:B------:R-:W-:Y:S01]  /*2be0*/  HMMA.16816.F32 R32, R132, R190, R32 ;  /* 0x000000be8420723c */ /* 0x000fe20000001820 */
[----:B------:R-:W5:Y:S07]  /*2bf0*/  LDSM.16.M88.4 R132, [R3+0x11080] ;  /* 0x011080000384783b */ /* 0x000f6e0000000200 */
[-C--:B------:R-:W-:Y:S08]  /*2c00*/  HMMA.16816.F32 R20, R140, R192.reuse, R20 ;  /* 0x000000c08c14723c */ /* 0x080ff00000001814 */
[C---:B--2---:R-:W-:Y:S08]  /*2c10*/  HMMA.16816.F32 R24, R144.reuse, R192, R24 ;  /* 0x000000c09018723c */ /* 0x044ff00000001818 */
[-C--:B------:R-:W-:Y:S01]  /*2c20*/  HMMA.16816.F32 R28, R144, R194.reuse, R28 ;  /* 0x000000c2901c723c */ /* 0x080fe2000000181c */
[----:B------:R-:W2:Y:S07]  /*2c30*/  LDSM.16.M88.4 R144, [R2+0x10080] ;  /* 0x010080000290783b */ /* 0x000eae0000000200 */
[----:B------:R-:W-:Y:S01]  /*2c40*/  HMMA.16816.F32 R32, R140, R194, R32 ;  /* 0x000000c28c20723c */ /* 0x000fe20000001820 */
[----:B------:R-:W3:Y:S07]  /*2c50*/  LDSM.16.M88.4 R140, [R2+0x11080] ;  /* 0x01108000028c783b */ /* 0x000eee0000000200 */
[-C--:B-1----:R-:W-:Y:S08]  /*2c60*/  HMMA.16816.F32 R20, R136, R196.reuse, R20 ;  /* 0x000000c48814723c */ /* 0x082ff00000001814 */
[C---:B-----5:R-:W-:Y:S08]  /*2c70*/  HMMA.16816.F32 R24, R132.reuse, R196, R24 ;  /* 0x000000c48418723c */ /* 0x060ff00000001818 */
[-C--:B------:R-:W-:Y:S08]  /*2c80*/  HMMA.16816.F32 R28, R132, R198.reuse, R28 ;  /* 0x000000c6841c723c */ /* 0x080ff0000000181c */
[----:B------:R-:W-:Y:S08]  /*2c90*/  HMMA.16816.F32 R32, R136, R198, R32 ;  /* 0x000000c68820723c */ /* 0x000ff00000001820 */
[-C--:B--2---:R-:W-:Y:S08]  /*2ca0*/  HMMA.16816.F32 R20, R144, R200.reuse, R20 ;  /* 0x000000c89014723c */ /* 0x084ff00000001814 */
[C---:B---3--:R-:W-:Y:S08]  /*2cb0*/  HMMA.16816.F32 R24, R140.reuse, R200, R24 ;  /* 0x000000c88c18723c */ /* 0x048ff00000001818 */
[-C--:B------:R-:W-:Y:S08]  /*2cc0*/  HMMA.16816.F32 R28, R140, R202.reuse, R28 ;  /* 0x000000ca8c1c723c */ /* 0x080ff0000000181c */
[----:B------:R-:W-:Y:S04]  /*2cd0*/  HMMA.16816.F32 R32, R144, R202, R32 ;  /* 0x000000ca9020723c */ /* 0x000fe80000001820 */
[--C-:B------:R-:W-:Y:S02]  /*2ce0*/  FADD.FTZ R20, R20, -R217.reuse ;  /* 0x800000d914147221 */ /* 0x100fe40000010000 */
[--C-:B------:R-:W-:Y:S02]  /*2cf0*/  FADD.FTZ R21, R21, -R217.reuse ;  /* 0x800000d915157221 */ /* 0x100fe40000010000 */
[----:B------:R-:W-:Y:S01]  /*2d00*/  FMUL.FTZ R20, R208, R20 ;  /* 0x00000014d0147220 */ /* 0x000fe20000410000 */
[C---:B------:R-:W-:Y:S03]  /*2d10*/  F2FP.PACK_AB R208, R209.reuse, R208 ;  /* 0x000000d0d1d0723e */ /* 0x040fe600000000ff */
[----:B------:R-:W-:Y:S11]  /*2d20*/  FMUL.FTZ R21, R209, R21 ;  /* 0x00000015d1157220 */ /* 0x000ff60000410000 */
[----:B------:R-:W-:Y:S01]  /*2d30*/  @!UPT UIADD3 URZ, URZ, URZ, URZ ;  /* 0x0000003f3f3ff290 */ /* 0x000fe2000fffe03f */
[--C-:B------:R-:W-:Y:S02]  /*2d40*/  FADD.FTZ R209, R32, -R217.reuse ;  /* 0x800000d920d17221 */ /* 0x100fe40000010000 */
[----:B------:R-:W-:Y:S01]  /*2d50*/  FADD.FTZ R206, R33, -R217 ;  /* 0x800000d921ce7221 */ /* 0x000fe20000010000 */
[----:B------:R-:W1:Y:S01]  /*2d60*/  LDS R32, [R239.X4+0x12220] ;  /* 0x01222000ef207984 */ /* 0x000e620000004800 */
[----:B------:R-:W-:Y:S01]  /*2d70*/  FMUL.FTZ R209, R218, R209 ;  /* 0x000000d1dad17220 */ /* 0x000fe20000410000 */
[C---:B------:R-:W-:Y:S01]  /*2d80*/  F2FP.PACK_AB R218, R207.reuse, R218 ;  /* 0x000000dacfda723e */ /* 0x040fe200000000ff */
[----:B------:R-:W-:Y:S01]  /*2d90*/  FMUL.FTZ R206, R207, R206 ;  /* 0x000000cecfce7220 */ /* 0x000fe20000410000 */
[----:B------:R-:W-:Y:S01]  /*2da0*/  F2FP.PACK_AB R33, R21, R20 ;  /* 0x000000141521723e */ /* 0x000fe200000000ff */
[----:B------:R-:W2:Y:S01]  /*2db0*/  MUFU.EX2 R207, R204 ;  /* 0x000000cc00cf7308 */ /* 0x000ea20000000800 */
[--C-:B------:R-:W-:Y:S01]  /*2dc0*/  FADD.FTZ R21, R22, -R219.reuse ;  /* 0x800000db16157221 */ /* 0x100fe20000010000 */
[----:B------:R3:W-:Y:S01]  /*2dd0*/  STS [R240], R208 ;  /* 0x000000d0f0007388 */ /* 0x0007e20000000800 */
[--C-:B------:R-:W-:Y:S01]  /*2de0*/  FADD.FTZ R22, R35, -R219.reuse ;  /* 0x800000db23167221 */ /* 0x100fe20000010000 */
[----:B------:R-:W-:Y:S01]  /*2df0*/  F2FP.PACK_AB R35, R211, R210 ;  /* 0x000000d2d323723e */ /* 0x000fe200000000ff */
[--C-:B------:R-:W-:Y:S01]  /*2e00*/  FADD.FTZ R20, R23, -R219.reuse ;  /* 0x800000db17147221 */ /* 0x100fe20000010000 */
[----:B------:R-:W-:Y:S01]  /*2e10*/  F2FP.PACK_AB R206, R206, R209 ;  /* 0x000000d1cece723e */ /* 0x000fe200000000ff */
[----:B------:R-:W-:Y:S02]  /*2e20*/  FADD.FTZ R23, R34, -R219 ;  /* 0x800000db22177221 */ /* 0x000fe40000010000 */
[----:B------:R-:W-:Y:S01]  /*2e30*/  STS [R240+0x400], R35 ;  /* 0x00040023f0007388 */ /* 0x000fe20000000800 */
[----:B------:R-:W-:Y:S02]  /*2e40*/  FMUL.FTZ R21, R210, R21 ;  /* 0x00000015d2157220 */ /* 0x000fe40000410000 */
[----:B------:R-:W-:Y:S02]  /*2e50*/  FMUL.FTZ R20, R211, R20 ;  /* 0x00000014d3147220 */ /* 0x000fe40000410000 */
[----:B------:R-:W-:Y:S01]  /*2e60*/  FMUL.FTZ R23, R220, R23 ;  /* 0x00000017dc177220 */ /* 0x000fe20000410000 */
[----:B------:R-:W-:Y:S01]  /*2e70*/  F2FP.PACK_AB R220, R223, R220 ;  /* 0x000000dcdfdc723e */ /* 0x000fe200000000ff */
[--C-:B------:R-:W-:Y:S01]  /*2e80*/  FADD.FTZ R211, R24, -R221.reuse ;  /* 0x800000dd18d37221 */ /* 0x100fe20000010000 */
[----:B------:R-:W-:Y:S01]  /*2e90*/  STS [R243], R218 ;  /* 0x000000daf3007388 */ /* 0x000fe20000000800 */
[--C-:B------:R-:W-:Y:S02]  /*2ea0*/  FADD.FTZ R24, R25, -R221.reuse ;  /* 0x800000dd19187221 */ /* 0x100fe40000010000 */
[--C-:B------:R-:W-:Y:S02]  /*2eb0*/  FADD.FTZ R25, R28, -R221.reuse ;  /* 0x800000dd1c197221 */ /* 0x100fe40000010000 */
[----:B------:R-:W-:Y:S01]  /*2ec0*/  FADD.FTZ R28, R29, -R221 ;  /* 0x800000dd1d1c7221 */ /* 0x000fe20000010000 */
[----:B------:R-:W-:Y:S01]  /*2ed0*/  STS [R243+0x400], R220 ;  /* 0x000400dcf3007388 */ /* 0x000fe20000000800 */
[----:B------:R-:W-:Y:S01]  /*2ee0*/  F2FP.PACK_AB R29, R213, R212 ;  /* 0x000000d4d51d723e */ /* 0x000fe200000000ff */
[----:B------:R-:W-:Y:S01]  /*2ef0*/  FMUL.FTZ R25, R216, R25 ;  /* 0x00000019d8197220 */ /* 0x000fe20000410000 */
[C---:B----4-:R-:W-:Y:S01]  /*2f00*/  F2FP.PACK_AB R216, R205.reuse, R216 ;  /* 0x000000d8cdd8723e */ /* 0x050fe200000000ff */
[----:B------:R-:W-:Y:S01]  /*2f10*/  FMUL.FTZ R28, R205, R28 ;  /* 0x0000001ccd1c7220 */ /* 0x000fe20000410000 */
[----:B------:R-:W-:Y:S01]  /*2f20*/  F2FP.PACK_AB R205, R20, R21 ;  /* 0x0000001514cd723e */ /* 0x000fe200000000ff */
[----:B------:R-:W-:Y:S01]  /*2f30*/  STS [R240+0x1000], R29 ;  /* 0x0010001df0007388 */ /* 0x000fe20000000800 */
[----:B------:R-:W-:Y:S01]  /*2f40*/  F2FP.PACK_AB R21, R215, R214 ;  /* 0x000000d6d715723e */ /* 0x000fe200000000ff */
[----:B------:R-:W-:Y:S01]  /*2f50*/  FMUL.FTZ R22, R223, R22 ;  /* 0x00000016df167220 */ /* 0x000fe20000410000 */
[----:B--2---:R-:W-:Y:S01]  /*2f60*/  F2FP.PACK_AB R20, R207, R252 ;  /* 0x000000fccf14723e */ /* 0x004fe200000000ff */
[----:B------:R-:W-:Y:S01]  /*2f70*/  FMUL.FTZ R211, R212, R211 ;  /* 0x000000d3d4d37220 */ /* 0x000fe20000410000 */
[----:B------:R-:W-:Y:S01]  /*2f80*/  F2FP.PACK_AB R210, R28, R25 ;  /* 0x000000191cd2723e */ /* 0x000fe200000000ff */
[----:B------:R-:W-:Y:S01]  /*2f90*/  STS [R240+0x1400], R21 ;  /* 0x00140015f0007388 */ /* 0x000fe20000000800 */
[----:B------:R-:W-:Y:S01]  /*2fa0*/  F2FP.PACK_AB R204, R22, R23 ;  /* 0x0000001716cc723e */ /* 0x000fe200000000ff */
[--C-:B-1----:R-:W-:Y:S02]  /*2fb0*/  FADD.FTZ R23, R26, -R32.reuse ;  /* 0x800000201a177221 */ /* 0x102fe40000010000 */
[--C-:B------:R-:W-:Y:S01]  /*2fc0*/  FADD.FTZ R22, R27, -R32.reuse ;  /* 0x800000201b167221 */ /* 0x100fe20000010000 */
[----:B------:R-:W-:Y:S01]  /*2fd0*/  STS [R243+0x1000], R216 ;  /* 0x001000d8f3007388 */ /* 0x000fe20000000800 */
[----:B------:R-:W-:Y:S02]  /*2fe0*/  FMUL.FTZ R24, R213, R24 ;  /* 0x00000018d5187220 */ /* 0x000fe40000410000 */
[----:B------:R-:W-:Y:S02]  /*2ff0*/  FMUL.FTZ R23, R214, R23 ;  /* 0x00000017d6177220 */ /* 0x000fe40000410000 */
[----:B------:R-:W-:Y:S01]  /*3000*/  STS [R243+0x1400], R20 ;  /* 0x00140014f3007388 */ /* 0x000fe20000000800 */
[----:B------:R-:W-:Y:S01]  /*3010*/  FMUL.FTZ R22, R215, R22 ;  /* 0x00000016d7167220 */ /* 0x000fe20000410000 */
[----:B------:R-:W-:Y:S01]  /*3020*/  F2FP.PACK_AB R211, R24, R211 ;  /* 0x000000d318d3723e */ /* 0x000fe200000000ff */
[--C-:B------:R-:W-:Y:S02]  /*3030*/  FADD.FTZ R25, R30, -R32.reuse ;  /* 0x800000201e197221 */ /* 0x100fe40000010000 */
[----:B------:R-:W-:Y:S01]  /*3040*/  BAR.SYNC.DEFER_BLOCKING 0x0 ;  /* 0x0000000000007b1d */ /* 0x000fe20000010000 */
[----:B------:R-:W-:Y:S02]  /*3050*/  FADD.FTZ R32, R31, -R32 ;  /* 0x800000201f207221 */ /* 0x000fe40000010000 */
[----:B------:R-:W-:Y:S02]  /*3060*/  FMUL.FTZ R25, R252, R25 ;  /* 0x00000019fc197220 */ /* 0x000fe40000410000 */
[----:B------:R-:W-:Y:S01]  /*3070*/  FMUL.FTZ R32, R207, R32 ;  /* 0x00000020cf207220 */ /* 0x000fe20000410000 */
[----:B------:R-:W-:Y:S04]  /*3080*/  F2FP.PACK_AB R207, R22, R23 ;  /* 0x0000001716cf723e */ /* 0x000fe800000000ff */
[----:B---3--:R-:W-:Y:S01]  /*3090*/  F2FP.PACK_AB R208, R32, R25 ;  /* 0x0000001920d0723e */ /* 0x008fe200000000ff */
        /* <DEDUP_REMOVED lines=64> */
[----:B------:R3:W5:Y:S02]  /*34a0*/  LDSM.16.MT88.4 R136, [R228+0x8080] ;  /* 0x00808000e488783b */ /* 0x0007640000004200 */
        /* <DEDUP_REMOVED lines=23> */
[C---:B---345:R-:W-:Y:S01]  /*3620*/  LOP3.LUT P2, RZ, R241.reuse, 0x1, RZ, 0xc0, !PT ;  /* 0x00000001f1ff7812 */ /* 0x078fe2000784c0ff */
[----:B------:R-:W-:Y:S01]  /*3630*/  USHF.R.S32.HI UR22, URZ, 0x1f, UR21 ;  /* 0x0000001f3f167899 */ /* 0x000fe20008011415 */
[----:B------:R-:W-:Y:S01]  /*3640*/  LOP3.LUT P3, RZ, R241, 0x4, RZ, 0xc0, !PT ;  /* 0x00000004f1ff7812 */ /* 0x000fe2000786c0ff */
[----:B------:R-:W-:Y:S01]  /*3650*/  ULDC.64 UR4, c[0x0][0x208] ;  /* 0x0000820000047ab9 */ /* 0x000fe20000000a00 */
[----:B------:R-:W-:Y:S01]  /*3660*/  IMAD.U32 R9, RZ, RZ, UR15 ;  /* 0x0000000fff097e24 */ /* 0x000fe2000f8e00ff */
[----:B------:R-:W-:Y:S01]  /*3670*/  UIMAD UR22, UR22, UR4, URZ ;  /* 0x00000004161672a4 */ /* 0x000fe2000f8e023f */
[----:B------:R-:W-:Y:S01]  /*3680*/  IMAD.U32 R7, RZ, RZ, UR15 ;  /* 0x0000000fff077e24 */ /* 0x000fe2000f8e00ff */
[----:B------:R-:W-:Y:S02]  /*3690*/  UIMAD.WIDE.U32 UR24, UR21, UR4, URZ ;  /* 0x00000004151872a5 */ /* 0x000fe4000f8e003f */
[----:B------:R-:W-:Y:S02]  /*36a0*/  UIMAD UR22, UR21, UR5, UR22 ;  /* 0x00000005151672a4 */ /* 0x000fe4000f8e0216 */
[----:B------:R-:W-:Y:S02]  /*36b0*/  USHF.L.U32 UR4, UR21, 0x6, URZ ;  /* 0x0000000615047899 */ /* 0x000fe4000800063f */
[----:B------:R-:W-:Y:S01]  /*36c0*/  UIADD3 UR22, UR25, UR22, URZ ;  /* 0x0000001619167290 */ /* 0x000fe2000fffe03f */
[----:B------:R-:W-:Y:S02]  /*36d0*/  IMAD.U32 R11, RZ, RZ, UR24 ;  /* 0x00000018ff0b7e24 */ /* 0x000fe4000f8e00ff */
[----:B------:R-:W-:Y:S03]  /*36e0*/  IMAD.U32 R4, RZ, RZ, UR24 ;  /* 0x00000018ff047e24 */ /* 0x000fe6000f8e00ff */
[----:B------:R-:W-:Y:S01]  /*36f0*/  LEA R10, P0, R11, R250, 0x7 ;  /* 0x000000fa0b0a7211 */ /* 0x000fe200078038ff */
[----:B------:R-:W-:Y:S05]  /*3700*/  IMAD.U32 R5, RZ, RZ, UR22 ;  /* 0x00000016ff057e24 */ /* 0x000fea000f8e00ff */
[----:B------:R-:W-:Y:S02]  /*3710*/  LEA.HI.X R11, R4, R251, R5, 0x7, P0 ;  /* 0x000000fb040b7211 */ /* 0x000fe400000f3c05 */
[--C-:B------:R-:W-:Y:S01]  /*3720*/  IADD3 R8, P1, P0, R9, 0x80, R10.reuse ;  /* 0x0000008009087810 */ /* 0x100fe2000783e00a */
[----:B------:R-:W1:Y:S03]  /*3730*/  S2R R5, SR_CTAID.Y ;  /* 0x0000000000057919 */ /* 0x000e660000002600 */
[--C-:B------:R-:W-:Y:S02]  /*3740*/  IADD3.X R9, RZ, UR19, R11.reuse, P1, P0 ;  /* 0x00000013ff097c10 */ /* 0x100fe40008fe040b */
[----:B------:R-:W-:Y:S04]  /*3750*/  IADD3 R6, P1, P0, R7, 0x100, R10 ;  /* 0x0000010007067810 */ /* 0x000fe8000783e00a */
[----:B------:R-:W-:Y:S02]  /*3760*/  IADD3.X R7, RZ, UR19, R11, P1, P0 ;  /* 0x00000013ff077c10 */ /* 0x000fe40008fe040b */
[----:B------:R-:W-:Y:S02]  /*3770*/  LOP3.LUT P1, RZ, R241, 0x2, RZ, 0xc0, !PT ;  /* 0x00000002f1ff7812 */ /* 0x000fe4000782c0ff */
[----:B-1----:R-:W-:Y:S01]  /*3780*/  SHF.R.S32.HI R4, RZ, 0x1f, R5 ;  /* 0x0000001fff047819 */ /* 0x002fe20000011405 */
[C---:B------:R-:W-:Y:S04]  /*3790*/  IMAD.WIDE.U32 R12, R5.reuse, c[0x0][0x288], R246 ;  /* 0x0000a200050c7a25 */ /* 0x040fe800078e00f6 */
[----:B------:R-:W-:Y:S04]  /*37a0*/  IMAD R4, R4, c[0x0][0x288], RZ ;  /* 0x0000a20004047a24 */ /* 0x000fe800078e02ff */
[----:B------:R-:W-:Y:S01]  /*37b0*/  IMAD R4, R5, c[0x0][0x28c], R4 ;  /* 0x0000a30005047a24 */ /* 0x000fe200078e0204 */
[----:B------:R-:W-:Y:S04]  /*37c0*/  IADD3 R5, P0, R12, UR10, RZ ;  /* 0x0000000a0c057c10 */ /* 0x000fe8000ff1e0ff */
[----:B------:R-:W-:Y:S02]  /*37d0*/  IADD3.X R4, R13, UR14, R4, P0, !PT ;  /* 0x0000000e0d047c10 */ /* 0x000fe400087fe404 */
[C---:B------:R-:W-:Y:S04]  /*37e0*/  LEA R12, P0, R5.reuse, c[0x0][0x280], 0x2 ;  /* 0x0000a000050c7a11 */ /* 0x040fe800078010ff */
[----:B------:R-:W-:Y:S01]  /*37f0*/  LEA.HI.X R13, R5, c[0x0][0x284], R4, 0x2, P0 ;  /* 0x0000a100050d7a11 */ /* 0x000fe200000f1404 */
[----:B------:R-:W-:Y:S02]  /*3800*/  IMAD.U32 R5, RZ, RZ, UR4 ;  /* 0x00000004ff057e24 */ /* 0x000fe4000f8e00ff */
[----:B------:R-:W-:Y:S03]  /*3810*/  IMAD.U32 R4, RZ, RZ, UR4 ;  /* 0x00000004ff047e24 */ /* 0x000fe6000f8e00ff */
[----:B------:R-:W-:Y:S02]  /*3820*/  LEA R12, P0, R5, R12, 0x2 ;  /* 0x0000000c050c7211 */ /* 0x000fe400078010ff */
[----:B------:R-:W-:Y:S02]  /*3830*/  IADD3 R5, -R244, c[0x0][0x168], -R5 ;  /* 0x00005a00f4057a10 */ /* 0x000fe40007ffe905 */
[----:B------:R-:W-:Y:S01]  /*3840*/  LEA.HI.X.SX32 R13, R4, R13, 0x2, P0 ;  /* 0x0000000d040d7211 */ /* 0x000fe200000f16ff */
[----:B------:R-:W-:Y:S01]  /*3850*/  @!P5 IMAD.SHL.U32 R4, R234, 0x10, RZ ;  /* 0x00000010ea04d824 */ /* 0x000fe200078e00ff */
[C---:B------:R-:W-:Y:S11]  /*3860*/  ISETP.LT.OR P0, PT, R5.reuse, 0x1, !P2 ;  /* 0x000000010500780c */ /* 0x040ff60005701670 */
        /* <DEDUP_REMOVED lines=10> */
[----:B------:R1:W-:Y:S01]  /*3910*/  LDGSTS.E.BYPASS.LTC128B.128 [R232+0x10080], [R10.64+0x100], !P0 ;  /* 0x100801000ae87fae */ /* 0x0003e2000c101d50 */
[----:B------:R-:W-:Y:S04]  /*3920*/  IADD3 R14, P0, R10, UR15, RZ ;  /* 0x0000000f0a0e7c10 */ /* 0x000fe8000ff1e0ff */
[----:B------:R-:W-:Y:S02]  /*3930*/  IADD3.X R15, R11, UR19, RZ, P0, !PT ;  /* 0x000000130b0f7c10 */ /* 0x000fe400087fe4ff */
[C---:B------:R-:W-:Y:S11]  /*3940*/  ISETP.LT.OR P0, PT, R5.reuse, 0x21, !P2 ;  /* 0x000000210500780c */ /* 0x040ff60005701670 */
[----:B------:R-:W-:Y:S02]  /*3950*/  @!UPT UIADD3 URZ, URZ, URZ, URZ ;  /* 0x0000003f3f3ff290 */ /* 0x000fe4000fffe03f */
[----:B------:R1:W-:Y:S01]  /*3960*/  LDGSTS.E.BYPASS.LTC128B.128 [R232+0xd080], [R14.64], !P0 ;  /* 0x0d0800000ee87fae */ /* 0x0003e2000c101d50 */
[C---:B------:R-:W-:Y:S11]  /*3970*/  ISETP.LT.OR P0, PT, R5.reuse, 0x21, !P1 ;  /* 0x000000210500780c */ /* 0x040ff60004f01670 */
[----:B------:R-:W-:Y:S02]  /*3980*/  @!UPT UIADD3 URZ, URZ, URZ, URZ ;  /* 0x0000003f3f3ff290 */ /* 0x000fe4000fffe03f */
[----:B------:R1:W-:Y:S01]  /*3990*/  LDGSTS.E.BYPASS.LTC128B.128 [R232+0xf080], [R8.64], !P0 ;  /* 0x0f08000008e87fae */ /* 0x0003e2000c101d50 */
[----:B------:R-:W-:Y:S11]  /*39a0*/  ISETP.LT.OR P0, PT, R5, 0x21, !P3 ;  /* 0x000000210500780c */ /* 0x000ff60005f01670 */
[----:B------:R-:W-:Y:S02]  /*39b0*/  @!UPT UIADD3 URZ, URZ, URZ, URZ ;  /* 0x0000003f3f3ff290 */ /* 0x000fe4000fffe03f */
[----:B------:R1:W-:Y:S04]  /*39c0*/  LDGSTS.E.BYPASS.LTC128B.128 [R232+0x11080], [R6.64], !P0 ;  /* 0x1108000006e87fae */ /* 0x0003e8000c101d50 */
[----:B------:R1:W-:Y:S02]  /*39d0*/  @!P5 LDGSTS.E.BYPASS.LTC128B.128 [R4+0x12180], [R12.64] ;  /* 0x121800000c04dfae */ /* 0x0003e4000b901d50 */
.L_x_25:
[-C--:B---345:R-:W-:Y:S01]  /*39e0*/  HMMA.16816.F32 R84, R20, R28.reuse, R84 ;  /* 0x0000001c1454723c */ /* 0x0b8fe20000001854 */
[----:B-1----:R-:W-:Y:S07]  /*39f0*/  LDSM.16.MT88.4 R4, [R229+0x15280] ;  /* 0x01528000e504783b */ /* 0x002fee0000004200 */
[C---:B------:R-:W-:Y:S01]  /*3a00*/  HMMA.16816.F32 R88, R132.reuse, R28, R88 ;  /* 0x0000001c8458723c */ /* 0x040fe20000001858 */
[----:B------:R-:W1:Y:S07]  /*3a10*/  LDSM.16.MT88.4 R8, [R228+0x7080] ;  /* 0x00708000e408783b */ /* 0x000e6e0000004200 */
[-C--:B------:R-:W-:Y:S01]  /*3a20*/  HMMA.16816.F32 R92, R132, R30.reuse, R92 ;  /* 0x0000001e845c723c */ /* 0x080fe2000000185c */
[----:B------:R-:W2:Y:S07]  /*3a30*/  LDSM.16.MT88.4 R12, [R0+0x15280] ;  /* 0x01528000000c783b */ /* 0x000eae0000004200 */
[C---:B------:R-:W-:Y:S01]  /*3a40*/  HMMA.16816.F32 R96, R20.reuse, R30, R96 ;  /* 0x0000001e1460723c */ /* 0x040fe20000001860 */
[----:B------:R-:W3:Y:S07]  /*3a50*/  LDSM.16.MT88.4 R16, [R228+0x9080] ;  /* 0x00908000e410783b */ /* 0x000eee0000004200 */
[-C--:B------:R-:W-:Y:S01]  /*3a60*/  HMMA.16816.F32 R100, R20, R136.reuse, R100 ;  /* 0x000000881464723c */ /* 0x080fe20000001864 */
[----:B------:R-:W-:Y:S07]  /*3a70*/  LDSM.16.MT88.4 R24, [R229+0x15a80] ;  /* 0x015a8000e518783b */ /* 0x000fee0000004200 */
[C---:B------:R-:W-:Y:S01]  /*3a80*/  HMMA.16816.F32 R104, R132.reuse, R136, R104 ;  /* 0x000000888468723c */ /* 0x040fe20000001868 */
[----:B------:R-:W-:Y:S07]  /*3a90*/  LDSM.16.MT88.4 R28, [R228+0x7880] ;  /* 0x00788000e41c783b */ /* 0x000fee0000004200 */
[-C--:B------:R-:W-:Y:S01]  /*3aa0*/  HMMA.16816.F32 R108, R132, R138.reuse, R108 ;  /* 0x0000008a846c723c */ /* 0x080fe2000000186c */
[----:B------:R-:W-:Y:S07]  /*3ab0*/  LDSM.16.MT88.4 R32, [R0+0x15a80] ;  /* 0x015a80000020783b */ /* 0x000fee0000004200 */
[C---:B------:R-:W-:Y:S01]  /*3ac0*/  HMMA.16816.F32 R112, R20.reuse, R138, R112 ;  /* 0x0000008a1470723c */ /* 0x040fe20000001870 */
[----:B------:R-:W0:Y:S07]  /*3ad0*/  LDGDEPBAR ;  /* 0x00000000000079af */ /* 0x000e2e0000000000 */
[-C--:B------:R-:W-:Y:S08]  /*3ae0*/  HMMA.16816.F32 R116, R20, R140.reuse, R116 ;  /* 0x0000008c1474723c */ /* 0x080ff00000001874 */
[C---:B------:R-:W-:Y:S08]  /*3af0*/  HMMA.16816.F32 R120, R132.reuse, R140, R120 ;  /* 0x0000008c8478723c */ /* 0x040ff00000001878 */
[-C--:B------:R-:W-:Y:S01]  /*3b00*/  HMMA.16816.F32 R124, R132, R142.reuse, R124 ;  /* 0x0000008e847c723c */ /* 0x080fe2000000187c */
[----:B------:R-:W-:Y:S07]  /*3b10*/  LDSM.16.MT88.4 R132, [R228+0xb880] ;  /* 0x00b88000e484783b */ /* 0x000fee0000004200 */
[----:B------:R-:W-:Y:S01]  /*3b20*/  HMMA.16816.F32 R128, R20, R142, R128 ;  /* 0x0000008e1480723c */ /* 0x000fe20000001880 */
[----:B------:R-:W4:Y:S07]  /*3b30*/  LDSM.16.MT88.4 R20, [R228+0xb080] ;  /* 0x00b08000e414783b */ /* 0x000f2e0000004200 */
        /* <DEDUP_REMOVED lines=11> */
[----:B------:R-:W-:Y:S08]  /*3bf0*/  HMMA.16816.F32 R128, R144, R222, R128 ;  /* 0x000000de9080723c */ /* 0x000ff00000001880 */
[-C--:B-1----:R-:W-:Y:S08]  /*3c00*/  HMMA.16816.F32 R84, R4, R8.reuse, R84 ;  /* 0x000000080454723c */ /* 0x082ff00000001854 */
[C---:B--2---:R-:W-:Y:S08]  /*3c10*/  HMMA.16816.F32 R88, R12.reuse, R8, R88 ;  /* 0x000000080c58723c */ /* 0x044ff00000001858 */
[-C--:B------:R-:W-:Y:S08]  /*3c20*/  HMMA.16816.F32 R92, R12, R10.reuse, R92 ;  /* 0x0000000a0c5c723c */ /* 0x080ff0000000185c */
[C---:B------:R-:W-:Y:S01]  /*3c30*/  HMMA.16816.F32 R96, R4.reuse, R10, R96 ;  /* 0x0000000a0460723c */ /* 0x040fe20000001860 */
[----:B------:R-:W1:Y:S07]  /*3c40*/  LDSM.16.MT88.4 R8, [R228+0x9880] ;  /* 0x00988000e408783b */ /* 0x000e6e0000004200 */
[-C--:B---3--:R-:W-:Y:S01]  /*3c50*/  HMMA.16816.F32 R100, R4, R16.reuse, R100 ;  /* 0x000000100464723c */ /* 0x088fe20000001864 */
[----:B------:R-:W-:Y:S07]  /*3c60*/  BAR.SYNC.DEFER_BLOCKING 0x0 ;  /* 0x0000000000007b1d */ /* 0x000fee0000010000 */
[C---:B------:R-:W-:Y:S08]  /*3c70*/  HMMA.16816.F32 R104, R12.reuse, R16, R104 ;  /* 0x000000100c68723c */ /* 0x040ff00000001868 */
[-C--:B------:R-:W-:Y:S08]  /*3c80*/  HMMA.16816.F32 R108, R12, R18.reuse, R108 ;  /* 0x000000120c6c723c */ /* 0x080ff0000000186c */
[C---:B------:R-:W-:Y:S01]  /*3c90*/  HMMA.16816.F32 R112, R4.reuse, R18, R112 ;  /* 0x000000120470723c */ /* 0x040fe20000001870 */
[----:B------:R2:W3:Y:S07]  /*3ca0*/  LDSM.16.M88.4 R148, [R230+0x14280] ;  /* 0x01428000e694783b */ /* 0x0004ee0000000200 */
[-C--:B----4-:R-:W-:Y:S01]  /*3cb0*/  HMMA.16816.F32 R116, R4, R20.reuse, R116 ;  /* 0x000000140474723c */ /* 0x090fe20000001874 */
[----:B------:R2:W4:Y:S07]  /*3cc0*/  LDSM.16.M88.4 R140, [R230+0x15280] ;  /* 0x01528000e68c783b */ /* 0x00052e0000000200 */
[C---:B------:R-:W-:Y:S01]  /*3cd0*/  HMMA.16816.F32 R120, R12.reuse, R20, R120 ;  /* 0x000000140c78723c */ /* 0x040fe20000001878 */
[----:B------:R2:W5:Y:S07]  /*3ce0*/  LDSM.16.MT88.4 R152, [R228+0x80] ;  /* 0x00008000e498783b */ /* 0x00056e0000004200 */
[-C--:B------:R-:W-:Y:S01]  /*3cf0*/  HMMA.16816.F32 R124, R12, R22.reuse, R124 ;  /* 0x000000160c7c723c */ /* 0x080fe2000000187c */
[----:B------:R2:W1:Y:S07]  /*3d00*/  LDSM.16.MT88.4 R136, [R228+0x2080] ;  /* 0x00208000e488783b */ /* 0x00046e0000004200 */
[----:B------:R-:W-:Y:S01]  /*3d10*/  HMMA.16816.F32 R128, R4, R22, R128 ;  /* 0x000000160480723c */ /* 0x000fe20000001880 */
[----:B------:R2:W2:Y:S07]  /*3d20*/  LDSM.16.MT88.4 R144, [R228+0x4080] ;  /* 0x00408000e490783b */ /* 0x0004ae0000004200 */
[-C--:B------:R-:W-:Y:S01]  /*3d30*/  HMMA.16816.F32 R84, R24, R28.reuse, R84 ;  /* 0x0000001c1854723c */ /* 0x080fe20000001854 */
        /* <DEDUP_REMOVED lines=17> */
[----:B-12345:R-:W-:Y:S01]  /*3e50*/  LOP3.LUT P2, RZ, R242, 0x1, RZ, 0xc0, !PT ;  /* 0x00000001f2ff7812 */ /* 0x03efe2000784c0ff */
        /* <DEDUP_REMOVED lines=44> */
[----:B------:R-:W-:Y:S11]  /*4120*/  ISETP.LT.OR P0, PT, R5, 0x1, P3 ;  /* 0x000000010500780c */ /* 0x000ff60001f01670 */
        /* <DEDUP_REMOVED lines=10> */
[----:B------:R-:W-:Y:S11]  /*41d0*/  ISETP.LT.OR P0, PT, R5, 0x21, P3 ;  /* 0x000000210500780c */ /* 0x000ff60001f01670 */
[----:B------:R-:W-:Y:S02]  /*41e0*/  @!UPT UIADD3 URZ, URZ, URZ, URZ ;  /* 0x0000003f3f3ff290 */ /* 0x000fe4000fffe03f */
[----:B------:R1:W-:Y:S04]  /*41f0*/  LDGSTS.E.BYPASS.LTC128B.128 [R232+0xb080], [R6.64], !P0 ;  /* 0x0b08000006e87fae */ /* 0x0003e8000c101d50 */
[----:B------:R1:W-:Y:S02]  /*4200*/  @!P5 LDGSTS.E.BYPASS.LTC128B.128 [R4+0x12080], [R12.64] ;  /* 0x120800000c04dfae */ /* 0x0003e4000b901d50 */
.L_x_26:
[-C--:B-12345:R-:W-:Y:S01]  /*4210*/  HMMA.16816.F32 R4, R148, R152.reuse, RZ ;  /* 0x000000989404723c */ /* 0x0befe200000018ff */
[----:B------:R-:W0:Y:S01]  /*4220*/  LDGDEPBAR ;  /* 0x00000000000079af */ /* 0x000e220000000000 */
[----:B------:R-:W-:Y:S02]  /*4230*/  UIMAD UR18, UR18, 0x3000, URZ ;  /* 0x00003000121278a4 */ /* 0x000fe4000f8e023f */
[----:B------:R-:W-:Y:S04]  /*4240*/  UISETP.GE.AND UP0, UPT, UR21, UR20, UPT ;  /* 0x000000141500728c */ /* 0x000fe8000bf06270 */
[C---:B------:R-:W-:Y:S08]  /*4250*/  HMMA.16816.F32 R8, R140.reuse, R152, RZ ;  /* 0x000000988c08723c */ /* 0x040ff000000018ff */
[-C--:B------:R-:W-:Y:S08]  /*4260*/  HMMA.16816.F32 R12, R140, R154.reuse, RZ ;  /* 0x0000009a8c0c723c */ /* 0x080ff000000018ff */
[C---:B------:R-:W-:Y:S01]  /*4270*/  HMMA.16816.F32 R16, R148.reuse, R154, RZ ;  /* 0x0000009a9410723c */ /* 0x040fe200000018ff */
[----:B------:R-:W-:Y:S07]  /*4280*/  LDSM.16.MT88.4 R152, [R228+0x1080] ;  /* 0x00108000e498783b */ /* 0x000fee0000004200 */
        /* <DEDUP_REMOVED lines=8> */
[----:B------:R-:W1:Y:S07]  /*4310*/  LDSM.16.M88.4 R148, [R3+0x14280] ;  /* 0x014280000394783b */ /* 0x000e6e0000000200 */
[-C--:B------:R-:W-:Y:S08]  /*4320*/  HMMA.16816.F32 R4, R204, R208.reuse, R4 ;  /* 0x000000d0cc04723c */ /* 0x080ff00000001804 */
[C---:B------:R-:W-:Y:S08]  /*4330*/  HMMA.16816.F32 R8, R212.reuse, R208, R8 ;  /* 0x000000d0d408723c */ /* 0x040ff00000001808 */
[-C--:B------:R-:W-:Y:S08]  /*4340*/  HMMA.16816.F32 R12, R212, R210.reuse, R12 ;  /* 0x000000d2d40c723c */ /* 0x080ff0000000180c */
[C---:B------:R-:W-:Y:S01]  /*4350*/  HMMA.16816.F32 R16, R204.reuse, R210, R16 ;  /* 0x000000d2cc10723c */ /* 0x040fe20000001810 */
[----:B------:R-:W2:Y:S07]  /*4360*/  LDSM.16.M88.4 R208, [R3+0x15280] ;  /* 0x0152800003d0783b */ /* 0x000eae0000000200 */
[-C--:B------:R-:W-:Y:S08]  /*4370*/  HMMA.16816.F32 R20, R204, R216.reuse, R20 ;  /* 0x000000d8cc14723c */ /* 0x080ff00000001814 */
[C---:B------:R-:W-:Y:S08]  /*4380*/  HMMA.16816.F32 R24, R212.reuse, R216, R24 ;  /* 0x000000d8d418723c */ /* 0x040ff00000001818 */
[-C--:B------:R-:W-:Y:S08]  /*4390*/  HMMA.16816.F32 R28, R212, R218.reuse, R28 ;  /* 0x000000dad41c723c */ /* 0x080ff0000000181c */
[C---:B------:R-:W-:Y:S01]  /*43a0*/  HMMA.16816.F32 R32, R204.reuse, R218, R32 ;  /* 0x000000dacc20723c */ /* 0x040fe20000001820 */
[----:B------:R-:W3:Y:S07]  /*43b0*/  LDSM.16.MT88.4 R216, [R228+0x3080] ;  /* 0x00308000e4d8783b */ /* 0x000eee0000004200 */
[-C--:B------:R-:W-:Y:S08]  /*43c0*/  HMMA.16816.F32 R132, R204, R220.reuse, R132 ;  /* 0x000000dccc84723c */ /* 0x080ff00000001884 */
[C---:B------:R-:W-:Y:S08]  /*43d0*/  HMMA.16816.F32 R136, R212.reuse, R220, R136 ;  /* 0x000000dcd488723c */ /* 0x040ff00000001888 */
[-C--:B------:R-:W-:Y:S01]  /*43e0*/  HMMA.16816.F32 R140, R212, R222.reuse, R140 ;  /* 0x000000ded48c723c */ /* 0x080fe2000000188c */
[----:B------:R-:W4:Y:S07]  /*43f0*/  LDSM.16.MT88.4 R212, [R228+0x5080] ;  /* 0x00508000e4d4783b */ /* 0x000f2e0000004200 */
[----:B------:R-:W-:Y:S01]  /*4400*/  HMMA.16816.F32 R144, R204, R222, R144 ;  /* 0x000000decc90723c */ /* 0x000fe20000001890 */
[----:B------:R-:W-:Y:S04]  /*4410*/  LDSM.16.MT88.4 R204, [R228+0x1880] ;  /* 0x00188000e4cc783b */ /* 0x000fe80000004200 */
[----:B------:R-:W-:Y:S03]  /*4420*/  LDSM.16.M88.4 R220, [R2+0x15280] ;  /* 0x0152800002dc783b */ /* 0x000fe60000000200 */
[-C--:B-1----:R-:W-:Y:S08]  /*4430*/  HMMA.16816.F32 R4, R148, R152.reuse, R4 ;  /* 0x000000989404723c */ /* 0x082ff00000001804 */
[C---:B--2---:R-:W-:Y:S08]  /*4440*/  HMMA.16816.F32 R8, R208.reuse, R152, R8 ;  /* 0x00000098d008723c */ /* 0x044ff00000001808 */
[-C--:B------:R-:W-:Y:S08]  /*4450*/  HMMA.16816.F32 R12, R208, R154.reuse, R12 ;  /* 0x0000009ad00c723c */ /* 0x080ff0000000180c */
[C---:B------:R-:W-:Y:S01]  /*4460*/  HMMA.16816.F32 R16, R148.reuse, R154, R16 ;  /* 0x0000009a9410723c */ /* 0x040fe20000001810 */
[----:B------:R-:W1:Y:S07]  /*4470*/  LDSM.16.M88.4 R152, [R2+0x14280] ;  /* 0x014280000298783b */ /* 0x000e6e0000000200 */
[-C--:B---3--:R-:W-:Y:S08]  /*4480*/  HMMA.16816.F32 R20, R148, R216.reuse, R20 ;  /* 0x000000d89414723c */ /* 0x088ff00000001814 */
[C---:B------:R-:W-:Y:S08]  /*4490*/  HMMA.16816.F32 R24, R208.reuse, R216, R24 ;  /* 0x000000d8d018723c */ /* 0x040ff00000001818 */
[-C--:B------:R-:W-:Y:S08]  /*44a0*/  HMMA.16816.F32 R28, R208, R218.reuse, R28 ;  /* 0x000000dad01c723c */ /* 0x080ff0000000181c */
[C---:B------:R-:W-:Y:S01]  /*44b0*/  HMMA.16816.F32 R32, R148.reuse, R218, R32 ;  /* 0x000000da9420723c */ /* 0x040fe20000001820 */
[----:B------:R-:W2:Y:S07]  /*44c0*/  LDSM.16.MT88.4 R216, [R228+0x3880] ;  /* 0x00388000e4d8783b */ /* 0x000eae0000004200 */
[-C--:B----4-:R-:W-:Y:S08]  /*44d0*/  HMMA.16816.F32 R132, R148, R212.reuse, R132 ;  /* 0x000000d49484723c */ /* 0x090ff00000001884 */
[C---:B------:R-:W-:Y:S08]  /*44e0*/  HMMA.16816.F32 R136, R208.reuse, R212, R136 ;  /* 0x000000d4d088723c */ /* 0x040ff00000001888 */
[-C--:B------:R-:W-:Y:S01]  /*44f0*/  HMMA.16816.F32 R140, R208, R214.reuse, R140 ;  /* 0x000000d6d08c723c */ /* 0x080fe2000000188c */
[----:B------:R-:W3:Y:S07]  /*4500*/  LDSM.16.MT88.4 R208, [R228+0x5880] ;  /* 0x00588000e4d0783b */ /* 0x000eee0000004200 */
[----:B------:R-:W-:Y:S08]  /*4510*/  HMMA.16816.F32 R144, R148, R214, R144 ;  /* 0x000000d69490723c */ /* 0x000ff00000001890 */
[-C--:B-1----:R-:W-:Y:S08]  /*4520*/  HMMA.16816.F32 R4, R152, R204.reuse, R4 ;  /* 0x000000cc9804723c */ /* 0x082ff00000001804 */
[C---:B------:R-:W-:Y:S07]  /*4530*/  HMMA.16816.F32 R8, R220.reuse, R204, R8 ;  /* 0x000000ccdc08723c */ /* 0x040fee0000001808 */
[----:B------:R-:W-:Y:S01]  /*4540*/  IMAD.U32 R205, RZ, RZ, UR18 ;  /* 0x00000012ffcd7e24 */ /* 0x000fe2000f8e00ff */
[-C--:B------:R-:W-:Y:S04]  /*4550*/  HMMA.16816.F32 R12, R220, R206.reuse, R12 ;  /* 0x000000cedc0c723c */ /* 0x080fe8000000180c */
[----:B------:R-:W-:Y:S01]  /*4560*/  IADD3 R204, P0, R248, UR18, RZ ;  /* 0x00000012f8cc7c10 */ /* 0x000fe2000ff1e0ff */
[----:B------:R-:W-:Y:S03]  /*4570*/  UMOV UR18, UR21 ;  /* 0x0000001500127c82 */ /* 0x000fe60008000000 */
[C---:B------:R-:W-:Y:S04]  /*4580*/  HMMA.16816.F32 R16, R152.reuse, R206, R16 ;  /* 0x000000ce9810723c */ /* 0x040fe80000001810 */
[----:B------:R-:W-:Y:S03]  /*4590*/  LEA.HI.X.SX32 R205, R205, R238, 0x1, P0 ;  /* 0x000000eecdcd7211 */ /* 0x000fe600000f0eff */
[C---:B------:R-:W-:Y:S01]  /*45a0*/  LEA R206, P0, R204.reuse, c[0x0][0x220], 0x2 ;  /* 0x00008800ccce7a11 */ /* 0x040fe200078010ff */
[-C--:B--2---:R-:W-:Y:S04]  /*45b0*/  HMMA.16816.F32 R20, R152, R216.reuse, R20 ;  /* 0x000000d89814723c */ /* 0x084fe80000001814 */
[----:B------:R-:W-:Y:S02]  /*45c0*/  LEA.HI.X R207, R204, c[0x0][0x224], R205, 0x2, P0 ;  /* 0x00008900cccf7a11 */ /* 0x000fe400000f14cd */
[----:B------:R-:W-:Y:S02]  /*45d0*/  PLOP3.LUT P0, PT, PT, PT, UP0, 0x80, 0x0 ;  /* 0x000000000000781c */ /* 0x000fe40003f0f008 */
[C---:B------:R-:W-:Y:S01]  /*45e0*/  HMMA.16816.F32 R24, R220.reuse, R216, R24 ;  /* 0x000000d8dc18723c */ /* 0x040fe20000001818 */
[----:B------:R1:W-:Y:S04]  /*45f0*/  RED.E.ADD.F32.FTZ.RN.STRONG.GPU [R206.64], R4 ;  /* 0x00000004ce00798e */ /* 0x0003e8000c10e790 */
[----:B------:R1:W-:Y:S03]  /*4600*/  RED.E.ADD.F32.FTZ.RN.STRONG.GPU [R206.64+0x400], R5 ;  /* 0x00040005ce00798e */ /* 0x0003e6000c10e790 */
[-C--:B------:R-:W-:Y:S01]  /*4610*/  HMMA.16816.F32 R28, R220, R218.reuse, R28 ;  /* 0x000000dadc1c723c */ /* 0x080fe2000000181c */
[----:B------:R1:W-:Y:S04]  /*4620*/  RED.E.ADD.F32.FTZ.RN.STRONG.GPU [R206.64+0x800], R6 ;  /* 0x00080006ce00798e */ /* 0x0003e8000c10e790 */
[----:B------:R1:W-:Y:S03]  /*4630*/  RED.E.ADD.F32.FTZ.RN.STRONG.GPU [R206.64+0xc00], R7 ;  /* 0x000c0007ce00798e */ /* 0x0003e6000c10e790 */
[C---:B------:R-:W-:Y:S01]  /*4640*/  HMMA.16816.F32 R32, R152.reuse, R218, R32 ;  /* 0x000000da9820723c */ /* 0x040fe20000001820 */
[----:B------:R1:W-:Y:S04]  /*4650*/  RED.E.ADD.F32.FTZ.RN.STRONG.GPU [R206.64+0x1000], R8 ;  /* 0x00100008ce00798e */ /* 0x0003e8000c10e790 */
[----:B------:R1:W-:Y:S03]  /*4660*/  RED.E.ADD.F32.FTZ.RN.STRONG.GPU [R206.64+0x1400], R9 ;  /* 0x00140009ce00798e */ /* 0x0003e6000c10e790 */
[-C--:B---3--:R-:W-:Y:S01]  /*4670*/  HMMA.16816.F32 R132, R152, R208.reuse, R132 ;  /* 0x000000d09884723c */ /* 0x088fe20000001884 */
[----:B------:R1:W-:Y:S04]  /*4680*/  RED.E.ADD.F32.FTZ.RN.STRONG.GPU [R206.64+0x1800], R10 ;  /* 0x0018000ace00798e */ /* 0x0003e8000c10e790 */
[----:B------:R1:W-:Y:S03]  /*4690*/  RED.E.ADD.F32.FTZ.RN.STRONG.GPU [R206.64+0x1c00], R11 ;  /* 0x001c000bce00798e */ /* 0x0003e6000c10e790 */
[C---:B------:R-:W-:Y:S01]  /*46a0*/  HMMA.16816.F32 R136, R220.reuse, R208, R136 ;  /* 0x000000d0dc88723c */ /* 0x040fe20000001888 */
[----:B------:R1:W-:Y:S04]  /*46b0*/  RED.E.ADD.F32.FTZ.RN.STRONG.GPU [R206.64+0x2000], R16 ;  /* 0x00200010ce00798e */ /* 0x0003e8000c10e790 */
[----:B------:R1:W-:Y:S03]  /*46c0*/  RED.E.ADD.F32.FTZ.RN.STRONG.GPU [R206.64+0x2400], R17 ;  /* 0x00240011ce00798e */ /* 0x0003e6000c10e790 */
[-C--:B------:R-:W-:Y:S01]  /*46d0*/  HMMA.16816.F32 R140, R220, R210.reuse, R140 ;  /* 0x000000d2dc8c723c */ /* 0x080fe2000000188c */
[----:B------:R1:W-:Y:S04]  /*46e0*/  RED.E.ADD.F32.FTZ.RN.STRONG.GPU [R206.64+0x2800], R18 ;  /* 0x00280012ce00798e */ /* 0x0003e8000c10e790 */
[----:B------:R1:W-:Y:S03]  /*46f0*/  RED.E.ADD.F32.FTZ.RN.STRONG.GPU [R206.64+0x2c00], R19 ;  /* 0x002c0013ce00798e */ /* 0x0003e6000c10e790 */
[----:B------:R-:W-:Y:S01]  /*4700*/  HMMA.16816.F32 R144, R152, R210, R144 ;  /* 0x000000d29890723c */ /* 0x000fe20000001890 */
        /* <DEDUP_REMOVED lines=37> */
.L_x_24:
[----:B--2345:R-:W2:Y:S01]  /*4960*/  S2R R0, SR_CTAID.Y ;  /* 0x0000000000007919 */ /* 0x03cea20000002600 */
[----:B------:R-:W3:Y:S01]  /*4970*/  S2UR UR4, SR_CTAID.X ;  /* 0x00000000000479c3 */ /* 0x000ee20000002500 */
[----:B------:R-:W-:Y:S01]  /*4980*/  MOV R2, c[0x0][0x338] ;  /* 0x0000ce0000027a02 */ /* 0x000fe20000000f00 */
[----:B------:R-:W-:Y:S01]  /*4990*/  USHF.R.S32.HI UR6, URZ, 0x1f, UR9 ;  /* 0x0000001f3f067899 */ /* 0x000fe20008011409 */
[----:B------:R-:W-:Y:S02]  /*49a0*/  BAR.SYNC.DEFER_BLOCKING 0x1, 0x100 ;  /* 0x0044000000007b1d */ /* 0x000fe40000010000 */
[----:B------:R-:W-:-:S13]  /*49b0*/  ISETP.NE.AND P0, PT, R2, 0x1, PT ;  /* 0x000000010200780c */ /* 0x000fda0003f05270 */
[----:B--2---:R-:W-:Y:S01]  /*49c0*/  @P0 IMAD.HI.U32 R3, R0, c[0x0][0x33c], RZ ;  /* 0x0000cf0000030a27 */ /* 0x004fe200078e00ff */
[----:B---3--:R-:W-:Y:S01]  /*49d0*/  UIMAD UR4, UR4, 0x3000, URZ ;  /* 0x00003000040478a4 */ /* 0x008fe2000f8e023f */
[----:B-1----:R-:W-:Y:S02]  /*49e0*/  SHF.R.S32.HI R7, RZ, 0x1f, R0 ;  /* 0x0000001fff077819 */ /* 0x002fe40000011400 */
[----:B------:R-:W-:Y:S01]  /*49f0*/  MOV R6, R0 ;  /* 0x0000000000067202 */ /* 0x000fe20000000f00 */
[----:B------:R-:W-:Y:S01]  /*4a00*/  USHF.R.S32.HI UR7, URZ, 0x1f, UR4 ;  /* 0x0000001f3f077899 */ /* 0x000fe20008011404 */
[----:B------:R-:W-:Y:S02]  /*4a10*/  @P0 SHF.R.U32.HI R3, RZ, c[0x0][0x340], R3 ;  /* 0x0000d000ff030a19 */ /* 0x000fe40000011603 */
[C---:B------:R-:W-:Y:S01]  /*4a20*/  IADD3 R4, P1, R234.reuse, UR4, RZ ;  /* 0x00000004ea047c10 */ /* 0x040fe2000ff3e0ff */
[----:B------:R-:W-:Y:S01]  /*4a30*/  ULDC.64 UR4, c[0x0][0x330] ;  /* 0x0000cc0000047ab9 */ /* 0x000fe20000000a00 */
[----:B------:R-:W-:Y:S01]  /*4a40*/  @P0 SHF.R.S32.HI R2, RZ, 0x1f, R3 ;  /* 0x0000001fff020819 */ /* 0x000fe20000011403 */
[----:B------:R-:W-:Y:S01]  /*4a50*/  UIMAD UR4, UR6, UR4, URZ ;  /* 0x00000004060472a4 */ /* 0x000fe2000f8e023f */
[----:B------:R-:W-:-:S02]  /*4a60*/  LEA.HI.X.SX32 R5, R234, UR7, 0x1, P1 ;  /* 0x00000007ea057c11 */ /* 0x000fc400088f0eff */
[----:B------:R-:W-:Y:S01]  /*4a70*/  @P0 MOV R7, R2 ;  /* 0x0000000200070202 */ /* 0x000fe20000000f00 */
[----:B------:R-:W-:Y:S01]  /*4a80*/  UIMAD UR7, UR9, UR5, UR4 ;  /* 0x00000005090772a4 */ /* 0x000fe2000f8e0204 */
[----:B------:R-:W-:Y:S02]  /*4a90*/  @P0 MOV R6, R3 ;  /* 0x0000000300060202 */ /* 0x000fe40000000f00 */
[----:B------:R-:W-:Y:S01]  /*4aa0*/  MOV R2, UR9 ;  /* 0x0000000900027c02 */ /* 0x000fe20008000f00 */
[C---:B------:R-:W-:Y:S01]  /*4ab0*/  IMAD R9, R7.reuse, c[0x0][0x328], RZ ;  /* 0x0000ca0007097a24 */ /* 0x040fe200078e02ff */
[----:B------:R-:W-:Y:S01]  /*4ac0*/  ULDC.64 UR4, c[0x0][0x308] ;  /* 0x0000c20000047ab9 */ /* 0x000fe20000000a00 */
[----:B------:R-:W-:Y:S01]  /*4ad0*/  IMAD R3, R7, c[0x0][0x300], RZ ;  /* 0x0000c00007037a24 */ /* 0x000fe200078e02ff */
[----:B------:R-:W-:Y:S01]  /*4ae0*/  UIMAD UR4, UR6, UR4, URZ ;  /* 0x00000004060472a4 */ /* 0x000fe2000f8e023f */
[----:B------:R-:W-:-:S03]  /*4af0*/  IMAD.WIDE.U32 R10, R6, c[0x0][0x328], R4 ;  /* 0x0000ca00060a7a25 */ /* 0x000fc600078e0004 */
[----:B------:R-:W-:Y:S01]  /*4b00*/  UIMAD UR4, UR9, UR5, UR4 ;  /* 0x00000005090472a4 */ /* 0x000fe2000f8e0204 */
[C---:B------:R-:W-:Y:S02]  /*4b10*/  IMAD R0, R6.reuse, c[0x0][0x32c], R9 ;  /* 0x0000cb0006007a24 */ /* 0x040fe400078e0209 */
[----:B------:R-:W-:-:S03]  /*4b20*/  IMAD.WIDE.U32 R4, R6, c[0x0][0x300], R4 ;  /* 0x0000c00006047a25 */ /* 0x000fc600078e0004 */
[----:B------:R-:W-:Y:S01]  /*4b30*/  IADD3 R11, R11, R0, RZ ;  /* 0x000000000b0b7210 */ /* 0x000fe20007ffe0ff */
[----:B------:R-:W-:Y:S01]  /*4b40*/  IMAD R3, R6, c[0x0][0x304], R3 ;  /* 0x0000c10006037a24 */ /* 0x000fe200078e0203 */
[----:B------:R-:W-:-:S04]  /*4b50*/  MOV R0, UR9 ;  /* 0x0000000900007c02 */ /* 0x000fc80008000f00 */
[----:B------:R-:W-:Y:S01]  /*4b60*/  IADD3 R5, R5, R3, RZ ;  /* 0x0000000305057210 */ /* 0x000fe20007ffe0ff */
[----:B------:R-:W-:-:S04]  /*4b70*/  IMAD.WIDE.U32 R2, R2, c[0x0][0x330], R10 ;  /* 0x0000cc0002027a25 */ /* 0x000fc800078e000a */
[----:B------:R-:W-:Y:S01]  /*4b80*/  IMAD.WIDE.U32 R4, R0, c[0x0][0x308], R4 ;  /* 0x0000c20000047a25 */ /* 0x000fe200078e0004 */
[----:B------:R-:W-:Y:S02]  /*4b90*/  IADD3 R3, R3, UR7, RZ ;  /* 0x0000000703037c10 */ /* 0x000fe4000fffe0ff */
[----:B------:R-:W-:Y:S02]  /*4ba0*/  LEA R8, P1, R2, c[0x0][0x310], 0x2 ;  /* 0x0000c40002087a11 */ /* 0x000fe400078210ff */
[----:B------:R-:W-:Y:S02]  /*4bb0*/  LEA R6, P0, R4, c[0x0][0x2e8], 0x2 ;  /* 0x0000ba0004067a11 */ /* 0x000fe400078010ff */
[----:B------:R-:W-:Y:S01]  /*4bc0*/  LEA.HI.X R9, R2, c[0x0][0x314], R3, 0x2, P1 ;  /* 0x0000c50002097a11 */ /* 0x000fe200008f1403 */
[----:B------:R-:W-:Y:S01]  /*4bd0*/  FMUL.FTZ R3, R84, c[0x0][0x298] ;  /* 0x0000a60054037a20 */ /* 0x000fe20000410000 */
[----:B------:R-:W-:-:S03]  /*4be0*/  IADD3 R0, R5, UR4, RZ ;  /* 0x0000000405007c10 */ /* 0x000fc6000fffe0ff */
[----:B------:R-:W-:Y:S01]  /*4bf0*/  RED.E.ADD.F32.FTZ.RN.STRONG.GPU [R8.64], R36 ;  /* 0x000000240800798e */ /* 0x000fe2000c10e790 */
[----:B------:R-:W-:-:S03]  /*4c00*/  LEA.HI.X R7, R4, c[0x0][0x2ec], R0, 0x2, P0 ;  /* 0x0000bb0004077a11 */ /* 0x000fc600000f1400 */
[----:B------:R-:W-:Y:S04]  /*4c10*/  RED.E.ADD.F32.FTZ.RN.STRONG.GPU [R8.64+0x400], R37 ;  /* 0x000400250800798e */ /* 0x000fe8000c10e790 */
        /* <DEDUP_REMOVED lines=38> */
[----:B------:R-:W-:Y:S01]  /*4e80*/  RED.E.ADD.F32.FTZ.RN.STRONG.GPU [R8.64+0xa000], R80 ;  /* 0x00a000500800798e */ /* 0x000fe2000c10e790 */
[----:B------:R-:W-:-:S03]  /*4e90*/  FMUL.FTZ R85, R85, c[0x0][0x298] ;  /* 0x0000a60055557a20 */ /* 0x000fc60000410000 */
        /* <DEDUP_REMOVED lines=12> */
[----:B------:R1:W-:Y:S01]  /*4f60*/  RED.E.ADD.F32.FTZ.RN.STRONG.GPU [R8.64+0xbc00], R79 ;  /* 0x00bc004f0800798e */ /* 0x0003e2000c10e790 */
[----:B------:R-:W-:-:S03]  /*4f70*/  FMUL.FTZ R15, R96, c[0x0][0x298] ;  /* 0x0000a600600f7a20 */ /* 0x000fc60000410000 */
[----:B------:R-:W-:Y:S01]  /*4f80*/  RED.E.ADD.F32.FTZ.RN.STRONG.GPU [R6.64], R3 ;  /* 0x000000030600798e */ /* 0x000fe2000c10e790 */
[----:B------:R-:W-:-:S03]  /*4f90*/  FMUL.FTZ R97, R97, c[0x0][0x298] ;  /* 0x0000a60061617a20 */ /* 0x000fc60000410000 */
[----:B------:R-:W-:Y:S01]  /*4fa0*/  RED.E.ADD.F32.FTZ.RN.STRONG.GPU [R6.64+0x400], R85 ;  /* 0x000400550600798e */ /* 0x000fe2000c10e790 */
[----:B------:R-:W-:-:S03]  /*4fb0*/  FMUL.FTZ R17, R98, c[0x0][0x298] ;  /* 0x0000a60062117a20 */ /* 0x000fc60000410000 */
[----:B------:R-:W-:Y:S01]  /*4fc0*/  RED.E.ADD.F32.FTZ.RN.STRONG.GPU [R6.64+0x800], R5 ;  /* 0x000800050600798e */ /* 0x000fe2000c10e790 */
[----:B------:R-:W-:-:S03]  /*4fd0*/  FMUL.FTZ R99, R99, c[0x0][0x298] ;  /* 0x0000a60063637a20 */ /* 0x000fc60000410000 */
[----:B------:R-:W-:Y:S04]  /*4fe0*/  RED.E.ADD.F32.FTZ.RN.STRONG.GPU [R6.64+0xc00], R87 ;  /* 0x000c00570600798e */ /* 0x000fe8000c10e790 */
[----:B------:R-:W-:Y:S01]  /*4ff0*/  RED.E.ADD.F32.FTZ.RN.STRONG.GPU [R6.64+0x1000], R11 ;  /* 0x0010000b0600798e */ /* 0x000fe2000c10e790 */
[----:B------:R-:W-:-:S03]  /*5000*/  FMUL.FTZ R93, R93, c[0x0][0x298] ;  /* 0x0000a6005d5d7a20 */ /* 0x000fc60000410000 */
[----:B------:R-:W-:Y:S01]  /*5010*/  RED.E.ADD.F32.FTZ.RN.STRONG.GPU [R6.64+0x1400], R89 ;  /* 0x001400590600798e */ /* 0x000fe2000c10e790 */
[----:B------:R-:W-:Y:S02]  /*5020*/  FMUL.FTZ R19, R94, c[0x0][0x298] ;  /* 0x0000a6005e137a20 */ /* 0x000fe40000410000 */
[----:B-1----:R-:W-:Y:S01]  /*5030*/  FMUL.FTZ R9, R92, c[0x0][0x298] ;  /* 0x0000a6005c097a20 */ /* 0x002fe20000410000 */
        /* <DEDUP_REMOVED lines=75> */
[----:B------:R-:W-:Y:S05]  /*54f0*/  EXIT ;  /* 0x000000000000794d */ /* 0x000fea0003800000 */
.L_x_28:
        /* <DEDUP_REMOVED lines=16> */
.L_x_1373:


//--------------------- .text._ZN7cutlass13device_kernelIN5flash19enable_sm80_to_sm89INS1_16FlashAttnBwdSm80INS1_25CollectiveMainloopBwdSm80ILi1ELi1EN4cute5tupleIJNS5_1CILi64EEES8_NS7_ILi192EEEEEENS_6half_tEfNS_4arch4Sm80ELb0ELb0ELb0ELb0ELb1ELb0ELb0ELb0ELi2ELi2ELi2ELi2ELb1EEENS1_24CollectiveEpilogueBwdGQAISA_fSD_Li256ELb0ELb1EEENS1_19SingleTileSchedulerILb0ELb0ELb0ELi64EEEEEEEEEvNT_6ParamsE --------------------------
	.section	.text._ZN7cutlass13device_kernelIN5flash19enable_sm80_to_sm89INS1_16FlashAttnBwdSm80INS1_25CollectiveMainloopBwdSm80ILi1ELi1EN4cute5tupleIJNS5_1CILi64EEES8_NS7_ILi192EEEEEENS_6half_tEfNS_4arch4Sm80ELb0ELb0ELb0ELb0ELb1ELb0ELb0ELb0ELi2ELi2ELi2ELi2ELb1EEENS1_24CollectiveEpilogueBwdGQAISA_fSD_Li256ELb0ELb1EEENS1_19SingleTileSchedulerILb0ELb0ELb0ELi64EEEEEEEEEvNT_6ParamsE,"ax",@progbits
	.sectioninfo	@"SHI_REGISTERS=255"
	.align	128
.text._ZN7cutlass13device_kernelIN5flash19enable_sm80_to_sm89INS1_16FlashAttnBwdSm80INS1_25CollectiveMainloopBwdSm80ILi1ELi1EN4cute5tupleIJNS5_1CILi64EEES8_NS7_ILi192EEEEEENS_6half_tEfNS_4arch4Sm80ELb0ELb0ELb0ELb0ELb1ELb0ELb0ELb0ELi2ELi2ELi2ELi2ELb1EEENS1_24CollectiveEpilogueBwdGQAISA_fSD_Li256ELb0ELb1EEENS1_19SingleTileSchedulerILb0ELb0ELb0ELi64EEEEEEEEEvNT_6ParamsE:
        .type           _ZN7cutlass13device_kernelIN5flash19enable_sm80_to_sm89INS1_16FlashAttnBwdSm80INS1_25CollectiveMainloopBwdSm80ILi1ELi1EN4cute5tupleIJNS5_1CILi64EEES8_NS7_ILi192EEEEEENS_6half_tEfNS_4arch4Sm80ELb0ELb0ELb0ELb0ELb1ELb0ELb0ELb0ELi2ELi2ELi2ELi2ELb1EEENS1_24CollectiveEpilogueBwdGQAISA_fSD_Li256ELb0ELb1EEENS1_19SingleTileSchedulerILb0ELb0ELb0ELi64EEEEEEEEEvNT_6ParamsE,@function
        .size           _ZN7cutlass13device_kernelIN5flash19enable_sm80_to_sm89INS1_16FlashAttnBwdSm80INS1_25CollectiveMainloopBwdSm80ILi1ELi1EN4cute5tupleIJNS5_1CILi64EEES8_NS7_ILi192EEEEEENS_6half_tEfNS_4arch4Sm80ELb0ELb0ELb0ELb0ELb1ELb0ELb0ELb0ELi2ELi2ELi2ELi2ELb1EEENS1_24CollectiveEpilogueBwdGQAISA_fSD_Li256ELb0ELb1EEENS1_19SingleTileSchedulerILb0ELb0ELb0ELi64EEEEEEEEEvNT_6ParamsE,(.L_x_1374 - _ZN7cutlass13device_kernelIN5flash19enable_sm80_to_sm89INS1_16FlashAttnBwdSm80INS1_25CollectiveMainloopBwdSm80ILi1ELi1EN4cute5tupleIJNS5_1CILi64EEES8_NS7_ILi192EEEEEENS_6half_tEfNS_4arch4Sm80ELb0ELb0ELb0ELb0ELb1ELb0ELb0ELb0ELi2ELi2ELi2ELi2ELb1EEENS1_24CollectiveEpilogueBwdGQAISA_fSD_Li256ELb0ELb1EEENS1_19SingleTileSchedulerILb0ELb0ELb0ELi64EEEEEEEEEvNT_6ParamsE)
        .other          _ZN7cutlass13device_kernelIN5flash19enable_sm80_to_sm89INS1_16FlashAttnBwdSm80INS1_25CollectiveMainloopBwdSm80ILi1ELi1EN4cute5tupleIJNS5_1CILi64EEES8_NS7_ILi192EEEEEENS_6half_tEfNS_4arch4Sm80ELb0ELb0ELb0ELb0ELb1ELb0ELb0ELb0ELi2ELi2ELi2ELi2ELb1EEENS1_24CollectiveEpilogueBwdGQAISA_fSD_Li256ELb0ELb1EEENS1_19SingleTileSchedulerILb0ELb0ELb0ELi64EEEEEEEEEvNT_6ParamsE,@"STO_CUDA_ENTRY STV_DEFAULT"
_ZN7cutlass13device_kernelIN5flash19enable_sm80_to_sm89INS1_16FlashAttnBwdSm80INS1_25CollectiveMainloopBwdSm80ILi1ELi1EN4cute5tupleIJNS5_1CILi64EEES8_NS7_ILi192EEEEEENS_6half_tEfNS_4arch4Sm80ELb0ELb0ELb0ELb0ELb1ELb0ELb0ELb0ELi2ELi2ELi2ELi2ELb1EEENS1_24CollectiveEpilogueBwdGQAISA_fSD_Li256ELb0ELb1EEENS1_19SingleTileSchedulerILb0ELb0ELb0ELi64EEEEEEEEEvNT_6ParamsE:
[----:B------:R-:W-:Y:S02]  /*0000*/  MOV R1, c[0x0][0x28] ;  /* 0x00000a0000017a02 */ /* 0x000fe40000000f00 */
[----:B------:R-:W1:Y:S02]  /*0010*/  S2UR UR18, SR_CTAID.Z ;  /* 0x00000000001279c3 */ /* 0x000e640000002700 */
[----:B-1----:R-:W-:-:S13]  /*0020*/  ISETP.LE.AND P0, PT, RZ, UR18, PT ;  /* 0x00000012ff007c0c */ /* 0x002fda000bf03270 */
[----:B------:R-:W-:Y:S05]  /*0030*/  @!P0 EXIT ;  /* 0x000000000000894d */ /* 0x000fea0003800000 */
[----:B------:R-:W1:Y:S01]  /*0040*/  S2R R234, SR_TID.X ;  /* 0x0000000000ea7919 */ /* 0x000e620000002100 */
[----:B------:R-:W-:Y:S01]  /*0050*/  IMAD.MOV.U32 R0, RZ, RZ, c[0x0][0x248] ;  /* 0x00009200ff007624 */ /* 0x000fe200078e00ff */
[----:B------:R-:W-:Y:S01]  /*0060*/  USHF.R.S32.HI UR9, URZ, 0x1f, UR18 ;  /* 0x0000001f3f097899 */ /* 0x000fe20008011412 */
[----:B------:R-:W-:Y:S01]  /*0070*/  LOP3.LUT R233, R233, 0xfffffff7, RZ, 0xc0, !PT ;  /* 0xfffffff7e9e97812 */ /* 0x000fe200078ec0ff */
[----:B------:R-:W2:Y:S01]  /*0080*/  S2R R9, SR_CTAID.Y ;  /* 0x0000000000097919 */ /* 0x000ea20000002600 */
[----:B------:R-:W-:Y:S01]  /*0090*/  ULDC.64 UR4, c[0x0][0x1e8] ;  /* 0x00007a0000047ab9 */ /* 0x000fe20000000a00 */
[----:B------:R-:W-:Y:S01]  /*00a0*/  ISETP.NE.AND P0, PT, R0, 0x1, PT ;  /* 0x000000010000780c */ /* 0x000fe20003f05270 */
[----:B------:R-:W-:Y:S01]  /*00b0*/  UIMAD UR4, UR9, UR4, URZ ;  /* 0x00000004090472a4 */ /* 0x000fe2000f8e023f */
[----:B------:R-:W3:Y:S01]  /*00c0*/  S2R R248, SR_CTAID.Z ;  /* 0x0000000000f87919 */ /* 0x000ee20000002700 */
[----:B------:R-:W-:Y:S01]  /*00d0*/  ULDC.64 UR16, c[0x0][0x118] ;  /* 0x0000460000107ab9 */ /* 0x000fe20000000a00 */
[----:B------:R-:W-:Y:S01]  /*00e0*/  CS2R R126, SRZ ;  /* 0x00000000007e7805 */ /* 0x000fe2000001ff00 */
[----:B------:R-:W-:Y:S01]  /*00f0*/  UIMAD UR6, UR18, UR5, UR4 ;  /* 0x00000005120672a4 */ /* 0x000fe2000f8e0204 */
[----:B------:R-:W4:Y:S01]  /*0100*/  S2R R2, SR_CTAID.X ;  /* 0x0000000000027919 */ /* 0x000f220000002500 */
        /* <DEDUP_REMOVED lines=12> */
[C---:B------:R-:W-:Y:S01]  /*01d0*/  IMAD.SHL.U32 R246, R234.reuse, 0x4, RZ ;  /* 0x00000004eaf67824 */ /* 0x040fe200078e00ff */
        /* <DEDUP_REMOVED lines=9> */
[----:B------:R-:W-:Y:S01]  /*0270*/  CS2R R108, SRZ ;  /* 0x00000000006c7805 */ /* 0x000fe2000001ff00 */
        /* <DEDUP_REMOVED lines=8> */
[----:B------:R-:W-:Y:S01]  /*0300*/  LEA.HI R12, R13, R234, RZ, 0x4 ;  /* 0x000000ea0d0c7211 */ /* 0x000fe200078f20ff */
[----:B------:R-:W-:Y:S01]  /*0310*/  IMAD R0, R0, c[0x0][0x1b0], RZ ;  /* 0x00006c0000007a24 */ /* 0x000fe200078e02ff */
[----:B------:R-:W-:Y:S01]  /*0320*/  SHF.R.S32.HI R23, RZ, 0x1f, R22 ;  /* 0x0000001fff177819 */ /* 0x000fe20000011416 */
[C---:B------:R-:W-:Y:S01]  /*0330*/  IMAD R4, R5.reuse, c[0x0][0x1e4], R4 ;  /* 0x0000790005047a24 */ /* 0x040fe200078e0204 */
[----:B------:R-:W-:Y:S01]  /*0340*/  ISETP.GE.AND P2, PT, R22, c[0x0][0x1cc], PT ;  /* 0x0000730016007a0c */ /* 0x000fe20003f46270 */
[C---:B------:R-:W-:Y:S01]  /*0350*/  IMAD R0, R5.reuse, c[0x0][0x1b4], R0 ;  /* 0x00006d0005007a24 */ /* 0x040fe200078e0200 */
[----:B------:R-:W-:Y:S01]  /*0360*/  CS2R R112, SRZ ;  /* 0x0000000000707805 */ /* 0x000fe2000001ff00 */
[----:B------:R-:W-:Y:S01]  /*0370*/  IMAD.WIDE.U32 R10, R5, c[0x0][0x1e0], R22 ;  /* 0x00007800050a7a25 */ /* 0x000fe200078e0016 */
[----:B------:R-:W-:Y:S01]  /*0380*/  CS2R R106, SRZ ;  /* 0x00000000006a7805 */ /* 0x000fe2000001ff00 */
[----:B------:R-:W-:Y:S01]  /*0390*/  CS2R R104, SRZ ;  /* 0x0000000000687805 */ /* 0x000fe2000001ff00 */
[----:B------:R-:W-:Y:S01]  /*03a0*/  CS2R R102, SRZ ;  /* 0x0000000000667805 */ /* 0x000fe2000001ff00 */
[----:B------:R-:W-:Y:S01]  /*03b0*/  IMAD.IADD R11, R11, 0x1, R4 ;  /* 0x000000010b0b7824 */ /* 0x000fe200078e0204 */
[----:B------:R-:W-:Y:S01]  /*03c0*/  CS2R R100, SRZ ;  /* 0x0000000000647805 */ /* 0x000fe2000001ff00 */
[----:B------:R-:W-:Y:S01]  /*03d0*/  IMAD.WIDE.U32 R16, R5, c[0x0][0x1b0], R22 ;  /* 0x00006c0005107a25 */ /* 0x000fe200078e0016 */
[----:B------:R-:W-:Y:S01]  /*03e0*/  CS2R R94, SRZ ;  /* 0x00000000005e7805 */ /* 0x000fe2000001ff00 */
[----:B------:R-:W-:Y:S01]  /*03f0*/  CS2R R92, SRZ ;  /* 0x00000000005c7805 */ /* 0x000fe2000001ff00 */
[----:B------:R-:W-:Y:S01]  /*0400*/  CS2R R98, SRZ ;  /* 0x0000000000627805 */ /* 0x000fe2000001ff00 */
[----:B---3--:R-:W-:Y:S01]  /*0410*/  IMAD.WIDE.U32 R10, R248, c[0x0][0x1e8], R10 ;  /* 0x00007a00f80a7a25 */ /* 0x008fe200078e000a */
[----:B------:R-:W-:Y:S01]  /*0420*/  CS2R R96, SRZ ;  /* 0x0000000000607805 */ /* 0x000fe2000001ff00 */
[----:B------:R-:W-:Y:S01]  /*0430*/  CS2R R90, SRZ ;  /* 0x00000000005a7805 */ /* 0x000fe2000001ff00 */
[----:B------:R-:W-:Y:S01]  /*0440*/  CS2R R88, SRZ ;  /* 0x0000000000587805 */ /* 0x000fe2000001ff00 */
[----:B----4-:R-:W-:Y:S01]  /*0450*/  IMAD.WIDE R14, R2, 0x40, R244 ;  /* 0x00000040020e7825 */ /* 0x010fe200078e02f4 */
[----:B------:R-:W-:Y:S01]  /*0460*/  IADD3 R11, R11, UR6, RZ ;  /* 0x000000060b0b7c10 */ /* 0x000fe2000fffe0ff */
[----:B------:R-:W-:Y:S01]  /*0470*/  CS2R R86, SRZ ;  /* 0x0000000000567805 */ /* 0x000fe2000001ff00 */
[----:B------:R-:W-:Y:S01]  /*0480*/  CS2R R84, SRZ ;  /* 0x0000000000547805 */ /* 0x000fe2000001ff00 */
[----:B------:R-:W-:Y:S01]  /*0490*/  IMAD.IADD R17, R17, 0x1, R0 ;  /* 0x0000000111117824 */ /* 0x000fe200078e0200 */
[----:B------:R-:W-:Y:S01]  /*04a0*/  CS2R R78, SRZ ;  /* 0x00000000004e7805 */ /* 0x000fe2000001ff00 */
[----:B------:R-:W-:Y:S01]  /*04b0*/  IMAD R5, R15, c[0x0][0x1d8], RZ ;  /* 0x000076000f057a24 */ /* 0x000fe200078e02ff */
[----:B------:R-:W-:Y:S01]  /*04c0*/  CS2R R76, SRZ ;  /* 0x00000000004c7805 */ /* 0x000fe2000001ff00 */
[----:B------:R-:W-:Y:S01]  /*04d0*/  IMAD.WIDE.U32 R16, R248, c[0x0][0x1b8], R16 ;  /* 0x00006e00f8107a25 */ /* 0x000fe200078e0010 */
[----:B------:R-:W-:Y:S01]  /*04e0*/  CS2R R82, SRZ ;  /* 0x0000000000527805 */ /* 0x000fe2000001ff00 */
[----:B------:R-:W-:Y:S01]  /*04f0*/  CS2R R80, SRZ ;  /* 0x0000000000507805 */ /* 0x000fe2000001ff00 */
[----:B------:R-:W-:Y:S01]  /*0500*/  CS2R R74, SRZ ;  /* 0x00000000004a7805 */ /* 0x000fe2000001ff00 */
[C---:B------:R-:W-:Y:S01]  /*0510*/  IMAD R4, R14.reuse, c[0x0][0x1dc], R5 ;  /* 0x000077000e047a24 */ /* 0x040fe200078e0205 */
[----:B------:R-:W-:Y:S01]  /*0520*/  IADD3 R17, R17, UR4, RZ ;  /* 0x0000000411117c10 */ /* 0x000fe2000fffe0ff */
[----:B------:R-:W-:Y:S01]  /*0530*/  IMAD.WIDE.U32 R10, R14, c[0x0][0x1d8], R10 ;  /* 0x000076000e0a7a25 */ /* 0x000fe200078e000a */
[----:B------:R-:W-:Y:S01]  /*0540*/  ULDC.64 UR4, c[0x0][0x278] ;  /* 0x00009e0000047ab9 */ /* 0x000fe20000000a00 */
[----:B------:R-:W-:Y:S01]  /*0550*/  CS2R R72, SRZ ;  /* 0x0000000000487805 */ /* 0x000fe2000001ff00 */
[----:B------:R-:W-:Y:S01]  /*0560*/  UIMAD.WIDE.U32 UR12, UR18, UR4, URZ ;  /* 0x00000004120c72a5 */ /* 0x000fe2000f8e003f */
[----:B------:R-:W-:Y:S01]  /*0570*/  IMAD R0, R15, c[0x0][0x1a8], RZ ;  /* 0x00006a000f007a24 */ /* 0x000fe200078e02ff */
[C---:B------:R-:W-:Y:S01]  /*0580*/  LEA R28, P0, R10.reuse, c[0x0][0x1c0], 0x1 ;  /* 0x000070000a1c7a11 */ /* 0x040fe200078008ff */
[----:B------:R-:W-:Y:S01]  /*0590*/  IMAD.IADD R4, R11, 0x1, R4 ;  /* 0x000000010b047824 */ /* 0x000fe200078e0204 */
[----:B------:R-:W-:Y:S01]  /*05a0*/  UIMAD UR4, UR9, UR4, URZ ;  /* 0x00000004090472a4 */ /* 0x000fe2000f8e023f */
[----:B------:R-:W-:Y:S01]  /*05b0*/  IMAD.MOV.U32 R15, RZ, RZ, c[0x0][0x1d8] ;  /* 0x00007600ff0f7624 */ /* 0x000fe200078e00ff */
[----:B------:R-:W-:Y:S01]  /*05c0*/  CS2R R70, SRZ ;  /* 0x0000000000467805 */ /* 0x000fe2000001ff00 */
[----:B------:R-:W-:Y:S01]  /*05d0*/  IMAD.MOV.U32 R5, RZ, RZ, c[0x0][0x1dc] ;  /* 0x00007700ff057624 */ /* 0x000fe200078e00ff */
[----:B------:R-:W-:Y:S01]  /*05e0*/  LEA.HI.X R29, R10, c[0x0][0x1c4], R4, 0x1, P0 ;  /* 0x000071000a1d7a11 */ /* 0x000fe200000f0c04 */
[C---:B------:R-:W-:Y:S01]  /*05f0*/  IMAD R0, R14.reuse, c[0x0][0x1ac], R0 ;  /* 0x00006b000e007a24 */ /* 0x040fe200078e0200 */
[----:B------:R-:W-:Y:S01]  /*0600*/  LEA R24, P1, R15, R28, 0x6 ;  /* 0x0000001c0f187211 */ /* 0x000fe200078230ff */
[----:B------:R-:W-:Y:S01]  /*0610*/  IMAD.WIDE.U32 R16, R14, c[0x0][0x1a8], R16 ;  /* 0x00006a000e107a25 */ /* 0x000fe200078e0010 */
[----:B------:R-:W-:Y:S01]  /*0620*/  LEA.HI R4, R13, R234, RZ, 0x6 ;  /* 0x000000ea0d047211 */ /* 0x000fe200078f30ff */
[----:B------:R-:W-:Y:S01]  /*0630*/  UIMAD UR4, UR18, UR5, UR4 ;  /* 0x00000005120472a4 */ /* 0x000fe2000f8e0204 */
[----:B------:R-:W-:Y:S01]  /*0640*/  LEA.HI.X R25, R15, R29, R5, 0x6, P1 ;  /* 0x0000001d0f197211 */ /* 0x000fe200008f3405 */
[----:B------:R-:W-:Y:S01]  /*0650*/  IMAD.IADD R0, R17, 0x1, R0 ;  /* 0x0000000111007824 */ /* 0x000fe200078e0200 */
[C---:B------:R-:W-:Y:S01]  /*0660*/  LEA R26, P0, R16.reuse, c[0x0][0x190], 0x1 ;  /* 0x00006400101a7a11 */ /* 0x040fe200078008ff */
[----:B------:R-:W-:Y:S01]  /*0670*/  IMAD.MOV.U32 R15, RZ, RZ, c[0x0][0x1a8] ;  /* 0x00006a00ff0f7624 */ /* 0x000fe200078e00ff */
[----:B------:R-:W-:Y:S01]  /*0680*/  SHF.R.S32.HI R4, RZ, 0x6, R4 ;  /* 0x00000006ff047819 */ /* 0x000fe20000011404 */
[----:B------:R-:W-:Y:S01]  /*0690*/  IMAD.MOV.U32 R5, RZ, RZ, c[0x0][0x1ac] ;  /* 0x00006b00ff057624 */ /* 0x000fe200078e00ff */
[----:B------:R-:W-:Y:S01]  /*06a0*/  LEA.HI.X R27, R16, c[0x0][0x194], R0, 0x1, P0 ;  /* 0x00006500101b7a11 */ /* 0x000fe200000f0c00 */
[----:B------:R-:W-:Y:S01]  /*06b0*/  IMAD.MOV.U32 R11, RZ, RZ, -0x40 ;  /* 0xffffffc0ff0b7424 */ /* 0x000fe200078e00ff */
[C---:B------:R-:W-:Y:S01]  /*06c0*/  LEA R20, P0, R15.reuse, R26, 0x6 ;  /* 0x0000001a0f147211 */ /* 0x040fe200078030ff */
[----:B------:R-:W-:Y:S01]  /*06d0*/  IMAD R0, R8, c[0x0][0x270], RZ ;  /* 0x00009c0008007a24 */ /* 0x000fe200078e02ff */
[----:B------:R-:W-:Y:S01]  /*06e0*/  IADD3 R16, R22, 0x40, RZ ;  /* 0x0000004016107810 */ /* 0x000fe20007ffe0ff */
[----:B------:R-:W-:Y:S01]  /*06f0*/  IMAD R11, R2, R11, c[0x0][0x198] ;  /* 0x00006600020b7624 */ /* 0x000fe200078e020b */
[----:B------:R-:W-:Y:S01]  /*0700*/  LEA.HI.X R21, R15, R27, R5, 0x6, P0 ;  /* 0x0000001b0f157211 */ /* 0x000fe200000f3405 */
[----:B------:R-:W-:Y:S01]  /*0710*/  IMAD.SHL.U32 R5, R244, 0x40, RZ ;  /* 0x00000040f4057824 */ /* 0x000fe200078e00ff */
[----:B------:R-:W-:Y:S01]  /*0720*/  IADD3 R15, R22, 0x80, RZ ;  /* 0x00000080160f7810 */ /* 0x000fe20007ffe0ff */
[----:B------:R-:W-:Y:S01]  /*0730*/  IMAD.IADD R6, R11, 0x1, -R244 ;  /* 0x000000010b067824 */ /* 0x000fe200078e0af4 */
[----:B------:R-:W-:Y:S01]  /*0740*/  UIADD3 UR6, UR13, UR4, URZ ;  /* 0x000000040d067290 */ /* 0x000fe2000fffe03f */
[----:B------:R-:W-:Y:S01]  /*0750*/  IMAD R17, R9, c[0x0][0x274], R0 ;  /* 0x00009d0009117a24 */ /* 0x000fe200078e0200 */
[----:B------:R-:W-:Y:S01]  /*0760*/  LOP3.LUT R5, R5, 0x1c0, RZ, 0xc0, !PT ;  /* 0x000001c005057812 */ /* 0x000fe200078ec0ff */
[----:B------:R-:W-:Y:S01]  /*0770*/  IMAD.SHL.U32 R0, R4, 0x200, RZ ;  /* 0x0000020004007824 */ /* 0x000fe200078e00ff */
[C---:B------:R-:W-:Y:S01]  /*0780*/  ISETP.LT.OR P6, PT, R6.reuse, 0x1, P2 ;  /* 0x000000010600780c */ /* 0x040fe200017c1670 */
[----:B------:R-:W-:Y:S01]  /*0790*/  IMAD.WIDE.U32 R18, R9, c[0x0][0x270], R246 ;  /* 0x00009c0009127a25 */ /* 0x000fe200078e00f6 */
[----:B------:R-:W-:Y:S01]  /*07a0*/  LOP3.LUT R232, R5, 0x38, R22, 0xf8, !PT ;  /* 0x0000003805e87812 */ /* 0x000fe200078ef816 */
[----:B------:R-:W-:Y:S01]  /*07b0*/  ULDC.64 UR4, c[0x0][0x188] ;  /* 0x0000620000047ab9 */ /* 0x000fe20000000a00 */
[----:B------:R-:W-:Y:S01]  /*07c0*/  SHF.R.U32.HI R5, RZ, 0x3, R5 ;  /* 0x00000003ff057819 */ /* 0x000fe20000011605 */
[----:B------:R-:W-:Y:S01]  /*07d0*/  IMAD.SHL.U32 R10, R3, 0x40, RZ ;  /* 0x00000040030a7824 */ /* 0x000fe200078e00ff */
[----:B------:R-:W-:Y:S01]  /*07e0*/  ISETP.LT.OR P2, PT, R6, 0x21, P2 ;  /* 0x000000210600780c */ /* 0x000fe20001741670 */
[----:B------:R-:W-:Y:S01]  /*07f0*/  UIMAD UR4, UR9, UR4, URZ ;  /* 0x00000004090472a4 */ /* 0x000fe2000f8e023f */
[----:B------:R-:W-:Y:S01]  /*0800*/  LOP3.LUT R232, R0, R232, R5, 0xf6, !PT ;  /* 0x000000e800e87212 */ /* 0x000fe200078ef605 */
[----:B------:R-:W-:Y:S01]  /*0810*/  CS2R R68, SRZ ;  /* 0x0000000000447805 */ /* 0x000fe2000001ff00 */
[----:B------:R-:W-:Y:S01]  /*0820*/  ISETP.GE.AND P1, PT, R16, c[0x0][0x1cc], PT ;  /* 0x0000730010007a0c */ /* 0x000fe20003f26270 */
[----:B------:R-:W-:Y:S01]  /*0830*/  UIMAD UR8, UR18, UR5, UR4 ;  /* 0x00000005120872a4 */ /* 0x000fe2000f8e0204 */
[----:B------:R-:W-:Y:S01]  /*0840*/  ISETP.GE.AND P0, PT, R15, c[0x0][0x1cc], PT ;  /* 0x000073000f007a0c */ /* 0x000fe20003f06270 */
[----:B------:R-:W-:Y:S01]  /*0850*/  IMAD.SHL.U32 R232, R232, 0x2, RZ ;  /* 0x00000002e8e87824 */ /* 0x000fe200078e00ff */
[----:B------:R-:W-:Y:S01]  /*0860*/  IADD3 R18, P3, R18, UR12, RZ ;  /* 0x0000000c12127c10 */ /* 0x000fe2000ff7e0ff */
[----:B------:R-:W-:Y:S01]  /*0870*/  ULDC.64 UR4, c[0x0][0x178] ;  /* 0x00005e0000047ab9 */ /* 0x000fe20000000a00 */
[----:B------:R-:W-:Y:S01]  /*0880*/  P2R R2, PR, RZ, 0x4 ;  /* 0x00000004ff027803 */ /* 0x000fe20000000000 */
[----:B------:R-:W-:Y:S01]  /*0890*/  USHF.L.U64.HI UR7, UR4, UR19, UR5 ;  /* 0x0000001304077299 */ /* 0x000fe20008010205 */
[C---:B------:R-:W-:Y:S01]  /*08a0*/  ISETP.LT.OR P5, PT, R6.reuse, 0x1, P1 ;  /* 0x000000010600780c */ /* 0x040fe20000fa1670 */
[----:B------:R1:W-:Y:S01]  /*08b0*/  LDGSTS.E.BYPASS.LTC128B.128 [R232+0x6080], [R28.64], !P6 ;  /* 0x060800001ce87fae */ /* 0x0003e2000f101d50 */
[----:B------:R-:W-:Y:S01]  /*08c0*/  ISETP.LT.OR P4, PT, R6, 0x1, P0 ;  /* 0x000000010600780c */ /* 0x000fe20000781670 */
[----:B------:R-:W-:Y:S01]  /*08d0*/  CS2R R62, SRZ ;  /* 0x00000000003e7805 */ /* 0x000fe2000001ff00 */
[----:B------:R-:W-:Y:S01]  /*08e0*/  IADD3.X R17, R19, UR6, R17, P3, !PT ;  /* 0x0000000613117c10 */ /* 0x000fe20009ffe411 */
[----:B------:R-:W-:Y:S01]  /*08f0*/  IMAD R19, R245, c[0x0][0x178], RZ ;  /* 0x00005e00f5137a24 */ /* 0x000fe200078e02ff */
[----:B------:R-:W-:Y:S01]  /*0900*/  ISETP.NE.AND P6, PT, R2, RZ, PT ;  /* 0x000000ff0200720c */ /* 0x000fe20003fc5270 */
[----:B------:R-:W-:Y:S01]  /*0910*/  CS2R R60, SRZ ;  /* 0x00000000003c7805 */ /* 0x000fe2000001ff00 */
[----:B------:R-:W-:Y:S01]  /*0920*/  ISETP.LT.OR P3, PT, R6, 0x21, P1 ;  /* 0x000000210600780c */ /* 0x000fe20000f61670 */
[----:B------:R-:W-:Y:S01]  /*0930*/  IMAD R2, R244, c[0x0][0x17c], R19 ;  /* 0x00005f00f4027a24 */ /* 0x000fe200078e0213 */
[----:B------:R-:W-:Y:S01]  /*0940*/  ISETP.GE.AND P2, PT, R22, c[0x0][0x19c], PT ;  /* 0x0000670016007a0c */ /* 0x000fe20003f46270 */
[----:B------:R-:W-:Y:S01]  /*0950*/  CS2R R66, SRZ ;  /* 0x0000000000427805 */ /* 0x000fe2000001ff00 */
[----:B------:R-:W-:Y:S01]  /*0960*/  ISETP.GE.AND P1, PT, R16, c[0x0][0x19c], PT ;  /* 0x0000670010007a0c */ /* 0x000fe20003f26270 */
[----:B------:R1:W-:Y:S01]  /*0970*/  LDGSTS.E.BYPASS.LTC128B.128 [R232+0x8080], [R28.64+0x80], !P5 ;  /* 0x080800801ce87fae */ /* 0x0003e2000e901d50 */
[C---:B------:R-:W-:Y:S01]  /*0980*/  ISETP.LT.OR P0, PT, R6.reuse, 0x21, P0 ;  /* 0x000000210600780c */ /* 0x040fe20000701670 */
[----:B------:R-:W-:Y:S01]  /*0990*/  CS2R R64, SRZ ;  /* 0x0000000000407805 */ /* 0x000fe2000001ff00 */
[C---:B------:R-:W-:Y:S01]  /*09a0*/  ISETP.LT.OR P5, PT, R6.reuse, 0x1, P2 ;  /* 0x000000010600780c */ /* 0x040fe200017a1670 */
[----:B------:R1:W-:Y:S01]  /*09b0*/  LDGSTS.E.BYPASS.LTC128B.128 [R232+0xa080], [R28.64+0x100], !P4 ;  /* 0x0a0801001ce87fae */ /* 0x0003e2000e101d50 */
[----:B------:R-:W-:Y:S01]  /*09c0*/  ISETP.LT.OR P4, PT, R6, 0x1, P1 ;  /* 0x000000010600780c */ /* 0x000fe20000f81670 */
[----:B------:R-:W-:Y:S01]  /*09d0*/  CS2R R58, SRZ ;  /* 0x00000000003a7805 */ /* 0x000fe2000001ff00 */
[----:B------:R-:W-:Y:S01]  /*09e0*/  SHF.R.S32.HI R5, RZ, 0x4, R12 ;  /* 0x00000004ff057819 */ /* 0x000fe2000001140c */
[----:B------:R2:W-:Y:S01]  /*09f0*/  LDGSTS.E.BYPASS.LTC128B.128 [R232+0x7080], [R24.64], !P6 ;  /* 0x0708000018e87fae */ /* 0x0005e2000f101d50 */
[----:B------:R-:W-:Y:S01]  /*0a00*/  LOP3.LUT R10, R10, 0x1c0, RZ, 0xc0, !PT ;  /* 0x000001c00a0a7812 */ /* 0x000fe200078ec0ff */
[----:B------:R-:W-:Y:S01]  /*0a10*/  CS2R R56, SRZ ;  /* 0x0000000000387805 */ /* 0x000fe2000001ff00 */
[----:B------:R-:W-:Y:S01]  /*0a20*/  LEA.HI R229, R12, R5, RZ, 0x1 ;  /* 0x000000050ce57211 */ /* 0x000fe200078f08ff */
[----:B------:R2:W-:Y:S01]  /*0a30*/  LDGSTS.E.BYPASS.LTC128B.128 [R232+0x9080], [R24.64+0x80], !P3 ;  /* 0x0908008018e87fae */ /* 0x0005e2000d901d50 */
[----:B------:R-:W-:Y:S01]  /*0a40*/  ISETP.GE.AND P3, PT, R22, c[0x0][0x16c], PT ;  /* 0x00005b0016007a0c */ /* 0x000fe20003f66270 */
[----:B------:R-:W-:Y:S01]  /*0a50*/  CS2R R54, SRZ ;  /* 0x0000000000367805 */ /* 0x000fe2000001ff00 */
[----:B------:R-:W-:Y:S01]  /*0a60*/  LOP3.LUT R229, R229, 0xfffffffe, RZ, 0xc0, !PT ;  /* 0xfffffffee5e57812 */ /* 0x000fe200078ec0ff */
[----:B------:R2:W-:Y:S01]  /*0a70*/  LDGSTS.E.BYPASS.LTC128B.128 [R232+0xb080], [R24.64+0x100], !P0 ;  /* 0x0b08010018e87fae */ /* 0x0005e2000c101d50 */
[----:B------:R-:W-:Y:S01]  /*0a80*/  SEL R242, RZ, 0x1, P3 ;  /* 0x00000001fff27807 */ /* 0x000fe20001800000 */
[----:B------:R-:W-:Y:S01]  /*0a90*/  CS2R R52, SRZ ;  /* 0x0000000000347805 */ /* 0x000fe2000001ff00 */
[C---:B------:R-:W-:Y:S01]  /*0aa0*/  ISETP.GE.AND P3, PT, R15.reuse, c[0x0][0x16c], PT ;  /* 0x00005b000f007a0c */ /* 0x040fe20003f66270 */
[----:B------:R-:W0:Y:S01]  /*0ab0*/  LDGDEPBAR ;  /* 0x00000000000079af */ /* 0x000e220000000000 */
[----:B------:R-:W-:Y:S01]  /*0ac0*/  ISETP.GE.AND P0, PT, R15, c[0x0][0x19c], PT ;  /* 0x000067000f007a0c */ /* 0x000fe20003f06270 */
[----:B------:R-:W-:Y:S01]  /*0ad0*/  IMAD.IADD R229, R5, 0x1, -R229 ;  /* 0x0000000105e57824 */ /* 0x000fe200078e0ae5 */
[----:B------:R-:W-:Y:S01]  /*0ae0*/  SEL R19, RZ, 0x4, P3 ;  /* 0x00000004ff137807 */ /* 0x000fe20001800000 */
[----:B------:R3:W-:Y:S01]  /*0af0*/  LDGSTS.E.BYPASS.LTC128B.128 [R232+0x80], [R26.64], !P5 ;  /* 0x000800001ae87fae */ /* 0x0007e2000e901d50 */
[C---:B------:R-:W-:Y:S01]  /*0b00*/  ISETP.LT.OR P6, PT, R6.reuse, 0x1, P0 ;  /* 0x000000010600780c */ /* 0x040fe200007c1670 */
[----:B------:R-:W-:Y:S01]  /*0b10*/  IMAD R0, R229, 0x800, R0 ;  /* 0x00000800e5007824 */ /* 0x000fe200078e0200 */
[----:B------:R-:W-:Y:S01]  /*0b20*/  ISETP.LT.OR P5, PT, R6, 0x21, P2 ;  /* 0x000000210600780c */ /* 0x000fe200017a1670 */
[----:B------:R3:W-:Y:S01]  /*0b30*/  LDGSTS.E.BYPASS.LTC128B.128 [R232+0x2080], [R26.64+0x80], !P4 ;  /* 0x020800801ae87fae */ /* 0x0007e2000e101d50 */
[----:B------:R-:W-:Y:S01]  /*0b40*/  ISETP.GE.AND P4, PT, R16, c[0x0][0x16c], PT ;  /* 0x00005b0010007a0c */ /* 0x000fe20003f86270 */
[----:B------:R-:W-:Y:S01]  /*0b50*/  CS2R R46, SRZ ;  /* 0x00000000002e7805 */ /* 0x000fe2000001ff00 */
[----:B------:R-:W-:Y:S01]  /*0b60*/  LOP3.LUT P2, RZ, R3, 0x4, RZ, 0xc0, !PT ;  /* 0x0000000403ff7812 */ /* 0x000fe2000784c0ff */
[----:B-1----:R-:W-:Y:S01]  /*0b70*/  IMAD.WIDE.U32 R28, R9, c[0x0][0x288], R246 ;  /* 0x0000a200091c7a25 */ /* 0x002fe200078e00f6 */
[----:B------:R-:W-:Y:S01]  /*0b80*/  SEL R5, RZ, 0x2, P4 ;  /* 0x00000002ff057807 */ /* 0x000fe20002000000 */
[----:B------:R-:W-:Y:S01]  /*0b90*/  CS2R R44, SRZ ;  /* 0x00000000002c7805 */ /* 0x000fe2000001ff00 */
[----:B------:R-:W-:Y:S01]  /*0ba0*/  @P3 LOP3.LUT R233, R233, 0x8, RZ, 0xfc, !PT ;  /* 0x00000008e9e93812 */ /* 0x000fe200078efcff */
[----:B------:R-:W-:Y:S01]  /*0bb0*/  CS2R R50, SRZ ;  /* 0x0000000000327805 */ /* 0x000fe2000001ff00 */
[C---:B------:R-:W-:Y:S01]  /*0bc0*/  ISETP.LT.OR P4, PT, R6.reuse, 0x21, P1 ;  /* 0x000000210600780c */ /* 0x040fe20000f81670 */
[----:B------:R3:W-:Y:S01]  /*0bd0*/  LDGSTS.E.BYPASS.LTC128B.128 [R232+0x4080], [R26.64+0x100], !P6 ;  /* 0x040801001ae87fae */ /* 0x0007e2000f101d50 */
[----:B------:R-:W-:Y:S01]  /*0be0*/  ISETP.LT.OR P3, PT, R6, 0x21, P0 ;  /* 0x000000210600780c */ /* 0x000fe20000761670 */
[----:B------:R-:W-:Y:S01]  /*0bf0*/  CS2R R48, SRZ ;  /* 0x0000000000307805 */ /* 0x000fe2000001ff00 */
[----:B------:R-:W-:Y:S01]  /*0c00*/  LOP3.LUT P1, RZ, R3, 0x2, RZ, 0xc0, !PT ;  /* 0x0000000203ff7812 */ /* 0x000fe2000782c0ff */
[----:B------:R1:W-:Y:S01]  /*0c10*/  LDGSTS.E.BYPASS.LTC128B.128 [R232+0x1080], [R20.64], !P5 ;  /* 0x0108000014e87fae */ /* 0x0003e2000e901d50 */
[----:B--2---:R-:W-:Y:S01]  /*0c20*/  IMAD.WIDE.U32 R24, R244, c[0x0][0x178], R22 ;  /* 0x00005e00f4187a25 */ /* 0x004fe200078e0016 */
[----:B------:R-:W-:Y:S01]  /*0c30*/  LOP3.LUT R231, R10, 0x8, R7, 0xf8, !PT ;  /* 0x000000080ae77812 */ /* 0x000fe200078ef807 */
[----:B------:R-:W-:Y:S01]  /*0c40*/  CS2R R42, SRZ ;  /* 0x00000000002a7805 */ /* 0x000fe2000001ff00 */
[----:B------:R-:W-:Y:S01]  /*0c50*/  SHF.R.U32.HI R6, RZ, 0x3, R10 ;  /* 0x00000003ff067819 */ /* 0x000fe2000001160a */
[----:B------:R-:W-:Y:S01]  /*0c60*/  IMAD.IADD R25, R25, 0x1, R2 ;  /* 0x0000000119197824 */ /* 0x000fe200078e0202 */
[----:B------:R-:W-:Y:S01]  /*0c70*/  IADD3 R19, R19, R5, R242 ;  /* 0x0000000513137210 */ /* 0x000fe20007ffe0f2 */
[----:B------:R-:W-:Y:S01]  /*0c80*/  IMAD R2, R8, c[0x0][0x180], RZ ;  /* 0x0000600008027a24 */ /* 0x000fe200078e02ff */
[----:B------:R1:W-:Y:S01]  /*0c90*/  LDGSTS.E.BYPASS.LTC128B.128 [R232+0x3080], [R20.64+0x80], !P4 ;  /* 0x0308008014e87fae */ /* 0x0003e2000e101d50 */
[----:B------:R-:W-:Y:S01]  /*0ca0*/  IMAD.WIDE.U32 R24, R9, c[0x0][0x180], R24 ;  /* 0x0000600009187a25 */ /* 0x000fe200078e0018 */
[----:B------:R-:W-:Y:S01]  /*0cb0*/  LOP3.LUT R231, R231, R6, RZ, 0x3c, !PT ;  /* 0x00000006e7e77212 */ /* 0x000fe200078e3cff */
[----:B------:R-:W-:Y:S01]  /*0cc0*/  CS2R R40, SRZ ;  /* 0x0000000000287805 */ /* 0x000fe2000001ff00 */
[----:B------:R1:W-:Y:S01]  /*0cd0*/  LDGSTS.E.BYPASS.LTC128B.128 [R232+0x5080], [R20.64+0x100], !P3 ;  /* 0x0508010014e87fae */ /* 0x0003e2000d901d50 */
[----:B------:R-:W-:Y:S01]  /*0ce0*/  IMAD R2, R9, c[0x0][0x184], R2 ;  /* 0x0000610009027a24 */ /* 0x000fe200078e0202 */
[----:B------:R-:W-:Y:S01]  /*0cf0*/  IADD3 R14, -R244, c[0x0][0x168], RZ ;  /* 0x00005a00f40e7a10 */ /* 0x000fe20007ffe1ff */
[----:B------:R-:W-:Y:S01]  /*0d00*/  IMAD R3, R245, c[0x0][0x208], RZ ;  /* 0x00008200f5037a24 */ /* 0x000fe200078e02ff */
[----:B------:R-:W0:Y:S01]  /*0d10*/  LDGDEPBAR ;  /* 0x00000000000079af */ /* 0x000e220000000000 */
[----:B------:R-:W-:Y:S01]  /*0d20*/  IMAD.IADD R25, R25, 0x1, R2 ;  /* 0x0000000119197824 */ /* 0x000fe200078e0202 */
[----:B------:R-:W-:Y:S01]  /*0d30*/  LOP3.LUT P3, RZ, R19, 0x2, RZ, 0xc0, !PT ;  /* 0x0000000213ff7812 */ /* 0x000fe2000786c0ff */
[----:B------:R-:W-:Y:S01]  /*0d40*/  IMAD.IADD R231, R0, 0x1, R231 ;  /* 0x0000000100e77824 */ /* 0x000fe200078e02e7 */
[----:B------:R-:W-:Y:S01]  /*0d50*/  ISETP.GT.AND P5, PT, R234, 0xf, PT ;  /* 0x0000000fea00780c */ /* 0x000fe20003fa4270 */
[----:B------:R-:W-:Y:S01]  /*0d60*/  IMAD.WIDE.U32 R24, R248, c[0x0][0x188], R24 ;  /* 0x00006200f8187a25 */ /* 0x000fe200078e0018 */
[----:B------:R-:W-:Y:S01]  /*0d70*/  ISETP.GE.AND P6, PT, R22, c[0x0][0x1fc], PT ;  /* 0x00007f0016007a0c */ /* 0x000fe20003fc6270 */
[----:B------:R-:W-:Y:S01]  /*0d80*/  CS2R R38, SRZ ;  /* 0x0000000000267805 */ /* 0x000fe2000001ff00 */
[----:B------:R-:W-:Y:S01]  /*0d90*/  CS2R R36, SRZ ;  /* 0x0000000000247805 */ /* 0x000fe2000001ff00 */
[C---:B---3--:R-:W-:Y:S01]  /*0da0*/  IMAD R26, R244.reuse, c[0x0][0x20c], R3 ;  /* 0x00008300f41a7a24 */ /* 0x048fe200078e0203 */
[----:B------:R-:W-:Y:S01]  /*0db0*/  IADD3 R0, R25, UR8, RZ ;  /* 0x0000000819007c10 */ /* 0x000fe2000fffe0ff */
[----:B------:R-:W-:Y:S01]  /*0dc0*/  IMAD.WIDE.U32 R2, R244, c[0x0][0x208], R22 ;  /* 0x00008200f4027a25 */ /* 0x000fe200078e0016 */
[----:B------:R-:W-:Y:S01]  /*0dd0*/  LEA R236, P0, R24, c[0x0][0x160], 0x1 ;  /* 0x0000580018ec7a11 */ /* 0x000fe200078008ff */
[----:B------:R-:W-:-:S02]  /*0de0*/  USHF.L.U32 UR8, UR4, 0x6, URZ ;  /* 0x0000000604087899 */ /* 0x000fc4000800063f */
[----:B------:R-:W-:Y:S01]  /*0df0*/  IMAD.IADD R27, R3, 0x1, R26 ;  /* 0x00000001031b7824 */ /* 0x000fe200078e021a */
[----:B------:R-:W-:Y:S01]  /*0e00*/  LEA.HI.X R237, R24, c[0x0][0x164], R0, 0x1, P0 ;  /* 0x0000590018ed7a11 */ /* 0x000fe200000f0c00 */
[----:B------:R-:W-:Y:S01]  /*0e10*/  IMAD.MOV.U32 R3, RZ, RZ, 0x20 ;  /* 0x00000020ff037424 */ /* 0x000fe200078e00ff */
[----:B------:R-:W-:Y:S01]  /*0e20*/  ULDC.64 UR4, c[0x0][0x290] ;  /* 0x0000a40000047ab9 */ /* 0x000fe20000000a00 */
[----:B------:R-:W-:Y:S01]  /*0e30*/  IMAD.MOV.U32 R26, RZ, RZ, R2 ;  /* 0x000000ffff1a7224 */ /* 0x000fe200078e0002 */
[----:B------:R-:W-:Y:S01]  /*0e40*/  IADD3 R24, P0, R236, UR8, RZ ;  /* 0x00000008ec187c10 */ /* 0x000fe2000ff1e0ff */
[----:B------:R-:W-:Y:S01]  /*0e50*/  IMAD.MOV.U32 R5, RZ, RZ, 0x40 ;  /* 0x00000040ff057424 */ /* 0x000fe200078e00ff */
[----:B------:R-:W-:Y:S01]  /*0e60*/  SEL R2, R3, 0xffffffe0, !P1 ;  /* 0xffffffe003027807 */ /* 0x000fe20004800000 */
[----:B------:R-:W-:Y:S01]  /*0e70*/  IMAD.SHL.U32 R231, R231, 0x2, RZ ;  /* 0x00000002e7e77824 */ /* 0x000fe200078e00ff */
[----:B------:R-:W-:-:S04]  /*0e80*/  DEPBAR.LE SB0, 0x1 ;  /* 0x000080400000791a */ /* 0x000fc80000000000 */
[----:B------:R-:W-:Y:S01]  /*0e90*/  BAR.SYNC.DEFER_BLOCKING 0x0 ;  /* 0x0000000000007b1d */ /* 0x000fe20000010000 */
[----:B------:R-:W-:Y:S01]  /*0ea0*/  SEL R0, R5, 0xffffffc0, !P2 ;  /* 0xffffffc005007807 */ /* 0x000fe20005000000 */
[----:B------:R-:W-:Y:S01]  /*0eb0*/  IMAD.IADD R227, R231, 0x1, R2 ;  /* 0x00000001e7e37824 */ /* 0x000fe200078e0202 */
[----:B------:R-:W-:Y:S01]  /*0ec0*/  LOP3.LUT P1, RZ, R19, 0x1, RZ, 0xc0, !PT ;  /* 0x0000000113ff7812 */ /* 0x000fe2000782c0ff */
[----:B------:R-:W-:Y:S01]  /*0ed0*/  UIMAD.WIDE.U32 UR10, UR18, UR4, URZ ;  /* 0x00000004120a72a5 */ /* 0x000fe2000f8e003f */
[----:B------:R-:W-:Y:S01]  /*0ee0*/  IADD3.X R25, R237, UR7, RZ, P0, !PT ;  /* 0x00000007ed197c10 */ /* 0x000fe200087fe4ff */
[----:B------:R-:W-:Y:S01]  /*0ef0*/  IMAD.IADD R226, R231, 0x1, R0 ;  /* 0x00000001e7e27824 */ /* 0x000fe200078e0200 */
[----:B------:R-:W-:Y:S01]  /*0f00*/  ISETP.LT.OR P2, PT, R14, 0x1, !P1 ;  /* 0x000000010e00780c */ /* 0x000fe20004f41670 */
[----:B------:R-:W-:Y:S01]  /*0f10*/  IMAD.IADD R225, R0, 0x1, R227 ;  /* 0x0000000100e17824 */ /* 0x000fe200078e02e3 */
[----:B------:R-:W-:Y:S01]  /*0f20*/  ISETP.LT.OR P0, PT, R14, 0x1, !P3 ;  /* 0x000000010e00780c */ /* 0x000fe20005f01670 */
[----:B------:R-:W-:Y:S01]  /*0f30*/  UIMAD UR4, UR9, UR4, URZ ;  /* 0x00000004090472a4 */ /* 0x000fe2000f8e023f */
[----:B------:R-:W-:Y:S01]  /*0f40*/  IMAD R2, R8, c[0x0][0x288], RZ ;  /* 0x0000a20008027a24 */ /* 0x000fe200078e02ff */
[C---:B------:R-:W-:Y:S01]  /*0f50*/  ISETP.LT.OR P1, PT, R14.reuse, 0x21, !P1 ;  /* 0x000000210e00780c */ /* 0x040fe20004f21670 */
[----:B------:R-:W-:Y:S01]  /*0f60*/  IMAD.WIDE.U32 R30, R9, c[0x0][0x210], R26 ;  /* 0x00008400091e7a25 */ /* 0x000fe200078e001a */
[----:B------:R-:W-:Y:S01]  /*0f70*/  UIMAD UR4, UR18, UR5, UR4 ;  /* 0x00000005120472a4 */ /* 0x000fe2000f8e0204 */
[----:B------:R-:W-:-:S02]  /*0f80*/  ISETP.LT.OR P3, PT, R14, 0x21, !P3 ;  /* 0x000000210e00780c */ /* 0x000fc40005f61670 */
[C---:B------:R-:W-:Y:S01]  /*0f90*/  IMAD R2, R9.reuse, c[0x0][0x28c], R2 ;  /* 0x0000a30009027a24 */ /* 0x040fe200078e0202 */
[----:B------:R-:W-:Y:S01]  /*0fa0*/  UIADD3 UR14, UR11, UR4, URZ ;  /* 0x000000040b0e7290 */ /* 0x000fe2000fffe03f */
[----:B-1----:R-:W-:Y:S02]  /*0fb0*/  IMAD R20, R8, c[0x0][0x210], RZ ;  /* 0x0000840008147a24 */ /* 0x002fe400078e02ff */
[----:B------:R-:W-:Y:S02]  /*0fc0*/  ULDC.64 UR4, c[0x0][0x218] ;  /* 0x0000860000047ab9 */ /* 0x000fe40000000a00 */
[----:B------:R-:W-:Y:S01]  /*0fd0*/  IMAD R20, R9, c[0x0][0x214], R20 ;  /* 0x0000850009147a24 */ /* 0x000fe200078e0214 */
[----:B------:R1:W2:Y:S01]  /*0fe0*/  LDSM.16.M88.4 R156, [R231+0x6080] ;  /* 0x00608000e79c783b */ /* 0x0002a20000000200 */
[----:B------:R-:W-:Y:S02]  /*0ff0*/  UIMAD UR4, UR9, UR4, URZ ;  /* 0x00000004090472a4 */ /* 0x000fe4000f8e023f */
[----:B------:R-:W-:Y:S01]  /*1000*/  IMAD.IADD R31, R31, 0x1, R20 ;  /* 0x000000011f1f7824 */ /* 0x000fe200078e0214 */
[----:B------:R1:W3:Y:S01]  /*1010*/  LDSM.16.M88.4 R160, [R227+0x6080] ;  /* 0x00608000e3a0783b */ /* 0x0002e20000000200 */
[----:B------:R-:W-:-:S02]  /*1020*/  UIMAD UR4, UR18, UR5, UR4 ;  /* 0x00000005120472a4 */ /* 0x000fc4000f8e0204 */
[----:B------:R-:W-:Y:S01]  /*1030*/  IMAD.WIDE.U32 R30, R248, c[0x0][0x218], R30 ;  /* 0x00008600f81e7a25 */ /* 0x000fe200078e001e */
        /* <DEDUP_REMOVED lines=50> */
[C---:B------:R-:W-:Y:S01]  /*1360*/  ISETP.LT.OR P0, PT, R14.reuse, 0x1, P3 ;  /* 0x000000010e00780c */ /* 0x040fe20001f01670 */
[----:B------:R3:W-:Y:S01]  /*1370*/  LDGSTS.E.BYPASS.LTC128B.128 [R232+0xc080], [R250.64], !P4 ;  /* 0x0c080000fae87fae */ /* 0x0007e2000e101d50 */
[----:B------:R-:W-:-:S02]  /*1380*/  ISETP.LT.OR P3, PT, R14, 0x21, P3 ;  /* 0x000000210e00780c */ /* 0x000fc40001f61670 */
[----:B-1----:R-:W-:Y:S02]  /*1390*/  SEL R20, RZ, 0x1, P1 ;  /* 0x00000001ff147807 */ /* 0x002fe40000800000 */
[C---:B------:R-:W-:Y:S02]  /*13a0*/  ISETP.LT.OR P1, PT, R14.reuse, 0x1, P2 ;  /* 0x000000010e00780c */ /* 0x040fe40001721670 */
[----:B------:R-:W-:-:S05]  /*13b0*/  ISETP.LT.OR P2, PT, R14, 0x21, P2 ;  /* 0x000000210e00780c */ /* 0x000fca0001741670 */
[----:B------:R1:W-:Y:S01]  /*13c0*/  LDGSTS.E.BYPASS.LTC128B.128 [R232+0xe080], [R250.64+0x80], !P0 ;  /* 0x0e080080fae87fae */ /* 0x0003e2000c101d50 */
[----:B------:R-:W-:-:S04]  /*13d0*/  LEA R22, P0, R19, c[0x0][0x280], 0x2 ;  /* 0x0000a00013167a11 */ /* 0x000fc800078010ff */
[----:B------:R-:W-:Y:S02]  /*13e0*/  LEA.HI.X R23, R19, c[0x0][0x284], R2, 0x2, P0 ;  /* 0x0000a10013177a11 */ /* 0x000fe400000f1402 */
[----:B-----5:R-:W-:Y:S01]  /*13f0*/  IADD3 R24, P0, R250, UR15, RZ ;  /* 0x0000000ffa187c10 */ /* 0x020fe2000ff1e0ff */
[----:B------:R1:W-:Y:S01]  /*1400*/  LDGSTS.E.BYPASS.LTC128B.128 [R232+0x10080], [R250.64+0x100], !P1 ;  /* 0x10080100fae87fae */ /* 0x0003e2000c901d50 */
[----:B------:R-:W-:Y:S01]  /*1410*/  ISETP.GE.AND P1, PT, R15, c[0x0][0x1fc], PT ;  /* 0x00007f000f007a0c */ /* 0x000fe20003f26270 */
[----:B------:R-:W-:Y:S01]  /*1420*/  IMAD.SHL.U32 R15, R16, 0x2, RZ ;  /* 0x00000002100f7824 */ /* 0x000fe200078e00ff */
[----:B------:R-:W-:Y:S01]  /*1430*/  IADD3.X R25, R251, UR19, RZ, P0, !PT ;  /* 0x00000013fb197c10 */ /* 0x000fe200087fe4ff */
[----:B--2---:R-:W-:Y:S01]  /*1440*/  IMAD.SHL.U32 R17, R18, 0x2, RZ ;  /* 0x0000000212117824 */ /* 0x004fe200078e00ff */
[----:B------:R-:W-:Y:S02]  /*1450*/  SEL R241, RZ, 0xffffffff, P1 ;  /* 0xfffffffffff17807 */ /* 0x000fe40000800000 */
[----:B------:R-:W-:Y:S01]  /*1460*/  LOP3.LUT R20, R15, 0x2, R20, 0xe2, !PT ;  /* 0x000000020f147812 */ /* 0x000fe200078ee214 */
[----:B------:R-:W-:Y:S01]  /*1470*/  IMAD.U32 R15, RZ, RZ, UR15 ;  /* 0x0000000fff0f7e24 */ /* 0x000fe2000f8e00ff */
[----:B------:R-:W-:Y:S01]  /*1480*/  LOP3.LUT R242, R17, 0x2, R242, 0xe2, !PT ;  /* 0x0000000211f27812 */ /* 0x000fe200078ee2f2 */
[----:B------:R1:W-:Y:S01]  /*1490*/  LDGSTS.E.BYPASS.LTC128B.128 [R232+0xd080], [R24.64], !P6 ;  /* 0x0d08000018e87fae */ /* 0x0003e2000f101d50 */
[----:B------:R-:W-:-:S02]  /*14a0*/  IMAD.SHL.U32 R241, R241, 0x4, RZ ;  /* 0x00000004f1f17824 */ /* 0x000fc400078e00ff */
[----:B------:R-:W-:Y:S01]  /*14b0*/  IADD3 R16, P1, P0, R15, 0x100, R250 ;  /* 0x000001000f107810 */ /* 0x000fe2000783e0fa */
[----:B------:R-:W-:Y:S01]  /*14c0*/  @!P5 IMAD.SHL.U32 R15, R234, 0x10, RZ ;  /* 0x00000010ea0fd824 */ /* 0x000fe200078e00ff */
[----:B------:R1:W-:Y:S01]  /*14d0*/  LDGSTS.E.BYPASS.LTC128B.128 [R232+0xf080], [R24.64+0x80], !P3 ;  /* 0x0f08008018e87fae */ /* 0x0003e2000d901d50 */
[----:B------:R-:W-:Y:S02]  /*14e0*/  LOP3.LUT R241, R241, 0x4, R20, 0xe2, !PT ;  /* 0x00000004f1f17812 */ /* 0x000fe400078ee214 */
[----:B------:R-:W-:Y:S02]  /*14f0*/  IADD3.X R17, RZ, UR19, R251, P1, P0 ;  /* 0x00000013ff117c10 */ /* 0x000fe40008fe04fb */
[----:B------:R-:W-:-:S03]  /*1500*/  PLOP3.LUT P0, PT, PT, PT, UP0, 0x80, 0x0 ;  /* 0x000000000000781c */ /* 0x000fc60003f0f008 */
[----:B------:R1:W-:Y:S04]  /*1510*/  LDGSTS.E.BYPASS.LTC128B.128 [R232+0x11080], [R16.64], !P2 ;  /* 0x1108000010e87fae */ /* 0x0003e8000d101d50 */
[----:B------:R1:W-:Y:S04]  /*1520*/  @!P5 LDGSTS.E.BYPASS.LTC128B.128 [R15+0x12180], [R22.64] ;  /* 0x12180000160fdfae */ /* 0x0003e8000b901d50 */
[----:B------:R-:W0:Y:S02]  /*1530*/  LDGDEPBAR ;  /* 0x00000000000079af */ /* 0x000e240000000000 */
[----:B------:R-:W-:Y:S05]  /*1540*/  @!P0 BRA `(.L_x_29) ;  /* 0x0000337000008947 */ /* 0x000fea0003800000 */
[-C--:B---34-:R-:W-:Y:S01]  /*1550*/  LEA.HI R2, R13, R234.reuse, RZ, 0x5 ;  /* 0x000000ea0d027211 */ /* 0x098fe200078f28ff */
[----:B------:R-:W-:Y:S01]  /*1560*/  IMAD R14, R8, c[0x0][0x238], RZ ;  /* 0x00008e00080e7a24 */ /* 0x000fe200078e02ff */
[----:B------:R-:W-:Y:S01]  /*1570*/  SHF.R.S32.HI R19, RZ, 0x1f, R4 ;  /* 0x0000001fff137819 */ /* 0x000fe20000011404 */
[----:B------:R-:W-:Y:S01]  /*1580*/  ULDC.64 UR4, c[0x0][0x240] ;  /* 0x0000900000047ab9 */ /* 0x000fe20000000a00 */
[----:B-1----:R-:W-:Y:S01]  /*1590*/  SHF.R.S32.HI R17, RZ, 0x5, R2 ;  /* 0x00000005ff117819 */ /* 0x002fe20000011402 */
[----:B------:R-:W-:Y:S01]  /*15a0*/  IMAD R14, R9, c[0x0][0x23c], R14 ;  /* 0x00008f00090e7a24 */ /* 0x000fe200078e020e */
[--C-:B------:R-:W-:Y:S01]  /*15b0*/  SHF.R.S32.HI R235, RZ, 0x1f, R234.reuse ;  /* 0x0000001fffeb7819 */ /* 0x100fe200000114ea */
[----:B------:R-:W-:Y:S01]  /*15c0*/  UIMAD UR4, UR9, UR4, URZ ;  /* 0x00000004090472a4 */ /* 0x000fe2000f8e023f */
[----:B------:R-:W-:Y:S01]  /*15d0*/  LEA.HI R8, R2, R17, RZ, 0x1 ;  /* 0x0000001102087211 */ /* 0x000fe200078f08ff */
[----:B------:R-:W-:Y:S01]  /*15e0*/  UIADD3 UR20, UR20, 0x3f, URZ ;  /* 0x0000003f14147890 */ /* 0x000fe2000fffe03f */
[----:B------:R-:W-:Y:S01]  /*15f0*/  LEA.HI R13, R13, R234, RZ, 0x2 ;  /* 0x000000ea0d0d7211 */ /* 0x000fe200078f10ff */
[----:B------:R-:W-:Y:S01]  /*1600*/  IMAD.WIDE.U32 R20, R9, c[0x0][0x238], R234 ;  /* 0x00008e0009147a25 */ /* 0x000fe200078e00ea */
[----:B------:R-:W-:Y:S01]  /*1610*/  LOP3.LUT R8, R8, 0xfffffffe, RZ, 0xc0, !PT ;  /* 0xfffffffe08087812 */ /* 0x000fe200078ec0ff */
[----:B------:R-:W-:Y:S01]  /*1620*/  UIMAD UR4, UR18, UR5, UR4 ;  /* 0x00000005120472a4 */ /* 0x000fe2000f8e0204 */
[----:B------:R-:W-:Y:S01]  /*1630*/  LOP3.LUT R15, R12, 0xfffffff0, RZ, 0xc0, !PT ;  /* 0xfffffff00c0f7812 */ /* 0x000fe200078ec0ff */
[----:B------:R-:W-:Y:S01]  /*1640*/  IMAD.IADD R21, R21, 0x1, R14 ;  /* 0x0000000115157824 */ /* 0x000fe200078e020e */
[----:B------:R-:W-:Y:S01]  /*1650*/  SHF.R.S32.HI R9, RZ, 0x2, R13 ;  /* 0x00000002ff097819 */ /* 0x000fe2000001140d */
[----:B------:R-:W-:Y:S01]  /*1660*/  IMAD.IADD R8, R17, 0x1, -R8 ;  /* 0x0000000111087824 */ /* 0x000fe200078e0a08 */
[----:B------:R-:W-:Y:S01]  /*1670*/  LEA.HI R17, R19, R4, RZ, 0x2 ;  /* 0x0000000413117211 */ /* 0x000fe200078f10ff */
[----:B------:R-:W-:Y:S01]  /*1680*/  IMAD.IADD R15, R234, 0x1, -R15 ;  /* 0x00000001ea0f7824 */ /* 0x000fe200078e0a0f */
[----:B------:R-:W-:Y:S01]  /*1690*/  LOP3.LUT R19, R2, 0xffffffe0, RZ, 0xc0, !PT ;  /* 0xffffffe002137812 */ /* 0x000fe200078ec0ff */
[C---:B------:R-:W-:Y:S01]  /*16a0*/  IMAD.SHL.U32 R239, R8.reuse, 0x10, RZ ;  /* 0x0000001008ef7824 */ /* 0x040fe200078e00ff */
[----:B------:R-:W-:Y:S01]  /*16b0*/  SHF.R.S32.HI R18, RZ, 0x1f, R13 ;  /* 0x0000001fff127819 */ /* 0x000fe2000001140d */
[----:B------:R-:W-:Y:S01]  /*16c0*/  IMAD.SHL.U32 R8, R8, 0x400, RZ ;  /* 0x0000040008087824 */ /* 0x000fe200078e00ff */
[----:B------:R-:W-:Y:S01]  /*16d0*/  LOP3.LUT R17, R17, 0xfffffffc, RZ, 0xc0, !PT ;  /* 0xfffffffc11117812 */ /* 0x000fe200078ec0ff */
[----:B------:R-:W-:Y:S01]  /*16e0*/  IMAD.IADD R12, R234, 0x1, -R19 ;  /* 0x00000001ea0c7824 */ /* 0x000fe200078e0a13 */
[----:B------:R-:W-:Y:S01]  /*16f0*/  LEA.HI R18, R18, R9, RZ, 0x3 ;  /* 0x0000000912127211 */ /* 0x000fe200078f18ff */
[----:B------:R-:W-:Y:S01]  /*1700*/  IMAD.WIDE.U32 R248, R248, c[0x0][0x240], R20 ;  /* 0x00009000f8f87a25 */ /* 0x000fe200078e0014 */
[----:B------:R-:W-:Y:S01]  /*1710*/  SHF.R.S32.HI R2, RZ, 0x1f, R15 ;  /* 0x0000001fff027819 */ /* 0x000fe2000001140f */
[----:B------:R-:W-:Y:S01]  /*1720*/  USHF.R.S32.HI UR5, URZ, 0x1f, UR20 ;  /* 0x0000001f3f057899 */ /* 0x000fe20008011414 */
[----:B------:R-:W-:Y:S01]  /*1730*/  LOP3.LUT R18, R18, 0xfffffff8, RZ, 0xc0, !PT ;  /* 0xfffffff812127812 */ /* 0x000fe200078ec0ff */
[----:B------:R-:W-:Y:S01]  /*1740*/  IMAD.IADD R16, R4, 0x1, -R17 ;  /* 0x0000000104107824 */ /* 0x000fe200078e0a11 */
[----:B------:R-:W-:Y:S01]  /*1750*/  SHF.R.S32.HI R17, RZ, 0x1f, R12 ;  /* 0x0000001fff117819 */ /* 0x000fe2000001140c */
[----:B------:R-:W-:Y:S01]  /*1760*/  ULEA.HI UR20, UR5, UR20, URZ, 0x6 ;  /* 0x0000001405147291 */ /* 0x000fe2000f8f303f */
[----:B------:R-:W-:Y:S01]  /*1770*/  LEA.HI R2, R2, R15, RZ, 0x3 ;  /* 0x0000000f02027211 */ /* 0x000fe200078f18ff */
[----:B------:R-:W-:Y:S01]  /*1780*/  IMAD.IADD R9, R9, 0x1, -R18 ;  /* 0x0000000109097824 */ /* 0x000fe200078e0a12 */
[----:B------:R-:W-:Y:S01]  /*1790*/  LEA.HI R17, R17, R12, RZ, 0x2 ;  /* 0x0000000c11117211 */ /* 0x000fe200078f10ff */
[----:B------:R-:W-:Y:S01]  /*17a0*/  IMAD R16, R16, -0x8, R11 ;  /* 0xfffffff810107824 */ /* 0x000fe200078e020b */
[----:B------:R-:W-:Y:S01]  /*17b0*/  LOP3.LUT R10, R10, 0x10, R239, 0xf8, !PT ;  /* 0x000000100a0a7812 */ /* 0x000fe200078ef8ef */
[C---:B------:R-:W-:Y:S01]  /*17c0*/  IMAD.SHL.U32 R228, R2.reuse, 0x40, RZ ;  /* 0x0000004002e47824 */ /* 0x040fe200078e00ff */
[----:B------:R-:W-:Y:S01]  /*17d0*/  LOP3.LUT R14, R2, 0xfffffff8, RZ, 0xc0, !PT ;  /* 0xfffffff8020e7812 */ /* 0x000fe200078ec0ff */
[----:B------:R-:W-:Y:S01]  /*17e0*/  CS2R R130, SRZ ;  /* 0x0000000000827805 */ /* 0x000fe2000001ff00 */
[----:B------:R-:W-:Y:S01]  /*17f0*/  LOP3.LUT R11, R17, 0xfffffffc, RZ, 0xc0, !PT ;  /* 0xfffffffc110b7812 */ /* 0x000fe200078ec0ff */
[----:B------:R-:W-:Y:S01]  /*1800*/  CS2R R128, SRZ ;  /* 0x0000000000807805 */ /* 0x000fe2000001ff00 */
[----:B------:R-:W-:Y:S01]  /*1810*/  LOP3.LUT R7, R10, 0x8, R7, 0xf8, !PT ;  /* 0x000000080a077812 */ /* 0x000fe200078ef807 */
[----:B------:R-:W-:Y:S01]  /*1820*/  IMAD.SHL.U32 R10, R9, 0x40, RZ ;  /* 0x00000040090a7824 */ /* 0x000fe200078e00ff */
[----:B------:R-:W-:Y:S01]  /*1830*/  LOP3.LUT R13, R13, 0x3ffffffc, RZ, 0xc0, !PT ;  /* 0x3ffffffc0d0d7812 */ /* 0x000fe200078ec0ff */
[----:B------:R-:W-:Y:S01]  /*1840*/  IMAD.IADD R15, R15, 0x1, -R14 ;  /* 0x000000010f0f7824 */ /* 0x000fe200078e0a0e */
[----:B------:R-:W-:Y:S01]  /*1850*/  LOP3.LUT P0, RZ, R9, 0x4, RZ, 0xc0, !PT ;  /* 0x0000000409ff7812 */ /* 0x000fe2000780c0ff */
[----:B------:R-:W-:Y:S01]  /*1860*/  IMAD.IADD R11, R12, 0x1, -R11 ;  /* 0x000000010c0b7824 */ /* 0x000fe200078e0a0b */
[----:B------:R-:W-:Y:S01]  /*1870*/  LOP3.LUT R10, R10, 0x1c0, RZ, 0xc0, !PT ;  /* 0x000001c00a0a7812 */ /* 0x000fe200078ec0ff */
[----:B------:R-:W-:Y:S01]  /*1880*/  IMAD.SHL.U32 R12, R4, 0x8, RZ ;  /* 0x00000008040c7824 */ /* 0x000fe200078e00ff */
[C---:B------:R-:W-:Y:S01]  /*1890*/  LOP3.LUT P2, RZ, R15.reuse, 0x2, RZ, 0xc0, !PT ;  /* 0x000000020fff7812 */ /* 0x040fe2000784c0ff */
[C---:B------:R-:W-:Y:S01]  /*18a0*/  IMAD.SHL.U32 R14, R15.reuse, 0x40, RZ ;  /* 0x000000400f0e7824 */ /* 0x040fe200078e00ff */
[----:B------:R-:W-:Y:S01]  /*18b0*/  LOP3.LUT P1, RZ, R15, 0x4, RZ, 0xc0, !PT ;  /* 0x000000040fff7812 */ /* 0x000fe2000782c0ff */
[----:B------:R-:W-:Y:S01]  /*18c0*/  IMAD R4, R11, -0x2, R16 ;  /* 0xfffffffe0b047824 */ /* 0x000fe200078e0210 */
[----:B------:R-:W-:Y:S01]  /*18d0*/  LOP3.LUT R12, R12, 0x18, RZ, 0xc0, !PT ;  /* 0x000000180c0c7812 */ /* 0x000fe200078ec0ff */
[----:B------:R-:W-:Y:S01]  /*18e0*/  IMAD.IADD R13, R234, 0x1, -R13 ;  /* 0x00000001ea0d7824 */ /* 0x000fe200078e0a0d */
[----:B------:R-:W-:Y:S01]  /*18f0*/  SHF.R.U32.HI R15, RZ, 0x3, R10 ;  /* 0x00000003ff0f7819 */ /* 0x000fe2000001160a */
[----:B------:R-:W-:Y:S01]  /*1900*/  IMAD.SHL.U32 R11, R229, 0x8, RZ ;  /* 0x00000008e50b7824 */ /* 0x000fe200078e00ff */
[----:B------:R-:W-:Y:S01]  /*1910*/  SEL R3, R3, 0xffffffe0, !P2 ;  /* 0xffffffe003037807 */ /* 0x000fe20005000000 */
[----:B------:R-:W-:Y:S01]  /*1920*/  IMAD R240, R13, 0x2, R8 ;  /* 0x000000020df07824 */ /* 0x000fe200078e0208 */
[----:B------:R-:W-:Y:S01]  /*1930*/  LOP3.LUT R15, R15, R10, R12, 0x1e, !PT ;  /* 0x0000000a0f0f7212 */ /* 0x000fe200078e1e0c */
[----:B------:R-:W-:Y:S01]  /*1940*/  IMAD.SHL.U32 R9, R229, 0x20, RZ ;  /* 0x00000020e5097824 */ /* 0x000fe200078e00ff */
[----:B------:R-:W-:Y:S01]  /*1950*/  ISETP.GT.AND P2, PT, R4, RZ, PT ;  /* 0x000000ff0400720c */ /* 0x000fe20003f44270 */
[----:B------:R-:W-:Y:S01]  /*1960*/  CS2R R126, SRZ ;  /* 0x00000000007e7805 */ /* 0x000fe2000001ff00 */
[----:B------:R-:W-:Y:S01]  /*1970*/  SEL R5, R5, 0xffffffc0, !P1 ;  /* 0xffffffc005057807 */ /* 0x000fe20004800000 */
[----:B------:R-:W-:Y:S01]  /*1980*/  IMAD.IADD R240, R15, 0x1, R240 ;  /* 0x000000010ff07824 */ /* 0x000fe200078e02f0 */
[----:B------:R-:W-:Y:S01]  /*1990*/  LOP3.LUT R14, R14, 0x1c0, RZ, 0xc0, !PT ;  /* 0x000001c00e0e7812 */ /* 0x000fe200078ec0ff */
[----:B------:R-:W-:Y:S01]  /*19a0*/  CS2R R124, SRZ ;  /* 0x00000000007c7805 */ /* 0x000fe2000001ff00 */
[----:B------:R-:W-:Y:S01]  /*19b0*/  ISETP.GT.AND P1, PT, R4, 0x1, PT ;  /* 0x000000010400780c */ /* 0x000fe20003f24270 */
[----:B------:R-:W-:Y:S01]  /*19c0*/  CS2R R122, SRZ ;  /* 0x00000000007a7805 */ /* 0x000fe2000001ff00 */
[----:B------:R-:W-:Y:S01]  /*19d0*/  LOP3.LUT R233, R233, 0xfffffffb, RZ, 0xc0, !PT ;  /* 0xfffffffbe9e97812 */ /* 0x000fe200078ec0ff */
[----:B------:R-:W-:Y:S01]  /*19e0*/  CS2R R120, SRZ ;  /* 0x0000000000787805 */ /* 0x000fe2000001ff00 */
[----:B------:R-:W-:Y:S01]  /*19f0*/  LEA R240, R240, 0x12280, 0x1 ;  /* 0x00012280f0f07811 */ /* 0x000fe200078e08ff */
[----:B------:R-:W-:Y:S01]  /*1a00*/  CS2R R118, SRZ ;  /* 0x0000000000767805 */ /* 0x000fe2000001ff00 */
[--C-:B------:R-:W-:Y:S01]  /*1a10*/  SHF.R.U32.HI R10, RZ, 0x3, R14.reuse ;  /* 0x00000003ff0a7819 */ /* 0x100fe2000001160e */
[----:B------:R-:W-:Y:S01]  /*1a20*/  CS2R R116, SRZ ;  /* 0x0000000000747805 */ /* 0x000fe2000001ff00 */
[----:B------:R-:W-:Y:S01]  /*1a30*/  LOP3.LUT R11, R14, 0x8, R11, 0xf8, !PT ;  /* 0x000000080e0b7812 */ /* 0x000fe200078ef80b */
[----:B------:R-:W-:Y:S01]  /*1a40*/  CS2R R114, SRZ ;  /* 0x0000000000727805 */ /* 0x000fe2000001ff00 */
[----:B------:R-:W-:Y:S01]  /*1a50*/  @P2 LOP3.LUT R233, R233, 0x4, RZ, 0xfc, !PT ;  /* 0x00000004e9e92812 */ /* 0x000fe200078efcff */
[----:B------:R-:W-:Y:S01]  /*1a60*/  CS2R R112, SRZ ;  /* 0x0000000000707805 */ /* 0x000fe2000001ff00 */
[C---:B------:R-:W-:Y:S01]  /*1a70*/  IADD3 R243, R240.reuse, 0x40, RZ ;  /* 0x00000040f0f37810 */ /* 0x040fe20007ffe0ff */
[----:B------:R-:W-:Y:S01]  /*1a80*/  CS2R R110, SRZ ;  /* 0x00000000006e7805 */ /* 0x000fe2000001ff00 */
[----:B------:R-:W-:Y:S01]  /*1a90*/  @P0 IADD3 R243, R240, -0x40, RZ ;  /* 0xffffffc0f0f30810 */ /* 0x000fe20007ffe0ff */
[----:B------:R-:W-:Y:S01]  /*1aa0*/  CS2R R108, SRZ ;  /* 0x00000000006c7805 */ /* 0x000fe2000001ff00 */
[----:B------:R-:W-:Y:S01]  /*1ab0*/  LOP3.LUT R9, R12, 0x20, R9, 0xf8, !PT ;  /* 0x000000200c097812 */ /* 0x000fe200078ef809 */
[----:B------:R-:W-:Y:S01]  /*1ac0*/  CS2R R106, SRZ ;  /* 0x00000000006a7805 */ /* 0x000fe2000001ff00 */
[----:B------:R-:W-:Y:S01]  /*1ad0*/  LOP3.LUT R11, R11, R10, RZ, 0x3c, !PT ;  /* 0x0000000a0b0b7212 */ /* 0x000fe200078e3cff */
[----:B------:R-:W-:Y:S01]  /*1ae0*/  CS2R R104, SRZ ;  /* 0x0000000000687805 */ /* 0x000fe2000001ff00 */
[----:B------:R-:W-:Y:S01]  /*1af0*/  LOP3.LUT R228, R228, 0xfffffe00, RZ, 0xc0, !PT ;  /* 0xfffffe00e4e47812 */ /* 0x000fe200078ec0ff */
[----:B------:R-:W-:Y:S01]  /*1b00*/  CS2R R102, SRZ ;  /* 0x0000000000667805 */ /* 0x000fe2000001ff00 */
[----:B------:R-:W-:Y:S01]  /*1b10*/  ISETP.GT.AND P0, PT, R4, 0x20, PT ;  /* 0x000000200400780c */ /* 0x000fe20003f04270 */
[----:B------:R-:W-:Y:S01]  /*1b20*/  CS2R R100, SRZ ;  /* 0x0000000000647805 */ /* 0x000fe2000001ff00 */
[----:B------:R-:W-:Y:S01]  /*1b30*/  LOP3.LUT R233, R233, 0xfffffffd, RZ, 0xc0, !PT ;  /* 0xfffffffde9e97812 */ /* 0x000fe200078ec0ff */
[----:B------:R-:W-:Y:S01]  /*1b40*/  CS2R R98, SRZ ;  /* 0x0000000000627805 */ /* 0x000fe2000001ff00 */
[----:B------:R-:W-:Y:S01]  /*1b50*/  LOP3.LUT R6, R7, R6, RZ, 0x3c, !PT ;  /* 0x0000000607067212 */ /* 0x000fe200078e3cff */
[----:B------:R-:W-:Y:S01]  /*1b60*/  CS2R R96, SRZ ;  /* 0x0000000000607805 */ /* 0x000fe2000001ff00 */
[----:B------:R-:W-:Y:S01]  /*1b70*/  LOP3.LUT R9, R10, R9, R14, 0x1e, !PT ;  /* 0x000000090a097212 */ /* 0x000fe200078e1e0e */
[----:B------:R-:W-:Y:S01]  /*1b80*/  CS2R R94, SRZ ;  /* 0x00000000005e7805 */ /* 0x000fe2000001ff00 */
[-C--:B------:R-:W-:Y:S01]  /*1b90*/  IADD3 R2, R11, R228.reuse, R8 ;  /* 0x000000e40b027210 */ /* 0x080fe20007ffe008 */
[----:B------:R-:W-:Y:S01]  /*1ba0*/  IMAD R229, R229, 0x200, R6 ;  /* 0x00000200e5e57824 */ /* 0x000fe200078e0206 */
[----:B------:R-:W-:Y:S01]  /*1bb0*/  @P1 LOP3.LUT R233, R233, 0x2, RZ, 0xfc, !PT ;  /* 0x00000002e9e91812 */ /* 0x000fe200078efcff */
[----:B------:R-:W-:Y:S01]  /*1bc0*/  CS2R R92, SRZ ;  /* 0x00000000005c7805 */ /* 0x000fe2000001ff00 */
[----:B------:R-:W-:Y:S01]  /*1bd0*/  LOP3.LUT R228, R9, R228, RZ, 0xfc, !PT ;  /* 0x000000e409e47212 */ /* 0x000fe200078efcff */
[C---:B------:R-:W-:Y:S01]  /*1be0*/  IMAD R224, R2.reuse, 0x2, R3 ;  /* 0x0000000202e07824 */ /* 0x040fe200078e0203 */
[----:B------:R-:W-:Y:S01]  /*1bf0*/  LOP3.LUT R233, R233, 0xfffffffe, RZ, 0xc0, !PT ;  /* 0xfffffffee9e97812 */ /* 0x000fe200078ec0ff */
[----:B------:R-:W-:Y:S01]  /*1c00*/  IMAD R0, R229, 0x2, R0 ;  /* 0x00000002e5007824 */ /* 0x000fe200078e0200 */
[----:B------:R-:W-:Y:S01]  /*1c10*/  LEA.HI R239, R17, R239, RZ, 0x1e ;  /* 0x000000ef11ef7211 */ /* 0x000fe200078ff0ff */
[C---:B------:R-:W-:Y:S01]  /*1c20*/  IMAD.SHL.U32 R230, R2.reuse, 0x2, RZ ;  /* 0x0000000202e67824 */ /* 0x040fe200078e00ff */
[----:B------:R-:W-:Y:S01]  /*1c30*/  CS2R R90, SRZ ;  /* 0x00000000005a7805 */ /* 0x000fe2000001ff00 */
[----:B------:R-:W-:Y:S01]  /*1c40*/  IMAD R3, R2, 0x2, R5 ;  /* 0x0000000202037824 */ /* 0x000fe200078e0205 */
        /* <DEDUP_REMOVED lines=29> */
[----:B------:R-:W-:Y:S01]  /*1e20*/  ISETP.GT.AND P6, PT, R4, 0x21, PT ;  /* 0x000000210400780c */ /* 0x000fe20003fc4270 */
[----:B------:R-:W-:Y:S01]  /*1e30*/  IMAD.SHL.U32 R228, R228, 0x2, RZ ;  /* 0x00000002e4e47824 */ /* 0x000fe200078e00ff */
[----:B------:R-:W-:Y:S01]  /*1e40*/  @P0 LOP3.LUT R233, R233, 0x1, RZ, 0xfc, !PT ;  /* 0x00000001e9e90812 */ /* 0x000fe200078efcff */
[----:B------:R-:W-:Y:S01]  /*1e50*/  IMAD.IADD R2, R5, 0x1, R224 ;  /* 0x0000000105027824 */ /* 0x000fe200078e02e0 */
[----:B------:R-:W-:-:S02]  /*1e60*/  USHF.R.S32.HI UR20, URZ, 0x6, UR20 ;  /* 0x000000063f147899 */ /* 0x000fc40008011414 */
[----:B------:R-:W-:Y:S02]  /*1e70*/  UMOV UR18, URZ ;  /* 0x0000003f00127c82 */ /* 0x000fe40008000000 */
.L_x_32:
        /* <DEDUP_REMOVED lines=368> */
[C---:B---34-:R-:W-:Y:S01]  /*3580*/  LOP3.LUT P2, RZ, R241.reuse, 0x1, RZ, 0xc0, !PT ;  /* 0x00000001f1ff7812 */ /* 0x058fe2000784c0ff */
        /* <DEDUP_REMOVED lines=59> */
.L_x_30:
[-C--:B---34-:R-:W-:Y:S01]  /*3940*/  HMMA.16816.F32 R84, R20, R28.reuse, R84 ;  /* 0x0000001c1454723c */ /* 0x098fe20000001854 */
        /* <DEDUP_REMOVED lines=47> */
[----:B------:R2:W1:Y:S07]  /*3c40*/  LDSM.16.MT88.4 R152, [R228+0x80] ;  /* 0x00008000e498783b */ /* 0x00046e0000004200 */
        /* <DEDUP_REMOVED lines=22> */
[----:B-1234-:R-:W-:Y:S01]  /*3db0*/  LOP3.LUT P2, RZ, R242, 0x1, RZ, 0xc0, !PT ;  /* 0x00000001f2ff7812 */ /* 0x01efe2000784c0ff */
        /* <DEDUP_REMOVED lines=59> */
.L_x_31:
[-C--:B-1234-:R-:W-:Y:S01]  /*4170*/  HMMA.16816.F32 R4, R148, R152.reuse, RZ ;  /* 0x000000989404723c */ /* 0x09efe200000018ff */
        /* <DEDUP_REMOVED lines=116> */
.L_x_29:
[----:B---34-:R-:W2:Y:S01]  /*48c0*/  S2UR UR11, SR_CTAID.Y ;  /* 0x00000000000b79c3 */ /* 0x018ea20000002600 */
[----:B------:R-:W-:Y:S01]  /*48d0*/  ULDC.64 UR14, c[0x0][0x338] ;  /* 0x0000ce00000e7ab9 */ /* 0x000fe20000000a00 */
[----:B------:R-:W-:Y:S01]  /*48e0*/  ISETP.NE.AND P1, PT, R234, RZ, PT ;  /* 0x000000ffea00720c */ /* 0x000fe20003f25270 */
[----:B------:R-:W-:Y:S01]  /*48f0*/  UISETP.NE.AND UP0, UPT, UR14, 0x1, UPT ;  /* 0x000000010e00788c */ /* 0x000fe2000bf05270 */
[----:B------:R-:W-:Y:S01]  /*4900*/  BSSY B0, `(.L_x_33) ;  /* 0x0000055000007945 */ /* 0x000fe20003800000 */
[----:B------:R-:W-:Y:S01]  /*4910*/  ULDC UR8, c[0x0][0x340] ;  /* 0x0000d00000087ab9 */ /* 0x000fe20000000800 */
[----:B------:R-:W-:Y:S01]  /*4920*/  FMUL.FTZ R84, R84, c[0x0][0x298] ;  /* 0x0000a60054547a20 */ /* 0x000fe20000410000 */
[----:B------:R-:W-:Y:S01]  /*4930*/  ULDC UR4, c[0x0][0x358] ;  /* 0x0000d60000047ab9 */ /* 0x000fe20000000800 */
[----:B------:R-:W3:Y:S01]  /*4940*/  S2UR UR7, SR_CTAID.X ;  /* 0x00000000000779c3 */ /* 0x000ee20000002500 */
[----:B------:R-:W-:Y:S01]  /*4950*/  ULDC UR5, c[0x0][0x2f4] ;  /* 0x0000bd0000057ab9 */ /* 0x000fe20000000800 */
[----:B------:R-:W-:-:S02]  /*4960*/  FMUL.FTZ R85, R85, c[0x0][0x298] ;  /* 0x0000a60055557a20 */ /* 0x000fc40000410000 */
[----:B------:R-:W-:Y:S02]  /*4970*/  FMUL.FTZ R86, R86, c[0x0][0x298] ;  /* 0x0000a60056567a20 */ /* 0x000fe40000410000 */
[----:B------:R-:W-:Y:S02]  /*4980*/  FMUL.FTZ R87, R87, c[0x0][0x298] ;  /* 0x0000a60057577a20 */ /* 0x000fe40000410000 */
[----:B------:R-:W4:Y:S01]  /*4990*/  S2UR UR6, SR_CTAID.Z ;  /* 0x00000000000679c3 */ /* 0x000f220000002700 */
[----:B------:R-:W-:Y:S02]  /*49a0*/  FMUL.FTZ R88, R88, c[0x0][0x298] ;  /* 0x0000a60058587a20 */ /* 0x000fe40000410000 */
[----:B------:R-:W-:Y:S02]  /*49b0*/  FMUL.FTZ R89, R89, c[0x0][0x298] ;  /* 0x0000a60059597a20 */ /* 0x000fe40000410000 */
[----:B------:R-:W-:Y:S02]  /*49c0*/  FMUL.FTZ R90, R90, c[0x0][0x298] ;  /* 0x0000a6005a5a7a20 */ /* 0x000fe40000410000 */
[----:B------:R-:W-:Y:S01]  /*49d0*/  FMUL.FTZ R91, R91, c[0x0][0x298] ;  /* 0x0000a6005b5b7a20 */ /* 0x000fe20000410000 */
[----:B--2---:R-:W-:Y:S01]  /*49e0*/  UIMAD.WIDE.U32 UR18, UR11, UR15, URZ ;  /* 0x0000000f0b1272a5 */ /* 0x004fe2000f8e003f */
[----:B------:R-:W-:Y:S01]  /*49f0*/  FMUL.FTZ R96, R96, c[0x0][0x298] ;  /* 0x0000a60060607a20 */ /* 0x000fe20000410000 */
[----:B------:R-:W-:Y:S01]  /*4a00*/  USHF.R.S32.HI UR13, URZ, 0x1f, UR11 ;  /* 0x0000001f3f0d7899 */ /* 0x000fe2000801140b */
[----:B------:R-:W-:Y:S01]  /*4a10*/  FMUL.FTZ R97, R97, c[0x0][0x298] ;  /* 0x0000a60061617a20 */ /* 0x000fe20000410000 */
[----:B------:R-:W-:Y:S01]  /*4a20*/  UMOV UR15, UR11 ;  /* 0x0000000b000f7c82 */ /* 0x000fe20008000000 */
[----:B------:R-:W-:Y:S01]  /*4a30*/  FMUL.FTZ R98, R98, c[0x0][0x298] ;  /* 0x0000a60062627a20 */ /* 0x000fe20000410000 */
[----:B------:R-:W-:Y:S01]  /*4a40*/  @UP0 USHF.R.U32.HI UR15, URZ, UR8, UR19 ;  /* 0x000000083f0f0299 */ /* 0x000fe20008011613 */
[----:B------:R-:W-:Y:S01]  /*4a50*/  FMUL.FTZ R99, R99, c[0x0][0x298] ;  /* 0x0000a60063637a20 */ /* 0x000fe20000410000 */
[----:B---3--:R-:W-:Y:S01]  /*4a60*/  UIMAD UR8, UR7, UR4, URZ ;  /* 0x00000004070872a4 */ /* 0x008fe2000f8e023f */
[----:B------:R-:W-:Y:S01]  /*4a70*/  FMUL.FTZ R92, R92, c[0x0][0x298] ;  /* 0x0000a6005c5c7a20 */ /* 0x000fe20000410000 */
[----:B------:R-:W-:Y:S01]  /*4a80*/  @UP0 USHF.R.S32.HI UR4, URZ, 0x1f, UR15 ;  /* 0x0000001f3f040899 */ /* 0x000fe2000801140f */
[----:B------:R-:W-:Y:S01]  /*4a90*/  FMUL.FTZ R93, R93, c[0x0][0x298] ;  /* 0x0000a6005d5d7a20 */ /* 0x000fe20000410000 */
[----:B------:R-:W-:Y:S01]  /*4aa0*/  UMOV UR12, UR11 ;  /* 0x0000000b000c7c82 */ /* 0x000fe20008000000 */
[----:B------:R-:W-:Y:S01]  /*4ab0*/  FMUL.FTZ R94, R94, c[0x0][0x298] ;  /* 0x0000a6005e5e7a20 */ /* 0x000fe20000410000 */
[----:B------:R-:W-:Y:S01]  /*4ac0*/  @UP0 UMOV UR12, UR15 ;  /* 0x0000000f000c0c82 */ /* 0x000fe20008000000 */
[----:B------:R-:W-:Y:S01]  /*4ad0*/  FMUL.FTZ R95, R95, c[0x0][0x298] ;  /* 0x0000a6005f5f7a20 */ /* 0x000fe20000410000 */
[----:B----4-:R-:W-:Y:S01]  /*4ae0*/  UIMAD UR10, UR6, UR5, URZ ;  /* 0x00000005060a72a4 */ /* 0x010fe2000f8e023f */
[----:B------:R-:W-:Y:S01]  /*4af0*/  FMUL.FTZ R100, R100, c[0x0][0x298] ;  /* 0x0000a60064647a20 */ /* 0x000fe20000410000 */
[----:B------:R-:W-:Y:S01]  /*4b00*/  UIMAD UR5, UR8, UR5, URZ ;  /* 0x00000005080572a4 */ /* 0x000fe2000f8e023f */
[----:B------:R-:W-:Y:S01]  /*4b10*/  FMUL.FTZ R101, R101, c[0x0][0x298] ;  /* 0x0000a60065657a20 */ /* 0x000fe20000410000 */
[----:B------:R-:W-:Y:S01]  /*4b20*/  USHF.R.S32.HI UR18, URZ, 0x1f, UR10 ;  /* 0x0000001f3f127899 */ /* 0x000fe2000801140a */
[----:B------:R-:W-:Y:S01]  /*4b30*/  FMUL.FTZ R102, R102, c[0x0][0x298] ;  /* 0x0000a60066667a20 */ /* 0x000fe20000410000 */
[----:B------:R-:W-:Y:S01]  /*4b40*/  @UP0 UMOV UR13, UR4 ;  /* 0x00000004000d0c82 */ /* 0x000fe20008000000 */
[----:B------:R-:W-:Y:S01]  /*4b50*/  FMUL.FTZ R103, R103, c[0x0][0x298] ;  /* 0x0000a60067677a20 */ /* 0x000fe20000410000 */
[----:B------:R-:W-:Y:S01]  /*4b60*/  USHF.R.S32.HI UR8, URZ, 0x1f, UR5 ;  /* 0x0000001f3f087899 */ /* 0x000fe20008011405 */
[----:B------:R-:W-:Y:S01]  /*4b70*/  FMUL.FTZ R104, R104, c[0x0][0x298] ;  /* 0x0000a60068687a20 */ /* 0x000fe20000410000 */
[----:B------:R-:W-:Y:S01]  /*4b80*/  UIADD3 UR10, UP1, UP0, UR5, UR12, UR10 ;  /* 0x0000000c050a7290 */ /* 0x000fe2000f83e00a */
[----:B------:R-:W-:Y:S01]  /*4b90*/  FMUL.FTZ R105, R105, c[0x0][0x298] ;  /* 0x0000a60069697a20 */ /* 0x000fe20000410000 */
[----:B------:R-:W-:Y:S01]  /*4ba0*/  UIADD3 UR15, -UR15, URZ, URZ ;  /* 0x0000003f0f0f7290 */ /* 0x000fe2000fffe13f */
[----:B------:R-:W-:Y:S01]  /*4bb0*/  FMUL.FTZ R106, R106, c[0x0][0x298] ;  /* 0x0000a6006a6a7a20 */ /* 0x000fe20000410000 */
[----:B------:R-:W-:Y:S01]  /*4bc0*/  UIADD3.X UR18, UR8, UR13, UR18, UP1, UP0 ;  /* 0x0000000d08127290 */ /* 0x000fe20008fe0412 */
[----:B------:R-:W-:Y:S01]  /*4bd0*/  FMUL.FTZ R107, R107, c[0x0][0x298] ;  /* 0x0000a6006b6b7a20 */ /* 0x000fe20000410000 */
[----:B------:R-:W-:Y:S01]  /*4be0*/  USHF.L.U32 UR8, UR10, 0x2, URZ ;  /* 0x000000020a087899 */ /* 0x000fe2000800063f */
[----:B------:R-:W-:Y:S01]  /*4bf0*/  FMUL.FTZ R112, R112, c[0x0][0x298] ;  /* 0x0000a60070707a20 */ /* 0x000fe20000410000 */
[----:B------:R-:W-:Y:S01]  /*4c00*/  ULDC.64 UR4, c[0x0][0x350] ;  /* 0x0000d40000047ab9 */ /* 0x000fe20000000a00 */
[----:B------:R-:W-:Y:S01]  /*4c10*/  FMUL.FTZ R113, R113, c[0x0][0x298] ;  /* 0x0000a60071717a20 */ /* 0x000fe20000410000 */
[----:B------:R-:W-:Y:S01]  /*4c20*/  USHF.L.U64.HI UR10, UR10, 0x2, UR18 ;  /* 0x000000020a0a7899 */ /* 0x000fe20008010212 */
[----:B------:R-:W-:Y:S01]  /*4c30*/  FMUL.FTZ R114, R114, c[0x0][0x298] ;  /* 0x0000a60072727a20 */ /* 0x000fe20000410000 */
[----:B------:R-:W-:Y:S01]  /*4c40*/  UIADD3 UR4, UP0, UR8, UR4, URZ ;  /* 0x0000000408047290 */ /* 0x000fe2000ff1e03f */
[----:B------:R-:W-:Y:S01]  /*4c50*/  FMUL.FTZ R115, R115, c[0x0][0x298] ;  /* 0x0000a60073737a20 */ /* 0x000fe20000410000 */
[----:B------:R-:W-:Y:S01]  /*4c60*/  UIMAD UR11, UR15, UR14, UR11 ;  /* 0x0000000e0f0b72a4 */ /* 0x000fe2000f8e020b */
[----:B------:R-:W-:Y:S01]  /*4c70*/  FMUL.FTZ R108, R108, c[0x0][0x298] ;  /* 0x0000a6006c6c7a20 */ /* 0x000fe20000410000 */
[----:B------:R-:W-:Y:S01]  /*4c80*/  UIADD3.X UR5, UR10, UR5, URZ, UP0, !UPT ;  /* 0x000000050a057290 */ /* 0x000fe200087fe43f */
[----:B------:R-:W-:Y:S01]  /*4c90*/  FMUL.FTZ R109, R109, c[0x0][0x298] ;  /* 0x0000a6006d6d7a20 */ /* 0x000fe20000410000 */
[----:B------:R-:W-:Y:S01]  /*4ca0*/  MOV R2, UR4 ;  /* 0x0000000400027c02 */ /* 0x000fe20008000f00 */
[----:B------:R-:W-:-:S02]  /*4cb0*/  FMUL.FTZ R110, R110, c[0x0][0x298] ;  /* 0x0000a6006e6e7a20 */ /* 0x000fc40000410000 */
[----:B------:R-:W-:Y:S01]  /*4cc0*/  FMUL.FTZ R111, R111, c[0x0][0x298] ;  /* 0x0000a6006f6f7a20 */ /* 0x000fe20000410000 */
[----:B------:R-:W-:Y:S01]  /*4cd0*/  MOV R3, UR5 ;  /* 0x0000000500037c02 */ /* 0x000fe20008000f00 */
[----:B------:R-:W-:Y:S02]  /*4ce0*/  FMUL.FTZ R116, R116, c[0x0][0x298] ;  /* 0x0000a60074747a20 */ /* 0x000fe40000410000 */
[----:B------:R-:W-:Y:S02]  /*4cf0*/  FMUL.FTZ R117, R117, c[0x0][0x298] ;  /* 0x0000a60075757a20 */ /* 0x000fe40000410000 */
[----:B------:R-:W-:Y:S02]  /*4d00*/  FMUL.FTZ R118, R118, c[0x0][0x298] ;  /* 0x0000a60076767a20 */ /* 0x000fe40000410000 */
[----:B------:R-:W-:Y:S02]  /*4d10*/  FMUL.FTZ R119, R119, c[0x0][0x298] ;  /* 0x0000a60077777a20 */ /* 0x000fe40000410000 */
[----:B------:R-:W-:-:S02]  /*4d20*/  FMUL.FTZ R120, R120, c[0x0][0x298] ;  /* 0x0000a60078787a20 */ /* 0x000fc40000410000 */
[----:B------:R-:W-:Y:S02]  /*4d30*/  FMUL.FTZ R121, R121, c[0x0][0x298] ;  /* 0x0000a60079797a20 */ /* 0x000fe40000410000 */
        /* <DEDUP_REMOVED lines=9> */
[----:B------:R-:W-:Y:S01]  /*4dd0*/  FMUL.FTZ R127, R127, c[0x0][0x298] ;  /* 0x0000a6007f7f7a20 */ /* 0x000fe20000410000 */
[----:B------:R-:W-:Y:S06]  /*4de0*/  BAR.SYNC.DEFER_BLOCKING 0x1, 0x100 ;  /* 0x0044000000007b1d */ /* 0x000fec0000010000 */
[----:B------:R-:W-:Y:S05]  /*4df0*/  @P1 BRA `(.L_x_34) ;  /* 0x0000005000001947 */ /* 0x000fea0003800000 */
.L_x_35:
[----:B------:R-:W2:Y:S01]  /*4e00*/  LDG.E.STRONG.GPU R0, [R2.64] ;  /* 0x0000001002007981 */ /* 0x000ea2000c1ef900 */
[----:B------:R-:W-:Y:S01]  /*4e10*/  YIELD ;  /* 0x0000000000007946 */ /* 0x000fe20003800000 */
[----:B--2---:R-:W-:Y:S01]  /*4e20*/  ISETP.NE.AND P0, PT, R0, UR11, PT ;  /* 0x0000000b00007c0c */ /* 0x004fe2000bf05270 */
[----:B------:R-:W-:-:S12]  /*4e30*/  CCTL.IVALL ;  /* 0x00000000ff00798f */ /* 0x000fd80002000000 */
[----:B------:R-:W-:Y:S05]  /*4e40*/  @P0 BRA `(.L_x_35) ;  /* 0xffffffb000000947 */ /* 0x000fea000383ffff */
.L_x_34:
[----:B------:R-:W-:Y:S05]  /*4e50*/  BSYNC B0 ;  /* 0x0000000000007941 */ /* 0x000fea0003800000 */
.L_x_33:
[----:B-1----:R-:W-:Y:S01]  /*4e60*/  MOV R5, 0xffffffff ;  /* 0xffffffff00057802 */ /* 0x002fe20000000f00 */
[----:B------:R-:W-:Y:S05]  /*4e70*/  BRA.CONV ~URZ, `(.L_x_36) ;  /* 0x000000237f007947 */ /* 0x000fea000b800000 */
[----:B------:R-:W-:Y:S02]  /*4e80*/  MOV R4, 0x4ea0 ;  /* 0x00004ea000047802 */ /* 0x000fe40000000f00 */
[----:B------:R-:W-:Y:S05]  /*4e90*/  CALL.REL.NOINC `($__internal_0_$__cuda_sm70_warpsync) ;  /* 0x00000b2000007944 */ /* 0x000fea0003c00000 */
.L_x_36:
[----:B------:R-:W-:Y:S01]  /*4ea0*/  UIMAD UR4, UR7, 0x3000, URZ ;  /* 0x00003000070478a4 */ /* 0x000fe2000f8e023f */
[----:B------:R-:W1:Y:S01]  /*4eb0*/  S2R R0, SR_CTAID.Z ;  /* 0x0000000000007919 */ /* 0x000e620000002700 */
[----:B------:R-:W-:Y:S01]  /*4ec0*/  IMAD.U32 R8, RZ, RZ, UR12 ;  /* 0x0000000cff087e24 */ /* 0x000fe2000f8e00ff */
[----:B------:R-:W-:-:S06]  /*4ed0*/  NOP ;  /* 0x0000000000007918 */ /* 0x000fcc0000000000 */
[----:B------:R-:W-:Y:S01]  /*4ee0*/  USHF.R.S32.HI UR14, URZ, 0x1f, UR4 ;  /* 0x0000001f3f0e7899 */ /* 0x000fe20008011404 */
[C---:B------:R-:W-:Y:S01]  /*4ef0*/  IADD3 R6, P0, R234.reuse, UR4, RZ ;  /* 0x00000004ea067c10 */ /* 0x040fe2000ff1e0ff */
[----:B------:R-:W-:Y:S01]  /*4f00*/  IMAD.U32 R9, RZ, RZ, UR13 ;  /* 0x0000000dff097e24 */ /* 0x000fe2000f8e00ff */
[----:B------:R-:W-:Y:S02]  /*4f10*/  ULDC.64 UR4, c[0x0][0x328] ;  /* 0x0000ca0000047ab9 */ /* 0x000fe40000000a00 */
[----:B------:R-:W-:Y:S01]  /*4f20*/  UIMAD UR4, UR13, UR4, URZ ;  /* 0x000000040d0472a4 */ /* 0x000fe2000f8e023f */
[----:B------:R-:W-:-:S03]  /*4f30*/  LEA.HI.X.SX32 R7, R234, UR14, 0x1, P0 ;  /* 0x0000000eea077c11 */ /* 0x000fc600080f0eff */
[----:B------:R-:W-:Y:S02]  /*4f40*/  UIMAD UR14, UR12, UR5, UR4 ;  /* 0x000000050c0e72a4 */ /* 0x000fe4000f8e0204 */
[----:B------:R-:W-:Y:S01]  /*4f50*/  IMAD.WIDE.U32 R8, R8, c[0x0][0x328], R6 ;  /* 0x0000ca0008087a25 */ /* 0x000fe200078e0006 */
[----:B------:R-:W-:Y:S02]  /*4f60*/  ULDC.64 UR4, c[0x0][0x330] ;  /* 0x0000cc0000047ab9 */ /* 0x000fe40000000a00 */
[----:B------:R-:W-:Y:S02]  /*4f70*/  UIMAD UR4, UR9, UR4, URZ ;  /* 0x00000004090472a4 */ /* 0x000fe4000f8e023f */
[----:B------:R-:W-:Y:S02]  /*4f80*/  IADD3 R9, R9, UR14, RZ ;  /* 0x0000000e09097c10 */ /* 0x000fe4000fffe0ff */
[----:B------:R-:W-:-:S03]  /*4f90*/  UIMAD UR4, UR6, UR5, UR4 ;  /* 0x00000005060472a4 */ /* 0x000fc6000f8e0204 */
[----:B-1----:R-:W-:-:S05]  /*4fa0*/  IMAD.WIDE.U32 R8, R0, c[0x0][0x330], R8 ;  /* 0x0000cc0000087a25 */ /* 0x002fca00078e0008 */
[----:B------:R-:W-:Y:S02]  /*4fb0*/  IADD3 R4, R9, UR4, RZ ;  /* 0x0000000409047c10 */ /* 0x000fe4000fffe0ff */
[----:B------:R-:W-:-:S04]  /*4fc0*/  LEA R10, P0, R8, c[0x0][0x310], 0x2 ;  /* 0x0000c400080a7a11 */ /* 0x000fc800078010ff */
[----:B------:R-:W-:-:S05]  /*4fd0*/  LEA.HI.X R11, R8, c[0x0][0x314], R4, 0x2, P0 ;  /* 0x0000c500080b7a11 */ /* 0x000fca00000f1404 */
[----:B------:R1:W-:Y:S04]  /*4fe0*/  RED.E.ADD.F32.FTZ.RN.STRONG.GPU [R10.64], R36 ;  /* 0x000000240a00798e */ /* 0x0003e8000c10e790 */
        /* <DEDUP_REMOVED lines=47> */
[----:B------:R-:W-:Y:S05]  /*52e0*/  BRA.CONV ~URZ, `(.L_x_37) ;  /* 0x000000237f007947 */ /* 0x000fea000b800000 */
[----:B------:R-:W-:Y:S02]  /*52f0*/  MOV R4, 0x5310 ;  /* 0x0000531000047802 */ /* 0x000fe40000000f00 */
[----:B-1----:R-:W-:Y:S05]  /*5300*/  CALL.REL.NOINC `($__internal_0_$__cuda_sm70_warpsync) ;  /* 0x000006b000007944 */ /* 0x002fea0003c00000 */
.L_x_37:
[----:B------:R-:W-:-:S06]  /*5310*/  NOP ;  /* 0x0000000000007918 */ /* 0x000fcc0000000000 */
[----:B------:R-:W-:Y:S01]  /*5320*/  BSSY B0, `(.L_x_38) ;  /* 0x000000b000007945 */ /* 0x000fe20003800000 */
[----:B------:R-:W-:Y:S05]  /*5330*/  @P1 BRA `(.L_x_39) ;  /* 0x0000009000001947 */ /* 0x000fea0003800000 */
[----:B------:R-:W-:Y:S01]  /*5340*/  @!PT LDS RZ, [RZ] ;  /* 0x00000000fffff984 */ /* 0x000fe20000000800 */
[----:B------:R-:W-:Y:S01]  /*5350*/  @!PT LDS RZ, [RZ] ;  /* 0x00000000fffff984 */ /* 0x000fe20000000800 */
[----:B------:R-:W-:Y:S01]  /*5360*/  @!PT LDS RZ, [RZ] ;  /* 0x00000000fffff984 */ /* 0x000fe20000000800 */
[----:B------:R-:W-:Y:S01]  /*5370*/  @!PT LDS RZ, [RZ] ;  /* 0x00000000fffff984 */ /* 0x000fe20000000800 */
[----:B------:R-:W-:Y:S06]  /*5380*/  MEMBAR.ALL.GPU ;  /* 0x0000000000007992 */ /* 0x000fec000000a000 */
[----:B------:R-:W-:Y:S01]  /*5390*/  MOV R9, 0x1 ;  /* 0x0000000100097802 */ /* 0x000fe20000000f00 */
[----:B------:R-:W-:-:S00]  /*53a0*/  ERRBAR ;  /* 0x00000000000079ab */ /* 0x000fc00000000000 */
[----:B012345:R-:W-:-:S05]  /*53b0*/  CCTL.IVALL ;  /* 0x00000000ff00798f */ /* 0x03ffca0002000000 */
[----:B------:R2:W-:Y:S02]  /*53c0*/  RED.E.ADD.S32.STRONG.GPU [R2.64], R9 ;  /* 0x000000090200798e */ /* 0x0005e4000c10e390 */
.L_x_39:
[----:B------:R-:W-:Y:S05]  /*53d0*/  BSYNC B0 ;  /* 0x0000000000007941 */ /* 0x000fea0003800000 */
.L_x_38:
[----:B------:R-:W-:Y:S01]  /*53e0*/  ULDC.64 UR4, c[0x0][0x348] ;  /* 0x0000d20000047ab9 */ /* 0x000fe20000000a00 */
[----:B------:R-:W-:Y:S01]  /*53f0*/  BSSY B0, `(.L_x_40) ;  /* 0x000000b000007945 */ /* 0x000fe20003800000 */
[----:B------:R-:W-:-:S04]  /*5400*/  UIADD3 UR4, UP0, UR8, UR4, URZ ;  /* 0x0000000408047290 */ /* 0x000fc8000ff1e03f */
[----:B------:R-:W-:Y:S02]  /*5410*/  UIADD3.X UR5, UR10, UR5, URZ, UP0, !UPT ;  /* 0x000000050a057290 */ /* 0x000fe400087fe43f */
[----:B--2---:R-:W-:-:S04]  /*5420*/  MOV R2, UR4 ;  /* 0x0000000400027c02 */ /* 0x004fc80008000f00 */
[----:B------:R-:W-:Y:S01]  /*5430*/  MOV R3, UR5 ;  /* 0x0000000500037c02 */ /* 0x000fe20008000f00 */
[----:B------:R-:W-:Y:S05]  /*5440*/  @P1 BRA `(.L_x_41) ;  /* 0x0000005000001947 */ /* 0x000fea0003800000 */
.L_x_42:
[----:B------:R-:W2:Y:S01]  /*5450*/  LDG.E.STRONG.GPU R4, [R2.64] ;  /* 0x0000001002047981 */ /* 0x000ea2000c1ef900 */
[----:B------:R-:W-:Y:S01]  /*5460*/  YIELD ;  /* 0x0000000000007946 */ /* 0x000fe20003800000 */
[----:B--2---:R-:W-:Y:S01]  /*5470*/  ISETP.NE.AND P0, PT, R4, UR11, PT ;  /* 0x0000000b04007c0c */ /* 0x004fe2000bf05270 */
[----:B------:R-:W-:-:S12]  /*5480*/  CCTL.IVALL ;  /* 0x00000000ff00798f */ /* 0x000fd80002000000 */
[----:B------:R-:W-:Y:S05]  /*5490*/  @P0 BRA `(.L_x_42) ;  /* 0xffffffb000000947 */ /* 0x000fea000383ffff */
.L_x_41:
[----:B------:R-:W-:Y:S05]  /*54a0*/  BSYNC B0 ;  /* 0x0000000000007941 */ /* 0x000fea0003800000 */
.L_x_40:
[----:B------:R-:W-:Y:S05]  /*54b0*/  BRA.CONV ~URZ, `(.L_x_43) ;  /* 0x000000237f007947 */ /* 0x000fea000b800000 */
[----:B------:R-:W-:Y:S02]  /*54c0*/  MOV R4, 0x54e0 ;  /* 0x000054e000047802 */ /* 0x000fe40000000f00 */
[----:B-1----:R-:W-:Y:S05]  /*54d0*/  CALL.REL.NOINC `($__internal_0_$__cuda_sm70_warpsync) ;  /* 0x000004e000007944 */ /* 0x002fea0003c00000 */
.L_x_43:
[----:B------:R-:W-:Y:S01]  /*54e0*/  ULDC.64 UR4, c[0x0][0x300] ;  /* 0x0000c00000047ab9 */ /* 0x000fe20000000a00 */
[----:B------:R-:W-:Y:S01]  /*54f0*/  IMAD.U32 R8, RZ, RZ, UR12 ;  /* 0x0000000cff087e24 */ /* 0x000fe2000f8e00ff */
[----:B------:R-:W-:Y:S01]  /*5500*/  UIMAD UR4, UR13, UR4, URZ ;  /* 0x000000040d0472a4 */ /* 0x000fe2000f8e023f */
[----:B------:R-:W-:Y:S02]  /*5510*/  IMAD.U32 R9, RZ, RZ, UR13 ;  /* 0x0000000dff097e24 */ /* 0x000fe4000f8e00ff */
[----:B------:R-:W-:Y:S01]  /*5520*/  IMAD.WIDE.U32 R6, R8, c[0x0][0x300], R6 ;  /* 0x0000c00008067a25 */ /* 0x000fe200078e0006 */
[----:B------:R-:W-:-:S03]  /*5530*/  UIMAD UR14, UR12, UR5, UR4 ;  /* 0x000000050c0e72a4 */ /* 0x000fc6000f8e0204 */
[----:B------:R-:W-:Y:S02]  /*5540*/  ULDC.64 UR4, c[0x0][0x308] ;  /* 0x0000c20000047ab9 */ /* 0x000fe40000000a00 */
[----:B------:R-:W-:Y:S01]  /*5550*/  UIMAD UR4, UR9, UR4, URZ ;  /* 0x00000004090472a4 */ /* 0x000fe2000f8e023f */
[----:B------:R-:W-:-:S03]  /*5560*/  IADD3 R7, R7, UR14, RZ ;  /* 0x0000000e07077c10 */ /* 0x000fc6000fffe0ff */
[----:B------:R-:W-:Y:S02]  /*5570*/  UIMAD UR4, UR6, UR5, UR4 ;  /* 0x00000005060472a4 */ /* 0x000fe4000f8e0204 */
[----:B------:R-:W-:-:S05]  /*5580*/  IMAD.WIDE.U32 R6, R0, c[0x0][0x308], R6 ;  /* 0x0000c20000067a25 */ /* 0x000fca00078e0006 */
[----:B------:R-:W-:Y:S02]  /*5590*/  IADD3 R0, R7, UR4, RZ ;  /* 0x0000000407007c10 */ /* 0x000fe4000fffe0ff */
[----:B------:R-:W-:-:S04]  /*55a0*/  LEA R8, P0, R6, c[0x0][0x2e8], 0x2 ;  /* 0x0000ba0006087a11 */ /* 0x000fc800078010ff */
[----:B------:R-:W-:Y:S01]  /*55b0*/  LEA.HI.X R9, R6, c[0x0][0x2ec], R0, 0x2, P0 ;  /* 0x0000bb0006097a11 */ /* 0x000fe200000f1400 */
[----:B------:R-:W-:-:S06]  /*55c0*/  NOP ;  /* 0x0000000000007918 */ /* 0x000fcc0000000000 */
        /* <DEDUP_REMOVED lines=50> */
[----:B-12---:R-:W-:Y:S05]  /*58f0*/  CALL.REL.NOINC `($__internal_0_$__cuda_sm70_warpsync) ;  /* 0x000000c000007944 */ /* 0x006fea0003c00000 */
.L_x_44:
[----:B------:R-:W-:-:S06]  /*5900*/  NOP ;  /* 0x0000000000007918 */ /* 0x000fcc0000000000 */
[----:B------:R-:W-:Y:S05]  /*5910*/  @P1 EXIT ;  /* 0x000000000000194d */ /* 0x000fea0003800000 */
        /* <DEDUP_REMOVED lines=8> */
[----:B------:R-:W-:Y:S01]  /*59a0*/  RED.E.ADD.S32.STRONG.GPU [R2.64], R5 ;  /* 0x000000050200798e */ /* 0x000fe2000c10e390 */
[----:B------:R-:W-:Y:S05]  /*59b0*/  EXIT ;  /* 0x000000000000794d */ /* 0x000fea0003800000 */
        .weak           $__internal_0_$__cuda_sm70_warpsync
        .type           $__internal_0_$__cuda_sm70_warpsync,@function
        .size           $__internal_0_$__cuda_sm70_warpsync,(.L_x_1374 - $__internal_0_$__cuda_sm70_warpsync)
$__internal_0_$__cuda_sm70_warpsync:
[----:B------:R-:W-:Y:S01]  /*59c0*/  MOV R8, R4 ;  /* 0x0000000400087202 */ /* 0x000fe20000000f00 */
[----:B------:R-:W-:Y:S04]  /*59d0*/  WARPSYNC R5 ;  /* 0x0000000500007348 */ /* 0x000fe80003800000 */
[----:B------:R-:W-:-:S04]  /*59e0*/  MOV R9, 0x0 ;  /* 0x0000000000097802 */ /* 0x000fc80000000f00 */
[----:B------:R-:W-:Y:S05]  /*59f0*/  RET.REL.NODEC R8 `(_ZN7cutlass13device_kernelIN5flash19enable_sm80_to_sm89INS1_16FlashAttnBwdSm80INS1_25CollectiveMainloopBwdSm80ILi1ELi1EN4cute5tupleIJNS5_1CILi64EEES8_NS7_ILi192EEEEEENS_6half_tEfNS_4arch4Sm80ELb0ELb0ELb0ELb0ELb1ELb0ELb0ELb0ELi2ELi2ELi2ELi2ELb1EEENS1_24CollectiveEpilogueBwdGQAISA_fSD_Li256ELb0ELb1EEENS1_19SingleTileSchedulerILb0ELb0ELb0ELi64EEEEEEEEEvNT_6ParamsE) ;  /* 0xffffa60008007950 */ /* 0x000fea0003c3ffff */
.L_x_45:
        /* <DEDUP_REMOVED lines=16> */
.L_x_1374:


//--------------------- .text._ZN7cutlass13device_kernelIN5flash19enable_sm80_to_sm89INS1_16FlashAttnBwdSm80INS1_25CollectiveMainloopBwdSm80ILi1ELi1EN4cute5tupleIJNS5_1CILi64EEES8_NS7_ILi192EEEEEENS_6half_tEfNS_4arch4Sm80ELb0ELb0ELb0ELb1ELb0ELb0ELb0ELb0ELi2ELi2ELi2ELi2ELb1EEENS1_21CollectiveEpilogueBwdISA_SB_SD_Li256ELb1ELb0ELi4EEENS1_19SingleTileSchedulerILb1ELb0ELb0ELi64EEEEEEEEEvNT_6ParamsE --------------------------
	.section	.text._ZN7cutlass13device_kernelIN5flash19enable_sm80_to_sm89INS1_16FlashAttnBwdSm80INS1_25CollectiveMainloopBwdSm80ILi1ELi1EN4cute5tupleIJNS5_1CILi64EEES8_NS7_ILi192EEEEEENS_6half_tEfNS_4arch4Sm80ELb0ELb0ELb0ELb1ELb0ELb0ELb0ELb0ELi2ELi2ELi2ELi2ELb1EEENS1_21CollectiveEpilogueBwdISA_SB_SD_Li256ELb1ELb0ELi4EEENS1_19SingleTileSchedulerILb1ELb0ELb0ELi64EEEEEEEEEvNT_6ParamsE,"ax",@progbits
	.sectioninfo	@"SHI_REGISTERS=255"
	.align	128
.text._ZN7cutlass13device_kernelIN5flash19enable_sm80_to_sm89INS1_16FlashAttnBwdSm80INS1_25CollectiveMainloopBwdSm80ILi1ELi1EN4cute5tupleIJNS5_1CILi64EEES8_NS7_ILi192EEEEEENS_6half_tEfNS_4arch4Sm80ELb0ELb0ELb0ELb1ELb0ELb0ELb0ELb0ELi2ELi2ELi2ELi2ELb1EEENS1_21CollectiveEpilogueBwdISA_SB_SD_Li256ELb1ELb0ELi4EEENS1_19SingleTileSchedulerILb1ELb0ELb0ELi64EEEEEEEEEvNT_6ParamsE:
        .type           _ZN7cutlass13device_kernelIN5flash19enable_sm80_to_sm89INS1_16FlashAttnBwdSm80INS1_25CollectiveMainloopBwdSm80ILi1ELi1EN4cute5tupleIJNS5_1CILi64EEES8_NS7_ILi192EEEEEENS_6half_tEfNS_4arch4Sm80ELb0ELb0ELb0ELb1ELb0ELb0ELb0ELb0ELi2ELi2ELi2ELi2ELb1EEENS1_21CollectiveEpilogueBwdISA_SB_SD_Li256ELb1ELb0ELi4EEENS1_19SingleTileSchedulerILb1ELb0ELb0ELi64EEEEEEEEEvNT_6ParamsE,@function
        .size           _ZN7cutlass13device_kernelIN5flash19enable_sm80_to_sm89INS1_16FlashAttnBwdSm80INS1_25CollectiveMainloopBwdSm80ILi1ELi1EN4cute5tupleIJNS5_1CILi64EEES8_NS7_ILi192EEEEEENS_6half_tEfNS_4arch4Sm80ELb0ELb0ELb0ELb1ELb0ELb0ELb0ELb0ELi2ELi2ELi2ELi2ELb1EEENS1_21CollectiveEpilogueBwdISA_SB_SD_Li256ELb1ELb0ELi4EEENS1_19SingleTileSchedulerILb1ELb0ELb0ELi64EEEEEEEEEvNT_6ParamsE,(.L_x_1376 - _ZN7cutlass13device_kernelIN5flash19enable_sm80_to_sm89INS1_16FlashAttnBwdSm80INS1_25CollectiveMainloopBwdSm80ILi1ELi1EN4cute5tupleIJNS5_1CILi64EEES8_NS7_ILi192EEEEEENS_6half_tEfNS_4arch4Sm80ELb0ELb0ELb0ELb1ELb0ELb0ELb0ELb0ELi2ELi2ELi2ELi2ELb1EEENS1_21CollectiveEpilogueBwdISA_SB_SD_Li256ELb1ELb0ELi4EEENS1_19SingleTileSchedulerILb1ELb0ELb0ELi64EEEEEEEEEvNT_6ParamsE)
        .other          _ZN7cutlass13device_kernelIN5flash19enable_sm80_to_sm89INS1_16FlashAttnBwdSm80INS1_25CollectiveMainloopBwdSm80ILi1ELi1EN4cute5tupleIJNS5_1CILi64EEES8_NS7_ILi192EEEEEENS_6half_tEfNS_4arch4Sm80ELb0ELb0ELb0ELb1ELb0ELb0ELb0ELb0ELi2ELi2ELi2ELi2ELb1EEENS1_21CollectiveEpilogueBwdISA_SB_SD_Li256ELb1ELb0ELi4EEENS1_19SingleTileSchedulerILb1ELb0ELb0ELi64EEEEEEEEEvNT_6ParamsE,@"STO_CUDA_ENTRY STV_DEFAULT"
_ZN7cutlass13device_kernelIN5flash19enable_sm80_to_sm89INS1_16FlashAttnBwdSm80INS1_25CollectiveMainloopBwdSm80ILi1ELi1EN4cute5tupleIJNS5_1CILi64EEES8_NS7_ILi192EEEEEENS_6half_tEfNS_4arch4Sm80ELb0ELb0ELb0ELb1ELb0ELb0ELb0ELb0ELi2ELi2ELi2ELi2ELb1EEENS1_21CollectiveEpilogueBwdISA_SB_SD_Li256ELb1ELb0ELi4EEENS1_19SingleTileSchedulerILb1ELb0ELb0ELi64EEEEEEEEEvNT_6ParamsE:
[----:B------:R-:W-:Y:S02]  /*0000*/  MOV R1, c[0x0][0x28] ;  /* 0x00000a0000017a02 */ /* 0x000fe40000000f00 */
[----:B------:R-:W1:Y:S01]  /*0010*/  S2R R252, SR_TID.X ;  /* 0x0000000000fc7919 */ /* 0x000e620000002100 */
[----:B------:R-:W-:Y:S01]  /*0020*/  MOV R12, 0x4 ;  /* 0x00000004000c7802 */ /* 0x000fe20000000f00 */
[----:B------:R-:W-:Y:S02]  /*0030*/  ULDC.64 UR10, c[0x0][0x118] ;  /* 0x00004600000a7ab9 */ /* 0x000fe40000000a00 */
[----:B------:R-:W2:Y:S04]  /*0040*/  S2R R5, SR_CTAID.Z ;  /* 0x0000000000057919 */ /* 0x000ea80000002700 */
[----:B------:R-:W3:Y:S04]  /*0050*/  S2R R28, SR_CTAID.X ;  /* 0x00000000001c7919 */ /* 0x000ee80000002500 */
[----:B------:R-:W4:Y:S01]  /*0060*/  S2R R34, SR_CTAID.Y ;  /* 0x0000000000227919 */ /* 0x000f220000002600 */
[----:B-1----:R-:W-:Y:S01]  /*0070*/  SHF.R.U32.HI R0, RZ, 0x5, R252 ;  /* 0x00000005ff007819 */ /* 0x002fe200000116fc */
[----:B--2---:R-:W-:-:S05]  /*0080*/  IMAD.WIDE R2, R5, R12, c[0x0][0x3c0] ;  /* 0x0000f00005027625 */ /* 0x004fca00078e020c */
[----:B------:R-:W1:Y:S02]  /*0090*/  SHFL.IDX PT, R0, R0, RZ, 0x1f ;  /* 0x00001fff00007589 */ /* 0x000e6400000e0000 */
[----:B-1----:R-:W-:-:S13]  /*00a0*/  ISETP.NE.AND P0, PT, R0, RZ, PT ;  /* 0x000000ff0000720c */ /* 0x002fda0003f05270 */
[----:B------:R-:W-:Y:S05]  /*00b0*/  @!P0 BRA `(.L_x_46) ;  /* 0x0000012000008947 */ /* 0x000fea0003800000 */
[----:B---34-:R-:W-:-:S04]  /*00c0*/  ISETP.NE.U32.AND P0, PT, RZ, c[0x0][0x3c0], PT ;  /* 0x0000f000ff007a0c */ /* 0x018fc80003f05070 */
[----:B------:R-:W-:-:S13]  /*00d0*/  ISETP.NE.AND.EX P0, PT, RZ, c[0x0][0x3c4], PT, P0 ;  /* 0x0000f100ff007a0c */ /* 0x000fda0003f05300 */
[----:B------:R-:W-:Y:S05]  /*00e0*/  @!P0 BRA `(.L_x_47) ;  /* 0x0000002000008947 */ /* 0x000fea0003800000 */
[----:B------:R1:W5:Y:S01]  /*00f0*/  LDG.E R0, [R2.64] ;  /* 0x0000000a02007981 */ /* 0x000362000c1e1900 */
[----:B------:R-:W-:Y:S05]  /*0100*/  BRA `(.L_x_48) ;  /* 0x0000009000007947 */ /* 0x000fea0003800000 */
.L_x_47:
[----:B------:R-:W-:-:S04]  /*0110*/  ISETP.NE.U32.AND P0, PT, RZ, c[0x0][0x3b8], PT ;  /* 0x0000ee00ff007a0c */ /* 0x000fc80003f05070 */
[----:B------:R-:W-:-:S13]  /*0120*/  ISETP.NE.AND.EX P0, PT, RZ, c[0x0][0x3bc], PT, P0 ;  /* 0x0000ef00ff007a0c */ /* 0x000fda0003f05300 */
[----:B------:R-:W-:Y:S05]  /*0130*/  @!P0 BRA `(.L_x_49) ;  /* 0x0000005000008947 */ /* 0x000fea0003800000 */
[----:B------:R-:W-:-:S05]  /*0140*/  IMAD.WIDE R2, R5, R12, c[0x0][0x3b8] ;  /* 0x0000ee0005027625 */ /* 0x000fca00078e020c */
[----:B------:R-:W2:Y:S04]  /*0150*/  LDG.E R4, [R2.64] ;  /* 0x0000000a02047981 */ /* 0x000ea8000c1e1900 */
[----:B------:R-:W2:Y:S02]  /*0160*/  LDG.E R0, [R2.64+0x4] ;  /* 0x0000040a02007981 */ /* 0x000ea4000c1e1900 */
[----:B--2---:R-:W-:Y:S01]  /*0170*/  IADD3 R0, -R4, R0, RZ ;  /* 0x0000000004007210 */ /* 0x004fe20007ffe1ff */
[----:B------:R-:W-:Y:S05]  /*0180*/  BRA `(.L_x_48) ;  /* 0x0000001000007947 */ /* 0x000fea0003800000 */
.L_x_49:
[----:B------:R-:W-:Y:S02]  /*0190*/  MOV R0, c[0x0][0x3a4] ;  /* 0x0000e90000007a02 */ /* 0x000fe40000000f00 */
.L_x_48:
[----:B-1----:R-:W-:-:S05]  /*01a0*/  IMAD.SHL.U32 R2, R28, 0x40, RZ ;  /* 0x000000401c027824 */ /* 0x002fca00078e00ff */
[----:B-----5:R-:W-:-:S04]  /*01b0*/  ISETP.GE.AND P0, PT, R2, R0, PT ;  /* 0x000000000200720c */ /* 0x020fc80003f06270 */
[----:B------:R-:W-:Y:S01]  /*01c0*/  SEL R251, R5, 0xffffffff, !P0 ;  /* 0xffffffff05fb7807 */ /* 0x000fe20004000000 */
[----:B------:R-:W-:Y:S05]  /*01d0*/  BRA `(.L_x_50) ;  /* 0x0000011000007947 */ /* 0x000fea0003800000 */
.L_x_46:
[----:B---34-:R-:W-:-:S04]  /*01e0*/  ISETP.NE.U32.AND P0, PT, RZ, c[0x0][0x3c0], PT ;  /* 0x0000f000ff007a0c */ /* 0x018fc80003f05070 */
[----:B------:R-:W-:-:S13]  /*01f0*/  ISETP.NE.AND.EX P0, PT, RZ, c[0x0][0x3c4], PT, P0 ;  /* 0x0000f100ff007a0c */ /* 0x000fda0003f05300 */
[----:B------:R-:W-:Y:S05]  /*0200*/  @!P0 BRA `(.L_x_51) ;  /* 0x0000002000008947 */ /* 0x000fea0003800000 */
[----:B------:R1:W5:Y:S01]  /*0210*/  LDG.E R0, [R2.64] ;  /* 0x0000000a02007981 */ /* 0x000362000c1e1900 */
[----:B------:R-:W-:Y:S05]  /*0220*/  BRA `(.L_x_52) ;  /* 0x0000009000007947 */ /* 0x000fea0003800000 */
.L_x_51:
        /* <DEDUP_REMOVED lines=8> */
.L_x_53:
[----:B------:R-:W-:Y:S02]  /*02b0*/  MOV R0, c[0x0][0x3a4] ;  /* 0x0000e90000007a02 */ /* 0x000fe40000000f00 */
.L_x_52:
[----:B-1----:R-:W-:-:S05]  /*02c0*/  IMAD.SHL.U32 R2, R28, 0x40, RZ ;  /* 0x000000401c027824 */ /* 0x002fca00078e00ff */
[----:B-----5:R-:W-:-:S04]  /*02d0*/  ISETP.GE.AND P0, PT, R2, R0, PT ;  /* 0x000000000200720c */ /* 0x020fc80003f06270 */
[----:B------:R-:W-:-:S04]  /*02e0*/  SEL R251, R5, 0xffffffff, !P0 ;  /* 0xffffffff05fb7807 */ /* 0x000fc80004000000 */
.L_x_50:
[----:B------:R-:W-:-:S13]  /*02f0*/  ISETP.GE.AND P0, PT, R251, RZ, PT ;  /* 0x000000fffb00720c */ /* 0x000fda0003f06270 */
[----:B------:R-:W-:Y:S05]  /*0300*/  @!P0 EXIT ;  /* 0x000000000000894d */ /* 0x000fea0003800000 */
[----:B------:R-:W-:Y:S01]  /*0310*/  ISETP.NE.U32.AND P0, PT, RZ, c[0x0][0x2d8], PT ;  /* 0x0000b600ff007a0c */ /* 0x000fe20003f05070 */
[----:B------:R-:W-:Y:S01]  /*0320*/  IMAD.WIDE R6, R251, R12, c[0x0][0x2c8] ;  /* 0x0000b200fb067625 */ /* 0x000fe200078e020c */
[----:B------:R-:W-:Y:S02]  /*0330*/  ISETP.NE.U32.AND P2, PT, RZ, c[0x0][0x2c8], PT ;  /* 0x0000b200ff007a0c */ /* 0x000fe40003f45070 */
[----:B------:R-:W-:Y:S02]  /*0340*/  ISETP.NE.AND.EX P0, PT, RZ, c[0x0][0x2dc], PT, P0 ;  /* 0x0000b700ff007a0c */ /* 0x000fe40003f05300 */
[----:B------:R-:W-:Y:S02]  /*0350*/  ISETP.NE.AND.EX P2, PT, RZ, c[0x0][0x2cc], PT, P2 ;  /* 0x0000b300ff007a0c */ /* 0x000fe40003f45320 */
[----:B------:R-:W-:-:S09]  /*0360*/  ISETP.NE.U32.AND P3, PT, RZ, c[0x0][0x2d0], PT ;  /* 0x0000b400ff007a0c */ /* 0x000fd20003f65070 */
[----:B------:R-:W-:Y:S02]  /*0370*/  @P0 IMAD.WIDE R2, R251, R12, c[0x0][0x2d8] ;  /* 0x0000b600fb020625 */ /* 0x000fe400078e020c */
[----:B------:R-:W2:Y:S01]  /*0380*/  @P2 LDG.E R0, [R6.64] ;  /* 0x0000000a06002981 */ /* 0x000ea2000c1e1900 */
[----:B------:R-:W-:-:S03]  /*0390*/  ISETP.NE.AND.EX P3, PT, RZ, c[0x0][0x2d4], PT, P3 ;  /* 0x0000b500ff007a0c */ /* 0x000fc60003f65330 */
[----:B------:R-:W3:Y:S01]  /*03a0*/  @P0 LDG.E R2, [R2.64] ;  /* 0x0000000a02020981 */ /* 0x000ee2000c1e1900 */
[----:B------:R-:W-:Y:S01]  /*03b0*/  CS2R R8, SRZ ;  /* 0x0000000000087805 */ /* 0x000fe2000001ff00 */
[----:B------:R-:W-:Y:S02]  /*03c0*/  IMAD.MOV.U32 R10, RZ, RZ, RZ ;  /* 0x000000ffff0a7224 */ /* 0x000fe400078e00ff */
[----:B------:R-:W-:-:S03]  /*03d0*/  IMAD.WIDE R4, R251, R12, c[0x0][0x2d0] ;  /* 0x0000b400fb047625 */ /* 0x000fc600078e020c */
[----:B------:R1:W5:Y:S04]  /*03e0*/  @P2 LDG.E R9, [R6.64] ;  /* 0x0000000a06092981 */ /* 0x000368000c1e1900 */
[----:B------:R1:W5:Y:S01]  /*03f0*/  @P3 LDG.E R10, [R4.64] ;  /* 0x0000000a040a3981 */ /* 0x000362000c1e1900 */
[----:B------:R-:W-:Y:S01]  /*0400*/  ULDC UR8, c[0x0][0x168] ;  /* 0x00005a0000087ab9 */ /* 0x000fe20000000800 */
[----:B------:R-:W-:Y:S02]  /*0410*/  IMAD.MOV.U32 R11, RZ, RZ, c[0x0][0x198] ;  /* 0x00006600ff0b7624 */ /* 0x000fe400078e00ff */
[----:B--2---:R-:W-:Y:S01]  /*0420*/  @P2 IMAD R0, R251, 0x40, R0 ;  /* 0x00000040fb002824 */ /* 0x004fe200078e0200 */
[----:B---3--:R2:W3:Y:S04]  /*0430*/  @P0 R2UR UR8, R2 ;  /* 0x00000000020803c2 */ /* 0x0084e800000e0000 */
[----:B--2---:R-:W-:-:S04]  /*0440*/  @P2 SHF.R.S32.HI R2, RZ, 0x1f, R0 ;  /* 0x0000001fff022819 */ /* 0x004fc80000011400 */
[----:B------:R-:W-:-:S04]  /*0450*/  @P2 LEA.HI R0, R2, R0, RZ, 0x6 ;  /* 0x0000000002002211 */ /* 0x000fc800078f30ff */
[----:B------:R-:W-:Y:S01]  /*0460*/  @P2 LOP3.LUT R8, R0, 0xffffffc0, RZ, 0xc0, !PT ;  /* 0xffffffc000082812 */ /* 0x000fe200078ec0ff */
[----:B---3--:R-:W-:Y:S05]  /*0470*/  @P0 BRA `(.L_x_54) ;  /* 0x0000006000000947 */ /* 0x008fea0003800000 */
[----:B-1----:R-:W-:Y:S05]  /*0480*/  @!P2 BRA `(.L_x_54) ;  /* 0x000000500000a947 */ /* 0x002fea0003800000 */
[----:B------:R-:W2:Y:S04]  /*0490*/  LDG.E R2, [R6.64] ;  /* 0x0000000a06027981 */ /* 0x000ea8000c1e1900 */
[----:B------:R-:W3:Y:S01]  /*04a0*/  LDG.E R0, [R6.64+0x4] ;  /* 0x0000040a06007981 */ /* 0x000ee2000c1e1900 */
[----:B--2---:R-:W1:Y:S08]  /*04b0*/  R2UR UR8, R2 ;  /* 0x00000000020873c2 */ /* 0x004e7000000e0000 */
[----:B---3--:R-:W1:Y:S02]  /*04c0*/  R2UR UR4, R0 ;  /* 0x00000000000473c2 */ /* 0x008e6400000e0000 */
[----:B-1----:R-:W-:-:S06]  /*04d0*/  UIADD3 UR8, -UR8, UR4, URZ ;  /* 0x0000000408087290 */ /* 0x002fcc000fffe13f */
.L_x_54:
[----:B-1----:R-:W-:-:S04]  /*04e0*/  ISETP.NE.U32.AND P0, PT, RZ, c[0x0][0x2e0], PT ;  /* 0x0000b800ff007a0c */ /* 0x002fc80003f05070 */
[----:B------:R-:W-:-:S13]  /*04f0*/  ISETP.NE.AND.EX P0, PT, RZ, c[0x0][0x2e4], PT, P0 ;  /* 0x0000b900ff007a0c */ /* 0x000fda0003f05300 */
[----:B------:R-:W-:Y:S05]  /*0500*/  @!P0 BRA `(.L_x_55) ;  /* 0x0000003000008947 */ /* 0x000fea0003800000 */
[----:B------:R-:W-:-:S05]  /*0510*/  IMAD.WIDE R2, R251, R12, c[0x0][0x2e0] ;  /* 0x0000b800fb027625 */ /* 0x000fca00078e020c */
[----:B------:R1:W5:Y:S01]  /*0520*/  LDG.E R11, [R2.64] ;  /* 0x0000000a020b7981 */ /* 0x000362000c1e1900 */
[----:B------:R-:W-:Y:S05]  /*0530*/  BRA `(.L_x_56) ;  /* 0x0000004000007947 */ /* 0x000fea0003800000 */
.L_x_55:
[----:B------:R-:W-:Y:S05]  /*0540*/  @!P3 BRA `(.L_x_56) ;  /* 0x000000300000b947 */ /* 0x000fea0003800000 */
[----:B------:R-:W2:Y:S04]  /*0550*/  LDG.E R0, [R4.64] ;  /* 0x0000000a04007981 */ /* 0x000ea8000c1e1900 */
[----:B------:R-:W2:Y:S02]  /*0560*/  LDG.E R2, [R4.64+0x4] ;  /* 0x0000040a04027981 */ /* 0x000ea4000c1e1900 */
[----:B--2---:R-:W-:Y:S02]  /*0570*/  IADD3 R11, -R0, R2, RZ ;  /* 0x00000002000b7210 */ /* 0x004fe40007ffe1ff */
.L_x_56:
[----:B------:R-:W-:Y:S01]  /*0580*/  UISETP.GE.AND UP0, UPT, UR8, 0x1, UPT ;  /* 0x000000010800788c */ /* 0x000fe2000bf06270 */
[----:B------:R-:W-:Y:S01]  /*0590*/  PLOP3.LUT P0, PT, PT, PT, PT, 0x80, 0x0 ;  /* 0x000000000000781c */ /* 0x000fe20003f0f070 */
[----:B------:R-:W-:Y:S01]  /*05a0*/  CS2R R126, SRZ ;  /* 0x00000000007e7805 */ /* 0x000fe2000001ff00 */
[----:B------:R-:W-:Y:S01]  /*05b0*/  CS2R R124, SRZ ;  /* 0x00000000007c7805 */ /* 0x000fe2000001ff00 */
[----:B------:R-:W-:Y:S01]  /*05c0*/  CS2R R130, SRZ ;  /* 0x0000000000827805 */ /* 0x000fe2000001ff00 */
[----:B------:R-:W-:Y:S01]  /*05d0*/  CS2R R128, SRZ ;  /* 0x0000000000807805 */ /* 0x000fe2000001ff00 */
[----:B------:R-:W-:Y:S01]  /*05e0*/  PLOP3.LUT P1, PT, PT, PT, UP0, 0x80, 0x0 ;  /* 0x000000000000781c */ /* 0x000fe20003f2f008 */
[----:B------:R-:W-:Y:S01]  /*05f0*/  CS2R R12, SRZ ;  /* 0x00000000000c7805 */ /* 0x000fe2000001ff00 */
[----:B------:R-:W-:Y:S01]  /*0600*/  IMAD.MOV.U32 R122, RZ, RZ, RZ ;  /* 0x000000ffff7a7224 */ /* 0x000fe200078e00ff */
[----:B------:R-:W-:Y:S01]  /*0610*/  CS2R R120, SRZ ;  /* 0x0000000000787805 */ /* 0x000fe2000001ff00 */
[----:B------:R-:W-:Y:S01]  /*0620*/  CS2R R118, SRZ ;  /* 0x0000000000767805 */ /* 0x000fe2000001ff00 */
[----:B------:R-:W-:Y:S01]  /*0630*/  CS2R R116, SRZ ;  /* 0x0000000000747805 */ /* 0x000fe2000001ff00 */
[----:B------:R-:W-:Y:S01]  /*0640*/  CS2R R110, SRZ ;  /* 0x00000000006e7805 */ /* 0x000fe2000001ff00 */
[----:B------:R-:W-:Y:S01]  /*0650*/  CS2R R108, SRZ ;  /* 0x00000000006c7805 */ /* 0x000fe2000001ff00 */
[----:B------:R-:W-:Y:S01]  /*0660*/  IMAD.MOV.U32 R114, RZ, RZ, RZ ;  /* 0x000000ffff727224 */ /* 0x000fe200078e00ff */
[----:B------:R-:W-:Y:S01]  /*0670*/  CS2R R14, SRZ ;  /* 0x00000000000e7805 */ /* 0x000fe2000001ff00 */
[----:B------:R-:W-:Y:S01]  /*0680*/  MOV R112, RZ ;  /* 0x000000ff00707202 */ /* 0x000fe20000000f00 */
        /* <DEDUP_REMOVED lines=16> */
[----:B------:R-:W-:Y:S01]  /*0790*/  MOV R26, RZ ;  /* 0x000000ff001a7202 */ /* 0x000fe20000000f00 */
[----:B------:R-:W-:Y:S01]  /*07a0*/  IMAD.MOV.U32 R84, RZ, RZ, RZ ;  /* 0x000000ffff547224 */ /* 0x000fe200078e00ff */
        /* <DEDUP_REMOVED lines=24> */
[----:B------:R-:W-:Y:S05]  /*0930*/  @!P1 BRA `(.L_x_57) ;  /* 0x0000470000009947 */ /* 0x000fea0003800000 */
[----:B------:R-:W-:Y:S01]  /*0940*/  IMAD.MOV.U32 R0, RZ, RZ, c[0x0][0x248] ;  /* 0x00009200ff007624 */ /* 0x000fe200078e00ff */
[--C-:B------:R-:W-:Y:S01]  /*0950*/  SHF.R.S32.HI R33, RZ, 0x1f, R252.reuse ;  /* 0x0000001fff217819 */ /* 0x100fe200000114fc */
[----:B-1----:R-:W-:Y:S01]  /*0960*/  IMAD.SHL.U32 R3, R252, 0x4, RZ ;  /* 0x00000004fc037824 */ /* 0x002fe200078e00ff */
[----:B------:R-:W-:Y:S01]  /*0970*/  SHF.R.S32.HI R5, RZ, 0x1f, R252 ;  /* 0x0000001fff057819 */ /* 0x000fe200000114fc */
[----:B------:R-:W-:Y:S01]  /*0980*/  IMAD R2, R8, 0xc0, RZ ;  /* 0x000000c008027824 */ /* 0x000fe200078e02ff */
[----:B------:R-:W-:Y:S01]  /*0990*/  ISETP.NE.AND P1, PT, R0, 0x1, PT ;  /* 0x000000010000780c */ /* 0x000fe20003f25270 */
[----:B-----5:R-:W-:Y:S01]  /*09a0*/  IMAD R29, R28, -0x40, R11 ;  /* 0xffffffc01c1d7824 */ /* 0x020fe200078e020b */
[----:B------:R-:W-:Y:S01]  /*09b0*/  SHF.R.S32.HI R0, RZ, 0x1f, R8 ;  /* 0x0000001fff007819 */ /* 0x000fe20000011408 */
[----:B------:R-:W-:Y:S01]  /*09c0*/  IMAD.MOV.U32 R25, RZ, RZ, c[0x0][0x1ac] ;  /* 0x00006b00ff197624 */ /* 0x000fe200078e00ff */
[----:B------:R-:W-:Y:S01]  /*09d0*/  IADD3 R14, P0, R3, R8, RZ ;  /* 0x00000008030e7210 */ /* 0x000fe20007f1e0ff */
[----:B------:R-:W-:Y:S01]  /*09e0*/  ULDC.64 UR4, c[0x0][0x178] ;  /* 0x00005e0000047ab9 */ /* 0x000fe20000000a00 */
[----:B------:R-:W-:Y:S01]  /*09f0*/  LEA.HI R31, R33, R252, RZ, 0x3 ;  /* 0x000000fc211f7211 */ /* 0x000fe200078f18ff */
[----:B------:R-:W-:Y:S01]  /*0a00*/  USHF.L.U32 UR7, UR4, 0x6, URZ ;  /* 0x0000000604077899 */ /* 0x000fe2000800063f */
[----:B------:R-:W-:Y:S01]  /*0a10*/  LEA.HI.X.SX32 R15, R3, R0, 0x1, P0 ;  /* 0x00000000030f7211 */ /* 0x000fe200000f0eff */
[----:B------:R-:W-:Y:S01]  /*0a20*/  IMAD.MOV.U32 R0, RZ, RZ, R34 ;  /* 0x000000ffff007224 */ /* 0x000fe200078e0022 */
[----:B------:R-:W-:Y:S01]  /*0a30*/  LOP3.LUT R3, R31, 0xfffffff8, RZ, 0xc0, !PT ;  /* 0xfffffff81f037812 */ /* 0x000fe200078ec0ff */
[----:B------:R-:W-:Y:S01]  /*0a40*/  UMOV UR9, 0x6 ;  /* 0x0000000600097882 */ /* 0x000fe20000000000 */
[-C--:B------:R-:W-:Y:S01]  /*0a50*/  LEA.HI R32, R33, R252.reuse, RZ, 0x4 ;  /* 0x000000fc21207211 */ /* 0x080fe200078f20ff */
[----:B------:R-:W-:Y:S01]  /*0a60*/  @P1 IMAD.HI.U32 R4, R34, c[0x0][0x24c], RZ ;  /* 0x0000930022041a27 */ /* 0x000fe200078e00ff */
[----:B------:R-:W-:Y:S01]  /*0a70*/  IADD3 R26, P0, R2, R252, RZ ;  /* 0x000000fc021a7210 */ /* 0x000fe20007f1e0ff */
[----:B------:R-:W-:Y:S01]  /*0a80*/  USHF.L.U64.HI UR6, UR4, UR9, UR5 ;  /* 0x0000000904067299 */ /* 0x000fe20008010205 */
[----:B------:R-:W-:Y:S01]  /*0a90*/  SHF.R.S32.HI R7, RZ, 0x4, R32 ;  /* 0x00000004ff077819 */ /* 0x000fe20000011420 */
[----:B------:R-:W-:Y:S01]  /*0aa0*/  IMAD.IADD R22, R252, 0x1, -R3 ;  /* 0x00000001fc167824 */ /* 0x000fe200078e0a03 */
[----:B------:R-:W-:Y:S01]  /*0ab0*/  @P1 SHF.R.U32.HI R0, RZ, c[0x0][0x250], R4 ;  /* 0x00009400ff001a19 */ /* 0x000fe20000011604 */
[----:B------:R-:W-:Y:S01]  /*0ac0*/  ULDC.64 UR4, c[0x0][0x208] ;  /* 0x0000820000047ab9 */ /* 0x000fe20000000a00 */
[----:B------:R-:W-:Y:S01]  /*0ad0*/  LEA.HI R6, R32, R7, RZ, 0x1 ;  /* 0x0000000720067211 */ /* 0x000fe200078f08ff */
[----:B------:R-:W-:Y:S01]  /*0ae0*/  IMAD.SHL.U32 R18, R22, 0x8, RZ ;  /* 0x0000000816127824 */ /* 0x000fe200078e00ff */
[----:B------:R-:W-:Y:S01]  /*0af0*/  SHF.R.S32.HI R3, RZ, 0x1f, R0 ;  /* 0x0000001fff037819 */ /* 0x000fe20000011400 */
[----:B------:R-:W-:Y:S01]  /*0b00*/  USHF.L.U32 UR14, UR4, 0x6, URZ ;  /* 0x00000006040e7899 */ /* 0x000fe2000800063f */
[----:B------:R-:W-:Y:S01]  /*0b10*/  LEA.HI.X.SX32 R27, R2, R5, 0x1, P0 ;  /* 0x00000005021b7211 */ /* 0x000fe200000f0eff */
[----:B------:R-:W-:Y:S01]  /*0b20*/  USHF.L.U64.HI UR9, UR4, UR9, UR5 ;  /* 0x0000000904097299 */ /* 0x000fe20008010205 */
[----:B------:R-:W-:Y:S01]  /*0b30*/  SHF.R.S32.HI R19, RZ, 0x1f, R18 ;  /* 0x0000001fff137819 */ /* 0x000fe20000011412 */
[C---:B------:R-:W-:Y:S01]  /*0b40*/  IMAD R2, R3.reuse, c[0x0][0x1e0], RZ ;  /* 0x0000780003027a24 */ /* 0x040fe200078e02ff */
[----:B------:R-:W-:Y:S01]  /*0b50*/  LOP3.LUT R6, R6, 0xfffffffe, RZ, 0xc0, !PT ;  /* 0xfffffffe06067812 */ /* 0x000fe200078ec0ff */
[----:B------:R-:W-:Y:S01]  /*0b60*/  IMAD R3, R3, c[0x0][0x1b0], RZ ;  /* 0x00006c0003037a24 */ /* 0x000fe200078e02ff */
[----:B------:R-:W-:Y:S01]  /*0b70*/  SHF.R.S32.HI R243, RZ, 0x3, R31 ;  /* 0x00000003fff37819 */ /* 0x000fe2000001141f */
[C---:B------:R-:W-:Y:S01]  /*0b80*/  IMAD R2, R0.reuse, c[0x0][0x1e4], R2 ;  /* 0x0000790000027a24 */ /* 0x040fe200078e0202 */
[----:B------:R-:W-:Y:S01]  /*0b90*/  SHF.R.S32.HI R35, RZ, 0x1f, R34 ;  /* 0x0000001fff237819 */ /* 0x000fe20000011422 */
[C---:B------:R-:W-:Y:S01]  /*0ba0*/  IMAD.WIDE.U32 R4, R0.reuse, c[0x0][0x1e0], R18 ;  /* 0x0000780000047a25 */ /* 0x040fe200078e0012 */
[----:B------:R-:W-:Y:S01]  /*0bb0*/  SHF.R.S32.HI R21, RZ, 0x1f, R251 ;  /* 0x0000001fff157819 */ /* 0x000fe200000114fb */
[----:B------:R-:W-:Y:S01]  /*0bc0*/  UIADD3 UR5, UR8, 0x3f, URZ ;  /* 0x0000003f08057890 */ /* 0x000fe2000fffe03f */
[----:B------:R-:W-:Y:S01]  /*0bd0*/  SHF.R.S32.HI R8, RZ, 0x1f, R243 ;  /* 0x0000001fff087819 */ /* 0x000fe200000114f3 */
[----:B------:R-:W-:Y:S01]  /*0be0*/  IMAD.IADD R24, R7, 0x1, -R6 ;  /* 0x0000000107187824 */ /* 0x000fe200078e0a06 */
[----:B------:R-:W-:Y:S01]  /*0bf0*/  IADD3 R20, P1, R243, R9, RZ ;  /* 0x00000009f3147210 */ /* 0x000fe20007f3e0ff */
[----:B------:R-:W-:Y:S01]  /*0c00*/  IMAD.IADD R5, R5, 0x1, R2 ;  /* 0x0000000105057824 */ /* 0x000fe200078e0202 */
[----:B------:R-:W-:Y:S01]  /*0c10*/  IADD3 R16, P0, R243, R10, RZ ;  /* 0x0000000af3107210 */ /* 0x000fe20007f1e0ff */
[C---:B------:R-:W-:Y:S01]  /*0c20*/  IMAD R6, R0.reuse, c[0x0][0x1b4], R3 ;  /* 0x00006d0000067a24 */ /* 0x040fe200078e0203 */
[-C--:B------:R-:W-:Y:S01]  /*0c30*/  LEA.HI.X.SX32 R23, R9, R8.reuse, 0x1, P1 ;  /* 0x0000000809177211 */ /* 0x080fe200008f0eff */
[----:B------:R-:W-:Y:S01]  /*0c40*/  IMAD.WIDE.U32 R2, R0, c[0x0][0x1b0], R18 ;  /* 0x00006c0000027a25 */ /* 0x000fe200078e0012 */
[----:B------:R-:W-:Y:S01]  /*0c50*/  SEL R0, R21, RZ, !P3 ;  /* 0x000000ff15007207 */ /* 0x000fe20005800000 */
[----:B------:R-:W-:Y:S01]  /*0c60*/  USHF.R.S32.HI UR4, URZ, 0x1f, UR5 ;  /* 0x0000001f3f047899 */ /* 0x000fe20008011405 */
[----:B------:R-:W-:Y:S01]  /*0c70*/  LEA.HI.X.SX32 R17, R10, R8, 0x1, P0 ;  /* 0x000000080a117211 */ /* 0x000fe200000f0eff */
[----:B------:R-:W-:Y:S01]  /*0c80*/  IMAD R12, R35, c[0x0][0x270], RZ ;  /* 0x00009c00230c7a24 */ /* 0x000fe200078e02ff */
[----:B------:R-:W-:Y:S01]  /*0c90*/  SEL R10, R251, RZ, !P3 ;  /* 0x000000fffb0a7207 */ /* 0x000fe20005800000 */
[----:B------:R-:W-:Y:S01]  /*0ca0*/  IMAD.IADD R3, R3, 0x1, R6 ;  /* 0x0000000103037824 */ /* 0x000fe200078e0206 */
[----:B------:R-:W-:Y:S01]  /*0cb0*/  SEL R21, R21, RZ, !P2 ;  /* 0x000000ff15157207 */ /* 0x000fe20005000000 */
[----:B------:R-:W-:Y:S01]  /*0cc0*/  IMAD R12, R34, c[0x0][0x274], R12 ;  /* 0x00009d00220c7a24 */ /* 0x000fe200078e020c */
[----:B------:R-:W-:Y:S01]  /*0cd0*/  LOP3.LUT R236, R236, 0xfffffffb, RZ, 0xc0, !PT ;  /* 0xfffffffbecec7812 */ /* 0x000fe200078ec0ff */
[----:B------:R-:W-:Y:S01]  /*0ce0*/  IMAD.WIDE.U32 R8, R34, c[0x0][0x270], R14 ;  /* 0x00009c0022087a25 */ /* 0x000fe200078e000e */
[----:B------:R-:W-:Y:S01]  /*0cf0*/  ULEA.HI UR4, UR4, UR5, URZ, 0x6 ;  /* 0x0000000504047291 */ /* 0x000fe2000f8f303f */
[----:B------:R-:W-:Y:S01]  /*0d00*/  CS2R R130, SRZ ;  /* 0x0000000000827805 */ /* 0x000fe2000001ff00 */
[----:B------:R-:W-:Y:S01]  /*0d10*/  CS2R R128, SRZ ;  /* 0x0000000000807805 */ /* 0x000fe2000001ff00 */
[C---:B------:R-:W-:Y:S01]  /*0d20*/  IMAD R6, R0.reuse, c[0x0][0x1e8], RZ ;  /* 0x00007a0000067a24 */ /* 0x040fe200078e02ff */
[----:B------:R-:W-:Y:S01]  /*0d30*/  CS2R R126, SRZ ;  /* 0x00000000007e7805 */ /* 0x000fe2000001ff00 */
[----:B------:R-:W-:Y:S01]  /*0d40*/  IMAD R0, R0, c[0x0][0x1b8], RZ ;  /* 0x00006e0000007a24 */ /* 0x000fe200078e02ff */
[----:B------:R-:W-:Y:S01]  /*0d50*/  CS2R R124, SRZ ;  /* 0x00000000007c7805 */ /* 0x000fe2000001ff00 */
[----:B------:R-:W-:Y:S01]  /*0d60*/  IMAD.IADD R13, R9, 0x1, R12 ;  /* 0x00000001090d7824 */ /* 0x000fe200078e020c */
[----:B------:R-:W-:Y:S01]  /*0d70*/  CS2R R122, SRZ ;  /* 0x00000000007a7805 */ /* 0x000fe2000001ff00 */
[C---:B------:R-:W-:Y:S01]  /*0d80*/  IMAD R9, R10.reuse, c[0x0][0x1ec], R6 ;  /* 0x00007b000a097a24 */ /* 0x040fe200078e0206 */
[----:B------:R-:W-:Y:S01]  /*0d90*/  CS2R R120, SRZ ;  /* 0x0000000000787805 */ /* 0x000fe2000001ff00 */
[C---:B------:R-:W-:Y:S01]  /*0da0*/  IMAD.WIDE.U32 R6, R10.reuse, c[0x0][0x1e8], R4 ;  /* 0x00007a000a067a25 */ /* 0x040fe200078e0004 */
[----:B------:R-:W-:Y:S01]  /*0db0*/  CS2R R118, SRZ ;  /* 0x0000000000767805 */ /* 0x000fe2000001ff00 */
[----:B------:R-:W-:Y:S01]  /*0dc0*/  CS2R R116, SRZ ;  /* 0x0000000000747805 */ /* 0x000fe2000001ff00 */
[----:B------:R-:W-:Y:S01]  /*0dd0*/  CS2R R114, SRZ ;  /* 0x0000000000727805 */ /* 0x000fe2000001ff00 */
[C---:B------:R-:W-:Y:S01]  /*0de0*/  IMAD R0, R10.reuse, c[0x0][0x1bc], R0 ;  /* 0x00006f000a007a24 */ /* 0x040fe200078e0200 */
[----:B------:R-:W-:Y:S01]  /*0df0*/  CS2R R112, SRZ ;  /* 0x0000000000707805 */ /* 0x000fe2000001ff00 */
[----:B------:R-:W-:Y:S01]  /*0e00*/  IMAD.WIDE.U32 R4, R10, c[0x0][0x1b8], R2 ;  /* 0x00006e000a047a25 */ /* 0x000fe200078e0002 */
[----:B------:R-:W-:Y:S01]  /*0e10*/  CS2R R110, SRZ ;  /* 0x00000000006e7805 */ /* 0x000fe2000001ff00 */
[----:B------:R-:W-:Y:S01]  /*0e20*/  CS2R R108, SRZ ;  /* 0x00000000006c7805 */ /* 0x000fe2000001ff00 */
[----:B------:R-:W-:Y:S01]  /*0e30*/  CS2R R106, SRZ ;  /* 0x00000000006a7805 */ /* 0x000fe2000001ff00 */
[----:B------:R-:W-:Y:S01]  /*0e40*/  IMAD.IADD R5, R5, 0x1, R0 ;  /* 0x0000000105057824 */ /* 0x000fe200078e0200 */
[----:B------:R-:W-:Y:S01]  /*0e50*/  LEA.HI R0, R33, R252, RZ, 0x6 ;  /* 0x000000fc21007211 */ /* 0x000fe200078f30ff */
[----:B------:R-:W-:Y:S01]  /*0e60*/  IMAD.WIDE R2, R28, 0x40, R16 ;  /* 0x000000401c027825 */ /* 0x000fe200078e0210 */
[----:B------:R-:W-:Y:S01]  /*0e70*/  IADD3 R28, R18, 0x80, RZ ;  /* 0x00000080121c7810 */ /* 0x000fe20007ffe0ff */
[----:B------:R-:W-:Y:S01]  /*0e80*/  CS2R R104, SRZ ;  /* 0x0000000000687805 */ /* 0x000fe2000001ff00 */
[----:B------:R-:W-:Y:S01]  /*0e90*/  SHF.R.S32.HI R17, RZ, 0x6, R0 ;  /* 0x00000006ff117819 */ /* 0x000fe20000011400 */
[----:B------:R-:W-:Y:S01]  /*0ea0*/  IMAD.MOV.U32 R12, RZ, RZ, R8 ;  /* 0x000000ffff0c7224 */ /* 0x000fe200078e0008 */
[----:B------:R-:W-:Y:S01]  /*0eb0*/  CS2R R102, SRZ ;  /* 0x0000000000667805 */ /* 0x000fe2000001ff00 */
[----:B------:R-:W-:Y:S01]  /*0ec0*/  IMAD R16, R35, c[0x0][0x288], RZ ;  /* 0x0000a20023107a24 */ /* 0x000fe200078e02ff */
[----:B------:R-:W-:Y:S01]  /*0ed0*/  CS2R R100, SRZ ;  /* 0x0000000000647805 */ /* 0x000fe2000001ff00 */
[----:B------:R-:W-:Y:S01]  /*0ee0*/  IMAD.SHL.U32 R0, R243, 0x40, RZ ;  /* 0x00000040f3007824 */ /* 0x000fe200078e00ff */
[----:B------:R-:W-:Y:S01]  /*0ef0*/  CS2R R98, SRZ ;  /* 0x0000000000627805 */ /* 0x000fe2000001ff00 */
[----:B------:R-:W-:Y:S01]  /*0f00*/  IMAD R8, R3, c[0x0][0x1d8], RZ ;  /* 0x0000760003087a24 */ /* 0x000fe200078e02ff */
[----:B------:R-:W-:Y:S01]  /*0f10*/  CS2R R96, SRZ ;  /* 0x0000000000607805 */ /* 0x000fe2000001ff00 */
[----:B------:R-:W-:Y:S01]  /*0f20*/  IMAD.IADD R7, R7, 0x1, R9 ;  /* 0x0000000107077824 */ /* 0x000fe200078e0209 */
[----:B------:R-:W-:Y:S01]  /*0f30*/  LOP3.LUT R0, R0, 0x1c0, RZ, 0xc0, !PT ;  /* 0x000001c000007812 */ /* 0x000fe200078ec0ff */
[C---:B------:R-:W-:Y:S01]  /*0f40*/  IMAD R16, R34.reuse, c[0x0][0x28c], R16 ;  /* 0x0000a30022107a24 */ /* 0x040fe200078e0210 */
        /* <DEDUP_REMOVED lines=8> */
[----:B------:R-:W-:Y:S01]  /*0fd0*/  CS2R R84, SRZ ;  /* 0x0000000000547805 */ /* 0x000fe2000001ff00 */
[C---:B------:R-:W-:Y:S01]  /*0fe0*/  IMAD.WIDE.U32 R8, R2.reuse, c[0x0][0x1d8], R6 ;  /* 0x0000760002087a25 */ /* 0x040fe200078e0006 */
[----:B------:R-:W-:Y:S01]  /*0ff0*/  CS2R R82, SRZ ;  /* 0x0000000000527805 */ /* 0x000fe2000001ff00 */
[----:B------:R-:W-:Y:S01]  /*1000*/  CS2R R80, SRZ ;  /* 0x0000000000507805 */ /* 0x000fe2000001ff00 */
[----:B------:R-:W-:Y:S01]  /*1010*/  CS2R R78, SRZ ;  /* 0x00000000004e7805 */ /* 0x000fe2000001ff00 */
[C---:B------:R-:W-:Y:S01]  /*1020*/  IMAD.WIDE.U32 R6, R2.reuse, c[0x0][0x1a8], R4 ;  /* 0x00006a0002067a25 */ /* 0x040fe200078e0004 */
[----:B------:R-:W-:Y:S01]  /*1030*/  CS2R R76, SRZ ;  /* 0x00000000004c7805 */ /* 0x000fe2000001ff00 */
[----:B------:R-:W-:Y:S01]  /*1040*/  CS2R R74, SRZ ;  /* 0x00000000004a7805 */ /* 0x000fe2000001ff00 */
[----:B------:R-:W-:Y:S01]  /*1050*/  CS2R R72, SRZ ;  /* 0x0000000000487805 */ /* 0x000fe2000001ff00 */
[----:B------:R-:W-:Y:S01]  /*1060*/  IMAD R15, R2, c[0x0][0x1ac], R3 ;  /* 0x00006b00020f7a24 */ /* 0x000fe200078e0203 */
[----:B------:R-:W-:Y:S01]  /*1070*/  SHF.R.U32.HI R3, RZ, 0x3, R0 ;  /* 0x00000003ff037819 */ /* 0x000fe20000011600 */
[----:B------:R-:W-:Y:S01]  /*1080*/  IMAD.IADD R5, R11, 0x1, R16 ;  /* 0x000000010b057824 */ /* 0x000fe200078e0210 */
[----:B------:R-:W-:Y:S01]  /*1090*/  LOP3.LUT R11, R0, 0x38, R18, 0xf8, !PT ;  /* 0x00000038000b7812 */ /* 0x000fe200078ef812 */
[----:B------:R-:W-:Y:S01]  /*10a0*/  IMAD.SHL.U32 R30, R17, 0x200, RZ ;  /* 0x00000200111e7824 */ /* 0x000fe200078e00ff */
[----:B------:R-:W-:Y:S01]  /*10b0*/  LEA R2, P0, R8, c[0x0][0x1c0], 0x1 ;  /* 0x0000700008027a11 */ /* 0x000fe200078008ff */
[----:B------:R-:W-:Y:S01]  /*10c0*/  IMAD.IADD R0, R9, 0x1, R14 ;  /* 0x0000000109007824 */ /* 0x000fe200078e020e */
[----:B------:R-:W-:Y:S01]  /*10d0*/  SEL R16, R251, RZ, !P2 ;  /* 0x000000fffb107207 */ /* 0x000fe20005000000 */
[----:B------:R-:W-:Y:S01]  /*10e0*/  IMAD.MOV.U32 R4, RZ, RZ, R10 ;  /* 0x000000ffff047224 */ /* 0x000fe200078e000a */
[----:B------:R-:W-:Y:S01]  /*10f0*/  LOP3.LUT R232, R30, R11, R3, 0xf6, !PT ;  /* 0x0000000b1ee87212 */ /* 0x000fe200078ef603 */
[----:B------:R-:W-:Y:S01]  /*1100*/  CS2R R70, SRZ ;  /* 0x0000000000467805 */ /* 0x000fe2000001ff00 */
[----:B------:R-:W-:Y:S01]  /*1110*/  LEA.HI.X R3, R8, c[0x0][0x1c4], R0, 0x1, P0 ;  /* 0x0000710008037a11 */ /* 0x000fe200000f0c00 */
[----:B------:R-:W-:Y:S01]  /*1120*/  IMAD.IADD R8, R7, 0x1, R15 ;  /* 0x0000000107087824 */ /* 0x000fe200078e020f */
[C---:B------:R-:W-:Y:S01]  /*1130*/  LEA R10, P0, R6.reuse, c[0x0][0x190], 0x1 ;  /* 0x00006400060a7a11 */ /* 0x040fe200078008ff */
[C---:B------:R-:W-:Y:S01]  /*1140*/  IMAD R7, R21.reuse, c[0x0][0x278], RZ ;  /* 0x00009e0015077a24 */ /* 0x040fe200078e02ff */
[----:B------:R-:W-:Y:S01]  /*1150*/  CS2R R68, SRZ ;  /* 0x0000000000447805 */ /* 0x000fe2000001ff00 */
[----:B------:R-:W-:Y:S01]  /*1160*/  IMAD R0, R21, c[0x0][0x290], RZ ;  /* 0x0000a40015007a24 */ /* 0x000fe200078e02ff */
[----:B------:R-:W-:Y:S01]  /*1170*/  LEA.HI.X R11, R6, c[0x0][0x194], R8, 0x1, P0 ;  /* 0x00006500060b7a11 */ /* 0x000fe200000f0c08 */
[----:B------:R-:W-:Y:S01]  /*1180*/  IMAD.WIDE.U32 R8, R16, c[0x0][0x278], R12 ;  /* 0x00009e0010087a25 */ /* 0x000fe200078e000c */
[----:B------:R-:W-:Y:S01]  /*1190*/  CS2R R66, SRZ ;  /* 0x0000000000427805 */ /* 0x000fe2000001ff00 */
[----:B------:R-:W-:Y:S01]  /*11a0*/  CS2R R64, SRZ ;  /* 0x0000000000407805 */ /* 0x000fe2000001ff00 */
[----:B------:R-:W-:Y:S01]  /*11b0*/  CS2R R62, SRZ ;  /* 0x00000000003e7805 */ /* 0x000fe2000001ff00 */
[----:B------:R-:W-:Y:S01]  /*11c0*/  IMAD.MOV.U32 R13, RZ, RZ, c[0x0][0x1a8] ;  /* 0x00006a00ff0d7624 */ /* 0x000fe200078e00ff */
[----:B------:R-:W-:Y:S01]  /*11d0*/  LEA R246, P3, R8, c[0x0][0x258], 0x2 ;  /* 0x0000960008f67a11 */ /* 0x000fe200078610ff */
[C---:B------:R-:W-:Y:S01]  /*11e0*/  IMAD R14, R16.reuse, c[0x0][0x27c], R7 ;  /* 0x00009f00100e7a24 */ /* 0x040fe200078e0207 */
[----:B------:R-:W-:Y:S01]  /*11f0*/  CS2R R60, SRZ ;  /* 0x00000000003c7805 */ /* 0x000fe2000001ff00 */
[C---:B------:R-:W-:Y:S01]  /*1200*/  IMAD R0, R16.reuse, c[0x0][0x294], R0 ;  /* 0x0000a50010007a24 */ /* 0x040fe200078e0200 */
[C---:B------:R-:W-:Y:S01]  /*1210*/  LEA R12, P0, R13.reuse, R10, 0x6 ;  /* 0x0000000a0d0c7211 */ /* 0x040fe200078030ff */
[----:B------:R-:W-:Y:S01]  /*1220*/  IMAD.WIDE.U32 R6, R16, c[0x0][0x290], R4 ;  /* 0x0000a40010067a25 */ /* 0x000fe200078e0004 */
[----:B------:R-:W-:Y:S01]  /*1230*/  CS2R R58, SRZ ;  /* 0x00000000003a7805 */ /* 0x000fe2000001ff00 */
[----:B------:R-:W-:Y:S01]  /*1240*/  CS2R R56, SRZ ;  /* 0x0000000000387805 */ /* 0x000fe2000001ff00 */
[----:B------:R-:W-:Y:S01]  /*1250*/  LEA.HI.X R13, R13, R11, R25, 0x6, P0 ;  /* 0x0000000b0d0d7211 */ /* 0x000fe200000f3419 */
[----:B------:R-:W-:Y:S01]  /*1260*/  IMAD.MOV.U32 R15, RZ, RZ, c[0x0][0x1d8] ;  /* 0x00007600ff0f7624 */ /* 0x000fe200078e00ff */
[----:B------:R-:W-:Y:S01]  /*1270*/  LEA R244, P2, R6, c[0x0][0x280], 0x2 ;  /* 0x0000a00006f47a11 */ /* 0x000fe200078410ff */
[----:B------:R-:W-:Y:S01]  /*1280*/  IMAD.IADD R0, R7, 0x1, R0 ;  /* 0x0000000107007824 */ /* 0x000fe200078e0200 */
[----:B------:R-:W-:Y:S01]  /*1290*/  IADD3 R25, R18, 0x40, RZ ;  /* 0x0000004012197810 */ /* 0x000fe20007ffe0ff */
[----:B------:R-:W-:Y:S01]  /*12a0*/  IMAD.MOV.U32 R5, RZ, RZ, c[0x0][0x1dc] ;  /* 0x00007700ff057624 */ /* 0x000fe200078e00ff */
[----:B------:R-:W-:Y:S01]  /*12b0*/  LEA R4, P1, R15, R2, 0x6 ;  /* 0x000000020f047211 */ /* 0x000fe200078230ff */
[----:B------:R-:W-:Y:S01]  /*12c0*/  IMAD.IADD R14, R9, 0x1, R14 ;  /* 0x00000001090e7824 */ /* 0x000fe200078e020e */
[----:B------:R-:W-:Y:S01]  /*12d0*/  LEA.HI.X R245, R6, c[0x0][0x284], R0, 0x2, P2 ;  /* 0x0000a10006f57a11 */ /* 0x000fe200010f1400 */
[----:B------:R-:W-:Y:S01]  /*12e0*/  IMAD.IADD R0, R29, 0x1, -R243 ;  /* 0x000000011d007824 */ /* 0x000fe200078e0af3 */
[----:B------:R-:W-:Y:S01]  /*12f0*/  LEA.HI.X R5, R15, R3, R5, 0x6, P1 ;  /* 0x000000030f057211 */ /* 0x000fe200008f3405 */
[----:B------:R-:W-:Y:S01]  /*1300*/  IMAD.SHL.U32 R232, R232, 0x2, RZ ;  /* 0x00000002e8e87824 */ /* 0x000fe200078e00ff */
[----:B------:R-:W-:Y:S01]  /*1310*/  ISETP.GE.AND P2, PT, R18, c[0x0][0x1cc], PT ;  /* 0x0000730012007a0c */ /* 0x000fe20003f46270 */
[----:B------:R-:W-:Y:S01]  /*1320*/  IMAD R7, R23, c[0x0][0x178], RZ ;  /* 0x00005e0017077a24 */ /* 0x000fe200078e02ff */
[----:B------:R-:W-:Y:S01]  /*1330*/  ISETP.GE.AND P1, PT, R25, c[0x0][0x1cc], PT ;  /* 0x0000730019007a0c */ /* 0x000fe20003f26270 */
[----:B------:R-:W-:Y:S01]  /*1340*/  IMAD R6, R23, c[0x0][0x208], RZ ;  /* 0x0000820017067a24 */ /* 0x000fe200078e02ff */
[----:B------:R-:W-:Y:S01]  /*1350*/  ISETP.GE.AND P0, PT, R28, c[0x0][0x1cc], PT ;  /* 0x000073001c007a0c */ /* 0x000fe20003f06270 */
[----:B------:R-:W-:Y:S01]  /*1360*/  IMAD.MOV.U32 R23, RZ, RZ, 0x20 ;  /* 0x00000020ff177424 */ /* 0x000fe200078e00ff */
[----:B------:R-:W-:Y:S01]  /*1370*/  ISETP.LT.OR P6, PT, R0, 0x1, P2 ;  /* 0x000000010000780c */ /* 0x000fe200017c1670 */
[----:B------:R-:W-:Y:S01]  /*1380*/  IMAD R15, R20, c[0x0][0x20c], R6 ;  /* 0x00008300140f7a24 */ /* 0x000fe200078e0206 */
[----:B------:R-:W-:Y:S01]  /*1390*/  ISETP.LT.OR P5, PT, R0, 0x1, P1 ;  /* 0x000000010000780c */ /* 0x000fe20000fa1670 */
[----:B------:R-:W-:Y:S01]  /*13a0*/  CS2R R54, SRZ ;  /* 0x0000000000367805 */ /* 0x000fe2000001ff00 */
[----:B------:R-:W-:Y:S01]  /*13b0*/  LEA.HI.X R247, R8, c[0x0][0x25c], R14, 0x2, P3 ;  /* 0x0000970008f77a11 */ /* 0x000fe200018f140e */
[----:B------:R-:W-:Y:S01]  /*13c0*/  IMAD R14, R20, c[0x0][0x17c], R7 ;  /* 0x00005f00140e7a24 */ /* 0x000fe200078e0207 */
[----:B------:R-:W-:Y:S01]  /*13d0*/  ISETP.LT.OR P4, PT, R0, 0x1, P0 ;  /* 0x000000010000780c */ /* 0x000fe20000781670 */
[--C-:B------:R-:W-:Y:S01]  /*13e0*/  IMAD.WIDE.U32 R6, R20, c[0x0][0x178], R18.reuse ;  /* 0x00005e0014067a25 */ /* 0x100fe200078e0012 */
[C---:B------:R-:W-:Y:S01]  /*13f0*/  ISETP.LT.OR P3, PT, R0.reuse, 0x21, P2 ;  /* 0x000000210000780c */ /* 0x040fe20001761670 */
[----:B------:R-:W-:Y:S01]  /*1400*/  CS2R R52, SRZ ;  /* 0x0000000000347805 */ /* 0x000fe2000001ff00 */
[----:B------:R-:W-:Y:S01]  /*1410*/  ISETP.LT.OR P1, PT, R0, 0x21, P1 ;  /* 0x000000210000780c */ /* 0x000fe20000f21670 */
[----:B------:R-:W-:Y:S01]  /*1420*/  IMAD.WIDE.U32 R8, R20, c[0x0][0x208], R18 ;  /* 0x0000820014087a25 */ /* 0x000fe200078e0012 */
[----:B------:R-:W-:Y:S01]  /*1430*/  ISETP.LT.OR P0, PT, R0, 0x21, P0 ;  /* 0x000000210000780c */ /* 0x000fe20000701670 */
[----:B------:R-:W-:Y:S01]  /*1440*/  @!PT LDS RZ, [RZ] ;  /* 0x00000000fffff984 */ /* 0x000fe20000000800 */
[----:B------:R-:W-:Y:S01]  /*1450*/  @!PT LDS RZ, [RZ] ;  /* 0x00000000fffff984 */ /* 0x000fe20000000800 */
[----:B------:R-:W-:Y:S01]  /*1460*/  @!PT LDS RZ, [RZ] ;  /* 0x00000000fffff984 */ /* 0x000fe20000000800 */
[----:B------:R1:W-:Y:S01]  /*1470*/  LDGSTS.E.BYPASS.LTC128B.128 [R232+0x6080], [R2.64], !P6 ;  /* 0x0608000002e87fae */ /* 0x0003e2000f101d4a */
[----:B------:R-:W-:Y:S01]  /*1480*/  ISETP.GE.AND P2, PT, R18, c[0x0][0x19c], PT ;  /* 0x0000670012007a0c */ /* 0x000fe20003f46270 */
[----:B------:R-:W-:Y:S01]  /*1490*/  CS2R R50, SRZ ;  /* 0x0000000000327805 */ /* 0x000fe2000001ff00 */
[----:B------:R-:W-:Y:S01]  /*14a0*/  ISETP.GE.AND P6, PT, R28, c[0x0][0x16c], PT ;  /* 0x00005b001c007a0c */ /* 0x000fe20003fc6270 */
[----:B------:R1:W-:Y:S01]  /*14b0*/  LDGSTS.E.BYPASS.LTC128B.128 [R232+0x8080], [R2.64+0x80], !P5 ;  /* 0x0808008002e87fae */ /* 0x0003e2000e901d4a */
[C---:B------:R-:W-:Y:S01]  /*14c0*/  ISETP.LT.OR P5, PT, R0.reuse, 0x1, P2 ;  /* 0x000000010000780c */ /* 0x040fe200017a1670 */
[----:B------:R-:W-:Y:S01]  /*14d0*/  CS2R R48, SRZ ;  /* 0x0000000000307805 */ /* 0x000fe2000001ff00 */
[----:B------:R-:W-:Y:S01]  /*14e0*/  LEA.HI R19, R33, R252, RZ, 0x2 ;  /* 0x000000fc21137211 */ /* 0x000fe200078f10ff */
[----:B------:R1:W-:Y:S01]  /*14f0*/  LDGSTS.E.BYPASS.LTC128B.128 [R232+0xa080], [R2.64+0x100], !P4 ;  /* 0x0a08010002e87fae */ /* 0x0003e2000e101d4a */
[----:B------:R-:W-:Y:S01]  /*1500*/  CS2R R46, SRZ ;  /* 0x00000000002e7805 */ /* 0x000fe2000001ff00 */
[----:B------:R-:W-:Y:S01]  /*1510*/  CS2R R44, SRZ ;  /* 0x00000000002c7805 */ /* 0x000fe2000001ff00 */
[----:B------:R-:W-:Y:S01]  /*1520*/  CS2R R42, SRZ ;  /* 0x00000000002a7805 */ /* 0x000fe2000001ff00 */
[----:B------:R2:W-:Y:S01]  /*1530*/  LDGSTS.E.BYPASS.LTC128B.128 [R232+0x7080], [R4.64], !P3 ;  /* 0x0708000004e87fae */ /* 0x0005e2000d901d4a */
[----:B------:R-:W-:Y:S01]  /*1540*/  ISETP.LT.OR P3, PT, R0, 0x21, P2 ;  /* 0x000000210000780c */ /* 0x000fe20001761670 */
[----:B------:R-:W-:Y:S01]  /*1550*/  CS2R R40, SRZ ;  /* 0x0000000000287805 */ /* 0x000fe2000001ff00 */
[----:B------:R-:W-:Y:S01]  /*1560*/  CS2R R38, SRZ ;  /* 0x0000000000267805 */ /* 0x000fe2000001ff00 */
[----:B------:R2:W-:Y:S01]  /*1570*/  LDGSTS.E.BYPASS.LTC128B.128 [R232+0x9080], [R4.64+0x80], !P1 ;  /* 0x0908008004e87fae */ /* 0x0005e2000c901d4a */
[----:B------:R-:W-:Y:S01]  /*1580*/  ISETP.GE.AND P1, PT, R25, c[0x0][0x19c], PT ;  /* 0x0000670019007a0c */ /* 0x000fe20003f26270 */
[----:B------:R-:W-:Y:S01]  /*1590*/  CS2R R36, SRZ ;  /* 0x0000000000247805 */ /* 0x000fe2000001ff00 */
[----:B------:R-:W-:Y:S01]  /*15a0*/  @P6 LOP3.LUT R236, R236, 0x4, RZ, 0xfc, !PT ;  /* 0x00000004ecec6812 */ /* 0x000fe200078efcff */
[----:B------:R2:W-:Y:S01]  /*15b0*/  LDGSTS.E.BYPASS.LTC128B.128 [R232+0xb080], [R4.64+0x100], !P0 ;  /* 0x0b08010004e87fae */ /* 0x0005e2000c101d4a */
[----:B------:R-:W-:Y:S01]  /*15c0*/  ISETP.GE.AND P0, PT, R28, c[0x0][0x19c], PT ;  /* 0x000067001c007a0c */ /* 0x000fe20003f06270 */
[----:B------:R-:W-:Y:S01]  /*15d0*/  USHF.R.S32.HI UR13, URZ, 0x6, UR4 ;  /* 0x000000063f0d7899 */ /* 0x000fe20008011404 */
[C---:B------:R-:W-:Y:S01]  /*15e0*/  ISETP.LT.OR P4, PT, R0.reuse, 0x1, P1 ;  /* 0x000000010000780c */ /* 0x040fe20000f81670 */
[----:B------:R-:W0:Y:S01]  /*15f0*/  LDGDEPBAR ;  /* 0x00000000000079af */ /* 0x000e220000000000 */
[C---:B------:R-:W-:Y:S01]  /*1600*/  ISETP.LT.OR P2, PT, R0.reuse, 0x1, P0 ;  /* 0x000000010000780c */ /* 0x040fe20000741670 */
[----:B------:R-:W-:Y:S01]  /*1610*/  UMOV UR12, URZ ;  /* 0x0000003f000c7c82 */ /* 0x000fe20008000000 */
[C---:B------:R-:W-:Y:S01]  /*1620*/  ISETP.LT.OR P1, PT, R0.reuse, 0x21, P1 ;  /* 0x000000210000780c */ /* 0x040fe20000f21670 */
[----:B------:R3:W-:Y:S01]  /*1630*/  LDGSTS.E.BYPASS.LTC128B.128 [R232+0x80], [R10.64], !P5 ;  /* 0x000800000ae87fae */ /* 0x0007e2000e901d4a */
[----:B------:R-:W-:Y:S01]  /*1640*/  ISETP.LT.OR P0, PT, R0, 0x21, P0 ;  /* 0x000000210000780c */ /* 0x000fe20000701670 */
[C---:B------:R-:W-:Y:S01]  /*1650*/  IMAD.SHL.U32 R0, R22.reuse, 0x40, RZ ;  /* 0x0000004016007824 */ /* 0x040fe200078e00ff */
[----:B------:R-:W-:-:S02]  /*1660*/  LOP3.LUT P5, RZ, R22, 0x4, RZ, 0xc0, !PT ;  /* 0x0000000416ff7812 */ /* 0x000fc400078ac0ff */
[----:B------:R-:W-:Y:S01]  /*1670*/  LOP3.LUT R236, R236, 0xfffffff7, RZ, 0xc0, !PT ;  /* 0xfffffff7ecec7812 */ /* 0x000fe200078ec0ff */
[----:B-1----:R-:W-:Y:S02]  /*1680*/  IMAD.IADD R3, R9, 0x1, R15 ;  /* 0x0000000109037824 */ /* 0x002fe400078e020f */
[----:B------:R3:W-:Y:S01]  /*1690*/  LDGSTS.E.BYPASS.LTC128B.128 [R232+0x2080], [R10.64+0x80], !P4 ;  /* 0x020800800ae87fae */ /* 0x0007e2000e101d4a */
[----:B------:R-:W-:Y:S01]  /*16a0*/  IMAD.MOV.U32 R2, RZ, RZ, R8 ;  /* 0x000000ffff027224 */ /* 0x000fe200078e0008 */
[----:B------:R-:W-:Y:S01]  /*16b0*/  LOP3.LUT P4, RZ, R22, 0x2, RZ, 0xc0, !PT ;  /* 0x0000000216ff7812 */ /* 0x000fe2000788c0ff */
[----:B------:R-:W-:Y:S01]  /*16c0*/  IMAD.MOV.U32 R22, RZ, RZ, 0x40 ;  /* 0x00000040ff167424 */ /* 0x000fe200078e00ff */
[----:B------:R3:W-:Y:S01]  /*16d0*/  LDGSTS.E.BYPASS.LTC128B.128 [R232+0x4080], [R10.64+0x100], !P2 ;  /* 0x040801000ae87fae */ /* 0x0007e2000d101d4a */
[----:B------:R-:W-:Y:S02]  /*16e0*/  ISETP.GE.AND P2, PT, R25, c[0x0][0x16c], PT ;  /* 0x00005b0019007a0c */ /* 0x000fe40003f46270 */
[----:B------:R-:W-:Y:S01]  /*16f0*/  SHF.R.S32.HI R15, RZ, 0x2, R19 ;  /* 0x00000002ff0f7819 */ /* 0x000fe20000011413 */
[----:B------:R1:W-:Y:S01]  /*1700*/  LDGSTS.E.BYPASS.LTC128B.128 [R232+0x1080], [R12.64], !P3 ;  /* 0x010800000ce87fae */ /* 0x0003e2000d901d4a */
[----:B------:R-:W-:Y:S01]  /*1710*/  SEL R226, R22, 0xffffffc0, !P5 ;  /* 0xffffffc016e27807 */ /* 0x000fe20006800000 */
[----:B--2---:R-:W-:-:S02]  /*1720*/  IMAD.IADD R5, R7, 0x1, R14 ;  /* 0x0000000107057824 */ /* 0x004fc400078e020e */
[----:B------:R1:W-:Y:S01]  /*1730*/  LDGSTS.E.BYPASS.LTC128B.128 [R232+0x3080], [R12.64+0x80], !P1 ;  /* 0x030800800ce87fae */ /* 0x0003e2000c901d4a */
[----:B------:R-:W-:Y:S01]  /*1740*/  IMAD.MOV.U32 R4, RZ, RZ, R6 ;  /* 0x000000ffff047224 */ /* 0x000fe200078e0006 */
[----:B------:R-:W-:Y:S01]  /*1750*/  LOP3.LUT R14, R0, 0x1c0, RZ, 0xc0, !PT ;  /* 0x000001c0000e7812 */ /* 0x000fe200078ec0ff */
[C---:B------:R-:W-:Y:S01]  /*1760*/  IMAD R6, R35.reuse, c[0x0][0x180], RZ ;  /* 0x0000600023067a24 */ /* 0x040fe200078e02ff */
[----:B------:R1:W-:Y:S01]  /*1770*/  LDGSTS.E.BYPASS.LTC128B.128 [R232+0x5080], [R12.64+0x100], !P0 ;  /* 0x050801000ce87fae */ /* 0x0003e2000c101d4a */
[----:B------:R-:W-:Y:S01]  /*1780*/  IMAD R7, R35, c[0x0][0x210], RZ ;  /* 0x0000840023077a24 */ /* 0x000fe200078e02ff */
[----:B------:R-:W-:Y:S01]  /*1790*/  LOP3.LUT R9, R14, 0x8, R31, 0xf8, !PT ;  /* 0x000000080e097812 */ /* 0x000fe200078ef81f */
[C---:B------:R-:W-:Y:S01]  /*17a0*/  IMAD R0, R34.reuse, c[0x0][0x184], R6 ;  /* 0x0000610022007a24 */ /* 0x040fe200078e0206 */
[----:B------:R-:W0:Y:S01]  /*17b0*/  LDGDEPBAR ;  /* 0x00000000000079af */ /* 0x000e220000000000 */
[----:B------:R-:W-:Y:S01]  /*17c0*/  SHF.R.U32.HI R20, RZ, 0x3, R14 ;  /* 0x00000003ff147819 */ /* 0x000fe2000001160e */
[----:B------:R-:W-:Y:S01]  /*17d0*/  IMAD R8, R34, c[0x0][0x214], R7 ;  /* 0x0000850022087a24 */ /* 0x000fe200078e0207 */
[----:B------:R-:W-:Y:S01]  /*17e0*/  ISETP.GE.AND P0, PT, R18, c[0x0][0x16c], PT ;  /* 0x00005b0012007a0c */ /* 0x000fe20003f06270 */
[----:B------:R-:W-:-:S04]  /*17f0*/  IMAD.WIDE.U32 R6, R34, c[0x0][0x180], R4 ;  /* 0x0000600022067a25 */ /* 0x000fc800078e0004 */
[----:B------:R-:W-:Y:S01]  /*1800*/  IMAD.WIDE.U32 R4, R34, c[0x0][0x210], R2 ;  /* 0x0000840022047a25 */ /* 0x000fe200078e0002 */
[----:B------:R-:W-:-:S03]  /*1810*/  LOP3.LUT R2, R9, R20, RZ, 0x3c, !PT ;  /* 0x0000001409027212 */ /* 0x000fc600078e3cff */
[----:B------:R-:W-:Y:S02]  /*1820*/  IMAD R3, R24, 0x800, R30 ;  /* 0x0000080018037824 */ /* 0x000fe400078e021e */
[----:B------:R-:W-:Y:S02]  /*1830*/  IMAD.IADD R7, R7, 0x1, R0 ;  /* 0x0000000107077824 */ /* 0x000fe400078e0200 */
[----:B------:R-:W-:Y:S02]  /*1840*/  IMAD.IADD R2, R3, 0x1, R2 ;  /* 0x0000000103027824 */ /* 0x000fe400078e0202 */
[C---:B------:R-:W-:Y:S02]  /*1850*/  IMAD R3, R21.reuse, c[0x0][0x188], RZ ;  /* 0x0000620015037a24 */ /* 0x040fe400078e02ff */
[----:B------:R-:W-:Y:S02]  /*1860*/  IMAD R0, R21, c[0x0][0x218], RZ ;  /* 0x0000860015007a24 */ /* 0x000fe400078e02ff */
[----:B---3--:R-:W-:Y:S01]  /*1870*/  IMAD R10, R16, c[0x0][0x18c], R3 ;  /* 0x00006300100a7a24 */ /* 0x008fe200078e0203 */
[----:B-1----:R-:W-:Y:S01]  /*1880*/  SEL R12, RZ, 0x1, P0 ;  /* 0x00000001ff0c7807 */ /* 0x002fe20000000000 */
[----:B------:R-:W-:-:S04]  /*1890*/  DEPBAR.LE SB0, 0x1 ;  /* 0x000080400000791a */ /* 0x000fc80000000000 */
[C---:B------:R-:W-:Y:S01]  /*18a0*/  IMAD.WIDE.U32 R6, R16.reuse, c[0x0][0x188], R6 ;  /* 0x0000620010067a25 */ /* 0x040fe200078e0006 */
[----:B------:R-:W-:Y:S02]  /*18b0*/  SEL R3, RZ, 0x4, P6 ;  /* 0x00000004ff037807 */ /* 0x000fe40003000000 */
[----:B------:R-:W-:Y:S01]  /*18c0*/  LEA.HI R13, R33, R252, RZ, 0x5 ;  /* 0x000000fc210d7211 */ /* 0x000fe200078f28ff */
[----:B------:R-:W-:Y:S01]  /*18d0*/  IMAD R9, R16, c[0x0][0x21c], R0 ;  /* 0x0000870010097a24 */ /* 0x000fe200078e0200 */
[----:B------:R-:W-:Y:S01]  /*18e0*/  BAR.SYNC.DEFER_BLOCKING 0x0 ;  /* 0x0000000000007b1d */ /* 0x000fe20000010000 */
[----:B------:R-:W-:Y:S01]  /*18f0*/  IMAD.IADD R0, R7, 0x1, R10 ;  /* 0x0000000107007824 */ /* 0x000fe200078e020a */
[----:B------:R-:W-:Y:S01]  /*1900*/  LEA R238, P1, R6, c[0x0][0x160], 0x1 ;  /* 0x0000580006ee7a11 */ /* 0x000fe200078208ff */
[----:B------:R-:W-:Y:S01]  /*1910*/  IMAD.SHL.U32 R228, R2, 0x2, RZ ;  /* 0x0000000202e47824 */ /* 0x000fe200078e00ff */
[----:B------:R-:W-:Y:S01]  /*1920*/  SHF.R.S32.HI R224, RZ, 0x5, R13 ;  /* 0x00000005ffe07819 */ /* 0x000fe2000001140d */
[----:B------:R-:W-:Y:S01]  /*1930*/  IMAD.IADD R5, R5, 0x1, R8 ;  /* 0x0000000105057824 */ /* 0x000fe200078e0208 */
[----:B------:R-:W-:Y:S01]  /*1940*/  LEA.HI.X R239, R6, c[0x0][0x164], R0, 0x1, P1 ;  /* 0x0000590006ef7a11 */ /* 0x000fe200008f0c00 */
[----:B------:R-:W-:Y:S01]  /*1950*/  IMAD.IADD R231, R228, 0x1, R226 ;  /* 0x00000001e4e77824 */ /* 0x000fe200078e02e2 */
[----:B------:R-:W-:Y:S01]  /*1960*/  SEL R0, R23, 0xffffffe0, !P4 ;  /* 0xffffffe017007807 */ /* 0x000fe20006000000 */
[----:B------:R-:W-:Y:S01]  /*1970*/  IMAD.WIDE.U32 R4, R16, c[0x0][0x218], R4 ;  /* 0x0000860010047a25 */ /* 0x000fe200078e0004 */
[----:B------:R-:W-:-:S03]  /*1980*/  SEL R8, RZ, 0x2, P2 ;  /* 0x00000002ff087807 */ /* 0x000fc60001000000 */
[----:B------:R-:W-:Y:S01]  /*1990*/  IMAD.IADD R229, R228, 0x1, R0 ;  /* 0x00000001e4e57824 */ /* 0x000fe200078e0200 */
[----:B------:R-:W-:Y:S01]  /*19a0*/  LEA R240, P0, R4, c[0x0][0x1f0], 0x1 ;  /* 0x00007c0004f07a11 */ /* 0x000fe200078008ff */
[----:B------:R-:W-:Y:S01]  /*19b0*/  IMAD.IADD R5, R5, 0x1, R9 ;  /* 0x0000000105057824 */ /* 0x000fe200078e0209 */
[----:B------:R-:W-:Y:S01]  /*19c0*/  IADD3 R3, R3, R8, R12 ;  /* 0x0000000803037210 */ /* 0x000fe20007ffe00c */
[----:B------:R-:W-:Y:S01]  /*19d0*/  IMAD.IADD R230, R226, 0x1, R229 ;  /* 0x00000001e2e67824 */ /* 0x000fe200078e02e5 */
[----:B------:R-:W-:Y:S01]  /*19e0*/  LEA.HI R0, R13, R224, RZ, 0x1 ;  /* 0x000000e00d007211 */ /* 0x000fe200078f08ff */
[----:B------:R-:W-:Y:S01]  /*19f0*/  IMAD.U32 R8, RZ, RZ, UR7 ;  /* 0x00000007ff087e24 */ /* 0x000fe2000f8e00ff */
[----:B------:R-:W-:Y:S01]  /*1a00*/  LEA.HI.X R241, R4, c[0x0][0x1f4], R5, 0x1, P0 ;  /* 0x00007d0004f17a11 */ /* 0x000fe200000f0c05 */
[----:B------:R-:W-:Y:S01]  /*1a10*/  IMAD R7, R35, c[0x0][0x238], RZ ;  /* 0x00008e0023077a24 */ /* 0x000fe200078e02ff */
[----:B------:R-:W-:Y:S01]  /*1a20*/  IADD3 R4, -R243, UR8, RZ ;  /* 0x00000008f3047c10 */ /* 0x000fe2000fffe1ff */
[----:B------:R-:W-:Y:S01]  /*1a30*/  IMAD.U32 R6, RZ, RZ, UR7 ;  /* 0x00000007ff067e24 */ /* 0x000fe2000f8e00ff */
[----:B------:R1:W2:Y:S01]  /*1a40*/  LDSM.16.M88.4 R148, [R228+0x6080] ;  /* 0x00608000e494783b */ /* 0x0002a20000000200 */
[C---:B------:R-:W-:Y:S01]  /*1a50*/  LOP3.LUT P3, RZ, R3.reuse, 0x1, RZ, 0xc0, !PT ;  /* 0x0000000103ff7812 */ /* 0x040fe2000786c0ff */
[----:B------:R-:W-:Y:S01]  /*1a60*/  IMAD R7, R34, c[0x0][0x23c], R7 ;  /* 0x00008f0022077a24 */ /* 0x000fe200078e0207 */
[----:B------:R-:W-:Y:S01]  /*1a70*/  LOP3.LUT P2, RZ, R3, 0x2, RZ, 0xc0, !PT ;  /* 0x0000000203ff7812 */ /* 0x000fe2000784c0ff */
[----:B------:R1:W3:Y:S01]  /*1a80*/  LDSM.16.M88.4 R152, [R229+0x6080] ;  /* 0x00608000e598783b */ /* 0x0002e20000000200 */
[C---:B------:R-:W-:Y:S01]  /*1a90*/  ISETP.LT.OR P0, PT, R4.reuse, 0x1, !P3 ;  /* 0x000000010400780c */ /* 0x040fe20005f01670 */
[----:B------:R-:W-:Y:S01]  /*1aa0*/  IMAD R21, R21, c[0x0][0x240], RZ ;  /* 0x0000900015157a24 */ /* 0x000fe200078e02ff */
[----:B------:R-:W-:Y:S01]  /*1ab0*/  LOP3.LUT P4, RZ, R3, 0x4, RZ, 0xc0, !PT ;  /* 0x0000000403ff7812 */ /* 0x000fe2000788c0ff */
[----:B------:R1:W4:Y:S01]  /*1ac0*/  LDSM.16.M88.4 R160, [R231+0x6080] ;  /* 0x00608000e7a0783b */ /* 0x0003220000000200 */
[----:B------:R-:W-:Y:S01]  /*1ad0*/  ISETP.LT.OR P1, PT, R4, 0x1, !P2 ;  /* 0x000000010400780c */ /* 0x000fe20005721670 */
[----:B------:R-:W-:Y:S01]  /*1ae0*/  IMAD.WIDE.U32 R2, R34, c[0x0][0x238], R26 ;  /* 0x00008e0022027a25 */ /* 0x000fe200078e001a */
[----:B------:R-:W-:Y:S01]  /*1af0*/  LOP3.LUT R0, R0, 0xfffffffe, RZ, 0xc0, !PT ;  /* 0xfffffffe00007812 */ /* 0x000fe200078ec0ff */
[----:B------:R1:W1:Y:S01]  /*1b00*/  LDSM.16.M88.4 R164, [R230+0x6080] ;  /* 0x00608000e6a4783b */ /* 0x0002620000000200 */
[----:B------:R-:W-:Y:S01]  /*1b10*/  SHF.R.S32.HI R5, RZ, 0x1f, R19 ;  /* 0x0000001fff057819 */ /* 0x000fe20000011413 */
[----:B------:R-:W-:Y:S01]  /*1b20*/  IMAD.IADD R3, R3, 0x1, R7 ;  /* 0x0000000103037824 */ /* 0x000fe200078e0207 */
[----:B------:R-:W-:Y:S01]  /*1b30*/  ISETP.LT.OR P6, PT, R4, 0x21, !P3 ;  /* 0x000000210400780c */ /* 0x000fe20005fc1670 */
[----:B------:R1:W1:Y:S01]  /*1b40*/  LDSM.16.M88.4 R168, [R228+0x8080] ;  /* 0x00808000e4a8783b */ /* 0x0002620000000200 */
[----:B------:R-:W-:Y:S01]  /*1b50*/  IMAD.IADD R224, R224, 0x1, -R0 ;  /* 0x00000001e0e07824 */ /* 0x000fe200078e0a00 */
[----:B------:R-:W-:Y:S01]  /*1b60*/  LEA.HI R0, R5, R15, RZ, 0x3 ;  /* 0x0000000f05007211 */ /* 0x000fe200078f18ff */
[----:B------:R-:W-:Y:S01]  /*1b70*/  IMAD.WIDE.U32 R248, R16, c[0x0][0x240], R2 ;  /* 0x0000900010f87a25 */ /* 0x000fe200078e0002 */
[----:B------:R1:W1:Y:S01]  /*1b80*/  LDSM.16.M88.4 R172, [R229+0x8080] ;  /* 0x00808000e5ac783b */ /* 0x0002620000000200 */
[----:B------:R-:W-:-:S02]  /*1b90*/  ISETP.LT.OR P5, PT, R4, 0x21, !P2 ;  /* 0x000000210400780c */ /* 0x000fc400057a1670 */
[----:B------:R-:W-:Y:S01]  /*1ba0*/  LOP3.LUT R0, R0, 0xfffffff8, RZ, 0xc0, !PT ;  /* 0xfffffff800007812 */ /* 0x000fe200078ec0ff */
[----:B------:R1:W1:Y:S01]  /*1bb0*/  LDSM.16.M88.4 R176, [R231+0x8080] ;  /* 0x00808000e7b0783b */ /* 0x0002620000000200 */
[----:B------:R-:W-:Y:S01]  /*1bc0*/  ISETP.LT.OR P3, PT, R4, 0x21, !P4 ;  /* 0x000000210400780c */ /* 0x000fe20006761670 */
[----:B------:R-:W-:Y:S01]  /*1bd0*/  IMAD R21, R16, c[0x0][0x244], R21 ;  /* 0x0000910010157a24 */ /* 0x000fe200078e0215 */
[----:B------:R-:W-:Y:S01]  /*1be0*/  ISETP.GE.AND P2, PT, R18, c[0x0][0x1fc], PT ;  /* 0x00007f0012007a0c */ /* 0x000fe20003f46270 */
[----:B------:R1:W1:Y:S01]  /*1bf0*/  LDSM.16.M88.4 R180, [R230+0x8080] ;  /* 0x00808000e6b4783b */ /* 0x0002620000000200 */
[----:B------:R-:W-:Y:S01]  /*1c00*/  IMAD.IADD R5, R15, 0x1, -R0 ;  /* 0x000000010f057824 */ /* 0x000fe200078e0a00 */
[----:B------:R-:W-:Y:S01]  /*1c10*/  SHF.R.S32.HI R0, RZ, 0x1f, R17 ;  /* 0x0000001fff007819 */ /* 0x000fe20000011411 */
[C---:B------:R-:W-:Y:S01]  /*1c20*/  IMAD.SHL.U32 R235, R224.reuse, 0x10, RZ ;  /* 0x00000010e0eb7824 */ /* 0x040fe200078e00ff */
[----:B------:R1:W1:Y:S01]  /*1c30*/  LDSM.16.M88.4 R184, [R228+0xa080] ;  /* 0x00a08000e4b8783b */ /* 0x0002620000000200 */
[----:B------:R-:W-:Y:S01]  /*1c40*/  IMAD.SHL.U32 R224, R224, 0x400, RZ ;  /* 0x00000400e0e07824 */ /* 0x000fe200078e00ff */
[----:B------:R-:W-:Y:S01]  /*1c50*/  LEA.HI R0, R0, R17, RZ, 0x2 ;  /* 0x0000001100007211 */ /* 0x000fe200078f10ff */
[----:B------:R-:W-:Y:S01]  /*1c60*/  IMAD.IADD R250, R249, 0x1, R21 ;  /* 0x00000001f9fa7824 */ /* 0x000fe200078e0215 */
[----:B------:R1:W1:Y:S01]  /*1c70*/  LDSM.16.M88.4 R188, [R229+0xa080] ;  /* 0x00a08000e5bc783b */ /* 0x0002620000000200 */
[----:B------:R-:W-:-:S02]  /*1c80*/  LOP3.LUT R14, R14, 0x10, R235, 0xf8, !PT ;  /* 0x000000100e0e7812 */ /* 0x000fc400078ef8eb */
[----:B------:R-:W-:Y:S01]  /*1c90*/  LOP3.LUT R0, R0, 0xfffffffc, RZ, 0xc0, !PT ;  /* 0xfffffffc00007812 */ /* 0x000fe200078ec0ff */
[----:B------:R1:W1:Y:S04]  /*1ca0*/  LDSM.16.M88.4 R192, [R231+0xa080] ;  /* 0x00a08000e7c0783b */ /* 0x0002680000000200 */
[----:B------:R1:W1:Y:S04]  /*1cb0*/  LDSM.16.M88.4 R196, [R230+0xa080] ;  /* 0x00a08000e6c4783b */ /* 0x0002680000000200 */
[----:B------:R-:W-:Y:S06]  /*1cc0*/  BAR.SYNC.DEFER_BLOCKING 0x0 ;  /* 0x0000000000007b1d */ /* 0x000fec0000010000 */
[----:B------:R-:W-:Y:S01]  /*1cd0*/  @!PT LDS RZ, [RZ] ;  /* 0x00000000fffff984 */ /* 0x000fe20000000800 */
[----:B------:R-:W-:Y:S01]  /*1ce0*/  @!PT LDS RZ, [RZ] ;  /* 0x00000000fffff984 */ /* 0x000fe20000000800 */
[----:B------:R-:W-:Y:S01]  /*1cf0*/  @!PT LDS RZ, [RZ] ;  /* 0x00000000fffff984 */ /* 0x000fe20000000800 */
[----:B------:R1:W-:Y:S01]  /*1d00*/  LDGSTS.E.BYPASS.LTC128B.128 [R232+0x6080], [R238.64], !P0 ;  /* 0x06080000eee87fae */ /* 0x0003e2000c101d4a */
[----:B------:R-:W-:-:S02]  /*1d10*/  ISETP.LT.OR P0, PT, R4, 0x1, !P4 ;  /* 0x000000010400780c */ /* 0x000fc40006701670 */
[----:B------:R-:W-:Y:S01]  /*1d20*/  ISETP.GE.AND P4, PT, R25, c[0x0][0x1fc], PT ;  /* 0x00007f0019007a0c */ /* 0x000fe20003f86270 */
[----:B------:R1:W-:Y:S10]  /*1d30*/  LDGSTS.E.BYPASS.LTC128B.128 [R232+0x8080], [R238.64+0x80], !P1 ;  /* 0x08080080eee87fae */ /* 0x0003f4000c901d4a */
[----:B------:R1:W-:Y:S01]  /*1d40*/  LDGSTS.E.BYPASS.LTC128B.128 [R232+0xa080], [R238.64+0x100], !P0 ;  /* 0x0a080100eee87fae */ /* 0x0003e2000c101d4a */
[----:B------:R-:W-:-:S04]  /*1d50*/  IADD3 R8, P1, P0, R8, 0x80, R238 ;  /* 0x0000008008087810 */ /* 0x000fc8000783e0ee */
[----:B------:R-:W-:Y:S02]  /*1d60*/  IADD3.X R9, RZ, UR6, R239, P1, P0 ;  /* 0x00000006ff097c10 */ /* 0x000fe40008fe04ef */
[----:B------:R-:W-:-:S04]  /*1d70*/  IADD3 R10, P0, R238, UR7, RZ ;  /* 0x00000007ee0a7c10 */ /* 0x000fc8000ff1e0ff */
[----:B------:R-:W-:Y:S02]  /*1d80*/  IADD3.X R11, R239, UR6, RZ, P0, !PT ;  /* 0x00000006ef0b7c10 */ /* 0x000fe400087fe4ff */
[----:B------:R-:W-:-:S03]  /*1d90*/  IADD3 R6, P1, P0, R6, 0x100, R238 ;  /* 0x0000010006067810 */ /* 0x000fc6000783e0ee */
[----:B------:R1:W-:Y:S01]  /*1da0*/  LDGSTS.E.BYPASS.LTC128B.128 [R232+0x7080], [R10.64], !P6 ;  /* 0x070800000ae87fae */ /* 0x0003e2000f101d4a */
[----:B------:R-:W-:Y:S02]  /*1db0*/  IADD3.X R7, RZ, UR6, R239, P1, P0 ;  /* 0x00000006ff077c10 */ /* 0x000fe40008fe04ef */
[----:B------:R-:W-:Y:S01]  /*1dc0*/  ISETP.GE.AND P0, PT, R18, c[0x0][0x1fc], PT ;  /* 0x00007f0012007a0c */ /* 0x000fe20003f06270 */
[----:B------:R2:W-:Y:S01]  /*1dd0*/  LDGSTS.E.BYPASS.LTC128B.128 [R232+0x9080], [R8.64], !P5 ;  /* 0x0908000008e87fae */ /* 0x0005e2000e901d4a */
[----:B------:R-:W-:Y:S02]  /*1de0*/  ISETP.GT.AND P6, PT, R252, 0xf, PT ;  /* 0x0000000ffc00780c */ /* 0x000fe40003fc4270 */
[----:B------:R-:W-:Y:S01]  /*1df0*/  ISETP.GE.AND P5, PT, R25, c[0x0][0x1fc], PT ;  /* 0x00007f0019007a0c */ /* 0x000fe20003fa6270 */
[----:B------:R2:W-:Y:S01]  /*1e00*/  LDGSTS.E.BYPASS.LTC128B.128 [R232+0xb080], [R6.64], !P3 ;  /* 0x0b08000006e87fae */ /* 0x0005e2000d901d4a */
[----:B------:R-:W-:Y:S02]  /*1e10*/  SEL R18, RZ, 0x1, P0 ;  /* 0x00000001ff127807 */ /* 0x000fe40000000000 */
[----:B------:R-:W-:-:S02]  /*1e20*/  SEL R16, RZ, 0xffffffff, P5 ;  /* 0xffffffffff107807 */ /* 0x000fc40002800000 */
[----:B------:R-:W-:Y:S02]  /*1e30*/  ISETP.LT.OR P5, PT, R4, 0x1, P2 ;  /* 0x000000010400780c */ /* 0x000fe400017a1670 */
[----:B------:R-:W-:Y:S02]  /*1e40*/  ISETP.GE.AND P1, PT, R25, c[0x0][0x16c], PT ;  /* 0x00005b0019007a0c */ /* 0x000fe40003f26270 */
[C---:B------:R-:W-:Y:S02]  /*1e50*/  ISETP.GE.AND P3, PT, R28.reuse, c[0x0][0x1fc], PT ;  /* 0x00007f001c007a0c */ /* 0x040fe40003f66270 */
[----:B------:R-:W-:Y:S02]  /*1e60*/  SEL R15, RZ, 0xffffffff, P1 ;  /* 0xffffffffff0f7807 */ /* 0x000fe40000800000 */
[----:B------:R-:W-:Y:S02]  /*1e70*/  ISETP.GE.AND P1, PT, R28, c[0x0][0x1fc], PT ;  /* 0x00007f001c007a0c */ /* 0x000fe40003f26270 */
[----:B------:R-:W-:Y:S01]  /*1e80*/  @P6 LOP3.LUT R236, R236, 0x8, RZ, 0xfc, !PT ;  /* 0x00000008ecec6812 */ /* 0x000fe200078efcff */
[----:B------:R-:W-:Y:S01]  /*1e90*/  IMAD.SHL.U32 R15, R15, 0x2, RZ ;  /* 0x000000020f0f7824 */ /* 0x000fe200078e00ff */
[----:B------:R-:W-:Y:S01]  /*1ea0*/  SEL R237, RZ, 0xffffffff, P1 ;  /* 0xffffffffffed7807 */ /* 0x000fe20000800000 */
[----:B-1----:R-:W-:Y:S01]  /*1eb0*/  @!P6 IMAD.SHL.U32 R10, R252, 0x10, RZ ;  /* 0x00000010fc0ae824 */ /* 0x002fe200078e00ff */
[----:B------:R-:W-:-:S02]  /*1ec0*/  ISETP.LT.OR P1, PT, R4, 0x21, P2 ;  /* 0x000000210400780c */ /* 0x000fc40001721670 */
[----:B------:R-:W-:Y:S01]  /*1ed0*/  LOP3.LUT R242, R15, 0x2, R12, 0xe2, !PT ;  /* 0x000000020ff27812 */ /* 0x000fe200078ee20c */
[----:B------:R-:W-:Y:S01]  /*1ee0*/  IMAD.SHL.U32 R237, R237, 0x4, RZ ;  /* 0x00000004eded7824 */ /* 0x000fe200078e00ff */
[----:B------:R1:W-:Y:S01]  /*1ef0*/  @!P6 LDGSTS.E.BYPASS.LTC128B.128 [R10+0x12080], [R246.64] ;  /* 0x12080000f60aefae */ /* 0x0003e2000b901d4a */
[----:B------:R-:W-:Y:S02]  /*1f00*/  ISETP.GE.AND P2, PT, R252, 0x10, PT ;  /* 0x00000010fc00780c */ /* 0x000fe40003f46270 */
[----:B--2---:R-:W-:Y:S01]  /*1f10*/  LOP3.LUT R7, R13, 0xffffffe0, RZ, 0xc0, !PT ;  /* 0xffffffe00d077812 */ /* 0x004fe200078ec0ff */
[----:B------:R-:W-:Y:S01]  /*1f20*/  IMAD.IADD R6, R17, 0x1, -R0 ;  /* 0x0000000111067824 */ /* 0x000fe200078e0a00 */
[----:B------:R-:W-:Y:S01]  /*1f30*/  LOP3.LUT R0, R32, 0xfffffff0, RZ, 0xc0, !PT ;  /* 0xfffffff020007812 */ /* 0x000fe200078ec0ff */
[----:B------:R-:W0:Y:S01]  /*1f40*/  LDGDEPBAR ;  /* 0x00000000000079af */ /* 0x000e220000000000 */
[----:B------:R-:W-:Y:S01]  /*1f50*/  LOP3.LUT R236, R236, 0xfffffffd, RZ, 0xc0, !PT ;  /* 0xfffffffdecec7812 */ /* 0x000fe200078ec0ff */
[----:B------:R-:W-:-:S02]  /*1f60*/  IMAD.IADD R2, R252, 0x1, -R7 ;  /* 0x00000001fc027824 */ /* 0x000fc400078e0a07 */
[----:B------:R-:W-:Y:S01]  /*1f70*/  IMAD R13, R6, -0x8, R29 ;  /* 0xfffffff8060d7824 */ /* 0x000fe200078e021d */
[----:B------:R-:W-:Y:S01]  /*1f80*/  IADD3 R6, P0, R240, UR14, RZ ;  /* 0x0000000ef0067c10 */ /* 0x000fe2000ff1e0ff */
[----:B------:R-:W-:Y:S01]  /*1f90*/  IMAD.IADD R0, R252, 0x1, -R0 ;  /* 0x00000001fc007824 */ /* 0x000fe200078e0a00 */
[----:B------:R-:W-:Y:S01]  /*1fa0*/  SHF.R.S32.HI R3, RZ, 0x1f, R2 ;  /* 0x0000001fff037819 */ /* 0x000fe20000011402 */
[----:B------:R2:W-:Y:S01]  /*1fb0*/  LDGSTS.E.BYPASS.LTC128B.128 [R232+0xc080], [R240.64], !P5 ;  /* 0x0c080000f0e87fae */ /* 0x0005e2000e901d4a */
[----:B------:R-:W-:Y:S02]  /*1fc0*/  IADD3.X R7, R241, UR9, RZ, P0, !PT ;  /* 0x00000009f1077c10 */ /* 0x000fe400087fe4ff */
[----:B------:R-:W-:Y:S02]  /*1fd0*/  LEA.HI R3, R3, R2, RZ, 0x2 ;  /* 0x0000000203037211 */ /* 0x000fe400078f10ff */
[----:B------:R-:W-:Y:S02]  /*1fe0*/  ISETP.LT.OR P0, PT, R4, 0x1, P4 ;  /* 0x000000010400780c */ /* 0x000fe40002701670 */
[----:B------:R-:W-:-:S02]  /*1ff0*/  LEA.HI R235, R3, R235, RZ, 0x1e ;  /* 0x000000eb03eb7211 */ /* 0x000fc400078ff0ff */
[----:B------:R-:W-:Y:S02]  /*2000*/  LOP3.LUT R3, R3, 0xfffffffc, RZ, 0xc0, !PT ;  /* 0xfffffffc03037812 */ /* 0x000fe400078ec0ff */
[----:B------:R-:W-:Y:S02]  /*2010*/  SHF.R.S32.HI R8, RZ, 0x1f, R0 ;  /* 0x0000001fff087819 */ /* 0x000fe40000011400 */
[----:B------:R-:W-:Y:S01]  /*2020*/  ISETP.LT.OR P4, PT, R4, 0x21, P4 ;  /* 0x000000210400780c */ /* 0x000fe20002781670 */
[----:B------:R-:W-:Y:S01]  /*2030*/  IMAD.IADD R11, R2, 0x1, -R3 ;  /* 0x00000001020b7824 */ /* 0x000fe200078e0a03 */
[----:B------:R-:W-:Y:S01]  /*2040*/  LEA.HI R8, R8, R0, RZ, 0x3 ;  /* 0x0000000008087211 */ /* 0x000fe200078f18ff */
[C---:B------:R-:W-:Y:S01]  /*2050*/  IMAD.SHL.U32 R3, R5.reuse, 0x40, RZ ;  /* 0x0000004005037824 */ /* 0x040fe200078e00ff */
[----:B------:R-:W-:Y:S01]  /*2060*/  LOP3.LUT P5, RZ, R5, 0x4, RZ, 0xc0, !PT ;  /* 0x0000000405ff7812 */ /* 0x000fe200078ac0ff */
[----:B------:R2:W-:Y:S01]  /*2070*/  LDGSTS.E.BYPASS.LTC128B.128 [R232+0xe080], [R240.64+0x80], !P0 ;  /* 0x0e080080f0e87fae */ /* 0x0005e2000c101d4a */
[----:B------:R-:W-:Y:S01]  /*2080*/  IMAD.SHL.U32 R2, R17, 0x8, RZ ;  /* 0x0000000811027824 */ /* 0x000fe200078e00ff */
[----:B------:R-:W-:Y:S01]  /*2090*/  ISETP.LT.OR P0, PT, R4, 0x1, P3 ;  /* 0x000000010400780c */ /* 0x000fe20001f01670 */
[----:B------:R-:W-:Y:S01]  /*20a0*/  IMAD.SHL.U32 R5, R24, 0x20, RZ ;  /* 0x0000002018057824 */ /* 0x000fe200078e00ff */
[----:B------:R-:W-:Y:S01]  /*20b0*/  LOP3.LUT R3, R3, 0x1c0, RZ, 0xc0, !PT ;  /* 0x000001c003037812 */ /* 0x000fe200078ec0ff */
[----:B------:R-:W-:Y:S01]  /*20c0*/  IMAD R11, R11, -0x2, R13 ;  /* 0xfffffffe0b0b7824 */ /* 0x000fe200078e020d */
[----:B------:R-:W-:-:S02]  /*20d0*/  ISETP.LT.OR P3, PT, R4, 0x21, P3 ;  /* 0x000000210400780c */ /* 0x000fc40001f61670 */
[----:B------:R-:W-:Y:S02]  /*20e0*/  LOP3.LUT R2, R2, 0x18, RZ, 0xc0, !PT ;  /* 0x0000001802027812 */ /* 0x000fe400078ec0ff */
[----:B------:R-:W-:Y:S02]  /*20f0*/  SHF.R.U32.HI R4, RZ, 0x3, R3 ;  /* 0x00000003ff047819 */ /* 0x000fe40000011603 */
[----:B------:R-:W-:Y:S02]  /*2100*/  LOP3.LUT R9, R8, 0xfffffff8, RZ, 0xc0, !PT ;  /* 0xfffffff808097812 */ /* 0x000fe400078ec0ff */
[----:B-1----:R-:W-:Y:S01]  /*2110*/  LOP3.LUT R10, R4, R3, R2, 0x1e, !PT ;  /* 0x00000003040a7212 */ /* 0x002fe200078e1e02 */
[----:B------:R-:W-:Y:S01]  /*2120*/  IMAD.U32 R4, RZ, RZ, UR14 ;  /* 0x0000000eff047e24 */ /* 0x000fe2000f8e00ff */
[----:B------:R2:W-:Y:S01]  /*2130*/  LDGSTS.E.BYPASS.LTC128B.128 [R232+0x10080], [R240.64+0x100], !P0 ;  /* 0x10080100f0e87fae */ /* 0x0005e2000c101d4a */
[----:B------:R-:W-:Y:S01]  /*2140*/  IMAD.IADD R0, R0, 0x1, -R9 ;  /* 0x0000000100007824 */ /* 0x000fe200078e0a09 */
[----:B------:R-:W-:Y:S01]  /*2150*/  LOP3.LUT R13, R2, 0x20, R5, 0xf8, !PT ;  /* 0x00000020020d7812 */ /* 0x000fe200078ef805 */
[----:B------:R-:W-:Y:S01]  /*2160*/  IMAD.SHL.U32 R2, R16, 0x2, RZ ;  /* 0x0000000210027824 */ /* 0x000fe200078e00ff */
[----:B------:R1:W-:Y:S01]  /*2170*/  LDGSTS.E.BYPASS.LTC128B.128 [R232+0xd080], [R6.64], !P1 ;  /* 0x0d08000006e87fae */ /* 0x0003e2000c901d4a */
[----:B------:R-:W-:Y:S01]  /*2180*/  IADD3 R4, P1, P0, R4, 0x100, R240 ;  /* 0x0000010004047810 */ /* 0x000fe2000783e0f0 */
[----:B------:R-:W-:Y:S01]  /*2190*/  IMAD.SHL.U32 R3, R8, 0x40, RZ ;  /* 0x0000004008037824 */ /* 0x000fe200078e00ff */
[----:B------:R-:W-:Y:S01]  /*21a0*/  LOP3.LUT R9, R14, 0x8, R31, 0xf8, !PT ;  /* 0x000000080e097812 */ /* 0x000fe200078ef81f */
[----:B------:R1:W-:Y:S01]  /*21b0*/  LDGSTS.E.BYPASS.LTC128B.128 [R232+0xf080], [R6.64+0x80], !P4 ;  /* 0x0f08008006e87fae */ /* 0x0003e2000e101d4a */
[----:B------:R-:W-:-:S02]  /*21c0*/  IADD3.X R5, RZ, UR9, R241, P1, P0 ;  /* 0x00000009ff057c10 */ /* 0x000fc40008fe04f1 */
[C---:B------:R-:W-:Y:S02]  /*21d0*/  LOP3.LUT P1, RZ, R0.reuse, 0x2, RZ, 0xc0, !PT ;  /* 0x0000000200ff7812 */ /* 0x040fe4000782c0ff */
[C---:B------:R-:W-:Y:S01]  /*21e0*/  LOP3.LUT P0, RZ, R0.reuse, 0x4, RZ, 0xc0, !PT ;  /* 0x0000000400ff7812 */ /* 0x040fe2000780c0ff */
[----:B------:R-:W-:Y:S01]  /*21f0*/  IMAD.SHL.U32 R0, R0, 0x40, RZ ;  /* 0x0000004000007824 */ /* 0x000fe200078e00ff */
[----:B------:R-:W-:Y:S01]  /*2200*/  LOP3.LUT R12, R2, 0x2, R18, 0xe2, !PT ;  /* 0x00000002020c7812 */ /* 0x000fe200078ee212 */
[----:B------:R2:W-:Y:S01]  /*2210*/  LDGSTS.E.BYPASS.LTC128B.128 [R232+0x11080], [R4.64], !P3 ;  /* 0x1108000004e87fae */ /* 0x0005e2000d901d4a */
[----:B------:R-:W-:Y:S02]  /*2220*/  LOP3.LUT R2, R19, 0x3ffffffc, RZ, 0xc0, !PT ;  /* 0x3ffffffc13027812 */ /* 0x000fe400078ec0ff */
[----:B------:R-:W-:Y:S02]  /*2230*/  LOP3.LUT R0, R0, 0x1c0, RZ, 0xc0, !PT ;  /* 0x000001c000007812 */ /* 0x000fe400078ec0ff */
[----:B------:R-:W-:-:S02]  /*2240*/  LOP3.LUT R3, R3, 0xfffffe00, RZ, 0xc0, !PT ;  /* 0xfffffe0003037812 */ /* 0x000fc400078ec0ff */
[----:B------:R-:W-:Y:S02]  /*2250*/  LOP3.LUT R9, R9, R20, RZ, 0x3c, !PT ;  /* 0x0000001409097212 */ /* 0x000fe400078e3cff */
[----:B------:R-:W-:Y:S02]  /*2260*/  LOP3.LUT R237, R237, 0x4, R12, 0xe2, !PT ;  /* 0x00000004eded7812 */ /* 0x000fe400078ee20c */
[----:B------:R-:W-:Y:S01]  /*2270*/  ISETP.GT.AND P6, PT, R11, 0x20, PT ;  /* 0x000000200b00780c */ /* 0x000fe20003fc4270 */
[----:B------:R-:W-:-:S04]  /*2280*/  IMAD R227, R24, 0x200, R9 ;  /* 0x0000020018e37824 */ /* 0x000fc800078e0209 */
[C---:B------:R-:W-:Y:S02]  /*2290*/  IMAD R226, R227.reuse, 0x2, R226 ;  /* 0x00000002e3e27824 */ /* 0x040fe400078e02e2 */
[----:B------:R-:W-:Y:S02]  /*22a0*/  IMAD.SHL.U32 R227, R227, 0x2, RZ ;  /* 0x00000002e3e37824 */ /* 0x000fe400078e00ff */
[----:B-1----:R-:W-:Y:S02]  /*22b0*/  IMAD.SHL.U32 R7, R24, 0x8, RZ ;  /* 0x0000000818077824 */ /* 0x002fe400078e00ff */
[----:B------:R-:W-:Y:S01]  /*22c0*/  IMAD.IADD R6, R252, 0x1, -R2 ;  /* 0x00000001fc067824 */ /* 0x000fe200078e0a02 */
[----:B------:R-:W-:Y:S02]  /*22d0*/  SHF.R.U32.HI R2, RZ, 0x3, R0 ;  /* 0x00000003ff027819 */ /* 0x000fe40000011600 */
[----:B------:R-:W-:Y:S01]  /*22e0*/  LOP3.LUT R7, R0, 0x8, R7, 0xf8, !PT ;  /* 0x0000000800077812 */ /* 0x000fe200078ef807 */
[----:B------:R-:W-:Y:S01]  /*22f0*/  IMAD R6, R6, 0x2, R224 ;  /* 0x0000000206067824 */ /* 0x000fe200078e02e0 */
[----:B------:R-:W-:-:S02]  /*2300*/  LOP3.LUT R0, R2, R13, R0, 0x1e, !PT ;  /* 0x0000000d02007212 */ /* 0x000fc400078e1e00 */
[----:B------:R-:W-:Y:S01]  /*2310*/  LOP3.LUT R7, R7, R2, RZ, 0x3c, !PT ;  /* 0x0000000207077212 */ /* 0x000fe200078e3cff */
[----:B------:R-:W-:Y:S01]  /*2320*/  @!P2 IMAD.SHL.U32 R2, R252, 0x10, RZ ;  /* 0x00000010fc02a824 */ /* 0x000fe200078e00ff */
[-C--:B------:R-:W-:Y:S01]  /*2330*/  LOP3.LUT R0, R0, R3.reuse, RZ, 0xfc, !PT ;  /* 0x0000000300007212 */ /* 0x080fe200078efcff */
[----:B------:R-:W-:Y:S01]  /*2340*/  IMAD.IADD R6, R6, 0x1, R10 ;  /* 0x0000000106067824 */ /* 0x000fe200078e020a */
[----:B------:R-:W-:Y:S02]  /*2350*/  IADD3 R224, R7, R3, R224 ;  /* 0x0000000307e07210 */ /* 0x000fe40007ffe0e0 */
[----:B------:R1:W-:Y:S01]  /*2360*/  @!P2 LDGSTS.E.BYPASS.LTC128B.128 [R2+0x12180], [R244.64] ;  /* 0x12180000f402afae */ /* 0x0003e2000b901d4a */
[----:B------:R-:W-:Y:S01]  /*2370*/  SEL R3, R22, 0xffffffc0, !P0 ;  /* 0xffffffc016037807 */ /* 0x000fe20004000000 */
[----:B------:R-:W-:Y:S01]  /*2380*/  IMAD.SHL.U32 R0, R0, 0x2, RZ ;  /* 0x0000000200007824 */ /* 0x000fe200078e00ff */
[----:B------:R-:W-:Y:S01]  /*2390*/  ISETP.GT.AND P0, PT, R11, 0x1, PT ;  /* 0x000000010b00780c */ /* 0x000fe20003f04270 */
[----:B------:R-:W0:Y:S01]  /*23a0*/  LDGDEPBAR ;  /* 0x00000000000079af */ /* 0x000e220000000000 */
[----:B------:R-:W-:Y:S01]  /*23b0*/  LEA R233, R6, 0x12280, 0x1 ;  /* 0x0001228006e97811 */ /* 0x000fe200078e08ff */
[----:B------:R-:W-:-:S03]  /*23c0*/  IMAD.SHL.U32 R225, R224, 0x2, RZ ;  /* 0x00000002e0e17824 */ /* 0x000fc600078e00ff */
[C---:B------:R-:W-:Y:S02]  /*23d0*/  IADD3 R234, R233.reuse, 0x40, RZ ;  /* 0x00000040e9ea7810 */ /* 0x040fe40007ffe0ff */
[----:B------:R-:W-:Y:S02]  /*23e0*/  @P5 IADD3 R234, R233, -0x40, RZ ;  /* 0xffffffc0e9ea5810 */ /* 0x000fe40007ffe0ff */
[----:B------:R-:W-:Y:S02]  /*23f0*/  ISETP.GT.AND P5, PT, R11, 0x21, PT ;  /* 0x000000210b00780c */ /* 0x000fe40003fa4270 */
[----:B-1----:R-:W-:Y:S02]  /*2400*/  SEL R2, R23, 0xffffffe0, !P1 ;  /* 0xffffffe017027807 */ /* 0x002fe40004800000 */
[----:B------:R-:W-:-:S03]  /*2410*/  ISETP.GT.AND P1, PT, R11, RZ, PT ;  /* 0x000000ff0b00720c */ /* 0x000fc60003f24270 */
[C---:B------:R-:W-:Y:S02]  /*2420*/  IMAD R2, R224.reuse, 0x2, R2 ;  /* 0x00000002e0027824 */ /* 0x040fe400078e0202 */
[----:B------:R-:W-:Y:S02]  /*2430*/  IMAD R224, R224, 0x2, R3 ;  /* 0x00000002e0e07824 */ /* 0x000fe400078e0203 */
[----:B------:R-:W-:-:S06]  /*2440*/  IMAD.IADD R3, R3, 0x1, R2 ;  /* 0x0000000103037824 */ /* 0x000fcc00078e0202 */
[----:B------:R-:W-:-:S04]  /*2450*/  @P1 LOP3.LUT R236, R236, 0x2, RZ, 0xfc, !PT ;  /* 0x00000002ecec1812 */ /* 0x000fc800078efcff */
[----:B------:R-:W-:-:S04]  /*2460*/  LOP3.LUT R236, R236, 0xfffffffe, RZ, 0xc0, !PT ;  /* 0xfffffffeecec7812 */ /* 0x000fc800078ec0ff */
[----:B--234-:R-:W-:Y:S02]  /*2470*/  @P0 LOP3.LUT R236, R236, 0x1, RZ, 0xfc, !PT ;  /* 0x00000001ecec0812 */ /* 0x01cfe400078efcff */
.L_x_60:
[----:B------:R-:W-:Y:S04]  /*2480*/  DEPBAR.LE SB0, 0x0 ;  /* 0x000080000000791a */ /* 0x000fe80000000000 */
[----:B------:R-:W-:Y:S01]  /*2490*/  BAR.SYNC.DEFER_BLOCKING 0x0 ;  /* 0x0000000000007b1d */ /* 0x000fe20000010000 */
[C---:B------:R-:W-:Y:S01]  /*24a0*/  LOP3.LUT P1, RZ, R236.reuse, 0x2, RZ, 0xc0, !PT ;  /* 0x00000002ecff7812 */ /* 0x040fe2000782c0ff */
[----:B------:R-:W-:Y:S01]  /*24b0*/  UIADD3 UR15, UR12, 0x1, URZ ;  /* 0x000000010c0f7890 */ /* 0x000fe2000fffe03f */
[----:B------:R-:W-:Y:S03]  /*24c0*/  LOP3.LUT P0, RZ, R236, 0x1, RZ, 0xc0, !PT ;  /* 0x00000001ecff7812 */ /* 0x000fe6000780c0ff */
        /* <DEDUP_REMOVED lines=178> */
[----:B--2---:R-:W-:Y:S03]  /*2ff0*/  FSEL R8, R11, -INF , P0 ;  /* 0xff8000000b087808 */ /* 0x004fe60000000000 */
        /* <DEDUP_REMOVED lines=73> */
[----:B------:R-:W-:Y:S02]  /*3490*/  STS [R233], R17 ;  /* 0x00000011e9007388 */ /* 0x000fe40000000800 */
        /* <DEDUP_REMOVED lines=123> */
[----:B------:R-:W-:Y:S01]  /*3c50*/  LEA.HI.X R9, R10, R241, R9, 0x7, P0 ;  /* 0x000000f10a097211 */ /* 0x000fe200000f3c09 */
[----:B------:R-:W-:Y:S01]  /*3c60*/  IMAD.U32 R10, RZ, RZ, UR4 ;  /* 0x00000004ff0a7e24 */ /* 0x000fe2000f8e00ff */
[--C-:B------:R-:W-:Y:S04]  /*3c70*/  IADD3 R18, P1, P0, R18, 0x80, R8.reuse ;  /* 0x0000008012127810 */ /* 0x100fe8000783e008 */
[--C-:B------:R-:W-:Y:S02]  /*3c80*/  IADD3.X R19, RZ, UR9, R9.reuse, P1, P0 ;  /* 0x00000009ff137c10 */ /* 0x100fe40008fe0409 */
[----:B------:R-:W-:Y:S02]  /*3c90*/  IADD3 R16, P1, P0, R16, 0x100, R8 ;  /* 0x0000010010107810 */ /* 0x000fe4000783e008 */
[----:B------:R-:W-:Y:S02]  /*3ca0*/  IADD3 R10, -R243, UR8, -R10 ;  /* 0x00000008f30a7c10 */ /* 0x000fe4000fffe90a */
[----:B------:R-:W-:Y:S02]  /*3cb0*/  IADD3.X R17, RZ, UR9, R9, P1, P0 ;  /* 0x00000009ff117c10 */ /* 0x000fe40008fe0409 */
[C---:B------:R-:W-:Y:S02]  /*3cc0*/  ISETP.LT.OR P0, PT, R10.reuse, 0x1, !P2 ;  /* 0x000000010a00780c */ /* 0x040fe40005701670 */
[----:B------:R-:W-:Y:S11]  /*3cd0*/  LOP3.LUT P1, RZ, R237, 0x2, RZ, 0xc0, !PT ;  /* 0x00000002edff7812 */ /* 0x000ff6000782c0ff */
        /* <DEDUP_REMOVED lines=12> */
[----:B------:R-:W-:Y:S02]  /*3da0*/  ISETP.LT.OR P0, PT, R10, 0x21, !P2 ;  /* 0x000000210a00780c */ /* 0x000fe40005701670 */
[----:B------:R-:W-:Y:S11]  /*3db0*/  ISETP.GT.AND P2, PT, R252, 0xf, PT ;  /* 0x0000000ffc00780c */ /* 0x000ff60003f44270 */
[----:B------:R1:W-:Y:S01]  /*3dc0*/  LDGSTS.E.BYPASS.LTC128B.128 [R232+0xd080], [R8.64], !P0 ;  /* 0x0d08000008e87fae */ /* 0x0003e2000c101d4a */
[C---:B------:R-:W-:Y:S11]  /*3dd0*/  ISETP.LT.OR P0, PT, R10.reuse, 0x21, !P1 ;  /* 0x000000210a00780c */ /* 0x040ff60004f01670 */
[----:B------:R-:W-:Y:S02]  /*3de0*/  @!UPT UIADD3 URZ, URZ, URZ, URZ ;  /* 0x0000003f3f3ff290 */ /* 0x000fe4000fffe03f */
[----:B------:R2:W-:Y:S01]  /*3df0*/  LDGSTS.E.BYPASS.LTC128B.128 [R232+0xf080], [R18.64], !P0 ;  /* 0x0f08000012e87fae */ /* 0x0005e2000c101d4a */
[----:B------:R-:W-:Y:S01]  /*3e00*/  ISETP.LT.OR P0, PT, R10, 0x21, !P3 ;  /* 0x000000210a00780c */ /* 0x000fe20005f01670 */
[----:B------:R-:W-:Y:S02]  /*3e10*/  @!P2 IMAD.SHL.U32 R10, R252, 0x10, RZ ;  /* 0x00000010fc0aa824 */ /* 0x000fe400078e00ff */
[----:B-1----:R-:W-:Y:S10]  /*3e20*/  IMAD.U32 R8, RZ, RZ, UR4 ;  /* 0x00000004ff087e24 */ /* 0x002ff4000f8e00ff */
[----:B------:R2:W-:Y:S01]  /*3e30*/  LDGSTS.E.BYPASS.LTC128B.128 [R232+0x11080], [R16.64], !P0 ;  /* 0x1108000010e87fae */ /* 0x0005e2000c101d4a */
[----:B------:R-:W-:Y:S05]  /*3e40*/  @!P2 IMAD.WIDE R8, R8, 0x4, R244 ;  /* 0x000000040808a825 */ /* 0x000fea00078e02f4 */
[----:B------:R2:W-:Y:S02]  /*3e50*/  @!P2 LDGSTS.E.BYPASS.LTC128B.128 [R10+0x12180], [R8.64] ;  /* 0x12180000080aafae */ /* 0x0005e4000b901d4a */
.L_x_58:
[-C--:B---34-:R-:W-:Y:S01]  /*3e60*/  HMMA.16816.F32 R84, R4, R12.reuse, R84 ;  /* 0x0000000c0454723c */ /* 0x098fe20000001854 */
[----:B--2---:R-:W-:Y:S07]  /*3e70*/  LDSM.16.MT88.4 R8, [R227+0x15280] ;  /* 0x01528000e308783b */ /* 0x004fee0000004200 */
        /* <DEDUP_REMOVED lines=73> */
[----:B------:R-:W-:Y:S01]  /*4310*/  ISETP.GT.AND P3, PT, R252, 0xf, PT ;  /* 0x0000000ffc00780c */ /* 0x000fe20003f64270 */
[----:B------:R-:W-:Y:S01]  /*4320*/  UIMAD UR16, UR16, UR4, URZ ;  /* 0x00000004101072a4 */ /* 0x000fe2000f8e023f */
[----:B------:R-:W-:Y:S01]  /*4330*/  IMAD.U32 R10, RZ, RZ, UR7 ;  /* 0x00000007ff0a7e24 */ /* 0x000fe2000f8e00ff */
[----:B------:R-:W-:Y:S01]  /*4340*/  UIMAD.WIDE.U32 UR18, UR15, UR4, URZ ;  /* 0x000000040f1272a5 */ /* 0x000fe2000f8e003f */
[----:B------:R-:W-:Y:S01]  /*4350*/  IMAD.U32 R8, RZ, RZ, UR7 ;  /* 0x00000007ff087e24 */ /* 0x000fe2000f8e00ff */
        /* <DEDUP_REMOVED lines=14> */
[----:B------:R-:W-:Y:S02]  /*4440*/  ISETP.LT.OR P0, PT, R6, 0x1, !P2 ;  /* 0x000000010600780c */ /* 0x000fe40005701670 */
        /* <DEDUP_REMOVED lines=10> */
[----:B------:R1:W-:Y:S02]  /*44f0*/  LDGSTS.E.BYPASS.LTC128B.128 [R232+0xa080], [R4.64+0x100], !P0 ;  /* 0x0a08010004e87fae */ /* 0x0003e4000c101d4a */
[----:B-1----:R-:W-:Y:S04]  /*4500*/  IADD3 R4, P0, R4, UR7, RZ ;  /* 0x0000000704047c10 */ /* 0x002fe8000ff1e0ff */
[----:B------:R-:W-:Y:S02]  /*4510*/  IADD3.X R5, R5, UR6, RZ, P0, !PT ;  /* 0x0000000605057c10 */ /* 0x000fe400087fe4ff */
[C---:B------:R-:W-:Y:S11]  /*4520*/  ISETP.LT.OR P0, PT, R6.reuse, 0x21, !P2 ;  /* 0x000000210600780c */ /* 0x040ff60005701670 */
[----:B------:R-:W-:Y:S02]  /*4530*/  @!UPT UIADD3 URZ, URZ, URZ, URZ ;  /* 0x0000003f3f3ff290 */ /* 0x000fe4000fffe03f */
[----:B------:R1:W-:Y:S01]  /*4540*/  LDGSTS.E.BYPASS.LTC128B.128 [R232+0x7080], [R4.64], !P0 ;  /* 0x0708000004e87fae */ /* 0x0003e2000c101d4a */
[C---:B------:R-:W-:Y:S11]  /*4550*/  ISETP.LT.OR P0, PT, R6.reuse, 0x21, !P1 ;  /* 0x000000210600780c */ /* 0x040ff60004f01670 */
[----:B------:R-:W-:Y:S02]  /*4560*/  @!UPT UIADD3 URZ, URZ, URZ, URZ ;  /* 0x0000003f3f3ff290 */ /* 0x000fe4000fffe03f */
[----:B------:R2:W-:Y:S01]  /*4570*/  LDGSTS.E.BYPASS.LTC128B.128 [R232+0x9080], [R10.64], !P0 ;  /* 0x090800000ae87fae */ /* 0x0005e2000c101d4a */
[----:B------:R-:W-:Y:S01]  /*4580*/  ISETP.LT.OR P0, PT, R6, 0x21, P4 ;  /* 0x000000210600780c */ /* 0x000fe20002701670 */
[----:B------:R-:W-:Y:S02]  /*4590*/  @!P3 IMAD.SHL.U32 R6, R252, 0x10, RZ ;  /* 0x00000010fc06b824 */ /* 0x000fe400078e00ff */
[----:B-1----:R-:W-:Y:S10]  /*45a0*/  IMAD.U32 R4, RZ, RZ, UR4 ;  /* 0x00000004ff047e24 */ /* 0x002ff4000f8e00ff */
[----:B------:R2:W-:Y:S01]  /*45b0*/  LDGSTS.E.BYPASS.LTC128B.128 [R232+0xb080], [R8.64], !P0 ;  /* 0x0b08000008e87fae */ /* 0x0005e2000c101d4a */
[----:B------:R-:W-:Y:S05]  /*45c0*/  @!P3 IMAD.WIDE R4, R4, 0x4, R246 ;  /* 0x000000040404b825 */ /* 0x000fea00078e02f6 */
[----:B------:R2:W-:Y:S02]  /*45d0*/  @!P3 LDGSTS.E.BYPASS.LTC128B.128 [R6+0x12080], [R4.64] ;  /* 0x120800000406bfae */ /* 0x0005e4000b901d4a */
.L_x_59:
[-C--:B-1234-:R-:W-:Y:S01]  /*45e0*/  HMMA.16816.F32 R4, R144, R16.reuse, RZ ;  /* 0x000000109004723c */ /* 0x09efe200000018ff */
[----:B------:R-:W-:Y:S01]  /*45f0*/  LDSM.16.MT88.4 R220, [R0+0x3080] ;  /* 0x0030800000dc783b */ /* 0x000fe20000004200 */
[----:B------:R-:W-:Y:S02]  /*4600*/  UIMAD UR12, UR12, 0x3000, URZ ;  /* 0x000030000c0c78a4 */ /* 0x000fe4000f8e023f */
[----:B------:R-:W-:Y:S01]  /*4610*/  UISETP.GE.AND UP0, UPT, UR15, UR13, UPT ;  /* 0x0000000d0f00728c */ /* 0x000fe2000bf06270 */
[----:B------:R-:W0:Y:S03]  /*4620*/  LDGDEPBAR ;  /* 0x00000000000079af */ /* 0x000e260000000000 */
        /* <DEDUP_REMOVED lines=21> */
[----:B------:R-:W2:Y:S07]  /*4780*/  LDSM.16.M88.4 R212, [R224+0x15280] ;  /* 0x01528000e0d4783b */ /* 0x000eae0000000200 */
[-C--:B------:R-:W-:Y:S08]  /*4790*/  HMMA.16816.F32 R132, R200, R216.reuse, R132 ;  /* 0x000000d8c884723c */ /* 0x080ff00000001884 */
[C---:B------:R-:W-:Y:S08]  /*47a0*/  HMMA.16816.F32 R136, R208.reuse, R216, R136 ;  /* 0x000000d8d088723c */ /* 0x040ff00000001888 */
[-C--:B------:R-:W-:Y:S01]  /*47b0*/  HMMA.16816.F32 R140, R208, R218.reuse, R140 ;  /* 0x000000dad08c723c */ /* 0x080fe2000000188c */
[----:B------:R-:W3:Y:S07]  /*47c0*/  LDSM.16.MT88.4 R208, [R0+0x5080] ;  /* 0x0050800000d0783b */ /* 0x000eee0000004200 */
[----:B------:R-:W-:Y:S01]  /*47d0*/  HMMA.16816.F32 R144, R200, R218, R144 ;  /* 0x000000dac890723c */ /* 0x000fe20000001890 */
[----:B------:R-:W-:Y:S04]  /*47e0*/  LDSM.16.M88.4 R200, [R3+0x14280] ;  /* 0x0142800003c8783b */ /* 0x000fe80000000200 */
[----:B------:R-:W-:Y:S03]  /*47f0*/  LDSM.16.M88.4 R216, [R3+0x15280] ;  /* 0x0152800003d8783b */ /* 0x000fe60000000200 */
[-C--:B-1----:R-:W-:Y:S08]  /*4800*/  HMMA.16816.F32 R4, R156, R204.reuse, R4 ;  /* 0x000000cc9c04723c */ /* 0x082ff00000001804 */
[C---:B--2---:R-:W-:Y:S08]  /*4810*/  HMMA.16816.F32 R8, R212.reuse, R204, R8 ;  /* 0x000000ccd408723c */ /* 0x044ff00000001808 */
[-C--:B------:R-:W-:Y:S08]  /*4820*/  HMMA.16816.F32 R12, R212, R206.reuse, R12 ;  /* 0x000000ced40c723c */ /* 0x080ff0000000180c */
[C---:B------:R-:W-:Y:S01]  /*4830*/  HMMA.16816.F32 R16, R156.reuse, R206, R16 ;  /* 0x000000ce9c10723c */ /* 0x040fe20000001810 */
[----:B------:R-:W1:Y:S07]  /*4840*/  LDSM.16.MT88.4 R204, [R0+0x1880] ;  /* 0x0018800000cc783b */ /* 0x000e6e0000004200 */
[-C--:B------:R-:W-:Y:S08]  /*4850*/  HMMA.16816.F32 R20, R156, R220.reuse, R20 ;  /* 0x000000dc9c14723c */ /* 0x080ff00000001814 */
[C---:B------:R-:W-:Y:S08]  /*4860*/  HMMA.16816.F32 R24, R212.reuse, R220, R24 ;  /* 0x000000dcd418723c */ /* 0x040ff00000001818 */
[-C--:B------:R-:W-:Y:S08]  /*4870*/  HMMA.16816.F32 R28, R212, R222.reuse, R28 ;  /* 0x000000ded41c723c */ /* 0x080ff0000000181c */
[C---:B------:R-:W-:Y:S01]  /*4880*/  HMMA.16816.F32 R32, R156.reuse, R222, R32 ;  /* 0x000000de9c20723c */ /* 0x040fe20000001820 */
[----:B------:R-:W2:Y:S07]  /*4890*/  LDSM.16.MT88.4 R220, [R0+0x3880] ;  /* 0x0038800000dc783b */ /* 0x000eae0000004200 */
[-C--:B---3--:R-:W-:Y:S08]  /*48a0*/  HMMA.16816.F32 R132, R156, R208.reuse, R132 ;  /* 0x000000d09c84723c */ /* 0x088ff00000001884 */
[C---:B------:R-:W-:Y:S08]  /*48b0*/  HMMA.16816.F32 R136, R212.reuse, R208, R136 ;  /* 0x000000d0d488723c */ /* 0x040ff00000001888 */
[-C--:B------:R-:W-:Y:S01]  /*48c0*/  HMMA.16816.F32 R140, R212, R210.reuse, R140 ;  /* 0x000000d2d48c723c */ /* 0x080fe2000000188c */
[----:B------:R-:W3:Y:S07]  /*48d0*/  LDSM.16.MT88.4 R212, [R0+0x5880] ;  /* 0x0058800000d4783b */ /* 0x000eee0000004200 */
[----:B------:R-:W-:Y:S07]  /*48e0*/  HMMA.16816.F32 R144, R156, R210, R144 ;  /* 0x000000d29c90723c */ /* 0x000fee0000001890 */
[----:B------:R-:W-:Y:S01]  /*48f0*/  IMAD.U32 R158, RZ, RZ, UR12 ;  /* 0x0000000cff9e7e24 */ /* 0x000fe2000f8e00ff */
[-C--:B-1----:R-:W-:Y:S05]  /*4900*/  HMMA.16816.F32 R4, R200, R204.reuse, R4 ;  /* 0x000000ccc804723c */ /* 0x082fea0000001804 */
[----:B------:R-:W-:Y:S01]  /*4910*/  IADD3 R157, P0, R248, UR12, RZ ;  /* 0x0000000cf89d7c10 */ /* 0x000fe2000ff1e0ff */
[----:B------:R-:W-:Y:S02]  /*4920*/  UMOV UR12, UR15 ;  /* 0x0000000f000c7c82 */ /* 0x000fe40008000000 */
[C---:B------:R-:W-:Y:S04]  /*4930*/  HMMA.16816.F32 R8, R216.reuse, R204, R8 ;  /* 0x000000ccd808723c */ /* 0x040fe80000001808 */
[----:B------:R-:W-:Y:S02]  /*4940*/  LEA.HI.X.SX32 R158, R158, R250, 0x1, P0 ;  /* 0x000000fa9e9e7211 */ /* 0x000fe400000f0eff */
[C---:B------:R-:W-:Y:S02]  /*4950*/  LEA R156, P0, R157.reuse, c[0x0][0x220], 0x2 ;  /* 0x000088009d9c7a11 */ /* 0x040fe400078010ff */
[-C--:B------:R-:W-:Y:S04]  /*4960*/  HMMA.16816.F32 R12, R216, R206.reuse, R12 ;  /* 0x000000ced80c723c */ /* 0x080fe8000000180c */
[----:B------:R-:W-:Y:S02]  /*4970*/  LEA.HI.X R157, R157, c[0x0][0x224], R158, 0x2, P0 ;  /* 0x000089009d9d7a11 */ /* 0x000fe400000f149e */
[----:B------:R-:W-:Y:S02]  /*4980*/  PLOP3.LUT P0, PT, PT, PT, UP0, 0x80, 0x0 ;  /* 0x000000000000781c */ /* 0x000fe40003f0f008 */
[C---:B------:R-:W-:Y:S01]  /*4990*/  HMMA.16816.F32 R16, R200.reuse, R206, R16 ;  /* 0x000000cec810723c */ /* 0x040fe20000001810 */
[----:B------:R1:W-:Y:S04]  /*49a0*/  RED.E.ADD.F32.FTZ.RN.STRONG.GPU [R156.64], R4 ;  /* 0x000000049c00798e */ /* 0x0003e8000c10e78a */
[----:B------:R1:W-:Y:S03]  /*49b0*/  RED.E.ADD.F32.FTZ.RN.STRONG.GPU [R156.64+0x400], R5 ;  /* 0x000400059c00798e */ /* 0x0003e6000c10e78a */
[-C--:B--2---:R-:W-:Y:S01]  /*49c0*/  HMMA.16816.F32 R20, R200, R220.reuse, R20 ;  /* 0x000000dcc814723c */ /* 0x084fe20000001814 */
        /* <DEDUP_REMOVED lines=54> */
[----:B------:R-:W-:Y:S01]  /*4d30*/  FMUL.FTZ R84, R84, c[0x0][0x298] ;  /* 0x0000a60054547a20 */ /* 0x000fe20000410000 */
[----:B------:R-:W-:Y:S01]  /*4d40*/  PLOP3.LUT P0, PT, PT, PT, PT, 0x8, 0x0 ;  /* 0x000000000000781c */ /* 0x000fe20003f0e170 */
[----:B-1----:R-:W-:-:S02]  /*4d50*/  FMUL.FTZ R26, R85, c[0x0][0x298] ;  /* 0x0000a600551a7a20 */ /* 0x002fc40000410000 */
        /* <DEDUP_REMOVED lines=46> */
.L_x_57:
[----:B------:R-:W-:Y:S05]  /*5040*/  @P0 BRA `(.L_x_61) ;  /* 0x0000111000000947 */ /* 0x000fea0003800000 */
[----:B------:R-:W-:Y:S01]  /*5050*/  SHF.R.S32.HI R28, RZ, 0x1f, R252 ;  /* 0x0000001fff1c7819 */ /* 0x000fe200000114fc */
[----:B------:R-:W-:Y:S01]  /*5060*/  BAR.SYNC.DEFER_BLOCKING 0x1, 0x100 ;  /* 0x0044000000007b1d */ /* 0x000fe20000010000 */
[----:B------:R-:W-:Y:S02]  /*5070*/  F2FP.PACK_AB R36, R37, R36 ;  /* 0x000000242524723e */ /* 0x000fe400000000ff */
[----:B------:R-:W-:-:S02]  /*5080*/  LEA.HI R5, R28, R252, RZ, 0x2 ;  /* 0x000000fc1c057211 */ /* 0x000fc400078f10ff */
[-C--:B-1----:R-:W-:Y:S02]  /*5090*/  LEA.HI R2, R28, R252.reuse, RZ, 0x5 ;  /* 0x000000fc1c027211 */ /* 0x082fe400078f28ff */
[--C-:B------:R-:W-:Y:S02]  /*50a0*/  SHF.R.S32.HI R7, RZ, 0x2, R5.reuse ;  /* 0x00000002ff077819 */ /* 0x100fe40000011405 */
[----:B------:R-:W-:Y:S02]  /*50b0*/  SHF.R.S32.HI R0, RZ, 0x1f, R5 ;  /* 0x0000001fff007819 */ /* 0x000fe40000011405 */
[----:B------:R-:W-:Y:S02]  /*50c0*/  SHF.R.S32.HI R3, RZ, 0x5, R2 ;  /* 0x00000005ff037819 */ /* 0x000fe40000011402 */
[----:B------:R-:W-:Y:S02]  /*50d0*/  LEA.HI R0, R0, R7, RZ, 0x3 ;  /* 0x0000000700007211 */ /* 0x000fe400078f18ff */
[----:B------:R-:W-:-:S02]  /*50e0*/  LEA.HI R27, R28, R252, RZ, 0x6 ;  /* 0x000000fc1c1b7211 */ /* 0x000fc400078f30ff */
[----:B------:R-:W-:Y:S02]  /*50f0*/  LOP3.LUT R0, R0, 0xfffffff8, RZ, 0xc0, !PT ;  /* 0xfffffff800007812 */ /* 0x000fe400078ec0ff */
[----:B------:R-:W-:Y:S02]  /*5100*/  SHF.R.S32.HI R27, RZ, 0x6, R27 ;  /* 0x00000006ff1b7819 */ /* 0x000fe4000001141b */
[----:B------:R-:W-:Y:S01]  /*5110*/  LOP3.LUT R5, R5, 0x3ffffffc, RZ, 0xc0, !PT ;  /* 0x3ffffffc05057812 */ /* 0x000fe200078ec0ff */
[----:B------:R-:W-:Y:S01]  /*5120*/  IMAD.IADD R7, R7, 0x1, -R0 ;  /* 0x0000000107077824 */ /* 0x000fe200078e0a00 */
[----:B------:R-:W-:Y:S01]  /*5130*/  LEA.HI R0, R2, R3, RZ, 0x1 ;  /* 0x0000000302007211 */ /* 0x000fe200078f08ff */
[----:B------:R-:W-:Y:S01]  /*5140*/  IMAD.SHL.U32 R6, R27, 0x8, RZ ;  /* 0x000000081b067824 */ /* 0x000fe200078e00ff */
[----:B------:R-:W-:Y:S01]  /*5150*/  F2FP.PACK_AB R38, R39, R38 ;  /* 0x000000262726723e */ /* 0x000fe200000000ff */
[----:B------:R-:W-:Y:S01]  /*5160*/  IMAD.SHL.U32 R2, R7, 0x40, RZ ;  /* 0x0000004007027824 */ /* 0x000fe200078e00ff */
[----:B------:R-:W-:-:S02]  /*5170*/  LOP3.LUT R4, R0, 0x1ffffe, RZ, 0xc0, !PT ;  /* 0x001ffffe00047812 */ /* 0x000fc400078ec0ff */
[----:B------:R-:W-:Y:S02]  /*5180*/  LOP3.LUT P0, RZ, R7, 0x4, RZ, 0xc0, !PT ;  /* 0x0000000407ff7812 */ /* 0x000fe4000780c0ff */
[----:B------:R-:W-:Y:S01]  /*5190*/  LOP3.LUT R0, R2, 0x1c0, RZ, 0xc0, !PT ;  /* 0x000001c002007812 */ /* 0x000fe200078ec0ff */
[----:B------:R-:W-:Y:S01]  /*51a0*/  IMAD.IADD R3, R3, 0x1, -R4 ;  /* 0x0000000103037824 */ /* 0x000fe200078e0a04 */
[----:B------:R-:W-:Y:S01]  /*51b0*/  F2FP.PACK_AB R48, R49, R48 ;  /* 0x000000303130723e */ /* 0x000fe200000000ff */
[----:B------:R-:W-:Y:S01]  /*51c0*/  IMAD.IADD R2, R252, 0x1, -R5 ;  /* 0x00000001fc027824 */ /* 0x000fe200078e0a05 */
[----:B------:R-:W-:Y:S02]  /*51d0*/  LOP3.LUT R4, R0, 0x18, R6, 0xf8, !PT ;  /* 0x0000001800047812 */ /* 0x000fe400078ef806 */
[----:B------:R-:W-:Y:S01]  /*51e0*/  SHF.R.U32.HI R0, RZ, 0x3, R0 ;  /* 0x00000003ff007819 */ /* 0x000fe20000011600 */
[----:B------:R-:W-:Y:S01]  /*51f0*/  IMAD R2, R3, 0x200, R2 ;  /* 0x0000020003027824 */ /* 0x000fe200078e0202 */
[----:B------:R-:W-:-:S02]  /*5200*/  F2FP.PACK_AB R50, R51, R50 ;  /* 0x000000323332723e */ /* 0x000fc400000000ff */
[----:B------:R-:W-:Y:S02]  /*5210*/  LOP3.LUT R0, R4, R0, RZ, 0x3c, !PT ;  /* 0x0000000004007212 */ /* 0x000fe400078e3cff */
[----:B------:R-:W-:Y:S02]  /*5220*/  F2FP.PACK_AB R40, R41, R40 ;  /* 0x000000282928723e */ /* 0x000fe400000000ff */
[----:B------:R-:W-:Y:S01]  /*5230*/  F2FP.PACK_AB R42, R43, R42 ;  /* 0x0000002a2b2a723e */ /* 0x000fe200000000ff */
[----:B------:R-:W-:Y:S01]  /*5240*/  IMAD.U32 R0, R2, 0x2, R0 ;  /* 0x0000000202007824 */ /* 0x000fe200078e0000 */
[----:B------:R-:W-:Y:S02]  /*5250*/  F2FP.PACK_AB R44, R45, R44 ;  /* 0x0000002c2d2c723e */ /* 0x000fe400000000ff */
[----:B------:R-:W-:Y:S01]  /*5260*/  F2FP.PACK_AB R46, R47, R46 ;  /* 0x0000002e2f2e723e */ /* 0x000fe200000000ff */
[----:B------:R-:W-:Y:S01]  /*5270*/  IMAD.SHL.U32 R0, R0, 0x2, RZ ;  /* 0x0000000200007824 */ /* 0x000fe200078e00ff */
[----:B------:R-:W-:-:S02]  /*5280*/  F2FP.PACK_AB R52, R53, R52 ;  /* 0x000000343534723e */ /* 0x000fc400000000ff */
[----:B------:R-:W-:Y:S02]  /*5290*/  F2FP.PACK_AB R54, R55, R54 ;  /* 0x000000363736723e */ /* 0x000fe400000000ff */
[C---:B------:R-:W-:Y:S01]  /*52a0*/  IADD3 R2, R0.reuse, 0x40, RZ ;  /* 0x0000004000027810 */ /* 0x040fe20007ffe0ff */
[----:B------:R-:W-:Y:S01]  /*52b0*/  STS [R0+0x6080], R36 ;  /* 0x0060802400007388 */ /* 0x000fe20000000800 */
[----:B------:R-:W-:Y:S02]  /*52c0*/  @P0 IADD3 R2, R0, -0x40, RZ ;  /* 0xffffffc000020810 */ /* 0x000fe40007ffe0ff */
[----:B------:R-:W-:Y:S01]  /*52d0*/  F2FP.PACK_AB R64, R65, R64 ;  /* 0x000000404140723e */ /* 0x000fe200000000ff */
[----:B------:R-:W-:Y:S01]  /*52e0*/  STS [R0+0x6480], R38 ;  /* 0x0064802600007388 */ /* 0x000fe20000000800 */
[----:B------:R-:W-:Y:S02]  /*52f0*/  F2FP.PACK_AB R66, R67, R66 ;  /* 0x000000424342723e */ /* 0x000fe400000000ff */
[----:B------:R-:W-:Y:S01]  /*5300*/  F2FP.PACK_AB R56, R57, R56 ;  /* 0x000000383938723e */ /* 0x000fe200000000ff */
[----:B------:R-:W-:Y:S01]  /*5310*/  STS [R2+0x6080], R48 ;  /* 0x0060803002007388 */ /* 0x000fe20000000800 */
[----:B------:R-:W-:-:S02]  /*5320*/  F2FP.PACK_AB R58, R59, R58 ;  /* 0x0000003a3b3a723e */ /* 0x000fc400000000ff */
[----:B------:R-:W-:Y:S01]  /*5330*/  F2FP.PACK_AB R60, R61, R60 ;  /* 0x0000003c3d3c723e */ /* 0x000fe200000000ff */
[----:B------:R-:W-:Y:S01]  /*5340*/  STS [R2+0x6480], R50 ;  /* 0x0064803202007388 */ /* 0x000fe20000000800 */
[----:B------:R-:W-:Y:S02]  /*5350*/  F2FP.PACK_AB R62, R63, R62 ;  /* 0x0000003e3f3e723e */ /* 0x000fe400000000ff */
        /* <DEDUP_REMOVED lines=33> */
[----:B-----5:R-:W-:Y:S01]  /*5570*/  F2FP.PACK_AB R9, R109, R108 ;  /* 0x0000006c6d09723e */ /* 0x020fe200000000ff */
        /* <DEDUP_REMOVED lines=14> */
[----:B------:R-:W-:Y:S01]  /*5660*/  ISETP.NE.U32.AND P0, PT, RZ, c[0x0][0x358], PT ;  /* 0x0000d600ff007a0c */ /* 0x000fe20003f05070 */
[----:B------:R-:W-:Y:S03]  /*5670*/  STS [R0+0xb080], R72 ;  /* 0x00b0804800007388 */ /* 0x000fe60000000800 */
[----:B------:R-:W-:Y:S01]  /*5680*/  ISETP.NE.AND.EX P1, PT, RZ, c[0x0][0x35c], PT, P0 ;  /* 0x0000d700ff007a0c */ /* 0x000fe20003f25300 */
[----:B------:R-:W-:Y:S01]  /*5690*/  STS [R0+0xb480], R74 ;  /* 0x00b4804a00007388 */ /* 0x000fe20000000800 */
[----:B------:R-:W-:-:S03]  /*56a0*/  ISETP.NE.U32.AND P0, PT, RZ, c[0x0][0x360], PT ;  /* 0x0000d800ff007a0c */ /* 0x000fc60003f05070 */
[----:B------:R-:W-:Y:S01]  /*56b0*/  STS [R2+0xb080], R76 ;  /* 0x00b0804c02007388 */ /* 0x000fe20000000800 */
[----:B------:R-:W-:-:S03]  /*56c0*/  ISETP.NE.AND.EX P0, PT, RZ, c[0x0][0x364], PT, P0 ;  /* 0x0000d900ff007a0c */ /* 0x000fc60003f05300 */
        /* <DEDUP_REMOVED lines=17> */
[----:B------:R-:W-:Y:S04]  /*57e0*/  STS [R0+0x4080], R7 ;  /* 0x0040800700007388 */ /* 0x000fe80000000800 */
[----:B------:R2:W-:Y:S04]  /*57f0*/  STS [R0+0x4480], R6 ;  /* 0x0044800600007388 */ /* 0x0005e80000000800 */
[----:B------:R-:W-:Y:S04]  /*5800*/  STS [R2+0x4080], R4 ;  /* 0x0040800402007388 */ /* 0x000fe80000000800 */
[----:B------:R-:W-:Y:S04]  /*5810*/  STS [R2+0x4480], R3 ;  /* 0x0044800302007388 */ /* 0x000fe80000000800 */
[----:B------:R-:W-:Y:S04]  /*5820*/  STS [R0+0x5080], R5 ;  /* 0x0050800500007388 */ /* 0x000fe80000000800 */
[----:B------:R-:W-:Y:S01]  /*5830*/  STS [R0+0x5480], R12 ;  /* 0x0054800c00007388 */ /* 0x000fe20000000800 */
[----:B-1----:R-:W-:-:S03]  /*5840*/  IMAD.MOV.U32 R8, RZ, RZ, 0x4 ;  /* 0x00000004ff087424 */ /* 0x002fc600078e00ff */
[----:B------:R-:W-:Y:S04]  /*5850*/  STS [R2+0x5080], R11 ;  /* 0x0050800b02007388 */ /* 0x000fe80000000800 */
[----:B------:R1:W-:Y:S01]  /*5860*/  STS [R2+0x5480], R10 ;  /* 0x0054800a02007388 */ /* 0x0003e20000000800 */
[----:B--2---:R-:W-:-:S03]  /*5870*/  IMAD.WIDE R6, R251, R8, c[0x0][0x358] ;  /* 0x0000d600fb067625 */ /* 0x004fc600078e0208 */
[----:B------:R-:W-:Y:S01]  /*5880*/  BAR.SYNC.DEFER_BLOCKING 0x1, 0x100 ;  /* 0x0044000000007b1d */ /* 0x000fe20000010000 */
[----:B------:R-:W-:Y:S02]  /*5890*/  IMAD.MOV.U32 R9, RZ, RZ, c[0x0][0x2f0] ;  /* 0x0000bc00ff097624 */ /* 0x000fe400078e00ff */
[----:B-1----:R-:W-:-:S03]  /*58a0*/  @P0 IMAD.WIDE R2, R251, R8, c[0x0][0x360] ;  /* 0x0000d800fb020625 */ /* 0x002fc600078e0208 */
[----:B------:R-:W2:Y:S04]  /*58b0*/  @P1 LDG.E R0, [R6.64] ;  /* 0x0000000a06001981 */ /* 0x000ea8000c1e1900 */
[----:B------:R1:W5:Y:S01]  /*58c0*/  @P0 LDG.E R9, [R2.64] ;  /* 0x0000000a02090981 */ /* 0x000362000c1e1900 */
[----:B------:R-:W-:Y:S02]  /*58d0*/  CS2R R4, SRZ ;  /* 0x0000000000047805 */ /* 0x000fe4000001ff00 */
[--C-:B--2---:R-:W-:Y:S01]  /*58e0*/  @P1 SHF.R.S32.HI R5, RZ, 0x1f, R0.reuse ;  /* 0x0000001fff051819 */ /* 0x104fe20000011400 */
[----:B------:R-:W-:Y:S01]  /*58f0*/  @P1 IMAD.MOV.U32 R4, RZ, RZ, R0 ;  /* 0x000000ffff041224 */ /* 0x000fe200078e0000 */
[----:B------:R-:W-:Y:S05]  /*5900*/  @P0 BRA `(.L_x_62) ;  /* 0x0000004000000947 */ /* 0x000fea0003800000 */
[----:B-1----:R-:W-:Y:S05]  /*5910*/  @!P1 BRA `(.L_x_62) ;  /* 0x0000003000009947 */ /* 0x002fea0003800000 */
[----:B------:R-:W2:Y:S04]  /*5920*/  LDG.E R2, [R6.64] ;  /* 0x0000000a06027981 */ /* 0x000ea8000c1e1900 */
[----:B------:R-:W2:Y:S02]  /*5930*/  LDG.E R0, [R6.64+0x4] ;  /* 0x0000040a06007981 */ /* 0x000ea4000c1e1900 */
[----:B--2--5:R-:W-:-:S02]  /*5940*/  IADD3 R9, -R2, R0, RZ ;  /* 0x0000000002097210 */ /* 0x024fc40007ffe1ff */
.L_x_62:
[----:B-1----:R-:W-:Y:S01]  /*5950*/  LEA.HI R0, R28, R252, RZ, 0x3 ;  /* 0x000000fc1c007211 */ /* 0x002fe200078f18ff */
[----:B------:R-:W1:Y:S01]  /*5960*/  S2R R11, SR_CTAID.X ;  /* 0x00000000000b7919 */ /* 0x000e620000002500 */
[----:B------:R-:W-:Y:S01]  /*5970*/  SHF.R.S32.HI R8, RZ, 0x1f, R251 ;  /* 0x0000001fff087819 */ /* 0x000fe200000114fb */
[----:B------:R-:W-:Y:S01]  /*5980*/  BSSY B0, `(.L_x_63) ;  /* 0x000003b000007945 */ /* 0x000fe20003800000 */
[----:B------:R-:W-:Y:S01]  /*5990*/  LOP3.LUT R2, R0, 0x1ffffff8, RZ, 0xc0, !PT ;  /* 0x1ffffff800027812 */ /* 0x000fe200078ec0ff */
[----:B------:R-:W2:Y:S01]  /*59a0*/  S2R R31, SR_CTAID.Y ;  /* 0x00000000001f7919 */ /* 0x000ea20000002600 */
[----:B------:R-:W-:-:S02]  /*59b0*/  SHF.R.S32.HI R14, RZ, 0x3, R0 ;  /* 0x00000003ff0e7819 */ /* 0x000fc40000011400 */
[----:B------:R-:W-:Y:S01]  /*59c0*/  SEL R30, R8, RZ, !P1 ;  /* 0x000000ff081e7207 */ /* 0x000fe20004800000 */
[----:B------:R-:W-:Y:S01]  /*59d0*/  IMAD.IADD R2, R252, 0x1, -R2 ;  /* 0x00000001fc027824 */ /* 0x000fe200078e0a02 */
[C---:B------:R-:W-:Y:S01]  /*59e0*/  IADD3 R4, P0, R14.reuse, R4, RZ ;  /* 0x000000040e047210 */ /* 0x040fe20007f1e0ff */
[----:B------:R-:W-:Y:S01]  /*59f0*/  IMAD.SHL.U32 R0, R14, 0x40, RZ ;  /* 0x000000400e007824 */ /* 0x000fe200078e00ff */
[----:B------:R-:W-:Y:S01]  /*5a00*/  SEL R15, R251, RZ, !P1 ;  /* 0x000000fffb0f7207 */ /* 0x000fe20004800000 */
[----:B------:R-:W-:Y:S01]  /*5a10*/  IMAD.SHL.U32 R2, R2, 0x8, RZ ;  /* 0x0000000802027824 */ /* 0x000fe200078e00ff */
[----:B------:R-:W-:Y:S01]  /*5a20*/  LEA.HI.X.SX32 R5, R14, R5, 0x1, P0 ;  /* 0x000000050e057211 */ /* 0x000fe200000f0eff */
[----:B------:R-:W-:Y:S01]  /*5a30*/  IMAD R8, R30, c[0x0][0x340], RZ ;  /* 0x0000d0001e087a24 */ /* 0x000fe200078e02ff */
[----:B------:R-:W-:Y:S02]  /*5a40*/  LOP3.LUT R0, R0, 0x1c0, RZ, 0xc0, !PT ;  /* 0x000001c000007812 */ /* 0x000fe400078ec0ff */
[----:B------:R-:W-:Y:S01]  /*5a50*/  IADD3 R28, R2, 0x40, RZ ;  /* 0x00000040021c7810 */ /* 0x000fe20007ffe0ff */
[----:B------:R-:W-:Y:S01]  /*5a60*/  IMAD R8, R15, c[0x0][0x344], R8 ;  /* 0x0000d1000f087a24 */ /* 0x000fe200078e0208 */
[----:B------:R-:W-:-:S02]  /*5a70*/  LOP3.LUT R3, R0, 0x38, R2, 0xf8, !PT ;  /* 0x0000003800037812 */ /* 0x000fc400078ef802 */
[----:B------:R-:W-:Y:S01]  /*5a80*/  SHF.R.U32.HI R0, RZ, 0x3, R0 ;  /* 0x00000003ff007819 */ /* 0x000fe20000011600 */
[----:B-1---5:R-:W-:-:S03]  /*5a90*/  IMAD R9, R11, -0x40, R9 ;  /* 0xffffffc00b097824 */ /* 0x022fc600078e0209 */
[----:B------:R-:W-:Y:S01]  /*5aa0*/  LOP3.LUT R0, R3, R0, RZ, 0x3c, !PT ;  /* 0x0000000003007212 */ /* 0x000fe200078e3cff */
[----:B------:R-:W-:Y:S01]  /*5ab0*/  IMAD.WIDE R4, R11, 0x40, R4 ;  /* 0x000000400b047825 */ /* 0x000fe200078e0204 */
[----:B------:R-:W-:Y:S02]  /*5ac0*/  SHF.R.S32.HI R3, RZ, 0x1f, R2 ;  /* 0x0000001fff037819 */ /* 0x000fe40000011402 */
[----:B--2---:R-:W-:Y:S01]  /*5ad0*/  SHF.R.S32.HI R68, RZ, 0x1f, R31 ;  /* 0x0000001fff447819 */ /* 0x004fe2000001141f */
[----:B------:R-:W-:Y:S01]  /*5ae0*/  IMAD R0, R27, 0x200, R0 ;  /* 0x000002001b007824 */ /* 0x000fe200078e0200 */
[----:B------:R-:W-:Y:S01]  /*5af0*/  IMNMX R29, R9, 0x40, PT ;  /* 0x00000040091d7817 */ /* 0x000fe20003800200 */
[----:B------:R-:W-:-:S03]  /*5b00*/  IMAD.WIDE.U32 R6, R31, c[0x0][0x338], R2 ;  /* 0x0000ce001f067a25 */ /* 0x000fc600078e0002 */
[----:B------:R-:W-:Y:S01]  /*5b10*/  ISETP.GE.AND P5, PT, R14, R29, PT ;  /* 0x0000001d0e00720c */ /* 0x000fe20003fa6270 */
[----:B------:R-:W-:Y:S02]  /*5b20*/  IMAD.SHL.U32 R0, R0, 0x2, RZ ;  /* 0x0000000200007824 */ /* 0x000fe400078e00ff */
[----:B------:R-:W-:-:S03]  /*5b30*/  IMAD R10, R68, c[0x0][0x338], RZ ;  /* 0x0000ce00440a7a24 */ /* 0x000fc600078e02ff */
[----:B------:R1:W2:Y:S01]  /*5b40*/  LDS.128 R40, [R0+0x7080] ;  /* 0x0070800000287984 */ /* 0x0002a20000000c00 */
[----:B------:R-:W-:-:S03]  /*5b50*/  IMAD R10, R31, c[0x0][0x33c], R10 ;  /* 0x0000cf001f0a7a24 */ /* 0x000fc600078e020a */
[----:B------:R1:W3:Y:S01]  /*5b60*/  LDS.128 R36, [R0+0x9080] ;  /* 0x0090800000247984 */ /* 0x0002e20000000c00 */
[----:B------:R-:W-:-:S03]  /*5b70*/  IMAD.IADD R7, R7, 0x1, R10 ;  /* 0x0000000107077824 */ /* 0x000fc600078e020a */
[----:B------:R1:W4:Y:S01]  /*5b80*/  LDS.128 R32, [R0+0xb080] ;  /* 0x00b0800000207984 */ /* 0x0003220000000c00 */
[----:B------:R-:W-:-:S03]  /*5b90*/  IMAD.WIDE.U32 R12, R15, c[0x0][0x340], R6 ;  /* 0x0000d0000f0c7a25 */ /* 0x000fc600078e0006 */
[----:B------:R1:W1:Y:S01]  /*5ba0*/  LDS.128 R52, [R0+0x80] ;  /* 0x0000800000347984 */ /* 0x0002620000000c00 */
[----:B------:R-:W-:-:S03]  /*5bb0*/  IMAD.IADD R9, R13, 0x1, R8 ;  /* 0x000000010d097824 */ /* 0x000fc600078e0208 */
[----:B------:R1:W1:Y:S04]  /*5bc0*/  LDS.128 R48, [R0+0x2080] ;  /* 0x0020800000307984 */ /* 0x0002680000000c00 */
[----:B------:R1:W1:Y:S04]  /*5bd0*/  LDS.128 R44, [R0+0x4080] ;  /* 0x00408000002c7984 */ /* 0x0002680000000c00 */
[----:B------:R1:W1:Y:S04]  /*5be0*/  LDS.128 R60, [R0+0x1080] ;  /* 0x00108000003c7984 */ /* 0x0002680000000c00 */
[----:B------:R1:W1:Y:S04]  /*5bf0*/  LDS.128 R56, [R0+0x3080] ;  /* 0x0030800000387984 */ /* 0x0002680000000c00 */
[----:B------:R1:W1:Y:S01]  /*5c00*/  LDS.128 R64, [R0+0x5080] ;  /* 0x0050800000407984 */ /* 0x0002620000000c00 */
[----:B------:R-:W-:Y:S05]  /*5c10*/  @P5 BRA `(.L_x_64) ;  /* 0x0000011000005947 */ /* 0x000fea0003800000 */
[C---:B------:R-:W-:Y:S01]  /*5c20*/  ISETP.GE.AND P0, PT, R2.reuse, c[0x0][0x324], PT ;  /* 0x0000c90002007a0c */ /* 0x040fe20003f06270 */
[----:B------:R-:W5:Y:S01]  /*5c30*/  LDS.128 R24, [R0+0x8080] ;  /* 0x0080800000187984 */ /* 0x000f620000000c00 */
[----:B------:R-:W-:Y:S01]  /*5c40*/  IMAD.MOV.U32 R8, RZ, RZ, R12 ;  /* 0x000000ffff087224 */ /* 0x000fe200078e000c */
[----:B------:R-:W-:-:S02]  /*5c50*/  IADD3 R6, R2, 0x80, RZ ;  /* 0x0000008002067810 */ /* 0x000fc40007ffe0ff */
[----:B------:R-:W-:Y:S01]  /*5c60*/  LDS.128 R16, [R0+0xa080] ;  /* 0x00a0800000107984 */ /* 0x000fe20000000c00 */
[----:B------:R-:W-:Y:S01]  /*5c70*/  IMAD.WIDE.U32 R10, R4, c[0x0][0x330], R8 ;  /* 0x0000cc00040a7a25 */ /* 0x000fe200078e0008 */
[----:B------:R-:W-:Y:S02]  /*5c80*/  ISETP.GE.AND P3, PT, R28, c[0x0][0x324], PT ;  /* 0x0000c9001c007a0c */ /* 0x000fe40003f66270 */
[----:B------:R-:W-:Y:S02]  /*5c90*/  ISETP.GE.AND P2, PT, R6, c[0x0][0x324], PT ;  /* 0x0000c90006007a0c */ /* 0x000fe40003f46270 */
[----:B------:R-:W-:Y:S02]  /*5ca0*/  LEA R6, P1, R10, c[0x0][0x318], 0x1 ;  /* 0x0000c6000a067a11 */ /* 0x000fe400078208ff */
[----:B------:R4:W3:Y:S02]  /*5cb0*/  @!P0 LDS.128 R20, [R0+0x6080] ;  /* 0x0060800000148984 */ /* 0x0008e40000000c00 */
[----:B-1--4-:R-:W-:-:S04]  /*5cc0*/  IMAD R0, R5, c[0x0][0x330], RZ ;  /* 0x0000cc0005007a24 */ /* 0x012fc800078e02ff */
[----:B------:R-:W-:-:S04]  /*5cd0*/  IMAD R0, R4, c[0x0][0x334], R0 ;  /* 0x0000cd0004007a24 */ /* 0x000fc800078e0200 */
[----:B------:R-:W-:-:S05]  /*5ce0*/  IMAD.IADD R0, R11, 0x1, R0 ;  /* 0x000000010b007824 */ /* 0x000fca00078e0200 */
[----:B------:R-:W-:-:S05]  /*5cf0*/  LEA.HI.X R7, R10, c[0x0][0x31c], R0, 0x1, P1 ;  /* 0x0000c7000a077a11 */ /* 0x000fca00008f0c00 */
[----:B-----5:R1:W-:Y:S04]  /*5d00*/  @!P3 STG.E.128 [R6.64+0x80], R24 ;  /* 0x000080180600b986 */ /* 0x0203e8000c101d0a */
[----:B---3--:R1:W-:Y:S04]  /*5d10*/  @!P0 STG.E.128 [R6.64], R20 ;  /* 0x0000001406008986 */ /* 0x0083e8000c101d0a */
[----:B------:R1:W-:Y:S02]  /*5d20*/  @!P2 STG.E.128 [R6.64+0x100], R16 ;  /* 0x000100100600a986 */ /* 0x0003e4000c101d0a */
.L_x_64:
[----:B------:R-:W-:Y:S05]  /*5d30*/  BSYNC B0 ;  /* 0x0000000000007941 */ /* 0x000fea0003800000 */
.L_x_63:
[----:B------:R-:W-:Y:S01]  /*5d40*/  IADD3 R14, R14, 0x20, RZ ;  /* 0x000000200e0e7810 */ /* 0x000fe20007ffe0ff */
[----:B------:R-:W-:Y:S03]  /*5d50*/  BSSY B0, `(.L_x_65) ;  /* 0x0000014000007945 */ /* 0x000fe60003800000 */
[----:B------:R-:W-:-:S13]  /*5d60*/  ISETP.GE.AND P4, PT, R14, R29, PT ;  /* 0x0000001d0e00720c */ /* 0x000fda0003f86270 */
[----:B------:R-:W-:Y:S05]  /*5d70*/  @P4 BRA `(.L_x_66) ;  /* 0x0000011000004947 */ /* 0x000fea0003800000 */
[----:B-1----:R-:W-:Y:S01]  /*5d80*/  IADD3 R0, P0, R4, 0x20, RZ ;  /* 0x0000002004007810 */ /* 0x002fe20007f1e0ff */
[----:B------:R-:W-:Y:S01]  /*5d90*/  IMAD.MOV.U32 R7, RZ, RZ, R9 ;  /* 0x000000ffff077224 */ /* 0x000fe200078e0009 */
[C---:B------:R-:W-:Y:S02]  /*5da0*/  IADD3 R10, R2.reuse, 0x80, RZ ;  /* 0x00000080020a7810 */ /* 0x040fe40007ffe0ff */
[----:B------:R-:W-:Y:S01]  /*5db0*/  ISETP.GE.AND P2, PT, R2, c[0x0][0x324], PT ;  /* 0x0000c90002007a0c */ /* 0x000fe20003f46270 */
[----:B------:R-:W-:Y:S01]  /*5dc0*/  IMAD.X R6, RZ, RZ, R5, P0 ;  /* 0x000000ffff067224 */ /* 0x000fe200000e0605 */
[----:B------:R-:W-:Y:S02]  /*5dd0*/  ISETP.GE.AND P0, PT, R10, c[0x0][0x324], PT ;  /* 0x0000c9000a007a0c */ /* 0x000fe40003f06270 */
[----:B------:R-:W-:Y:S01]  /*5de0*/  ISETP.GE.AND P1, PT, R28, c[0x0][0x324], PT ;  /* 0x0000c9001c007a0c */ /* 0x000fe20003f26270 */
[----:B------:R-:W-:Y:S02]  /*5df0*/  IMAD R11, R6, c[0x0][0x330], RZ ;  /* 0x0000cc00060b7a24 */ /* 0x000fe400078e02ff */
[----:B------:R-:W-:-:S04]  /*5e00*/  IMAD.MOV.U32 R6, RZ, RZ, R12 ;  /* 0x000000ffff067224 */ /* 0x000fc800078e000c */
[----:B------:R-:W-:-:S04]  /*5e10*/  IMAD.WIDE.U32 R8, R0, c[0x0][0x330], R6 ;  /* 0x0000cc0000087a25 */ /* 0x000fc800078e0006 */
[----:B------:R-:W-:Y:S01]  /*5e20*/  IMAD R0, R0, c[0x0][0x334], R11 ;  /* 0x0000cd0000007a24 */ /* 0x000fe200078e020b */
[----:B------:R-:W-:-:S03]  /*5e30*/  LEA R6, P3, R8, c[0x0][0x318], 0x1 ;  /* 0x0000c60008067a11 */ /* 0x000fc600078608ff */
[----:B------:R-:W-:-:S05]  /*5e40*/  IMAD.IADD R0, R9, 0x1, R0 ;  /* 0x0000000109007824 */ /* 0x000fca00078e0200 */
[----:B------:R-:W-:-:S05]  /*5e50*/  LEA.HI.X R7, R8, c[0x0][0x31c], R0, 0x1, P3 ;  /* 0x0000c70008077a11 */ /* 0x000fca00018f0c00 */
[----:B--2---:R1:W-:Y:S04]  /*5e60*/  @!P2 STG.E.128 [R6.64], R40 ;  /* 0x000000280600a986 */ /* 0x0043e8000c101d0a */
[----:B---3--:R1:W-:Y:S04]  /*5e70*/  @!P1 STG.E.128 [R6.64+0x80], R36 ;  /* 0x0000802406009986 */ /* 0x0083e8000c101d0a */
[----:B----4-:R1:W-:Y:S02]  /*5e80*/  @!P0 STG.E.128 [R6.64+0x100], R32 ;  /* 0x0001002006008986 */ /* 0x0103e4000c101d0a */
.L_x_66:
[----:B------:R-:W-:Y:S05]  /*5e90*/  BSYNC B0 ;  /* 0x0000000000007941 */ /* 0x000fea0003800000 */
.L_x_65:
[----:B-1----:R-:W-:Y:S01]  /*5ea0*/  IMAD R0, R68, c[0x0][0x308], RZ ;  /* 0x0000c20044007a24 */ /* 0x002fe200078e02ff */
[----:B------:R-:W-:Y:S01]  /*5eb0*/  BSSY B0, `(.L_x_67) ;  /* 0x0000017000007945 */ /* 0x000fe20003800000 */
[----:B------:R-:W-:-:S04]  /*5ec0*/  IMAD.WIDE.U32 R6, R31, c[0x0][0x308], R2 ;  /* 0x0000c2001f067a25 */ /* 0x000fc800078e0002 */
[----:B------:R-:W-:Y:S02]  /*5ed0*/  IMAD R0, R31, c[0x0][0x30c], R0 ;  /* 0x0000c3001f007a24 */ /* 0x000fe400078e0200 */
[----:B------:R-:W-:-:S03]  /*5ee0*/  IMAD R8, R30, c[0x0][0x310], RZ ;  /* 0x0000c4001e087a24 */ /* 0x000fc600078e02ff */
[----:B------:R-:W-:Y:S01]  /*5ef0*/  IADD3 R7, R7, R0, RZ ;  /* 0x0000000007077210 */ /* 0x000fe20007ffe0ff */
[----:B------:R-:W-:-:S04]  /*5f00*/  IMAD R0, R15, c[0x0][0x314], R8 ;  /* 0x0000c5000f007a24 */ /* 0x000fc800078e0208 */
[----:B------:R-:W-:-:S05]  /*5f10*/  IMAD.WIDE.U32 R10, R15, c[0x0][0x310], R6 ;  /* 0x0000c4000f0a7a25 */ /* 0x000fca00078e0006 */
[----:B------:R-:W-:Y:S01]  /*5f20*/  IADD3 R7, R11, R0, RZ ;  /* 0x000000000b077210 */ /* 0x000fe20007ffe0ff */
[----:B------:R-:W-:Y:S05]  /*5f30*/  @P5 BRA `(.L_x_68) ;  /* 0x000000e000005947 */ /* 0x000fea0003800000 */
[----:B------:R-:W-:Y:S01]  /*5f40*/  IMAD R0, R5, c[0x0][0x300], RZ ;  /* 0x0000c00005007a24 */ /* 0x000fe200078e02ff */
[C---:B------:R-:W-:Y:S01]  /*5f50*/  IADD3 R8, R2.reuse, 0x80, RZ ;  /* 0x0000008002087810 */ /* 0x040fe20007ffe0ff */
[----:B------:R-:W-:Y:S01]  /*5f60*/  IMAD.MOV.U32 R6, RZ, RZ, R10 ;  /* 0x000000ffff067224 */ /* 0x000fe200078e000a */
[----:B------:R-:W-:Y:S01]  /*5f70*/  ISETP.GE.AND P3, PT, R2, c[0x0][0x2f4], PT ;  /* 0x0000bd0002007a0c */ /* 0x000fe20003f66270 */
[----:B------:R-:W-:Y:S01]  /*5f80*/  IMAD R0, R4, c[0x0][0x304], R0 ;  /* 0x0000c10004007a24 */ /* 0x000fe200078e0200 */
[----:B------:R-:W-:Y:S01]  /*5f90*/  ISETP.GE.AND P1, PT, R8, c[0x0][0x2f4], PT ;  /* 0x0000bd0008007a0c */ /* 0x000fe20003f26270 */
[----:B------:R-:W-:Y:S01]  /*5fa0*/  IMAD.WIDE.U32 R12, R4, c[0x0][0x300], R6 ;  /* 0x0000c000040c7a25 */ /* 0x000fe200078e0006 */
[----:B------:R-:W-:-:S03]  /*5fb0*/  ISETP.GE.AND P2, PT, R28, c[0x0][0x2f4], PT ;  /* 0x0000bd001c007a0c */ /* 0x000fc60003f46270 */
[----:B------:R-:W-:Y:S01]  /*5fc0*/  IMAD.IADD R0, R13, 0x1, R0 ;  /* 0x000000010d007824 */ /* 0x000fe200078e0200 */
[----:B------:R-:W-:-:S04]  /*5fd0*/  LEA R8, P0, R12, c[0x0][0x2e8], 0x1 ;  /* 0x0000ba000c087a11 */ /* 0x000fc800078008ff */
[----:B------:R-:W-:-:S05]  /*5fe0*/  LEA.HI.X R9, R12, c[0x0][0x2ec], R0, 0x1, P0 ;  /* 0x0000bb000c097a11 */ /* 0x000fca00000f0c00 */
[----:B------:R1:W-:Y:S04]  /*5ff0*/  @!P3 STG.E.128 [R8.64], R52 ;  /* 0x000000340800b986 */ /* 0x0003e8000c101d0a */
[----:B------:R1:W-:Y:S04]  /*6000*/  @!P2 STG.E.128 [R8.64+0x80], R48 ;  /* 0x000080300800a986 */ /* 0x0003e8000c101d0a */
[----:B------:R1:W-:Y:S02]  /*6010*/  @!P1 STG.E.128 [R8.64+0x100], R44 ;  /* 0x0001002c08009986 */ /* 0x0003e4000c101d0a */
.L_x_68:
[----:B------:R-:W-:Y:S05]  /*6020*/  BSYNC B0 ;  /* 0x0000000000007941 */ /* 0x000fea0003800000 */
.L_x_67:
[----:B------:R-:W-:Y:S05]  /*6030*/  @P4 EXIT ;  /* 0x000000000000494d */ /* 0x000fea0003800000 */
[----:B------:R-:W-:Y:S01]  /*6040*/  IADD3 R3, P0, R4, 0x20, RZ ;  /* 0x0000002004037810 */ /* 0x000fe20007f1e0ff */
[----:B------:R-:W-:Y:S01]  /*6050*/  IMAD.MOV.U32 R6, RZ, RZ, R10 ;  /* 0x000000ffff067224 */ /* 0x000fe200078e000a */
[----:B------:R-:W-:-:S02]  /*6060*/  ISETP.GE.AND P1, PT, R2, c[0x0][0x2f4], PT ;  /* 0x0000bd0002007a0c */ /* 0x000fc40003f26270 */
[----:B------:R-:W-:Y:S01]  /*6070*/  IADD3 R2, R2, 0x80, RZ ;  /* 0x0000008002027810 */ /* 0x000fe20007ffe0ff */
[----:B------:R-:W-:Y:S01]  /*6080*/  IMAD.X R0, RZ, RZ, R5, P0 ;  /* 0x000000ffff007224 */ /* 0x000fe200000e0605 */
[----:B------:R-:W-:Y:S01]  /*6090*/  ISETP.GE.AND P0, PT, R28, c[0x0][0x2f4], PT ;  /* 0x0000bd001c007a0c */ /* 0x000fe20003f06270 */
[----:B------:R-:W-:-:S04]  /*60a0*/  IMAD.WIDE.U32 R6, R3, c[0x0][0x300], R6 ;  /* 0x0000c00003067a25 */ /* 0x000fc800078e0006 */
[----:B------:R-:W-:Y:S01]  /*60b0*/  IMAD R0, R0, c[0x0][0x300], RZ ;  /* 0x0000c00000007a24 */ /* 0x000fe200078e02ff */
[----:B------:R-:W-:-:S03]  /*60c0*/  LEA R4, P2, R6, c[0x0][0x2e8], 0x1 ;  /* 0x0000ba0006047a11 */ /* 0x000fc600078408ff */
[----:B------:R-:W-:-:S04]  /*60d0*/  IMAD R0, R3, c[0x0][0x304], R0 ;  /* 0x0000c10003007a24 */ /* 0x000fc800078e0200 */
[----:B------:R-:W-:-:S05]  /*60e0*/  IMAD.IADD R0, R7, 0x1, R0 ;  /* 0x0000000107007824 */ /* 0x000fca00078e0200 */
[----:B------:R-:W-:-:S05]  /*60f0*/  LEA.HI.X R5, R6, c[0x0][0x2ec], R0, 0x1, P2 ;  /* 0x0000bb0006057a11 */ /* 0x000fca00010f0c00 */
[----:B------:R1:W-:Y:S01]  /*6100*/  @!P0 STG.E.128 [R4.64+0x80], R56 ;  /* 0x0000803804008986 */ /* 0x0003e2000c101d0a */
[----:B------:R-:W-:-:S03]  /*6110*/  ISETP.GE.AND P0, PT, R2, c[0x0][0x2f4], PT ;  /* 0x0000bd0002007a0c */ /* 0x000fc60003f06270 */
[----:B------:R1:W-:Y:S10]  /*6120*/  @!P1 STG.E.128 [R4.64], R60 ;  /* 0x0000003c04009986 */ /* 0x0003f4000c101d0a */
[----:B------:R-:W-:Y:S05]  /*6130*/  @P0 EXIT ;  /* 0x000000000000094d */ /* 0x000fea0003800000 */
[----:B------:R-:W-:Y:S01]  /*6140*/  STG.E.128 [R4.64+0x100], R64 ;  /* 0x0001004004007986 */ /* 0x000fe2000c101d0a */
[----:B------:R-:W-:Y:S05]  /*6150*/  EXIT ;  /* 0x000000000000794d */ /* 0x000fea0003800000 */
.L_x_61:
[----:B------:R-:W-:Y:S01]  /*6160*/  ISETP.NE.U32.AND P0, PT, RZ, c[0x0][0x358], PT ;  /* 0x0000d600ff007a0c */ /* 0x000fe20003f05070 */
[----:B-1----:R-:W-:-:S03]  /*6170*/  IMAD.MOV.U32 R2, RZ, RZ, 0x4 ;  /* 0x00000004ff027424 */ /* 0x002fc600078e00ff */
[----:B------:R-:W-:Y:S01]  /*6180*/  ISETP.NE.AND.EX P1, PT, RZ, c[0x0][0x35c], PT, P0 ;  /* 0x0000d700ff007a0c */ /* 0x000fe20003f25300 */
[----:B------:R-:W-:Y:S01]  /*6190*/  IMAD.WIDE R4, R251, R2, c[0x0][0x358] ;  /* 0x0000d600fb047625 */ /* 0x000fe200078e0202 */
[----:B------:R-:W-:-:S04]  /*61a0*/  ISETP.NE.U32.AND P0, PT, RZ, c[0x0][0x360], PT ;  /* 0x0000d800ff007a0c */ /* 0x000fc80003f05070 */
[----:B------:R-:W-:-:S07]  /*61b0*/  ISETP.NE.AND.EX P0, PT, RZ, c[0x0][0x364], PT, P0 ;  /* 0x0000d900ff007a0c */ /* 0x000fce0003f05300 */
[----:B------:R-:W2:Y:S01]  /*61c0*/  @P1 LDG.E R0, [R4.64] ;  /* 0x0000000a04001981 */ /* 0x000ea2000c1e1900 */
[----:B------:R-:W-:-:S05]  /*61d0*/  IMAD.MOV.U32 R7, RZ, RZ, c[0x0][0x2f0] ;  /* 0x0000bc00ff077624 */ /* 0x000fca00078e00ff */
[----:B------:R-:W-:-:S05]  /*61e0*/  @P0 IMAD.WIDE R2, R251, R2, c[0x0][0x360] ;  /* 0x0000d800fb020625 */ /* 0x000fca00078e0202 */
[----:B------:R1:W5:Y:S02]  /*61f0*/  @P0 LDG.E R7, [R2.64] ;  /* 0x0000000a02070981 */ /* 0x000364000c1e1900 */
[----:B-1----:R-:W-:Y:S02]  /*6200*/  CS2R R2, SRZ ;  /* 0x0000000000027805 */ /* 0x002fe4000001ff00 */
[--C-:B--2---:R-:W-:Y:S01]  /*6210*/  @P1 SHF.R.S32.HI R3, RZ, 0x1f, R0.reuse ;  /* 0x0000001fff031819 */ /* 0x104fe20000011400 */
[----:B------:R-:W-:Y:S01]  /*6220*/  @P1 IMAD.MOV.U32 R2, RZ, RZ, R0 ;  /* 0x000000ffff021224 */ /* 0x000fe200078e0000 */
[----:B------:R-:W-:Y:S05]  /*6230*/  @P0 BRA `(.L_x_69) ;  /* 0x0000004000000947 */ /* 0x000fea0003800000 */
[----:B------:R-:W-:Y:S05]  /*6240*/  @!P1 BRA `(.L_x_69) ;  /* 0x0000003000009947 */ /* 0x000fea0003800000 */
[----:B------:R1:W2:Y:S04]  /*6250*/  LDG.E R0, [R4.64] ;  /* 0x0000000a04007981 */ /* 0x0002a8000c1e1900 */
[----:B-1----:R-:W2:Y:S02]  /*6260*/  LDG.E R4, [R4.64+0x4] ;  /* 0x0000040a04047981 */ /* 0x002ea4000c1e1900 */
[----:B--2--5:R-:W-:-:S02]  /*6270*/  IADD3 R7, -R0, R4, RZ ;  /* 0x0000000400077210 */ /* 0x024fc40007ffe1ff */
.L_x_69:
[----:B------:R-:W1:Y:S01]  /*6280*/  S2R R20, SR_CTAID.Y ;  /* 0x0000000000147919 */ /* 0x000e620000002600 */
[----:B------:R-:W-:Y:S01]  /*6290*/  SHF.R.S32.HI R14, RZ, 0x1f, R252 ;  /* 0x0000001fff0e7819 */ /* 0x000fe200000114fc */
[----:B------:R-:W-:Y:S01]  /*62a0*/  BSSY B0, `(.L_x_70) ;  /* 0x0000029000007945 */ /* 0x000fe20003800000 */
[----:B------:R-:W-:Y:S01]  /*62b0*/  SEL R15, R251, RZ, !P1 ;  /* 0x000000fffb0f7207 */ /* 0x000fe20004800000 */
[----:B-----5:R-:W2:Y:S01]  /*62c0*/  S2R R9, SR_CTAID.X ;  /* 0x0000000000097919 */ /* 0x020ea20000002500 */
[----:B------:R-:W-:-:S04]  /*62d0*/  LEA.HI R14, R14, R252, RZ, 0x3 ;  /* 0x000000fc0e0e7211 */ /* 0x000fc800078f18ff */
[----:B------:R-:W-:Y:S02]  /*62e0*/  LOP3.LUT R0, R14, 0x1ffffff8, RZ, 0xc0, !PT ;  /* 0x1ffffff80e007812 */ /* 0x000fe400078ec0ff */
[----:B------:R-:W-:-:S03]  /*62f0*/  SHF.R.S32.HI R14, RZ, 0x3, R14 ;  /* 0x00000003ff0e7819 */ /* 0x000fc6000001140e */
[----:B------:R-:W-:Y:S01]  /*6300*/  IMAD.IADD R0, R252, 0x1, -R0 ;  /* 0x00000001fc007824 */ /* 0x000fe200078e0a00 */
[----:B------:R-:W-:-:S03]  /*6310*/  IADD3 R6, P0, R14, R2, RZ ;  /* 0x000000020e067210 */ /* 0x000fc60007f1e0ff */
[----:B------:R-:W-:Y:S01]  /*6320*/  IMAD.SHL.U32 R12, R0, 0x8, RZ ;  /* 0x00000008000c7824 */ /* 0x000fe200078e00ff */
[----:B------:R-:W-:-:S04]  /*6330*/  SHF.R.S32.HI R0, RZ, 0x1f, R251 ;  /* 0x0000001fff007819 */ /* 0x000fc800000114fb */
[----:B------:R-:W-:Y:S02]  /*6340*/  SHF.R.S32.HI R13, RZ, 0x1f, R12 ;  /* 0x0000001fff0d7819 */ /* 0x000fe4000001140c */
[----:B-1----:R-:W-:Y:S02]  /*6350*/  SHF.R.S32.HI R21, RZ, 0x1f, R20 ;  /* 0x0000001fff157819 */ /* 0x002fe40000011414 */
[----:B------:R-:W-:Y:S01]  /*6360*/  SEL R19, R0, RZ, !P1 ;  /* 0x000000ff00137207 */ /* 0x000fe20004800000 */
[----:B--2---:R-:W-:Y:S01]  /*6370*/  IMAD R16, R9, -0x40, R7 ;  /* 0xffffffc009107824 */ /* 0x004fe200078e0207 */
[----:B------:R-:W-:Y:S01]  /*6380*/  LEA.HI.X.SX32 R7, R14, R3, 0x1, P0 ;  /* 0x000000030e077211 */ /* 0x000fe200000f0eff */
[----:B------:R-:W-:Y:S01]  /*6390*/  IMAD R8, R21, c[0x0][0x308], RZ ;  /* 0x0000c20015087a24 */ /* 0x000fe200078e02ff */
[----:B------:R-:W-:Y:S01]  /*63a0*/  IADD3 R17, R12, 0x40, RZ ;  /* 0x000000400c117810 */ /* 0x000fe20007ffe0ff */
[----:B------:R-:W-:Y:S01]  /*63b0*/  IMAD.WIDE.U32 R4, R20, c[0x0][0x308], R12 ;  /* 0x0000c20014047a25 */ /* 0x000fe200078e000c */
[----:B------:R-:W-:-:S02]  /*63c0*/  ISETP.GE.AND P5, PT, R14, R16, PT ;  /* 0x000000100e00720c */ /* 0x000fc40003fa6270 */
[----:B------:R-:W-:Y:S01]  /*63d0*/  IADD3 R18, R12, 0x80, RZ ;  /* 0x000000800c127810 */ /* 0x000fe20007ffe0ff */
[----:B------:R-:W-:Y:S02]  /*63e0*/  IMAD R8, R20, c[0x0][0x30c], R8 ;  /* 0x0000c30014087a24 */ /* 0x000fe400078e0208 */
[----:B------:R-:W-:Y:S02]  /*63f0*/  IMAD R2, R19, c[0x0][0x310], RZ ;  /* 0x0000c40013027a24 */ /* 0x000fe400078e02ff */
[----:B------:R-:W-:Y:S02]  /*6400*/  IMAD.IADD R5, R5, 0x1, R8 ;  /* 0x0000000105057824 */ /* 0x000fe400078e0208 */
[C---:B------:R-:W-:Y:S02]  /*6410*/  IMAD R2, R15.reuse, c[0x0][0x314], R2 ;  /* 0x0000c5000f027a24 */ /* 0x040fe400078e0202 */
[----:B------:R-:W-:-:S04]  /*6420*/  IMAD.WIDE.U32 R10, R15, c[0x0][0x310], R4 ;  /* 0x0000c4000f0a7a25 */ /* 0x000fc800078e0004 */
[----:B------:R-:W-:-:S04]  /*6430*/  IMAD.WIDE R6, R9, 0x40, R6 ;  /* 0x0000004009067825 */ /* 0x000fc800078e0206 */
[----:B------:R-:W-:Y:S01]  /*6440*/  IMAD.IADD R3, R11, 0x1, R2 ;  /* 0x000000010b037824 */ /* 0x000fe200078e0202 */
        /* <DEDUP_REMOVED lines=11> */
[----:B------:R1:W-:Y:S04]  /*6500*/  @!P2 STG.E.128 [R4.64], RZ ;  /* 0x000000ff0400a986 */ /* 0x0003e8000c101d0a */
[----:B------:R1:W-:Y:S04]  /*6510*/  @!P1 STG.E.128 [R4.64+0x80], RZ ;  /* 0x000080ff04009986 */ /* 0x0003e8000c101d0a */
[----:B------:R1:W-:Y:S02]  /*6520*/  @!P0 STG.E.128 [R4.64+0x100], RZ ;  /* 0x000100ff04008986 */ /* 0x0003e4000c101d0a */
.L_x_71:
[----:B------:R-:W-:Y:S05]  /*6530*/  BSYNC B0 ;  /* 0x0000000000007941 */ /* 0x000fea0003800000 */
.L_x_70:
[----:B------:R-:W-:Y:S01]  /*6540*/  IADD3 R14, R14, 0x20, RZ ;  /* 0x000000200e0e7810 */ /* 0x000fe20007ffe0ff */
[----:B------:R-:W-:Y:S03]  /*6550*/  BSSY B0, `(.L_x_72) ;  /* 0x0000012000007945 */ /* 0x000fe60003800000 */
[----:B------:R-:W-:-:S13]  /*6560*/  ISETP.GE.AND P4, PT, R14, R16, PT ;  /* 0x000000100e00720c */ /* 0x000fda0003f86270 */
        /* <DEDUP_REMOVED lines=8> */
[----:B-1----:R-:W-:-:S04]  /*65f0*/  IMAD.WIDE.U32 R4, R0, c[0x0][0x300], R2 ;  /* 0x0000c00000047a25 */ /* 0x002fc800078e0002 */
[----:B------:R-:W-:Y:S01]  /*6600*/  IMAD R0, R0, c[0x0][0x304], R8 ;  /* 0x0000c10000007a24 */ /* 0x000fe200078e0208 */
[----:B------:R-:W-:-:S03]  /*6610*/  LEA R2, P3, R4, c[0x0][0x2e8], 0x1 ;  /* 0x0000ba0004027a11 */ /* 0x000fc600078608ff */
[----:B------:R-:W-:-:S05]  /*6620*/  IMAD.IADD R0, R5, 0x1, R0 ;  /* 0x0000000105007824 */ /* 0x000fca00078e0200 */
[----:B------:R-:W-:-:S05]  /*6630*/  LEA.HI.X R3, R4, c[0x0][0x2ec], R0, 0x1, P3 ;  /* 0x0000bb0004037a11 */ /* 0x000fca00018f0c00 */
[----:B------:R1:W-:Y:S04]  /*6640*/  @!P2 STG.E.128 [R2.64], RZ ;  /* 0x000000ff0200a986 */ /* 0x0003e8000c101d0a */
[----:B------:R1:W-:Y:S04]  /*6650*/  @!P1 STG.E.128 [R2.64+0x80], RZ ;  /* 0x000080ff02009986 */ /* 0x0003e8000c101d0a */
[----:B------:R1:W-:Y:S02]  /*6660*/  @!P0 STG.E.128 [R2.64+0x100], RZ ;  /* 0x000100ff02008986 */ /* 0x0003e4000c101d0a */
.L_x_73:
[----:B------:R-:W-:Y:S05]  /*6670*/  BSYNC B0 ;  /* 0x0000000000007941 */ /* 0x000fea0003800000 */
.L_x_72:
[----:B------:R-:W-:Y:S01]  /*6680*/  IMAD R0, R21, c[0x0][0x338], RZ ;  /* 0x0000ce0015007a24 */ /* 0x000fe200078e02ff */
[----:B------:R-:W-:Y:S01]  /*6690*/  BSSY B0, `(.L_x_74) ;  /* 0x0000016000007945 */ /* 0x000fe20003800000 */
[----:B-1----:R-:W-:-:S04]  /*66a0*/  IMAD.WIDE.U32 R2, R20, c[0x0][0x338], R12 ;  /* 0x0000ce0014027a25 */ /* 0x002fc800078e000c */
        /* <DEDUP_REMOVED lines=20> */
.L_x_75:
[----:B------:R-:W-:Y:S05]  /*67f0*/  BSYNC B0 ;  /* 0x0000000000007941 */ /* 0x000fea0003800000 */
.L_x_74:
[----:B------:R-:W-:Y:S05]  /*6800*/  @P4 EXIT ;  /* 0x000000000000494d */ /* 0x000fea0003800000 */
[----:B------:R-:W-:Y:S01]  /*6810*/  IADD3 R0, P0, R6, 0x20, RZ ;  /* 0x0000002006007810 */ /* 0x000fe20007f1e0ff */
[----:B------:R-:W-:Y:S01]  /*6820*/  IMAD.MOV.U32 R2, RZ, RZ, R8 ;  /* 0x000000ffff027224 */ /* 0x000fe200078e0008 */
[----:B------:R-:W-:-:S03]  /*6830*/  ISETP.GE.AND P1, PT, R12, c[0x0][0x324], PT ;  /* 0x0000c9000c007a0c */ /* 0x000fc60003f26270 */
[----:B------:R-:W-:Y:S01]  /*6840*/  IMAD.X R6, RZ, RZ, R7, P0 ;  /* 0x000000ffff067224 */ /* 0x000fe200000e0607 */
[----:B------:R-:W-:Y:S01]  /*6850*/  ISETP.GE.AND P0, PT, R17, c[0x0][0x324], PT ;  /* 0x0000c90011007a0c */ /* 0x000fe20003f06270 */
[----:B-1----:R-:W-:-:S04]  /*6860*/  IMAD.WIDE.U32 R4, R0, c[0x0][0x330], R2 ;  /* 0x0000cc0000047a25 */ /* 0x002fc800078e0002 */
[----:B------:R-:W-:Y:S01]  /*6870*/  IMAD R6, R6, c[0x0][0x330], RZ ;  /* 0x0000cc0006067a24 */ /* 0x000fe200078e02ff */
[----:B------:R-:W-:-:S03]  /*6880*/  LEA R2, P2, R4, c[0x0][0x318], 0x1 ;  /* 0x0000c60004027a11 */ /* 0x000fc600078408ff */
[----:B------:R-:W-:-:S04]  /*6890*/  IMAD R0, R0, c[0x0][0x334], R6 ;  /* 0x0000cd0000007a24 */ /* 0x000fc800078e0206 */
[----:B------:R-:W-:-:S05]  /*68a0*/  IMAD.IADD R0, R5, 0x1, R0 ;  /* 0x0000000105007824 */ /* 0x000fca00078e0200 */
[----:B------:R-:W-:-:S05]  /*68b0*/  LEA.HI.X R3, R4, c[0x0][0x31c], R0, 0x1, P2 ;  /* 0x0000c70004037a11 */ /* 0x000fca00010f0c00 */
[----:B------:R1:W-:Y:S01]  /*68c0*/  @!P0 STG.E.128 [R2.64+0x80], RZ ;  /* 0x000080ff02008986 */ /* 0x0003e2000c101d0a */
[----:B------:R-:W-:-:S03]  /*68d0*/  ISETP.GE.AND P0, PT, R18, c[0x0][0x324], PT ;  /* 0x0000c90012007a0c */ /* 0x000fc60003f06270 */
[----:B------:R1:W-:Y:S10]  /*68e0*/  @!P1 STG.E.128 [R2.64], RZ ;  /* 0x000000ff02009986 */ /* 0x0003f4000c101d0a */
[----:B------:R-:W-:Y:S05]  /*68f0*/  @P0 EXIT ;  /* 0x000000000000094d */ /* 0x000fea0003800000 */
[----:B------:R-:W-:Y:S01]  /*6900*/  STG.E.128 [R2.64+0x100], RZ ;  /* 0x000100ff02007986 */ /* 0x000fe2000c101d0a */
[----:B------:R-:W-:Y:S05]  /*6910*/  EXIT ;  /* 0x000000000000794d */ /* 0x000fea0003800000 */
.L_x_76:
        /* <DEDUP_REMOVED lines=14> */
.L_x_1376:


//--------------------- .text._ZN7cutlass13device_kernelIN5flash19enable_sm80_to_sm89INS1_16FlashAttnBwdSm80INS1_25CollectiveMainloopBwdSm80ILi1ELi1EN4cute5tupleIJNS5_1CILi64EEES8_NS7_ILi192EEEEEENS_6half_tEfNS_4arch4Sm80ELb0ELb0ELb0ELb1ELb1ELb0ELb0ELb0ELi2ELi2ELi2ELi2ELb1EEENS1_21CollectiveEpilogueBwdISA_SB_SD_Li256ELb1ELb0ELi4EEENS1_19SingleTileSchedulerILb1ELb0ELb0ELi64EEEEEEEEEvNT_6ParamsE --------------------------
	.section	.text._ZN7cutlass13device_kernelIN5flash19enable_sm80_to_sm89INS1_16FlashAttnBwdSm80INS1_25CollectiveMainloopBwdSm80ILi1ELi1EN4cute5tupleIJNS5_1CILi64EEES8_NS7_ILi192EEEEEENS_6half_tEfNS_4arch4Sm80ELb0ELb0ELb0ELb1ELb1ELb0ELb0ELb0ELi2ELi2ELi2ELi2ELb1EEENS1_21CollectiveEpilogueBwdISA_SB_SD_Li256ELb1ELb0ELi4EEENS1_19SingleTileSchedulerILb1ELb0ELb0ELi64EEEEEEEEEvNT_6ParamsE,"ax",@progbits
	.sectioninfo	@"SHI_REGISTERS=255"
	.align	128
.text._ZN7cutlass13device_kernelIN5flash19enable_sm80_to_sm89INS1_16FlashAttnBwdSm80INS1_25CollectiveMainloopBwdSm80ILi1ELi1EN4cute5tupleIJNS5_1CILi64EEES8_NS7_ILi192EEEEEENS_6half_tEfNS_4arch4Sm80ELb0ELb0ELb0ELb1ELb1ELb0ELb0ELb0ELi2ELi2ELi2ELi2ELb1EEENS1_21CollectiveEpilogueBwdISA_SB_SD_Li256ELb1ELb0ELi4EEENS1_19SingleTileSchedulerILb1ELb0ELb0ELi64EEEEEEEEEvNT_6ParamsE:
        .type           _ZN7cutlass13device_kernelIN5flash19enable_sm80_to_sm89INS1_16FlashAttnBwdSm80INS1_25CollectiveMainloopBwdSm80ILi1ELi1EN4cute5tupleIJNS5_1CILi64EEES8_NS7_ILi192EEEEEENS_6half_tEfNS_4arch4Sm80ELb0ELb0ELb0ELb1ELb1ELb0ELb0ELb0ELi2ELi2ELi2ELi2ELb1EEENS1_21CollectiveEpilogueBwdISA_SB_SD_Li256ELb1ELb0ELi4EEENS1_19SingleTileSchedulerILb1ELb0ELb0ELi64EEEEEEEEEvNT_6ParamsE,@function
        .size           _ZN7cutlass13device_kernelIN5flash19enable_sm80_to_sm89INS1_16FlashAttnBwdSm80INS1_25CollectiveMainloopBwdSm80ILi1ELi1EN4cute5tupleIJNS5_1CILi64EEES8_NS7_ILi192EEEEEENS_6half_tEfNS_4arch4Sm80ELb0ELb0ELb0ELb1ELb1ELb0ELb0ELb0ELi2ELi2ELi2ELi2ELb1EEENS1_21CollectiveEpilogueBwdISA_SB_SD_Li256ELb1ELb0ELi4EEENS1_19SingleTileSchedulerILb1ELb0ELb0ELi64EEEEEEEEEvNT_6ParamsE,(.L_x_1377 - _ZN7cutlass13device_kernelIN5flash19enable_sm80_to_sm89INS1_16FlashAttnBwdSm80INS1_25CollectiveMainloopBwdSm80ILi1ELi1EN4cute5tupleIJNS5_1CILi64EEES8_NS7_ILi192EEEEEENS_6half_tEfNS_4arch4Sm80ELb0ELb0ELb0ELb1ELb1ELb0ELb0ELb0ELi2ELi2ELi2ELi2ELb1EEENS1_21CollectiveEpilogueBwdISA_SB_SD_Li256ELb1ELb0ELi4EEENS1_19SingleTileSchedulerILb1ELb0ELb0ELi64EEEEEEEEEvNT_6ParamsE)
        .other          _ZN7cutlass13device_kernelIN5flash19enable_sm80_to_sm89INS1_16FlashAttnBwdSm80INS1_25CollectiveMainloopBwdSm80ILi1ELi1EN4cute5tupleIJNS5_1CILi64EEES8_NS7_ILi192EEEEEENS_6half_tEfNS_4arch4Sm80ELb0ELb0ELb0ELb1ELb1ELb0ELb0ELb0ELi2ELi2ELi2ELi2ELb1EEENS1_21CollectiveEpilogueBwdISA_SB_SD_Li256ELb1ELb0ELi4EEENS1_19SingleTileSchedulerILb1ELb0ELb0ELi64EEEEEEEEEvNT_6ParamsE,@"STO_CUDA_ENTRY STV_DEFAULT"
_ZN7cutlass13device_kernelIN5flash19enable_sm80_to_sm89INS1_16FlashAttnBwdSm80INS1_25CollectiveMainloopBwdSm80ILi1ELi1EN4cute5tupleIJNS5_1CILi64EEES8_NS7_ILi192EEEEEENS_6half_tEfNS_4arch4Sm80ELb0ELb0ELb0ELb1ELb1ELb0ELb0ELb0ELi2ELi2ELi2ELi2ELb1EEENS1_21CollectiveEpilogueBwdISA_SB_SD_Li256ELb1ELb0ELi4EEENS1_19SingleTileSchedulerILb1ELb0ELb0ELi64EEEEEEEEEvNT_6ParamsE:
        /* <DEDUP_REMOVED lines=17> */
.L_x_78:
        /* <DEDUP_REMOVED lines=8> */
.L_x_80:
[----:B------:R-:W-:Y:S02]  /*0190*/  MOV R0, c[0x0][0x3a4] ;  /* 0x0000e90000007a02 */ /* 0x000fe40000000f00 */
.L_x_79:
[----:B-1----:R-:W-:-:S05]  /*01a0*/  IMAD.SHL.U32 R2, R28, 0x40, RZ ;  /* 0x000000401c027824 */ /* 0x002fca00078e00ff */
[----:B-----5:R-:W-:-:S04]  /*01b0*/  ISETP.GE.AND P0, PT, R2, R0, PT ;  /* 0x000000000200720c */ /* 0x020fc80003f06270 */
[----:B------:R-:W-:Y:S01]  /*01c0*/  SEL R251, R5, 0xffffffff, !P0 ;  /* 0xffffffff05fb7807 */ /* 0x000fe20004000000 */
[----:B------:R-:W-:Y:S05]  /*01d0*/  BRA `(.L_x_81) ;  /* 0x0000011000007947 */ /* 0x000fea0003800000 */
.L_x_77:
[----:B---34-:R-:W-:-:S04]  /*01e0*/  ISETP.NE.U32.AND P0, PT, RZ, c[0x0][0x3c0], PT ;  /* 0x0000f000ff007a0c */ /* 0x018fc80003f05070 */
[----:B------:R-:W-:-:S13]  /*01f0*/  ISETP.NE.AND.EX P0, PT, RZ, c[0x0][0x3c4], PT, P0 ;  /* 0x0000f100ff007a0c */ /* 0x000fda0003f05300 */
[----:B------:R-:W-:Y:S05]  /*0200*/  @!P0 BRA `(.L_x_82) ;  /* 0x0000002000008947 */ /* 0x000fea0003800000 */
[----:B------:R1:W5:Y:S01]  /*0210*/  LDG.E R0, [R2.64] ;  /* 0x0000000a02007981 */ /* 0x000362000c1e1900 */
[----:B------:R-:W-:Y:S05]  /*0220*/  BRA `(.L_x_83) ;  /* 0x0000009000007947 */ /* 0x000fea0003800000 */
.L_x_82:
        /* <DEDUP_REMOVED lines=8> */
.L_x_84:
[----:B------:R-:W-:Y:S02]  /*02b0*/  MOV R0, c[0x0][0x3a4] ;  /* 0x0000e90000007a02 */ /* 0x000fe40000000f00 */
.L_x_83:
[----:B-1----:R-:W-:-:S05]  /*02c0*/  IMAD.SHL.U32 R2, R28, 0x40, RZ ;  /* 0x000000401c027824 */ /* 0x002fca00078e00ff */
[----:B-----5:R-:W-:-:S04]  /*02d0*/  ISETP.GE.AND P0, PT, R2, R0, PT ;  /* 0x000000000200720c */ /* 0x020fc80003f06270 */
[----:B------:R-:W-:-:S04]  /*02e0*/  SEL R251, R5, 0xffffffff, !P0 ;  /* 0xffffffff05fb7807 */ /* 0x000fc80004000000 */
.L_x_81:
        /* <DEDUP_REMOVED lines=31> */
.L_x_85:
[----:B-1----:R-:W-:-:S04]  /*04e0*/  ISETP.NE.U32.AND P0, PT, RZ, c[0x0][0x2e0], PT ;  /* 0x0000b800ff007a0c */ /* 0x002fc80003f05070 */
[----:B------:R-:W-:-:S13]  /*04f0*/  ISETP.NE.AND.EX P0, PT, RZ, c[0x0][0x2e4], PT, P0 ;  /* 0x0000b900ff007a0c */ /* 0x000fda0003f05300 */
[----:B------:R-:W-:Y:S05]  /*0500*/  @!P0 BRA `(.L_x_86) ;  /* 0x0000003000008947 */ /* 0x000fea0003800000 */
[----:B------:R-:W-:-:S05]  /*0510*/  IMAD.WIDE R2, R251, R12, c[0x0][0x2e0] ;  /* 0x0000b800fb027625 */ /* 0x000fca00078e020c */
[----:B------:R1:W5:Y:S01]  /*0520*/  LDG.E R11, [R2.64] ;  /* 0x0000000a020b7981 */ /* 0x000362000c1e1900 */
[----:B------:R-:W-:Y:S05]  /*0530*/  BRA `(.L_x_87) ;  /* 0x0000004000007947 */ /* 0x000fea0003800000 */
.L_x_86:
[----:B------:R-:W-:Y:S05]  /*0540*/  @!P3 BRA `(.L_x_87) ;  /* 0x000000300000b947 */ /* 0x000fea0003800000 */
[----:B------:R-:W2:Y:S04]  /*0550*/  LDG.E R0, [R4.64] ;  /* 0x0000000a04007981 */ /* 0x000ea8000c1e1900 */
[----:B------:R-:W2:Y:S02]  /*0560*/  LDG.E R2, [R4.64+0x4] ;  /* 0x0000040a04027981 */ /* 0x000ea4000c1e1900 */
[----:B--2---:R-:W-:Y:S02]  /*0570*/  IADD3 R11, -R0, R2, RZ ;  /* 0x00000002000b7210 */ /* 0x004fe40007ffe1ff */
.L_x_87:
        /* <DEDUP_REMOVED lines=496> */
.L_x_91:
        /* <DEDUP_REMOVED lines=414> */
.L_x_89:
        /* <DEDUP_REMOVED lines=120> */
.L_x_90:
        /* <DEDUP_REMOVED lines=166> */
.L_x_88:
        /* <DEDUP_REMOVED lines=145> */
.L_x_93:
        /* <DEDUP_REMOVED lines=62> */
.L_x_95:
[----:B------:R-:W-:Y:S05]  /*5d30*/  BSYNC B0 ;  /* 0x0000000000007941 */ /* 0x000fea0003800000 */
.L_x_94:
        /* <DEDUP_REMOVED lines=21> */
.L_x_97:
[----:B------:R-:W-:Y:S05]  /*5e90*/  BSYNC B0 ;  /* 0x0000000000007941 */ /* 0x000fea0003800000 */
.L_x_96:
        /* <DEDUP_REMOVED lines=24> */
.L_x_99:
[----:B------:R-:W-:Y:S05]  /*6020*/  BSYNC B0 ;  /* 0x0000000000007941 */ /* 0x000fea0003800000 */
.L_x_98:
        /* <DEDUP_REMOVED lines=19> */
.L_x_92:
        /* <DEDUP_REMOVED lines=18> */
.L_x_100:
        /* <DEDUP_REMOVED lines=43> */
.L_x_102:
[----:B------:R-:W-:Y:S05]  /*6530*/  BSYNC B0 ;  /* 0x0000000000007941 */ /* 0x000fea0003800000 */
.L_x_101:
        /* <DEDUP_REMOVED lines=19> */
.L_x_104:
[----:B------:R-:W-:Y:S05]  /*6670*/  BSYNC B0 ;  /* 0x0000000000007941 */ /* 0x000fea0003800000 */
.L_x_103:
        /* <DEDUP_REMOVED lines=23> */
.L_x_106:
[----:B------:R-:W-:Y:S05]  /*67f0*/  BSYNC B0 ;  /* 0x0000000000007941 */ /* 0x000fea0003800000 */
.L_x_105:
        /* <DEDUP_REMOVED lines=18> */
.L_x_107:
        /* <DEDUP_REMOVED lines=14> */
.L_x_1377:


//--------------------- .text._ZN7cutlass13device_kernelIN5flash19enable_sm80_to_sm89INS1_16FlashAttnBwdSm80INS1_25CollectiveMainloopBwdSm80ILi1ELi1EN4cute5tupleIJNS5_1CILi64EEES8_NS7_ILi192EEEEEENS_6half_tEfNS_4arch4Sm80ELb0ELb0ELb0ELb1ELb0ELb0ELb0ELb0ELi2ELi2ELi2ELi2ELb1EEENS1_24CollectiveEpilogueBwdGQAISA_fSD_Li256ELb1ELb0EEENS1_19SingleTileSchedulerILb1ELb0ELb0ELi64EEEEEEEEEvNT_6ParamsE --------------------------
	.section	.text._ZN7cutlass13device_kernelIN5flash19enable_sm80_to_sm89INS1_16FlashAttnBwdSm80INS1_25CollectiveMainloopBwdSm80ILi1ELi1EN4cute5tupleIJNS5_1CILi64EEES8_NS7_ILi192EEEEEENS_6half_tEfNS_4arch4Sm80ELb0ELb0ELb0ELb1ELb0ELb0ELb0ELb0ELi2ELi2ELi2ELi2ELb1EEENS1_24CollectiveEpilogueBwdGQAISA_fSD_Li256ELb1ELb0EEENS1_19SingleTileSchedulerILb1ELb0ELb0ELi64EEEEEEEEEvNT_6ParamsE,"ax",@progbits
	.sectioninfo	@"SHI_REGISTERS=255"
	.align	128
.text._ZN7cutlass13device_kernelIN5flash19enable_sm80_to_sm89INS1_16FlashAttnBwdSm80INS1_25CollectiveMainloopBwdSm80ILi1ELi1EN4cute5tupleIJNS5_1CILi64EEES8_NS7_ILi192EEEEEENS_6half_tEfNS_4arch4Sm80ELb0ELb0ELb0ELb1ELb0ELb0ELb0ELb0ELi2ELi2ELi2ELi2ELb1EEENS1_24CollectiveEpilogueBwdGQAISA_fSD_Li256ELb1ELb0EEENS1_19SingleTileSchedulerILb1ELb0ELb0ELi64EEEEEEEEEvNT_6ParamsE:
        .type           _ZN7cutlass13device_kernelIN5flash19enable_sm80_to_sm89INS1_16FlashAttnBwdSm80INS1_25CollectiveMainloopBwdSm80ILi1ELi1EN4cute5tupleIJNS5_1CILi64EEES8_NS7_ILi192EEEEEENS_6half_tEfNS_4arch4Sm80ELb0ELb0ELb0ELb1ELb0ELb0ELb0ELb0ELi2ELi2ELi2ELi2ELb1EEENS1_24CollectiveEpilogueBwdGQAISA_fSD_Li256ELb1ELb0EEENS1_19SingleTileSchedulerILb1ELb0ELb0ELi64EEEEEEEEEvNT_6ParamsE,@function
        .size           _ZN7cutlass13device_kernelIN5flash19enable_sm80_to_sm89INS1_16FlashAttnBwdSm80INS1_25CollectiveMainloopBwdSm80ILi1ELi1EN4cute5tupleIJNS5_1CILi64EEES8_NS7_ILi192EEEEEENS_6half_tEfNS_4arch4Sm80ELb0ELb0ELb0ELb1ELb0ELb0ELb0ELb0ELi2ELi2ELi2ELi2ELb1EEENS1_24CollectiveEpilogueBwdGQAISA_fSD_Li256ELb1ELb0EEENS1_19SingleTileSchedulerILb1ELb0ELb0ELi64EEEEEEEEEvNT_6ParamsE,(.L_x_1378 - _ZN7cutlass13device_kernelIN5flash19enable_sm80_to_sm89INS1_16FlashAttnBwdSm80INS1_25CollectiveMainloopBwdSm80ILi1ELi1EN4cute5tupleIJNS5_1CILi64EEES8_NS7_ILi192EEEEEENS_6half_tEfNS_4arch4Sm80ELb0ELb0ELb0ELb1ELb0ELb0ELb0ELb0ELi2ELi2ELi2ELi2ELb1EEENS1_24CollectiveEpilogueBwdGQAISA_fSD_Li256ELb1ELb0EEENS1_19SingleTileSchedulerILb1ELb0ELb0ELi64EEEEEEEEEvNT_6ParamsE)
        .other          _ZN7cutlass13device_kernelIN5flash19enable_sm80_to_sm89INS1_16FlashAttnBwdSm80INS1_25CollectiveMainloopBwdSm80ILi1ELi1EN4cute5tupleIJNS5_1CILi64EEES8_NS7_ILi192EEEEEENS_6half_tEfNS_4arch4Sm80ELb0ELb0ELb0ELb1ELb0ELb0ELb0ELb0ELi2ELi2ELi2ELi2ELb1EEENS1_24CollectiveEpilogueBwdGQAISA_fSD_Li256ELb1ELb0EEENS1_19SingleTileSchedulerILb1ELb0ELb0ELi64EEEEEEEEEvNT_6ParamsE,@"STO_CUDA_ENTRY STV_DEFAULT"
_ZN7cutlass13device_kernelIN5flash19enable_sm80_to_sm89INS1_16FlashAttnBwdSm80INS1_25CollectiveMainloopBwdSm80ILi1ELi1EN4cute5tupleIJNS5_1CILi64EEES8_NS7_ILi192EEEEEENS_6half_tEfNS_4arch4Sm80ELb0ELb0ELb0ELb1ELb0ELb0ELb0ELb0ELi2ELi2ELi2ELi2ELb1EEENS1_24CollectiveEpilogueBwdGQAISA_fSD_Li256ELb1ELb0EEENS1_19SingleTileSchedulerILb1ELb0ELb0ELi64EEEEEEEEEvNT_6ParamsE:
        /* <DEDUP_REMOVED lines=17> */
.L_x_109:
        /* <DEDUP_REMOVED lines=8> */
.L_x_111:
[----:B------:R-:W-:Y:S02]  /*0190*/  MOV R0, c[0x0][0x3ac] ;  /* 0x0000eb0000007a02 */ /* 0x000fe40000000f00 */
.L_x_110:
[----:B-1----:R-:W-:-:S05]  /*01a0*/  IMAD.SHL.U32 R2, R28, 0x40, RZ ;  /* 0x000000401c027824 */ /* 0x002fca00078e00ff */
[----:B-----5:R-:W-:-:S04]  /*01b0*/  ISETP.GE.AND P0, PT, R2, R0, PT ;  /* 0x000000000200720c */ /* 0x020fc80003f06270 */
[----:B------:R-:W-:Y:S01]  /*01c0*/  SEL R251, R5, 0xffffffff, !P0 ;  /* 0xffffffff05fb7807 */ /* 0x000fe20004000000 */
[----:B------:R-:W-:Y:S05]  /*01d0*/  BRA `(.L_x_112) ;  /* 0x0000011000007947 */ /* 0x000fea0003800000 */
.L_x_108:
[----:B---34-:R-:W-:-:S04]  /*01e0*/  ISETP.NE.U32.AND P0, PT, RZ, c[0x0][0x3c8], PT ;  /* 0x0000f200ff007a0c */ /* 0x018fc80003f05070 */
[----:B------:R-:W-:-:S13]  /*01f0*/  ISETP.NE.AND.EX P0, PT, RZ, c[0x0][0x3cc], PT, P0 ;  /* 0x0000f300ff007a0c */ /* 0x000fda0003f05300 */
[----:B------:R-:W-:Y:S05]  /*0200*/  @!P0 BRA `(.L_x_113) ;  /* 0x0000002000008947 */ /* 0x000fea0003800000 */
[----:B------:R1:W5:Y:S01]  /*0210*/  LDG.E R0, [R2.64] ;  /* 0x0000000a02007981 */ /* 0x000362000c1e1900 */
[----:B------:R-:W-:Y:S05]  /*0220*/  BRA `(.L_x_114) ;  /* 0x0000009000007947 */ /* 0x000fea0003800000 */
.L_x_113:
        /* <DEDUP_REMOVED lines=8> */
.L_x_115:
[----:B------:R-:W-:Y:S02]  /*02b0*/  MOV R0, c[0x0][0x3ac] ;  /* 0x0000eb0000007a02 */ /* 0x000fe40000000f00 */
.L_x_114:
[----:B-1----:R-:W-:-:S05]  /*02c0*/  IMAD.SHL.U32 R2, R28, 0x40, RZ ;  /* 0x000000401c027824 */ /* 0x002fca00078e00ff */
[----:B-----5:R-:W-:-:S04]  /*02d0*/  ISETP.GE.AND P0, PT, R2, R0, PT ;  /* 0x000000000200720c */ /* 0x020fc80003f06270 */
[----:B------:R-:W-:-:S04]  /*02e0*/  SEL R251, R5, 0xffffffff, !P0 ;  /* 0xffffffff05fb7807 */ /* 0x000fc80004000000 */
.L_x_112:
[----:B------:R-:W-:-:S13]  /*02f0*/  ISETP.GE.AND P0, PT, R251, RZ, PT ;  /* 0x000000fffb00720c */ /* 0x000fda0003f06270 */
[----:B------:R-:W-:Y:S05]  /*0300*/  @!P0 EXIT ;  /* 0x000000000000894d */ /* 0x000fea0003800000 */
[----:B------:R-:W-:Y:S01]  /*0310*/  ISETP.NE.U32.AND P0, PT, RZ, c[0x0][0x2d8], PT ;  /* 0x0000b600ff007a0c */ /* 0x000fe20003f05070 */
[----:B------:R-:W-:Y:S01]  /*0320*/  IMAD.WIDE R4, R251, R13, c[0x0][0x2c8] ;  /* 0x0000b200fb047625 */ /* 0x000fe200078e020d */
[----:B------:R-:W-:Y:S02]  /*0330*/  ISETP.NE.U32.AND P2, PT, RZ, c[0x0][0x2c8], PT ;  /* 0x0000b200ff007a0c */ /* 0x000fe40003f45070 */
[----:B------:R-:W-:Y:S02]  /*0340*/  ISETP.NE.AND.EX P0, PT, RZ, c[0x0][0x2dc], PT, P0 ;  /* 0x0000b700ff007a0c */ /* 0x000fe40003f05300 */
[----:B------:R-:W-:Y:S02]  /*0350*/  ISETP.NE.AND.EX P2, PT, RZ, c[0x0][0x2cc], PT, P2 ;  /* 0x0000b300ff007a0c */ /* 0x000fe40003f45320 */
[----:B------:R-:W-:-:S04]  /*0360*/  ISETP.NE.U32.AND P3, PT, RZ, c[0x0][0x2d0], PT ;  /* 0x0000b400ff007a0c */ /* 0x000fc80003f65070 */
[----:B------:R-:W-:-:S05]  /*0370*/  ISETP.NE.AND.EX P3, PT, RZ, c[0x0][0x2d4], PT, P3 ;  /* 0x0000b500ff007a0c */ /* 0x000fca0003f65330 */
[CC--:B------:R-:W-:Y:S02]  /*0380*/  @P0 IMAD.WIDE R2, R251.reuse, R13.reuse, c[0x0][0x2d8] ;  /* 0x0000b600fb020625 */ /* 0x0c0fe400078e020d */
[----:B------:R-:W2:Y:S04]  /*0390*/  @P2 LDG.E R0, [R4.64] ;  /* 0x0000000a04002981 */ /* 0x000ea8000c1e1900 */
[----:B------:R1:W3:Y:S04]  /*03a0*/  @P0 LDG.E R8, [R2.64] ;  /* 0x0000000a02080981 */ /* 0x0002e8000c1e1900 */
[----:B------:R-:W4:Y:S01]  /*03b0*/  @P2 LDG.E R7, [R4.64] ;  /* 0x0000000a04072981 */ /* 0x000f22000c1e1900 */
[----:B-1----:R-:W-:-:S05]  /*03c0*/  IMAD.WIDE R2, R251, R13, c[0x0][0x2d0] ;  /* 0x0000b400fb027625 */ /* 0x002fca00078e020d */
[----:B------:R-:W5:Y:S01]  /*03d0*/  @P3 LDG.E R6, [R2.64] ;  /* 0x0000000a02063981 */ /* 0x000f62000c1e1900 */
[----:B------:R-:W-:Y:S01]  /*03e0*/  ULDC UR8, c[0x0][0x168] ;  /* 0x00005a0000087ab9 */ /* 0x000fe20000000800 */
[----:B------:R-:W-:Y:S01]  /*03f0*/  CS2R R10, SRZ ;  /* 0x00000000000a7805 */ /* 0x000fe2000001ff00 */
[----:B------:R-:W-:Y:S02]  /*0400*/  IMAD.MOV.U32 R12, RZ, RZ, RZ ;  /* 0x000000ffff0c7224 */ /* 0x000fe400078e00ff */
[----:B------:R-:W-:Y:S02]  /*0410*/  IMAD.MOV.U32 R23, RZ, RZ, c[0x0][0x198] ;  /* 0x00006600ff177624 */ /* 0x000fe400078e00ff */
[----:B--2---:R-:W-:Y:S01]  /*0420*/  @P2 IMAD R0, R251, 0x40, R0 ;  /* 0x00000040fb002824 */ /* 0x004fe200078e0200 */
[----:B---3--:R1:W2:Y:S04]  /*0430*/  @P0 R2UR UR8, R8 ;  /* 0x00000000080803c2 */ /* 0x0082a800000e0000 */
[----:B-1----:R-:W-:-:S04]  /*0440*/  @P2 SHF.R.S32.HI R8, RZ, 0x1f, R0 ;  /* 0x0000001fff082819 */ /* 0x002fc80000011400 */
[----:B------:R-:W-:Y:S02]  /*0450*/  @P2 LEA.HI R0, R8, R0, RZ, 0x6 ;  /* 0x0000000008002211 */ /* 0x000fe400078f30ff */
[----:B------:R-:W-:Y:S01]  /*0460*/  CS2R R8, SRZ ;  /* 0x0000000000087805 */ /* 0x000fe2000001ff00 */
[--C-:B-----5:R-:W-:Y:S01]  /*0470*/  @P3 SHF.R.S32.HI R11, RZ, 0x1f, R6.reuse ;  /* 0x0000001fff0b3819 */ /* 0x120fe20000011406 */
[--C-:B----4-:R-:W-:Y:S01]  /*0480*/  @P2 IMAD.MOV.U32 R8, RZ, RZ, R7.reuse ;  /* 0x000000ffff082224 */ /* 0x110fe200078e0007 */
[----:B------:R-:W-:Y:S01]  /*0490*/  @P2 SHF.R.S32.HI R9, RZ, 0x1f, R7 ;  /* 0x0000001fff092819 */ /* 0x000fe20000011407 */
[----:B------:R-:W-:Y:S01]  /*04a0*/  @P3 IMAD.MOV.U32 R10, RZ, RZ, R6 ;  /* 0x000000ffff0a3224 */ /* 0x000fe200078e0006 */
[----:B------:R-:W-:Y:S01]  /*04b0*/  @P2 LOP3.LUT R12, R0, 0xffffffc0, RZ, 0xc0, !PT ;  /* 0xffffffc0000c2812 */ /* 0x000fe200078ec0ff */
[----:B--2---:R-:W-:Y:S05]  /*04c0*/  @P0 BRA `(.L_x_116) ;  /* 0x0000006000000947 */ /* 0x004fea0003800000 */
[----:B------:R-:W-:Y:S05]  /*04d0*/  @!P2 BRA `(.L_x_116) ;  /* 0x000000500000a947 */ /* 0x000fea0003800000 */
[----:B------:R1:W2:Y:S04]  /*04e0*/  LDG.E R0, [R4.64] ;  /* 0x0000000a04007981 */ /* 0x0002a8000c1e1900 */
[----:B-1----:R-:W3:Y:S01]  /*04f0*/  LDG.E R4, [R4.64+0x4] ;  /* 0x0000040a04047981 */ /* 0x002ee2000c1e1900 */
[----:B--2---:R-:W1:Y:S08]  /*0500*/  R2UR UR8, R0 ;  /* 0x00000000000873c2 */ /* 0x004e7000000e0000 */
[----:B---3--:R-:W1:Y:S02]  /*0510*/  R2UR UR4, R4 ;  /* 0x00000000040473c2 */ /* 0x008e6400000e0000 */
[----:B-1----:R-:W-:-:S06]  /*0520*/  UIADD3 UR8, -UR8, UR4, URZ ;  /* 0x0000000408087290 */ /* 0x002fcc000fffe13f */
.L_x_116:
[----:B------:R-:W-:-:S04]  /*0530*/  ISETP.NE.U32.AND P0, PT, RZ, c[0x0][0x2e0], PT ;  /* 0x0000b800ff007a0c */ /* 0x000fc80003f05070 */
[----:B------:R-:W-:-:S13]  /*0540*/  ISETP.NE.AND.EX P0, PT, RZ, c[0x0][0x2e4], PT, P0 ;  /* 0x0000b900ff007a0c */ /* 0x000fda0003f05300 */
[----:B------:R-:W-:Y:S05]  /*0550*/  @!P0 BRA `(.L_x_117) ;  /* 0x0000003000008947 */ /* 0x000fea0003800000 */
[----:B------:R-:W-:-:S05]  /*0560*/  IMAD.WIDE R2, R251, R13, c[0x0][0x2e0] ;  /* 0x0000b800fb027625 */ /* 0x000fca00078e020d */
[----:B------:R1:W5:Y:S01]  /*0570*/  LDG.E R23, [R2.64] ;  /* 0x0000000a02177981 */ /* 0x000362000c1e1900 */
[----:B------:R-:W-:Y:S05]  /*0580*/  BRA `(.L_x_118) ;  /* 0x0000004000007947 */ /* 0x000fea0003800000 */
.L_x_117:
[----:B------:R-:W-:Y:S05]  /*0590*/  @!P3 BRA `(.L_x_118) ;  /* 0x000000300000b947 */ /* 0x000fea0003800000 */
[----:B------:R1:W2:Y:S04]  /*05a0*/  LDG.E R0, [R2.64] ;  /* 0x0000000a02007981 */ /* 0x0002a8000c1e1900 */
[----:B-1----:R-:W2:Y:S02]  /*05b0*/  LDG.E R2, [R2.64+0x4] ;  /* 0x0000040a02027981 */ /* 0x002ea4000c1e1900 */
[----:B--2---:R-:W-:Y:S02]  /*05c0*/  IADD3 R23, -R0, R2, RZ ;  /* 0x0000000200177210 */ /* 0x004fe40007ffe1ff */
.L_x_118:
        /* <DEDUP_REMOVED lines=77> */
[----:B------:R-:W-:Y:S01]  /*0aa0*/  SHF.R.S32.HI R7, RZ, 0x4, R32 ;  /* 0x00000004ff077819 */ /* 0x000fe20000011420 */
[----:B------:R-:W-:Y:S01]  /*0ab0*/  IMAD.SHL.U32 R18, R22, 0x8, RZ ;  /* 0x0000000816127824 */ /* 0x000fe200078e00ff */
[----:B------:R-:W-:Y:S01]  /*0ac0*/  SHF.R.S32.HI R3, RZ, 0x1f, R0 ;  /* 0x0000001fff037819 */ /* 0x000fe20000011400 */
[----:B------:R-:W-:Y:S01]  /*0ad0*/  USHF.L.U32 UR14, UR4, 0x6, URZ ;  /* 0x00000006040e7899 */ /* 0x000fe2000800063f */
[----:B------:R-:W-:Y:S01]  /*0ae0*/  LEA.HI.X.SX32 R27, R2, R5, 0x1, P0 ;  /* 0x00000005021b7211 */ /* 0x000fe200000f0eff */
[----:B------:R-:W-:Y:S01]  /*0af0*/  USHF.L.U64.HI UR9, UR4, UR9, UR5 ;  /* 0x0000000904097299 */ /* 0x000fe20008010205 */
[----:B------:R-:W-:Y:S01]  /*0b00*/  SHF.R.S32.HI R12, RZ, 0x1f, R243 ;  /* 0x0000001fff0c7819 */ /* 0x000fe200000114f3 */
[----:B------:R-:W-:Y:S01]  /*0b10*/  IMAD R2, R3, c[0x0][0x1e0], RZ ;  /* 0x0000780003027a24 */ /* 0x000fe200078e02ff */
[----:B------:R-:W-:Y:S01]  /*0b20*/  IADD3 R20, P0, R243, R8, RZ ;  /* 0x00000008f3147210 */ /* 0x000fe20007f1e0ff */
[----:B------:R-:W-:Y:S01]  /*0b30*/  IMAD R3, R3, c[0x0][0x1b0], RZ ;  /* 0x00006c0003037a24 */ /* 0x000fe200078e02ff */
[----:B------:R-:W-:Y:S01]  /*0b40*/  LEA.HI R6, R32, R7, RZ, 0x1 ;  /* 0x0000000720067211 */ /* 0x000fe200078f08ff */
[----:B------:R-:W-:Y:S01]  /*0b50*/  IMAD R2, R0, c[0x0][0x1e4], R2 ;  /* 0x0000790000027a24 */ /* 0x000fe200078e0202 */
[----:B------:R-:W-:Y:S01]  /*0b60*/  SHF.R.S32.HI R19, RZ, 0x1f, R18 ;  /* 0x0000001fff137819 */ /* 0x000fe20000011412 */
[----:B------:R-:W-:Y:S01]  /*0b70*/  IMAD.X R24, R12, 0x1, R9, P0 ;  /* 0x000000010c187824 */ /* 0x000fe200000e0609 */
[----:B------:R-:W-:Y:S01]  /*0b80*/  LOP3.LUT R6, R6, 0xfffffffe, RZ, 0xc0, !PT ;  /* 0xfffffffe06067812 */ /* 0x000fe200078ec0ff */
[----:B------:R-:W-:Y:S01]  /*0b90*/  IMAD.WIDE.U32 R8, R34, c[0x0][0x270], R14 ;  /* 0x00009c0022087a25 */ /* 0x000fe200078e000e */
[----:B------:R-:W-:Y:S01]  /*0ba0*/  IADD3 R16, P0, R243, R10, RZ ;  /* 0x0000000af3107210 */ /* 0x000fe20007f1e0ff */
[----:B------:R-:W-:Y:S01]  /*0bb0*/  UIADD3 UR5, UR8, 0x3f, URZ ;  /* 0x0000003f08057890 */ /* 0x000fe2000fffe03f */
[----:B------:R-:W-:Y:S01]  /*0bc0*/  SHF.R.S32.HI R35, RZ, 0x1f, R34 ;  /* 0x0000001fff237819 */ /* 0x000fe20000011422 */
[----:B------:R-:W-:Y:S01]  /*0bd0*/  IMAD.WIDE.U32 R4, R0, c[0x0][0x1e0], R18 ;  /* 0x0000780000047a25 */ /* 0x000fe200078e0012 */
[----:B------:R-:W-:Y:S01]  /*0be0*/  SHF.R.S32.HI R21, RZ, 0x1f, R251 ;  /* 0x0000001fff157819 */ /* 0x000fe200000114fb */
[----:B------:R-:W-:Y:S01]  /*0bf0*/  USHF.R.S32.HI UR4, URZ, 0x1f, UR5 ;  /* 0x0000001f3f047899 */ /* 0x000fe20008011405 */
[----:B------:R-:W-:Y:S01]  /*0c00*/  SEL R10, R251, RZ, !P3 ;  /* 0x000000fffb0a7207 */ /* 0x000fe20005800000 */
[----:B------:R-:W-:Y:S01]  /*0c10*/  IMAD.IADD R25, R7, 0x1, -R6 ;  /* 0x0000000107197824 */ /* 0x000fe200078e0a06 */
[----:B------:R-:W-:Y:S01]  /*0c20*/  LOP3.LUT R236, R236, 0xfffffffb, RZ, 0xc0, !PT ;  /* 0xfffffffbecec7812 */ /* 0x000fe200078ec0ff */
[----:B------:R-:W-:Y:S01]  /*0c30*/  IMAD.IADD R5, R5, 0x1, R2 ;  /* 0x0000000105057824 */ /* 0x000fe200078e0202 */
[----:B------:R-:W-:Y:S01]  /*0c40*/  ULEA.HI UR4, UR4, UR5, URZ, 0x6 ;  /* 0x0000000504047291 */ /* 0x000fe2000f8f303f */
[----:B------:R-:W-:Y:S01]  /*0c50*/  IMAD R6, R0, c[0x0][0x1b4], R3 ;  /* 0x00006d0000067a24 */ /* 0x000fe200078e0203 */
[----:B------:R-:W-:Y:S01]  /*0c60*/  CS2R R130, SRZ ;  /* 0x0000000000827805 */ /* 0x000fe2000001ff00 */
[----:B------:R-:W-:Y:S01]  /*0c70*/  IMAD.X R17, R12, 0x1, R11, P0 ;  /* 0x000000010c117824 */ /* 0x000fe200000e060b */
[----:B------:R-:W-:Y:S01]  /*0c80*/  CS2R R128, SRZ ;  /* 0x0000000000807805 */ /* 0x000fe2000001ff00 */
[----:B------:R-:W-:Y:S01]  /*0c90*/  IMAD.WIDE.U32 R2, R0, c[0x0][0x1b0], R18 ;  /* 0x00006c0000027a25 */ /* 0x000fe200078e0012 */
[C---:B------:R-:W-:Y:S01]  /*0ca0*/  SEL R0, R21.reuse, RZ, !P3 ;  /* 0x000000ff15007207 */ /* 0x040fe20005800000 */
[----:B------:R-:W-:Y:S01]  /*0cb0*/  CS2R R126, SRZ ;  /* 0x00000000007e7805 */ /* 0x000fe2000001ff00 */
[----:B------:R-:W-:Y:S01]  /*0cc0*/  SEL R21, R21, RZ, !P2 ;  /* 0x000000ff15157207 */ /* 0x000fe20005000000 */
[----:B------:R-:W-:Y:S01]  /*0cd0*/  IMAD R12, R35, c[0x0][0x270], RZ ;  /* 0x00009c00230c7a24 */ /* 0x000fe200078e02ff */
[----:B------:R-:W-:Y:S01]  /*0ce0*/  CS2R R124, SRZ ;  /* 0x00000000007c7805 */ /* 0x000fe2000001ff00 */
[----:B------:R-:W-:Y:S01]  /*0cf0*/  IMAD.IADD R3, R3, 0x1, R6 ;  /* 0x0000000103037824 */ /* 0x000fe200078e0206 */
[----:B------:R-:W-:Y:S01]  /*0d00*/  CS2R R122, SRZ ;  /* 0x00000000007a7805 */ /* 0x000fe2000001ff00 */
[----:B------:R-:W-:Y:S01]  /*0d10*/  IMAD R12, R34, c[0x0][0x274], R12 ;  /* 0x00009d00220c7a24 */ /* 0x000fe200078e020c */
        /* <DEDUP_REMOVED lines=97> */
[C---:B------:R-:W-:Y:S01]  /*1330*/  IMAD R7, R24.reuse, c[0x0][0x178], RZ ;  /* 0x00005e0018077a24 */ /* 0x040fe200078e02ff */
        /* <DEDUP_REMOVED lines=31> */
[----:B------:R-:W-:Y:S01]  /*1530*/  USHF.R.S32.HI UR13, URZ, 0x6, UR4 ;  /* 0x000000063f0d7899 */ /* 0x000fe20008011404 */
[----:B------:R2:W-:Y:S01]  /*1540*/  LDGSTS.E.BYPASS.LTC128B.128 [R232+0x7080], [R4.64], !P3 ;  /* 0x0708000004e87fae */ /* 0x0005e2000d901d4a */
[----:B------:R-:W-:Y:S01]  /*1550*/  ISETP.LT.OR P3, PT, R0, 0x21, P2 ;  /* 0x000000210000780c */ /* 0x000fe20001761670 */
[----:B------:R-:W-:-:S02]  /*1560*/  UMOV UR12, URZ ;  /* 0x0000003f000c7c82 */ /* 0x000fc40008000000 */
[----:B------:R2:W-:Y:S01]  /*1570*/  LDGSTS.E.BYPASS.LTC128B.128 [R232+0x9080], [R4.64+0x80], !P1 ;  /* 0x0908008004e87fae */ /* 0x0005e2000c901d4a */
[----:B------:R-:W-:Y:S02]  /*1580*/  ISETP.GE.AND P1, PT, R23, c[0x0][0x19c], PT ;  /* 0x0000670017007a0c */ /* 0x000fe40003f26270 */
[----:B------:R-:W-:Y:S01]  /*1590*/  @P6 LOP3.LUT R236, R236, 0x4, RZ, 0xfc, !PT ;  /* 0x00000004ecec6812 */ /* 0x000fe200078efcff */
[----:B------:R2:W-:Y:S01]  /*15a0*/  LDGSTS.E.BYPASS.LTC128B.128 [R232+0xb080], [R4.64+0x100], !P0 ;  /* 0x0b08010004e87fae */ /* 0x0005e2000c101d4a */
[----:B------:R-:W-:Y:S02]  /*15b0*/  ISETP.GE.AND P0, PT, R28, c[0x0][0x19c], PT ;  /* 0x000067001c007a0c */ /* 0x000fe40003f06270 */
[C---:B------:R-:W-:Y:S01]  /*15c0*/  ISETP.LT.OR P4, PT, R0.reuse, 0x1, P1 ;  /* 0x000000010000780c */ /* 0x040fe20000f81670 */
[----:B------:R-:W0:Y:S01]  /*15d0*/  LDGDEPBAR ;  /* 0x00000000000079af */ /* 0x000e220000000000 */
[C---:B------:R-:W-:Y:S02]  /*15e0*/  ISETP.LT.OR P2, PT, R0.reuse, 0x1, P0 ;  /* 0x000000010000780c */ /* 0x040fe40000741670 */
        /* <DEDUP_REMOVED lines=167> */
[C---:B------:R-:W-:Y:S01]  /*2060*/  ISETP.LT.OR P0, PT, R4.reuse, 0x1, P3 ;  /* 0x000000010400780c */ /* 0x040fe20001f01670 */
        /* <DEDUP_REMOVED lines=53> */
[C---:B------:R-:W-:Y:S02]  /*23c0*/  ISETP.GT.AND P5, PT, R11.reuse, 0x21, PT ;  /* 0x000000210b00780c */ /* 0x040fe40003fa4270 */
        /* <DEDUP_REMOVED lines=8> */
.L_x_122:
        /* <DEDUP_REMOVED lines=414> */
.L_x_120:
        /* <DEDUP_REMOVED lines=120> */
.L_x_121:
        /* <DEDUP_REMOVED lines=166> */
.L_x_119:
[----:B------:R-:W-:Y:S05]  /*5010*/  @P0 EXIT ;  /* 0x000000000000094d */ /* 0x000fea0003800000 */
[----:B------:R-:W-:-:S04]  /*5020*/  ISETP.NE.U32.AND P0, PT, RZ, c[0x0][0x360], PT ;  /* 0x0000d800ff007a0c */ /* 0x000fc80003f05070 */
[----:B------:R-:W-:-:S13]  /*5030*/  ISETP.NE.AND.EX P0, PT, RZ, c[0x0][0x364], PT, P0 ;  /* 0x0000d900ff007a0c */ /* 0x000fda0003f05300 */
[----:B-1----:R-:W-:-:S04]  /*5040*/  @P0 IMAD.MOV.U32 R2, RZ, RZ, 0x4 ;  /* 0x00000004ff020424 */ /* 0x002fc800078e00ff */
[----:B------:R-:W-:-:S05]  /*5050*/  @P0 IMAD.WIDE R2, R251, R2, c[0x0][0x360] ;  /* 0x0000d800fb020625 */ /* 0x000fca00078e0202 */
[----:B------:R1:W2:Y:S01]  /*5060*/  @P0 LDG.E R0, [R2.64] ;  /* 0x0000000a02000981 */ /* 0x0002a2000c1e1900 */
[----:B------:R-:W3:Y:S01]  /*5070*/  S2UR UR5, SR_CTAID.X ;  /* 0x00000000000579c3 */ /* 0x000ee20000002500 */
[----:B------:R-:W-:Y:S02]  /*5080*/  MOV R4, c[0x0][0x338] ;  /* 0x0000ce0000047a02 */ /* 0x000fe40000000f00 */
[----:B------:R-:W-:Y:S01]  /*5090*/  SHF.R.S32.HI R6, RZ, 0x1f, R252 ;  /* 0x0000001fff067819 */ /* 0x000fe200000114fc */
[----:B------:R-:W-:Y:S01]  /*50a0*/  BAR.SYNC.DEFER_BLOCKING 0x1, 0x100 ;  /* 0x0044000000007b1d */ /* 0x000fe20000010000 */
[----:B------:R-:W-:-:S05]  /*50b0*/  ISETP.NE.AND P1, PT, R4, 0x1, PT ;  /* 0x000000010400780c */ /* 0x000fca0003f25270 */
[----:B-1----:R-:W1:Y:S01]  /*50c0*/  S2R R3, SR_CTAID.Y ;  /* 0x0000000000037919 */ /* 0x002e620000002600 */
[----:B---3--:R-:W-:-:S04]  /*50d0*/  UIMAD UR5, UR5, 0x3000, URZ ;  /* 0x00003000050578a4 */ /* 0x008fc8000f8e023f */
[----:B------:R-:W-:-:S03]  /*50e0*/  USHF.R.S32.HI UR4, URZ, 0x1f, UR5 ;  /* 0x0000001f3f047899 */ /* 0x000fc60008011405 */
[----:B-1----:R-:W-:-:S04]  /*50f0*/  @P1 IMAD.HI.U32 R4, R3, c[0x0][0x33c], RZ ;  /* 0x0000cf0003041a27 */ /* 0x002fc800078e00ff */
[----:B--2---:R-:W-:-:S05]  /*5100*/  @P0 IMAD R0, R251, 0x40, R0 ;  /* 0x00000040fb000824 */ /* 0x004fca00078e0200 */
[----:B------:R-:W-:-:S04]  /*5110*/  @P0 SHF.R.S32.HI R2, RZ, 0x1f, R0 ;  /* 0x0000001fff020819 */ /* 0x000fc80000011400 */
[----:B------:R-:W-:Y:S01]  /*5120*/  @P0 LEA.HI R2, R2, R0, RZ, 0x6 ;  /* 0x0000000002020211 */ /* 0x000fe200078f30ff */
[----:B------:R-:W-:Y:S01]  /*5130*/  IMAD.MOV.U32 R0, RZ, RZ, R3 ;  /* 0x000000ffff007224 */ /* 0x000fe200078e0003 */
[----:B------:R-:W-:Y:S02]  /*5140*/  @P1 SHF.R.U32.HI R0, RZ, c[0x0][0x340], R4 ;  /* 0x0000d000ff001a19 */ /* 0x000fe40000011604 */
[----:B------:R-:W-:Y:S02]  /*5150*/  @P0 SHF.R.S32.HI R2, RZ, 0x6, R2 ;  /* 0x00000006ff020819 */ /* 0x000fe40000011402 */
[----:B------:R-:W-:-:S03]  /*5160*/  SHF.R.S32.HI R4, RZ, 0x1f, R0 ;  /* 0x0000001fff047819 */ /* 0x000fc60000011400 */
[----:B------:R-:W-:Y:S02]  /*5170*/  @P0 IMAD R2, R2, 0x3000, RZ ;  /* 0x0000300002020824 */ /* 0x000fe400078e02ff */
[C---:B------:R-:W-:Y:S02]  /*5180*/  IMAD R5, R4.reuse, c[0x0][0x328], RZ ;  /* 0x0000ca0004057a24 */ /* 0x040fe400078e02ff */
[----:B------:R-:W-:Y:S01]  /*5190*/  IMAD R4, R4, c[0x0][0x300], RZ ;  /* 0x0000c00004047a24 */ /* 0x000fe200078e02ff */
[----:B------:R-:W-:Y:S01]  /*51a0*/  @P0 SHF.R.S32.HI R3, RZ, 0x1f, R2 ;  /* 0x0000001fff030819 */ /* 0x000fe20000011402 */
[C---:B------:R-:W-:Y:S01]  /*51b0*/  IMAD R7, R0.reuse, c[0x0][0x32c], R5 ;  /* 0x0000cb0000077a24 */ /* 0x040fe200078e0205 */
[----:B------:R-:W-:Y:S01]  /*51c0*/  @!P0 CS2R R2, SRZ ;  /* 0x0000000000028805 */ /* 0x000fe2000001ff00 */
[----:B------:R-:W-:-:S05]  /*51d0*/  IMAD R8, R0, c[0x0][0x304], R4 ;  /* 0x0000c10000087a24 */ /* 0x000fca00078e0204 */
[----:B------:R-:W-:-:S04]  /*51e0*/  IADD3 R2, P2, P1, R2, UR5, R252 ;  /* 0x0000000502027c10 */ /* 0x000fc8000f95e0fc */
[----:B------:R-:W-:Y:S02]  /*51f0*/  IADD3.X R3, R3, UR4, R6, P2, P1 ;  /* 0x0000000403037c10 */ /* 0x000fe400097e2406 */
[----:B------:R-:W-:-:S03]  /*5200*/  SHF.R.S32.HI R6, RZ, 0x1f, R251 ;  /* 0x0000001fff067819 */ /* 0x000fc600000114fb */
[----:B------:R-:W-:-:S04]  /*5210*/  IMAD.WIDE.U32 R4, R0, c[0x0][0x328], R2 ;  /* 0x0000ca0000047a25 */ /* 0x000fc800078e0002 */
[----:B------:R-:W-:Y:S01]  /*5220*/  IMAD.WIDE.U32 R2, R0, c[0x0][0x300], R2 ;  /* 0x0000c00000027a25 */ /* 0x000fe200078e0002 */
[----:B------:R-:W-:Y:S02]  /*5230*/  SEL R0, R6, RZ, !P0 ;  /* 0x000000ff06007207 */ /* 0x000fe40004000000 */
[----:B------:R-:W-:Y:S01]  /*5240*/  SEL R6, R251, RZ, !P0 ;  /* 0x000000fffb067207 */ /* 0x000fe20004000000 */
[----:B------:R-:W-:Y:S01]  /*5250*/  IMAD.IADD R5, R5, 0x1, R7 ;  /* 0x0000000105057824 */ /* 0x000fe200078e0207 */
[----:B------:R-:W-:Y:S01]  /*5260*/  IADD3 R3, R3, R8, RZ ;  /* 0x0000000803037210 */ /* 0x000fe20007ffe0ff */
[C---:B------:R-:W-:Y:S02]  /*5270*/  IMAD R10, R0.reuse, c[0x0][0x330], RZ ;  /* 0x0000cc00000a7a24 */ /* 0x040fe400078e02ff */
[----:B------:R-:W-:Y:S02]  /*5280*/  IMAD R0, R0, c[0x0][0x308], RZ ;  /* 0x0000c20000007a24 */ /* 0x000fe400078e02ff */
[----:B------:R-:W-:-:S02]  /*5290*/  IMAD R10, R6, c[0x0][0x334], R10 ;  /* 0x0000cd00060a7a24 */ /* 0x000fc400078e020a */
[----:B------:R-:W-:-:S04]  /*52a0*/  IMAD.WIDE.U32 R8, R6, c[0x0][0x330], R4 ;  /* 0x0000cc0006087a25 */ /* 0x000fc800078e0004 */
[----:B------:R-:W-:Y:S01]  /*52b0*/  IMAD R0, R6, c[0x0][0x30c], R0 ;  /* 0x0000c30006007a24 */ /* 0x000fe200078e0200 */
[----:B------:R-:W-:Y:S01]  /*52c0*/  LEA R4, P1, R8, c[0x0][0x310], 0x2 ;  /* 0x0000c40008047a11 */ /* 0x000fe200078210ff */
[----:B------:R-:W-:-:S04]  /*52d0*/  IMAD.WIDE.U32 R6, R6, c[0x0][0x308], R2 ;  /* 0x0000c20006067a25 */ /* 0x000fc800078e0002 */
[----:B------:R-:W-:Y:S01]  /*52e0*/  IMAD.IADD R3, R9, 0x1, R10 ;  /* 0x0000000109037824 */ /* 0x000fe200078e020a */
[----:B------:R-:W-:Y:S02]  /*52f0*/  IADD3 R0, R7, R0, RZ ;  /* 0x0000000007007210 */ /* 0x000fe40007ffe0ff */
[----:B------:R-:W-:Y:S02]  /*5300*/  LEA R2, P0, R6, c[0x0][0x2e8], 0x2 ;  /* 0x0000ba0006027a11 */ /* 0x000fe400078010ff */
[----:B------:R-:W-:Y:S02]  /*5310*/  LEA.HI.X R5, R8, c[0x0][0x314], R3, 0x2, P1 ;  /* 0x0000c50008057a11 */ /* 0x000fe400008f1403 */
[----:B------:R-:W-:-:S03]  /*5320*/  LEA.HI.X R3, R6, c[0x0][0x2ec], R0, 0x2, P0 ;  /* 0x0000bb0006037a11 */ /* 0x000fc600000f1400 */
[----:B------:R-:W-:Y:S04]  /*5330*/  RED.E.ADD.F32.FTZ.RN.STRONG.GPU [R4.64], R36 ;  /* 0x000000240400798e */ /* 0x000fe8000c10e78a */
        /* <DEDUP_REMOVED lines=96> */
.L_x_123:
        /* <DEDUP_REMOVED lines=12> */
.L_x_1378:


//--------------------- .text._ZN7cutlass13device_kernelIN5flash19enable_sm80_to_sm89INS1_16FlashAttnBwdSm80INS1_25CollectiveMainloopBwdSm80ILi1ELi1EN4cute5tupleIJNS5_1CILi64EEES8_NS7_ILi192EEEEEENS_6half_tEfNS_4arch4Sm80ELb0ELb0ELb0ELb1ELb1ELb0ELb0ELb0ELi2ELi2ELi2ELi2ELb1EEENS1_24CollectiveEpilogueBwdGQAISA_fSD_Li256ELb1ELb1EEENS1_19SingleTileSchedulerILb1ELb0ELb0ELi64EEEEEEEEEvNT_6ParamsE --------------------------
	.section	.text._ZN7cutlass13device_kernelIN5flash19enable_sm80_to_sm89INS1_16FlashAttnBwdSm80INS1_25CollectiveMainloopBwdSm80ILi1ELi1EN4cute5tupleIJNS5_1CILi64EEES8_NS7_ILi192EEEEEENS_6half_tEfNS_4arch4Sm80ELb0ELb0ELb0ELb1ELb1ELb0ELb0ELb0ELi2ELi2ELi2ELi2ELb1EEENS1_24CollectiveEpilogueBwdGQAISA_fSD_Li256ELb1ELb1EEENS1_19SingleTileSchedulerILb1ELb0ELb0ELi64EEEEEEEEEvNT_6ParamsE,"ax",@progbits
	.sectioninfo	@"SHI_REGISTERS=255"
	.align	128
.text._ZN7cutlass13device_kernelIN5flash19enable_sm80_to_sm89INS1_16FlashAttnBwdSm80INS1_25CollectiveMainloopBwdSm80ILi1ELi1EN4cute5tupleIJNS5_1CILi64EEES8_NS7_ILi192EEEEEENS_6half_tEfNS_4arch4Sm80ELb0ELb0ELb0ELb1ELb1ELb0ELb0ELb0ELi2ELi2ELi2ELi2ELb1EEENS1_24CollectiveEpilogueBwdGQAISA_fSD_Li256ELb1ELb1EEENS1_19SingleTileSchedulerILb1ELb0ELb0ELi64EEEEEEEEEvNT_6ParamsE:
        .type           _ZN7cutlass13device_kernelIN5flash19enable_sm80_to_sm89INS1_16FlashAttnBwdSm80INS1_25CollectiveMainloopBwdSm80ILi1ELi1EN4cute5tupleIJNS5_1CILi64EEES8_NS7_ILi192EEEEEENS_6half_tEfNS_4arch4Sm80ELb0ELb0ELb0ELb1ELb1ELb0ELb0ELb0ELi2ELi2ELi2ELi2ELb1EEENS1_24CollectiveEpilogueBwdGQAISA_fSD_Li256ELb1ELb1EEENS1_19SingleTileSchedulerILb1ELb0ELb0ELi64EEEEEEEEEvNT_6ParamsE,@function
        .size           _ZN7cutlass13device_kernelIN5flash19enable_sm80_to_sm89INS1_16FlashAttnBwdSm80INS1_25CollectiveMainloopBwdSm80ILi1ELi1EN4cute5tupleIJNS5_1CILi64EEES8_NS7_ILi192EEEEEENS_6half_tEfNS_4arch4Sm80ELb0ELb0ELb0ELb1ELb1ELb0ELb0ELb0ELi2ELi2ELi2ELi2ELb1EEENS1_24CollectiveEpilogueBwdGQAISA_fSD_Li256ELb1ELb1EEENS1_19SingleTileSchedulerILb1ELb0ELb0ELi64EEEEEEEEEvNT_6ParamsE,(.L_x_1379 - _ZN7cutlass13device_kernelIN5flash19enable_sm80_to_sm89INS1_16FlashAttnBwdSm80INS1_25CollectiveMainloopBwdSm80ILi1ELi1EN4cute5tupleIJNS5_1CILi64EEES8_NS7_ILi192EEEEEENS_6half_tEfNS_4arch4Sm80ELb0ELb0ELb0ELb1ELb1ELb0ELb0ELb0ELi2ELi2ELi2ELi2ELb1EEENS1_24CollectiveEpilogueBwdGQAISA_fSD_Li256ELb1ELb1EEENS1_19SingleTileSchedulerILb1ELb0ELb0ELi64EEEEEEEEEvNT_6ParamsE)
        .other          _ZN7cutlass13device_kernelIN5flash19enable_sm80_to_sm89INS1_16FlashAttnBwdSm80INS1_25CollectiveMainloopBwdSm80ILi1ELi1EN4cute5tupleIJNS5_1CILi64EEES8_NS7_ILi192EEEEEENS_6half_tEfNS_4arch4Sm80ELb0ELb0ELb0ELb1ELb1ELb0ELb0ELb0ELi2ELi2ELi2ELi2ELb1EEENS1_24CollectiveEpilogueBwdGQAISA_fSD_Li256ELb1ELb1EEENS1_19SingleTileSchedulerILb1ELb0ELb0ELi64EEEEEEEEEvNT_6ParamsE,@"STO_CUDA_ENTRY STV_DEFAULT"
_ZN7cutlass13device_kernelIN5flash19enable_sm80_to_sm89INS1_16FlashAttnBwdSm80INS1_25CollectiveMainloopBwdSm80ILi1ELi1EN4cute5tupleIJNS5_1CILi64EEES8_NS7_ILi192EEEEEENS_6half_tEfNS_4arch4Sm80ELb0ELb0ELb0ELb1ELb1ELb0ELb0ELb0ELi2ELi2ELi2ELi2ELb1EEENS1_24CollectiveEpilogueBwdGQAISA_fSD_Li256ELb1ELb1EEENS1_19SingleTileSchedulerILb1ELb0ELb0ELi64EEEEEEEEEvNT_6ParamsE:
        /* <DEDUP_REMOVED lines=17> */
.L_x_125:
        /* <DEDUP_REMOVED lines=8> */
.L_x_127:
[----:B------:R-:W-:Y:S02]  /*0190*/  MOV R0, c[0x0][0x3ac] ;  /* 0x0000eb0000007a02 */ /* 0x000fe40000000f00 */
.L_x_126:
[----:B-1----:R-:W-:-:S05]  /*01a0*/  IMAD.SHL.U32 R2, R28, 0x40, RZ ;  /* 0x000000401c027824 */ /* 0x002fca00078e00ff */
[----:B-----5:R-:W-:-:S04]  /*01b0*/  ISETP.GE.AND P0, PT, R2, R0, PT ;  /* 0x000000000200720c */ /* 0x020fc80003f06270 */
[----:B------:R-:W-:Y:S01]  /*01c0*/  SEL R251, R5, 0xffffffff, !P0 ;  /* 0xffffffff05fb7807 */ /* 0x000fe20004000000 */
[----:B------:R-:W-:Y:S05]  /*01d0*/  BRA `(.L_x_128) ;  /* 0x0000011000007947 */ /* 0x000fea0003800000 */
.L_x_124:
[----:B---34-:R-:W-:-:S04]  /*01e0*/  ISETP.NE.U32.AND P0, PT, RZ, c[0x0][0x3c8], PT ;  /* 0x0000f200ff007a0c */ /* 0x018fc80003f05070 */
[----:B------:R-:W-:-:S13]  /*01f0*/  ISETP.NE.AND.EX P0, PT, RZ, c[0x0][0x3cc], PT, P0 ;  /* 0x0000f300ff007a0c */ /* 0x000fda0003f05300 */
[----:B------:R-:W-:Y:S05]  /*0200*/  @!P0 BRA `(.L_x_129) ;  /* 0x0000002000008947 */ /* 0x000fea0003800000 */
[----:B------:R1:W5:Y:S01]  /*0210*/  LDG.E R0, [R2.64] ;  /* 0x0000000a02007981 */ /* 0x000362000c1e1900 */
[----:B------:R-:W-:Y:S05]  /*0220*/  BRA `(.L_x_130) ;  /* 0x0000009000007947 */ /* 0x000fea0003800000 */
.L_x_129:
        /* <DEDUP_REMOVED lines=8> */
.L_x_131:
[----:B------:R-:W-:Y:S02]  /*02b0*/  MOV R0, c[0x0][0x3ac] ;  /* 0x0000eb0000007a02 */ /* 0x000fe40000000f00 */
.L_x_130:
[----:B-1----:R-:W-:-:S05]  /*02c0*/  IMAD.SHL.U32 R2, R28, 0x40, RZ ;  /* 0x000000401c027824 */ /* 0x002fca00078e00ff */
[----:B-----5:R-:W-:-:S04]  /*02d0*/  ISETP.GE.AND P0, PT, R2, R0, PT ;  /* 0x000000000200720c */ /* 0x020fc80003f06270 */
[----:B------:R-:W-:-:S04]  /*02e0*/  SEL R251, R5, 0xffffffff, !P0 ;  /* 0xffffffff05fb7807 */ /* 0x000fc80004000000 */
.L_x_128:
        /* <DEDUP_REMOVED lines=36> */
.L_x_132:
[----:B------:R-:W-:-:S04]  /*0530*/  ISETP.NE.U32.AND P0, PT, RZ, c[0x0][0x2e0], PT ;  /* 0x0000b800ff007a0c */ /* 0x000fc80003f05070 */
[----:B------:R-:W-:-:S13]  /*0540*/  ISETP.NE.AND.EX P0, PT, RZ, c[0x0][0x2e4], PT, P0 ;  /* 0x0000b900ff007a0c */ /* 0x000fda0003f05300 */
[----:B------:R-:W-:Y:S05]  /*0550*/  @!P0 BRA `(.L_x_133) ;  /* 0x0000003000008947 */ /* 0x000fea0003800000 */
[----:B------:R-:W-:-:S05]  /*0560*/  IMAD.WIDE R2, R251, R13, c[0x0][0x2e0] ;  /* 0x0000b800fb027625 */ /* 0x000fca00078e020d */
[----:B------:R1:W5:Y:S01]  /*0570*/  LDG.E R23, [R2.64] ;  /* 0x0000000a02177981 */ /* 0x000362000c1e1900 */
[----:B------:R-:W-:Y:S05]  /*0580*/  BRA `(.L_x_134) ;  /* 0x0000004000007947 */ /* 0x000fea0003800000 */
.L_x_133:
[----:B------:R-:W-:Y:S05]  /*0590*/  @!P3 BRA `(.L_x_134) ;  /* 0x000000300000b947 */ /* 0x000fea0003800000 */
[----:B------:R1:W2:Y:S04]  /*05a0*/  LDG.E R0, [R2.64] ;  /* 0x0000000a02007981 */ /* 0x0002a8000c1e1900 */
[----:B-1----:R-:W2:Y:S02]  /*05b0*/  LDG.E R2, [R2.64+0x4] ;  /* 0x0000040a02027981 */ /* 0x002ea4000c1e1900 */
[----:B--2---:R-:W-:Y:S02]  /*05c0*/  IADD3 R23, -R0, R2, RZ ;  /* 0x0000000200177210 */ /* 0x004fe40007ffe1ff */
.L_x_134:
        /* <DEDUP_REMOVED lines=488> */
.L_x_138:
        /* <DEDUP_REMOVED lines=414> */
.L_x_136:
        /* <DEDUP_REMOVED lines=120> */
.L_x_137:
        /* <DEDUP_REMOVED lines=166> */
.L_x_135:
[----:B------:R-:W-:Y:S05]  /*5010*/  @P0 EXIT ;  /* 0x000000000000094d */ /* 0x000fea0003800000 */
[----:B------:R-:W-:-:S04]  /*5020*/  ISETP.NE.U32.AND P0, PT, RZ, c[0x0][0x360], PT ;  /* 0x0000d800ff007a0c */ /* 0x000fc80003f05070 */
[----:B------:R-:W-:-:S13]  /*5030*/  ISETP.NE.AND.EX P0, PT, RZ, c[0x0][0x364], PT, P0 ;  /* 0x0000d900ff007a0c */ /* 0x000fda0003f05300 */
[----:B-1----:R-:W-:-:S04]  /*5040*/  @P0 IMAD.MOV.U32 R2, RZ, RZ, 0x4 ;  /* 0x00000004ff020424 */ /* 0x002fc800078e00ff */
[----:B------:R-:W-:-:S06]  /*5050*/  @P0 IMAD.WIDE R2, R251, R2, c[0x0][0x360] ;  /* 0x0000d800fb020625 */ /* 0x000fcc00078e0202 */
[----:B------:R1:W2:Y:S01]  /*5060*/  @P0 LDG.E R2, [R2.64] ;  /* 0x0000000a02020981 */ /* 0x0002a2000c1e1900 */
[----:B------:R-:W3:Y:S01]  /*5070*/  S2UR UR6, SR_CTAID.X ;  /* 0x00000000000679c3 */ /* 0x000ee20000002500 */
[----:B------:R-:W-:Y:S01]  /*5080*/  IMAD.MOV.U32 R0, RZ, RZ, c[0x0][0x338] ;  /* 0x0000ce00ff007624 */ /* 0x000fe200078e00ff */
[----:B------:R-:W-:Y:S01]  /*5090*/  ULDC UR5, c[0x0][0x358] ;  /* 0x0000d60000057ab9 */ /* 0x000fe20000000800 */
[----:B------:R-:W1:Y:S01]  /*50a0*/  S2R R5, SR_CTAID.Y ;  /* 0x0000000000057919 */ /* 0x000e620000002600 */
[----:B------:R-:W-:Y:S01]  /*50b0*/  ULDC UR4, c[0x0][0x2f4] ;  /* 0x0000bd0000047ab9 */ /* 0x000fe20000000800 */
[----:B------:R-:W-:Y:S01]  /*50c0*/  SHF.R.S32.HI R16, RZ, 0x1f, R251 ;  /* 0x0000001fff107819 */ /* 0x000fe200000114fb */
[----:B------:R-:W-:Y:S01]  /*50d0*/  BSSY B0, `(.L_x_139) ;  /* 0x0000024000007945 */ /* 0x000fe20003800000 */
[----:B------:R-:W-:Y:S01]  /*50e0*/  BAR.SYNC.DEFER_BLOCKING 0x1, 0x100 ;  /* 0x0044000000007b1d */ /* 0x000fe20000010000 */
[----:B------:R-:W-:Y:S01]  /*50f0*/  ISETP.NE.AND P1, PT, R0, 0x1, PT ;  /* 0x000000010000780c */ /* 0x000fe20003f25270 */
[----:B------:R-:W-:Y:S01]  /*5100*/  IMAD R0, R251, c[0x0][0x2f4], RZ ;  /* 0x0000bd00fb007a24 */ /* 0x000fe200078e02ff */
[----:B------:R-:W-:-:S02]  /*5110*/  SEL R16, R16, RZ, !P0 ;  /* 0x000000ff10107207 */ /* 0x000fc40004000000 */
[----:B------:R-:W-:Y:S02]  /*5120*/  SEL R12, R251, RZ, !P0 ;  /* 0x000000fffb0c7207 */ /* 0x000fe40004000000 */
[----:B------:R-:W-:Y:S01]  /*5130*/  SHF.R.S32.HI R15, RZ, 0x1f, R0 ;  /* 0x0000001fff0f7819 */ /* 0x000fe20000011400 */
[----:B---3--:R-:W-:-:S06]  /*5140*/  UIMAD UR5, UR6, UR5, URZ ;  /* 0x00000005060572a4 */ /* 0x008fcc000f8e023f */
[----:B-1----:R-:W-:Y:S01]  /*5150*/  @P1 IMAD.HI.U32 R3, R5, c[0x0][0x33c], RZ ;  /* 0x0000cf0005031a27 */ /* 0x002fe200078e00ff */
[----:B------:R-:W-:-:S03]  /*5160*/  UIMAD UR5, UR5, UR4, URZ ;  /* 0x00000004050572a4 */ /* 0x000fc6000f8e023f */
[----:B------:R-:W-:Y:S01]  /*5170*/  IMAD.MOV.U32 R7, RZ, RZ, R5 ;  /* 0x000000ffff077224 */ /* 0x000fe200078e0005 */
[----:B------:R-:W-:Y:S01]  /*5180*/  @P1 SHF.R.U32.HI R7, RZ, c[0x0][0x340], R3 ;  /* 0x0000d000ff071a19 */ /* 0x000fe20000011603 */
[----:B------:R-:W-:-:S03]  /*5190*/  USHF.R.S32.HI UR4, URZ, 0x1f, UR5 ;  /* 0x0000001f3f047899 */ /* 0x000fc60008011405 */
[--C-:B------:R-:W-:Y:S01]  /*51a0*/  IADD3 R0, P2, P1, R0, UR5, R7.reuse ;  /* 0x0000000500007c10 */ /* 0x100fe2000f95e007 */
[--C-:B------:R-:W-:Y:S01]  /*51b0*/  IMAD.MOV R6, RZ, RZ, -R7.reuse ;  /* 0x000000ffff067224 */ /* 0x100fe200078e0a07 */
[----:B------:R-:W-:-:S03]  /*51c0*/  SHF.R.S32.HI R13, RZ, 0x1f, R7 ;  /* 0x0000001fff0d7819 */ /* 0x000fc60000011407 */
[----:B------:R-:W-:Y:S01]  /*51d0*/  IMAD.SHL.U32 R14, R0, 0x4, RZ ;  /* 0x00000004000e7824 */ /* 0x000fe200078e00ff */
[----:B------:R-:W-:Y:S01]  /*51e0*/  IADD3.X R15, R15, UR4, R13, P2, P1 ;  /* 0x000000040f0f7c10 */ /* 0x000fe200097e240d */
[----:B------:R-:W-:Y:S01]  /*51f0*/  IMAD R6, R6, c[0x0][0x338], R5 ;  /* 0x0000ce0006067a24 */ /* 0x000fe200078e0205 */
[----:B------:R-:W-:Y:S02]  /*5200*/  ISETP.NE.AND P2, PT, R252, RZ, PT ;  /* 0x000000fffc00720c */ /* 0x000fe40003f45270 */
[----:B------:R-:W-:Y:S02]  /*5210*/  SHF.L.U64.HI R15, R0, 0x2, R15 ;  /* 0x00000002000f7819 */ /* 0x000fe4000001020f */
[----:B------:R-:W-:-:S04]  /*5220*/  IADD3 R4, P1, R14, c[0x0][0x350], RZ ;  /* 0x0000d4000e047a10 */ /* 0x000fc80007f3e0ff */
[----:B------:R-:W-:Y:S01]  /*5230*/  IADD3.X R5, R15, c[0x0][0x354], RZ, P1, !PT ;  /* 0x0000d5000f057a10 */ /* 0x000fe20000ffe4ff */
[----:B--2---:R-:W-:-:S05]  /*5240*/  @P0 IMAD R2, R251, 0x40, R2 ;  /* 0x00000040fb020824 */ /* 0x004fca00078e0202 */
[----:B------:R-:W-:-:S04]  /*5250*/  @P0 SHF.R.S32.HI R3, RZ, 0x1f, R2 ;  /* 0x0000001fff030819 */ /* 0x000fc80000011402 */
[----:B------:R-:W-:-:S04]  /*5260*/  @P0 LEA.HI R2, R3, R2, RZ, 0x6 ;  /* 0x0000000203020211 */ /* 0x000fc800078f30ff */
[----:B------:R-:W-:-:S05]  /*5270*/  @P0 SHF.R.S32.HI R2, RZ, 0x6, R2 ;  /* 0x00000006ff020819 */ /* 0x000fca0000011402 */
[----:B------:R-:W-:-:S05]  /*5280*/  @P0 IMAD R2, R2, 0x3000, RZ ;  /* 0x0000300002020824 */ /* 0x000fca00078e02ff */
[----:B------:R-:W-:Y:S02]  /*5290*/  @P0 SHF.R.S32.HI R3, RZ, 0x1f, R2 ;  /* 0x0000001fff030819 */ /* 0x000fe40000011402 */
[----:B------:R-:W-:Y:S01]  /*52a0*/  @!P0 CS2R R2, SRZ ;  /* 0x0000000000028805 */ /* 0x000fe2000001ff00 */
[----:B------:R-:W-:Y:S05]  /*52b0*/  @P2 BRA `(.L_x_140) ;  /* 0x0000005000002947 */ /* 0x000fea0003800000 */
.L_x_141:
[----:B------:R-:W2:Y:S01]  /*52c0*/  LDG.E.STRONG.GPU R0, [R4.64] ;  /* 0x0000000a04007981 */ /* 0x000ea2000c1ef900 */
[----:B------:R-:W-:Y:S01]  /*52d0*/  YIELD ;  /* 0x0000000000007946 */ /* 0x000fe20003800000 */
[----:B--2---:R-:W-:Y:S01]  /*52e0*/  ISETP.NE.AND P0, PT, R0, R6, PT ;  /* 0x000000060000720c */ /* 0x004fe20003f05270 */
[----:B------:R-:W-:-:S12]  /*52f0*/  CCTL.IVALL ;  /* 0x00000000ff00798f */ /* 0x000fd80002000000 */
[----:B------:R-:W-:Y:S05]  /*5300*/  @P0 BRA `(.L_x_141) ;  /* 0xffffffb000000947 */ /* 0x000fea000383ffff */
.L_x_140:
[----:B------:R-:W-:Y:S05]  /*5310*/  BSYNC B0 ;  /* 0x0000000000007941 */ /* 0x000fea0003800000 */
.L_x_139:
[----:B------:R-:W-:Y:S01]  /*5320*/  MOV R17, 0xffffffff ;  /* 0xffffffff00117802 */ /* 0x000fe20000000f00 */
[----:B------:R-:W-:Y:S05]  /*5330*/  BRA.CONV ~URZ, `(.L_x_142) ;  /* 0x000000237f007947 */ /* 0x000fea000b800000 */
[----:B------:R-:W-:Y:S02]  /*5340*/  MOV R8, 0x5360 ;  /* 0x0000536000087802 */ /* 0x000fe40000000f00 */
[----:B-----5:R-:W-:Y:S05]  /*5350*/  CALL.REL.NOINC `($__internal_1_$__cuda_sm70_warpsync) ;  /* 0x00000a9000007944 */ /* 0x020fea0003c00000 */
.L_x_142:
[----:B------:R-:W-:Y:S01]  /*5360*/  UIMAD UR5, UR6, 0x3000, URZ ;  /* 0x00003000060578a4 */ /* 0x000fe2000f8e023f */
[----:B------:R-:W-:Y:S01]  /*5370*/  SHF.R.S32.HI R8, RZ, 0x1f, R252 ;  /* 0x0000001fff087819 */ /* 0x000fe200000114fc */
[----:B------:R-:W-:Y:S01]  /*5380*/  IMAD R0, R13, c[0x0][0x328], RZ ;  /* 0x0000ca000d007a24 */ /* 0x000fe200078e02ff */
[----:B------:R-:W-:-:S06]  /*5390*/  NOP ;  /* 0x0000000000007918 */ /* 0x000fcc0000000000 */
[----:B------:R-:W-:Y:S01]  /*53a0*/  USHF.R.S32.HI UR4, URZ, 0x1f, UR5 ;  /* 0x0000001f3f047899 */ /* 0x000fe20008011405 */
[----:B------:R-:W-:Y:S01]  /*53b0*/  IADD3 R10, P1, P0, R2, UR5, R252 ;  /* 0x00000005020a7c10 */ /* 0x000fe2000f83e0fc */
[----:B------:R-:W-:-:S04]  /*53c0*/  IMAD R0, R7, c[0x0][0x32c], R0 ;  /* 0x0000cb0007007a24 */ /* 0x000fc800078e0200 */
[----:B------:R-:W-:Y:S01]  /*53d0*/  IADD3.X R11, R3, UR4, R8, P1, P0 ;  /* 0x00000004030b7c10 */ /* 0x000fe20008fe0408 */
[----:B------:R-:W-:-:S04]  /*53e0*/  IMAD R8, R16, c[0x0][0x330], RZ ;  /* 0x0000cc0010087a24 */ /* 0x000fc800078e02ff */
[----:B------:R-:W-:-:S05]  /*53f0*/  IMAD.WIDE.U32 R2, R7, c[0x0][0x328], R10 ;  /* 0x0000ca0007027a25 */ /* 0x000fca00078e000a */
[----:B------:R-:W-:Y:S01]  /*5400*/  IADD3 R3, R3, R0, RZ ;  /* 0x0000000003037210 */ /* 0x000fe20007ffe0ff */
[----:B------:R-:W-:-:S04]  /*5410*/  IMAD R0, R12, c[0x0][0x334], R8 ;  /* 0x0000cd000c007a24 */ /* 0x000fc800078e0208 */
[----:B------:R-:W-:-:S05]  /*5420*/  IMAD.WIDE.U32 R8, R12, c[0x0][0x330], R2 ;  /* 0x0000cc000c087a25 */ /* 0x000fca00078e0002 */
[----:B------:R-:W-:Y:S02]  /*5430*/  IADD3 R0, R9, R0, RZ ;  /* 0x0000000009007210 */ /* 0x000fe40007ffe0ff */
        /* <DEDUP_REMOVED lines=52> */
[----:B-1---5:R-:W-:Y:S05]  /*5780*/  CALL.REL.NOINC `($__internal_1_$__cuda_sm70_warpsync) ;  /* 0x0000066000007944 */ /* 0x022fea0003c00000 */
.L_x_143:
        /* <DEDUP_REMOVED lines=12> */
.L_x_145:
[----:B------:R-:W-:Y:S05]  /*5850*/  BSYNC B0 ;  /* 0x0000000000007941 */ /* 0x000fea0003800000 */
.L_x_144:
[----:B--2---:R-:W-:Y:S01]  /*5860*/  IADD3 R4, P0, R14, c[0x0][0x348], RZ ;  /* 0x0000d2000e047a10 */ /* 0x004fe20007f1e0ff */
[----:B------:R-:W-:Y:S03]  /*5870*/  BSSY B0, `(.L_x_146) ;  /* 0x0000008000007945 */ /* 0x000fe60003800000 */
[----:B------:R-:W-:Y:S01]  /*5880*/  IADD3.X R5, R15, c[0x0][0x34c], RZ, P0, !PT ;  /* 0x0000d3000f057a10 */ /* 0x000fe200007fe4ff */
[----:B------:R-:W-:Y:S05]  /*5890*/  @P2 BRA `(.L_x_147) ;  /* 0x0000005000002947 */ /* 0x000fea0003800000 */
.L_x_148:
[----:B------:R-:W2:Y:S01]  /*58a0*/  LDG.E.STRONG.GPU R0, [R4.64] ;  /* 0x0000000a04007981 */ /* 0x000ea2000c1ef900 */
[----:B------:R-:W-:Y:S01]  /*58b0*/  YIELD ;  /* 0x0000000000007946 */ /* 0x000fe20003800000 */
[----:B--2---:R-:W-:Y:S01]  /*58c0*/  ISETP.NE.AND P0, PT, R0, R6, PT ;  /* 0x000000060000720c */ /* 0x004fe20003f05270 */
[----:B------:R-:W-:-:S12]  /*58d0*/  CCTL.IVALL ;  /* 0x00000000ff00798f */ /* 0x000fd80002000000 */
[----:B------:R-:W-:Y:S05]  /*58e0*/  @P0 BRA `(.L_x_148) ;  /* 0xffffffb000000947 */ /* 0x000fea000383ffff */
.L_x_147:
[----:B------:R-:W-:Y:S05]  /*58f0*/  BSYNC B0 ;  /* 0x0000000000007941 */ /* 0x000fea0003800000 */
.L_x_146:
[----:B------:R-:W-:Y:S05]  /*5900*/  BRA.CONV ~URZ, `(.L_x_149) ;  /* 0x000000237f007947 */ /* 0x000fea000b800000 */
[----:B------:R-:W-:Y:S02]  /*5910*/  MOV R8, 0x5930 ;  /* 0x0000593000087802 */ /* 0x000fe40000000f00 */
[----:B-1---5:R-:W-:Y:S05]  /*5920*/  CALL.REL.NOINC `($__internal_1_$__cuda_sm70_warpsync) ;  /* 0x000004c000007944 */ /* 0x022fea0003c00000 */
.L_x_149:
[----:B-1----:R-:W-:Y:S01]  /*5930*/  MOV R2, R10 ;  /* 0x0000000a00027202 */ /* 0x002fe20000000f00 */
[----:B------:R-:W-:Y:S01]  /*5940*/  IMAD R0, R13, c[0x0][0x300], RZ ;  /* 0x0000c0000d007a24 */ /* 0x000fe200078e02ff */
[----:B------:R-:W-:Y:S01]  /*5950*/  MOV R3, R11 ;  /* 0x0000000b00037202 */ /* 0x000fe20000000f00 */
[----:B------:R-:W-:Y:S01]  /*5960*/  IMAD R6, R16, c[0x0][0x308], RZ ;  /* 0x0000c20010067a24 */ /* 0x000fe200078e02ff */
[----:B------:R-:W-:-:S06]  /*5970*/  NOP ;  /* 0x0000000000007918 */ /* 0x000fcc0000000000 */
[----:B------:R-:W-:-:S04]  /*5980*/  IMAD.WIDE.U32 R2, R7, c[0x0][0x300], R2 ;  /* 0x0000c00007027a25 */ /* 0x000fc800078e0002 */
[----:B------:R-:W-:-:S05]  /*5990*/  IMAD R0, R7, c[0x0][0x304], R0 ;  /* 0x0000c10007007a24 */ /* 0x000fca00078e0200 */
        /* <DEDUP_REMOVED lines=57> */
.L_x_150:
        /* <DEDUP_REMOVED lines=12> */
        .weak           $__internal_1_$__cuda_sm70_warpsync
        .type           $__internal_1_$__cuda_sm70_warpsync,@function
        .size           $__internal_1_$__cuda_sm70_warpsync,(.L_x_1379 - $__internal_1_$__cuda_sm70_warpsync)
$__internal_1_$__cuda_sm70_warpsync:
[----:B------:R-:W-:Y:S01]  /*5df0*/  MOV R9, 0x0 ;  /* 0x0000000000097802 */ /* 0x000fe20000000f00 */
[----:B------:R-:W-:Y:S04]  /*5e00*/  WARPSYNC R17 ;  /* 0x0000001100007348 */ /* 0x000fe80003800000 */
[----:B------:R-:W-:Y:S05]  /*5e10*/  RET.REL.NODEC R8 `(_ZN7cutlass13device_kernelIN5flash19enable_sm80_to_sm89INS1_16FlashAttnBwdSm80INS1_25CollectiveMainloopBwdSm80ILi1ELi1EN4cute5tupleIJNS5_1CILi64EEES8_NS7_ILi192EEEEEENS_6half_tEfNS_4arch4Sm80ELb0ELb0ELb0ELb1ELb1ELb0ELb0ELb0ELi2ELi2ELi2ELi2ELb1EEENS1_24CollectiveEpilogueBwdGQAISA_fSD_Li256ELb1ELb1EEENS1_19SingleTileSchedulerILb1ELb0ELb0ELi64EEEEEEEEEvNT_6ParamsE) ;  /* 0xffffa1e008007950 */ /* 0x000fea0003c3ffff */
.L_x_151:
        /* <DEDUP_REMOVED lines=14> */
.L_x_1379:


//--------------------- .text._ZN7cutlass13device_kernelIN5flash19enable_sm80_to_sm89INS1_16FlashAttnBwdSm80INS1_25CollectiveMainloopBwdSm80ILi1ELi1EN4cute5tupleIJNS5_1CILi64EEES8_NS7_ILi192EEEEEENS_6half_tEfNS_4arch4Sm80ELb0ELb1ELb0ELb0ELb0ELb0ELb0ELb0ELi2ELi2ELi2ELi2ELb1EEENS1_21CollectiveEpilogueBwdISA_SB_SD_Li256ELb0ELb0ELi4EEENS1_19SingleTileSchedulerILb0ELb0ELb0ELi64EEEEEEEEEvNT_6ParamsE --------------------------
	.section	.text._ZN7cutlass13device_kernelIN5flash19enable_sm80_to_sm89INS1_16FlashAttnBwdSm80INS1_25CollectiveMainloopBwdSm80ILi1ELi1EN4cute5tupleIJNS5_1CILi64EEES8_NS7_ILi192EEEEEENS_6half_tEfNS_4arch4Sm80ELb0ELb1ELb0ELb0ELb0ELb0ELb0ELb0ELi2ELi2ELi2ELi2ELb1EEENS1_21CollectiveEpilogueBwdISA_SB_SD_Li256ELb0ELb0ELi4EEENS1_19SingleTileSchedulerILb0ELb0ELb0ELi64EEEEEEEEEvNT_6ParamsE,"ax",@progbits
	.sectioninfo	@"SHI_REGISTERS=255"
	.align	128
.text._ZN7cutlass13device_kernelIN5flash19enable_sm80_to_sm89INS1_16FlashAttnBwdSm80INS1_25CollectiveMainloopBwdSm80ILi1ELi1EN4cute5tupleIJNS5_1CILi64EEES8_NS7_ILi192EEEEEENS_6half_tEfNS_4arch4Sm80ELb0ELb1ELb0ELb0ELb0ELb0ELb0ELb0ELi2ELi2ELi2ELi2ELb1EEENS1_21CollectiveEpilogueBwdISA_SB_SD_Li256ELb0ELb0ELi4EEENS1_19SingleTileSchedulerILb0ELb0ELb0ELi64EEEEEEEEEvNT_6ParamsE:
        .type           _ZN7cutlass13device_kernelIN5flash19enable_sm80_to_sm89INS1_16FlashAttnBwdSm80INS1_25CollectiveMainloopBwdSm80ILi1ELi1EN4cute5tupleIJNS5_1CILi64EEES8_NS7_ILi192EEEEEENS_6half_tEfNS_4arch4Sm80ELb0ELb1ELb0ELb0ELb0ELb0ELb0ELb0ELi2ELi2ELi2ELi2ELb1EEENS1_21CollectiveEpilogueBwdISA_SB_SD_Li256ELb0ELb0ELi4EEENS1_19SingleTileSchedulerILb0ELb0ELb0ELi64EEEEEEEEEvNT_6ParamsE,@function
        .size           _ZN7cutlass13device_kernelIN5flash19enable_sm80_to_sm89INS1_16FlashAttnBwdSm80INS1_25CollectiveMainloopBwdSm80ILi1ELi1EN4cute5tupleIJNS5_1CILi64EEES8_NS7_ILi192EEEEEENS_6half_tEfNS_4arch4Sm80ELb0ELb1ELb0ELb0ELb0ELb0ELb0ELb0ELi2ELi2ELi2ELi2ELb1EEENS1_21CollectiveEpilogueBwdISA_SB_SD_Li256ELb0ELb0ELi4EEENS1_19SingleTileSchedulerILb0ELb0ELb0ELi64EEEEEEEEEvNT_6ParamsE,(.L_x_1381 - _ZN7cutlass13device_kernelIN5flash19enable_sm80_to_sm89INS1_16FlashAttnBwdSm80INS1_25CollectiveMainloopBwdSm80ILi1ELi1EN4cute5tupleIJNS5_1CILi64EEES8_NS7_ILi192EEEEEENS_6half_tEfNS_4arch4Sm80ELb0ELb1ELb0ELb0ELb0ELb0ELb0ELb0ELi2ELi2ELi2ELi2ELb1EEENS1_21CollectiveEpilogueBwdISA_SB_SD_Li256ELb0ELb0ELi4EEENS1_19SingleTileSchedulerILb0ELb0ELb0ELi64EEEEEEEEEvNT_6ParamsE)
        .other          _ZN7cutlass13device_kernelIN5flash19enable_sm80_to_sm89INS1_16FlashAttnBwdSm80INS1_25CollectiveMainloopBwdSm80ILi1ELi1EN4cute5tupleIJNS5_1CILi64EEES8_NS7_ILi192EEEEEENS_6half_tEfNS_4arch4Sm80ELb0ELb1ELb0ELb0ELb0ELb0ELb0ELb0ELi2ELi2ELi2ELi2ELb1EEENS1_21CollectiveEpilogueBwdISA_SB_SD_Li256ELb0ELb0ELi4EEENS1_19SingleTileSchedulerILb0ELb0ELb0ELi64EEEEEEEEEvNT_6ParamsE,@"STO_CUDA_ENTRY STV_DEFAULT"
_ZN7cutlass13device_kernelIN5flash19enable_sm80_to_sm89INS1_16FlashAttnBwdSm80INS1_25CollectiveMainloopBwdSm80ILi1ELi1EN4cute5tupleIJNS5_1CILi64EEES8_NS7_ILi192EEEEEENS_6half_tEfNS_4arch4Sm80ELb0ELb1ELb0ELb0ELb0ELb0ELb0ELb0ELi2ELi2ELi2ELi2ELb1EEENS1_21CollectiveEpilogueBwdISA_SB_SD_Li256ELb0ELb0ELi4EEENS1_19SingleTileSchedulerILb0ELb0ELb0ELi64EEEEEEEEEvNT_6ParamsE:
[----:B------:R-:W-:Y:S02]  /*0000*/  MOV R1, c[0x0][0x28] ;  /* 0x00000a0000017a02 */ /* 0x000fe40000000f00 */
[----:B------:R-:W1:Y:S02]  /*0010*/  S2UR UR14, SR_CTAID.Z ;  /* 0x00000000000e79c3 */ /* 0x000e640000002700 */
[----:B-1----:R-:W-:-:S13]  /*0020*/  ISETP.LE.AND P0, PT, RZ, UR14, PT ;  /* 0x0000000eff007c0c */ /* 0x002fda000bf03270 */
[----:B------:R-:W-:Y:S05]  /*0030*/  @!P0 EXIT ;  /* 0x000000000000894d */ /* 0x000fea0003800000 */
[----:B------:R-:W1:Y:S01]  /*0040*/  S2UR UR13, SR_CTAID.X ;  /* 0x00000000000d79c3 */ /* 0x000e620000002500 */
[----:B------:R-:W2:Y:S01]  /*0050*/  S2R R236, SR_TID.X ;  /* 0x0000000000ec7919 */ /* 0x000ea20000002100 */
[----:B------:R-:W-:Y:S02]  /*0060*/  ULDC UR5, c[0x0][0x168] ;  /* 0x00005a0000057ab9 */ /* 0x000fe40000000800 */
[----:B------:R-:W-:Y:S01]  /*0070*/  UIADD3 UR5, UR5, 0x3f, URZ ;  /* 0x0000003f05057890 */ /* 0x000fe2000fffe03f */
[----:B------:R-:W3:Y:S03]  /*0080*/  S2R R31, SR_CTAID.Y ;  /* 0x00000000001f7919 */ /* 0x000ee60000002600 */
[----:B------:R-:W-:-:S04]  /*0090*/  USHF.R.S32.HI UR4, URZ, 0x1f, UR5 ;  /* 0x0000001f3f047899 */ /* 0x000fc80008011405 */
[----:B------:R-:W-:-:S04]  /*00a0*/  ULEA.HI UR4, UR4, UR5, URZ, 0x6 ;  /* 0x0000000504047291 */ /* 0x000fc8000f8f303f */
[----:B------:R-:W-:Y:S01]  /*00b0*/  USHF.R.S32.HI UR17, URZ, 0x6, UR4 ;  /* 0x000000063f117899 */ /* 0x000fe20008011404 */
[----:B-1----:R-:W-:-:S13]  /*00c0*/  ISETP.LE.AND P0, PT, RZ, UR13, PT ;  /* 0x0000000dff007c0c */ /* 0x002fda000bf03270 */
[----:B------:R-:W-:Y:S05]  /*00d0*/  @!P0 BRA `(.L_x_152) ;  /* 0x000000c000008947 */ /* 0x000fea0003800000 */
[----:B--23--:R-:W-:Y:S02]  /*00e0*/  ULDC UR4, c[0x0][0x168] ;  /* 0x00005a0000047ab9 */ /* 0x00cfe40000000800 */
[----:B------:R-:W-:-:S04]  /*00f0*/  ULEA UR4, UR13, UR4, 0x6 ;  /* 0x000000040d047291 */ /* 0x000fc8000f8e303f */
[----:B------:R-:W-:-:S03]  /*0100*/  UIADD3 UR5, UR4, 0x7f, URZ ;  /* 0x0000007f04057890 */ /* 0x000fc6000fffe03f */
[----:B------:R-:W-:Y:S02]  /*0110*/  ULDC UR4, c[0x0][0x198] ;  /* 0x0000660000047ab9 */ /* 0x000fe40000000800 */
[----:B------:R-:W-:-:S03]  /*0120*/  UIADD3 UR4, UR5, -UR4, URZ ;  /* 0x8000000405047290 */ /* 0x000fc6000fffe03f */
[----:B------:R-:W-:Y:S02]  /*0130*/  ULDC UR5, c[0x0][0x2a0] ;  /* 0x0000a80000057ab9 */ /* 0x000fe40000000800 */
[----:B------:R-:W-:-:S04]  /*0140*/  UIADD3 UR5, UR4, UR5, URZ ;  /* 0x0000000504057290 */ /* 0x000fc8000fffe03f */
[----:B------:R-:W-:-:S04]  /*0150*/  USHF.R.S32.HI UR4, URZ, 0x1f, UR5 ;  /* 0x0000001f3f047899 */ /* 0x000fc80008011405 */
[----:B------:R-:W-:-:S04]  /*0160*/  ULEA.HI UR4, UR4, UR5, URZ, 0x6 ;  /* 0x0000000504047291 */ /* 0x000fc8000f8f303f */
[----:B------:R-:W-:-:S04]  /*0170*/  USHF.R.S32.HI UR4, URZ, 0x6, UR4 ;  /* 0x000000063f047899 */ /* 0x000fc80008011404 */
[----:B------:R-:W-:-:S04]  /*0180*/  UISETP.LT.AND UP0, UPT, UR17, UR4, UPT ;  /* 0x000000041100728c */ /* 0x000fc8000bf01270 */
[----:B------:R-:W-:Y:S02]  /*0190*/  USEL UR17, UR17, UR4, UP0 ;  /* 0x0000000411117287 */ /* 0x000fe40008000000 */
.L_x_152:
[----:B--23--:R-:W-:Y:S01]  /*01a0*/  USHF.L.U32 UR16, UR13, 0x6, URZ ;  /* 0x000000060d107899 */ /* 0x00cfe2000800063f */
[----:B------:R-:W-:Y:S01]  /*01b0*/  PLOP3.LUT P1, PT, PT, PT, PT, 0x80, 0x0 ;  /* 0x000000000000781c */ /* 0x000fe20003f2f070 */
[----:B------:R-:W-:Y:S01]  /*01c0*/  ULDC UR6, c[0x0][0x168] ;  /* 0x00005a0000067ab9 */ /* 0x000fe20000000800 */
[----:B------:R-:W-:Y:S01]  /*01d0*/  CS2R R126, SRZ ;  /* 0x00000000007e7805 */ /* 0x000fe2000001ff00 */
[----:B------:R-:W-:Y:S01]  /*01e0*/  UIADD3 UR6, UR16, UR6, URZ ;  /* 0x0000000610067290 */ /* 0x000fe2000fffe03f */
[----:B------:R-:W-:Y:S01]  /*01f0*/  CS2R R124, SRZ ;  /* 0x00000000007c7805 */ /* 0x000fe2000001ff00 */
[----:B------:R-:W-:Y:S01]  /*0200*/  ULDC UR5, c[0x0][0x198] ;  /* 0x0000660000057ab9 */ /* 0x000fe20000000800 */
[----:B------:R-:W-:Y:S01]  /*0210*/  CS2R R130, SRZ ;  /* 0x0000000000827805 */ /* 0x000fe2000001ff00 */
[----:B------:R-:W-:Y:S01]  /*0220*/  UIADD3 UR5, UR6, -UR5, URZ ;  /* 0x8000000506057290 */ /* 0x000fe2000fffe03f */
[----:B------:R-:W-:Y:S01]  /*0230*/  CS2R R128, SRZ ;  /* 0x0000000000807805 */ /* 0x000fe2000001ff00 */
[----:B------:R-:W-:Y:S01]  /*0240*/  ULDC UR4, c[0x0][0x2a4] ;  /* 0x0000a90000047ab9 */ /* 0x000fe20000000800 */
[----:B------:R-:W-:Y:S01]  /*0250*/  CS2R R122, SRZ ;  /* 0x00000000007a7805 */ /* 0x000fe2000001ff00 */
[----:B------:R-:W-:Y:S01]  /*0260*/  UIADD3 UR5, UR5, -UR4, URZ ;  /* 0x8000000405057290 */ /* 0x000fe2000fffe03f */
[----:B------:R-:W-:Y:S01]  /*0270*/  IMAD.MOV.U32 R9, RZ, RZ, RZ ;  /* 0x000000ffff097224 */ /* 0x000fe200078e00ff */
[----:B------:R-:W-:Y:S01]  /*0280*/  ULDC.64 UR22, c[0x0][0x118] ;  /* 0x0000460000167ab9 */ /* 0x000fe20000000a00 */
[----:B------:R-:W-:Y:S01]  /*0290*/  IMAD.MOV.U32 R120, RZ, RZ, RZ ;  /* 0x000000ffff787224 */ /* 0x000fe200078e00ff */
[----:B------:R-:W-:Y:S01]  /*02a0*/  USHF.R.S32.HI UR4, URZ, 0x1f, UR5 ;  /* 0x0000001f3f047899 */ /* 0x000fe20008011405 */
[----:B------:R-:W-:Y:S01]  /*02b0*/  MOV R11, RZ ;  /* 0x000000ff000b7202 */ /* 0x000fe20000000f00 */
[----:B------:R-:W-:Y:S01]  /*02c0*/  IMAD.MOV.U32 R118, RZ, RZ, RZ ;  /* 0x000000ffff767224 */ /* 0x000fe200078e00ff */
[----:B------:R-:W-:Y:S01]  /*02d0*/  CS2R R12, SRZ ;  /* 0x00000000000c7805 */ /* 0x000fe2000001ff00 */
[----:B------:R-:W-:Y:S01]  /*02e0*/  ULEA.HI UR4, UR4, UR5, URZ, 0x6 ;  /* 0x0000000504047291 */ /* 0x000fe2000f8f303f */
[----:B------:R-:W-:Y:S01]  /*02f0*/  MOV R116, RZ ;  /* 0x000000ff00747202 */ /* 0x000fe20000000f00 */
[----:B------:R-:W-:Y:S01]  /*0300*/  IMAD.MOV.U32 R110, RZ, RZ, RZ ;  /* 0x000000ffff6e7224 */ /* 0x000fe200078e00ff */
[----:B------:R-:W-:Y:S01]  /*0310*/  MOV R15, RZ ;  /* 0x000000ff000f7202 */ /* 0x000fe20000000f00 */
[----:B------:R-:W-:Y:S01]  /*0320*/  USHF.R.S32.HI UR15, URZ, 0x6, UR4 ;  /* 0x000000063f0f7899 */ /* 0x000fe20008011404 */
[----:B------:R-:W-:Y:S01]  /*0330*/  IMAD.MOV.U32 R108, RZ, RZ, RZ ;  /* 0x000000ffff6c7224 */ /* 0x000fe200078e00ff */
[----:B------:R-:W-:Y:S01]  /*0340*/  CS2R R16, SRZ ;  /* 0x0000000000107805 */ /* 0x000fe2000001ff00 */
[----:B------:R-:W-:Y:S01]  /*0350*/  MOV R114, RZ ;  /* 0x000000ff00727202 */ /* 0x000fe20000000f00 */
[----:B------:R-:W-:Y:S01]  /*0360*/  UISETP.LT.AND UP0, UPT, URZ, UR15, UPT ;  /* 0x0000000f3f00728c */ /* 0x000fe2000bf01270 */
[----:B------:R-:W-:Y:S01]  /*0370*/  IMAD.MOV.U32 R112, RZ, RZ, RZ ;  /* 0x000000ffff707224 */ /* 0x000fe200078e00ff */
[----:B------:R-:W-:Y:S01]  /*0380*/  CS2R R18, SRZ ;  /* 0x0000000000127805 */ /* 0x000fe2000001ff00 */
[----:B------:R-:W-:Y:S01]  /*0390*/  MOV R106, RZ ;  /* 0x000000ff006a7202 */ /* 0x000fe20000000f00 */
[----:B------:R-:W-:Y:S01]  /*03a0*/  USEL UR15, URZ, UR15, !UP0 ;  /* 0x0000000f3f0f7287 */ /* 0x000fe2000c000000 */
[----:B------:R-:W-:Y:S01]  /*03b0*/  IMAD.MOV.U32 R104, RZ, RZ, RZ ;  /* 0x000000ffff687224 */ /* 0x000fe200078e00ff */
[----:B------:R-:W-:Y:S01]  /*03c0*/  CS2R R20, SRZ ;  /* 0x0000000000147805 */ /* 0x000fe2000001ff00 */
[----:B------:R-:W-:Y:S01]  /*03d0*/  MOV R102, RZ ;  /* 0x000000ff00667202 */ /* 0x000fe20000000f00 */
[----:B------:R-:W-:Y:S01]  /*03e0*/  UISETP.GT.AND UP0, UPT, UR17, UR15, UPT ;  /* 0x0000000f1100728c */ /* 0x000fe2000bf04270 */
[----:B------:R-:W-:Y:S01]  /*03f0*/  IMAD.MOV.U32 R100, RZ, RZ, RZ ;  /* 0x000000ffff647224 */ /* 0x000fe200078e00ff */
[----:B------:R-:W-:Y:S01]  /*0400*/  CS2R R22, SRZ ;  /* 0x0000000000167805 */ /* 0x000fe2000001ff00 */
[----:B------:R-:W-:Y:S01]  /*0410*/  MOV R94, RZ ;  /* 0x000000ff005e7202 */ /* 0x000fe20000000f00 */
[----:B------:R-:W-:Y:S01]  /*0420*/  IMAD.MOV.U32 R92, RZ, RZ, RZ ;  /* 0x000000ffff5c7224 */ /* 0x000fe200078e00ff */
[----:B------:R-:W-:Y:S01]  /*0430*/  CS2R R24, SRZ ;  /* 0x0000000000187805 */ /* 0x000fe2000001ff00 */
[----:B------:R-:W-:Y:S01]  /*0440*/  PLOP3.LUT P0, PT, PT, PT, UP0, 0x80, 0x0 ;  /* 0x000000000000781c */ /* 0x000fe20003f0f008 */
[----:B------:R-:W-:Y:S01]  /*0450*/  IMAD.MOV.U32 R96, RZ, RZ, RZ ;  /* 0x000000ffff607224 */ /* 0x000fe200078e00ff */
[----:B------:R-:W-:Y:S01]  /*0460*/  MOV R98, RZ ;  /* 0x000000ff00627202 */ /* 0x000fe20000000f00 */
[----:B------:R-:W-:Y:S01]  /*0470*/  CS2R R26, SRZ ;  /* 0x00000000001a7805 */ /* 0x000fe2000001ff00 */
[----:B------:R-:W-:Y:S01]  /*0480*/  MOV R90, RZ ;  /* 0x000000ff005a7202 */ /* 0x000fe20000000f00 */
[----:B------:R-:W-:Y:S01]  /*0490*/  IMAD.MOV.U32 R88, RZ, RZ, RZ ;  /* 0x000000ffff587224 */ /* 0x000fe200078e00ff */
[----:B------:R-:W-:Y:S01]  /*04a0*/  CS2R R28, SRZ ;  /* 0x00000000001c7805 */ /* 0x000fe2000001ff00 */
        /* <DEDUP_REMOVED lines=29> */
[C---:B------:R-:W-:Y:S01]  /*0680*/  IMAD.SHL.U32 R242, R236.reuse, 0x4, RZ ;  /* 0x00000004ecf27824 */ /* 0x040fe200078e00ff */
[----:B------:R-:W-:Y:S01]  /*0690*/  ISETP.GT.AND P3, PT, R236, 0xf, PT ;  /* 0x0000000fec00780c */ /* 0x000fe20003f64270 */
[----:B------:R-:W-:Y:S01]  /*06a0*/  USHF.L.U32 UR24, UR15, 0x6, URZ ;  /* 0x000000060f187899 */ /* 0x000fe2000800063f */
[----:B------:R-:W-:Y:S01]  /*06b0*/  ISETP.NE.AND P0, PT, R0, 0x1, PT ;  /* 0x000000010000780c */ /* 0x000fe20003f05270 */
[----:B------:R-:W-:Y:S01]  /*06c0*/  IMAD.MOV.U32 R4, RZ, RZ, R31 ;  /* 0x000000ffff047224 */ /* 0x000fe200078e001f */
[----:B------:R-:W-:Y:S01]  /*06d0*/  SHF.R.S32.HI R243, RZ, 0x1f, R242 ;  /* 0x0000001ffff37819 */ /* 0x000fe200000114f2 */
[----:B------:R-:W-:Y:S01]  /*06e0*/  ULDC.64 UR10, c[0x0][0x278] ;  /* 0x00009e00000a7ab9 */ /* 0x000fe20000000a00 */
[C---:B------:R-:W-:Y:S01]  /*06f0*/  IMAD R6, R32.reuse, c[0x0][0x288], RZ ;  /* 0x0000a20020067a24 */ /* 0x040fe200078e02ff */
[----:B------:R-:W-:Y:S01]  /*0700*/  UIMAD.WIDE.U32 UR20, UR14, UR10, URZ ;  /* 0x0000000a0e1472a5 */ /* 0x000fe2000f8e003f */
[----:B------:R-:W-:Y:S01]  /*0710*/  IMAD.U32 R5, RZ, RZ, UR24 ;  /* 0x00000018ff057e24 */ /* 0x000fe2000f8e00ff */
[----:B------:R-:W-:Y:S01]  /*0720*/  SHF.R.S32.HI R21, RZ, 0x1f, R236 ;  /* 0x0000001fff157819 */ /* 0x000fe200000114ec */
[----:B------:R-:W-:Y:S01]  /*0730*/  IMAD.WIDE.U32 R2, R31, c[0x0][0x270], R242 ;  /* 0x00009c001f027a25 */ /* 0x000fe200078e00f2 */
[----:B------:R-:W-:Y:S01]  /*0740*/  ULDC.64 UR8, c[0x0][0x290] ;  /* 0x0000a40000087ab9 */ /* 0x000fe20000000a00 */
[----:B------:R-:W1:Y:S01]  /*0750*/  S2R R250, SR_CTAID.Z ;  /* 0x0000000000fa7919 */ /* 0x000e620000002700 */
[-C--:B------:R-:W-:Y:S01]  /*0760*/  LEA.HI R22, R21, R236.reuse, RZ, 0x3 ;  /* 0x000000ec15167211 */ /* 0x080fe200078f18ff */
[----:B------:R-:W-:Y:S01]  /*0770*/  UIMAD.WIDE.U32 UR18, UR14, UR8, URZ ;  /* 0x000000080e1272a5 */ /* 0x000fe2000f8e003f */
[----:B------:R-:W-:Y:S01]  /*0780*/  @P0 IMAD.HI.U32 R0, R31, c[0x0][0x24c], RZ ;  /* 0x000093001f000a27 */ /* 0x000fe200078e00ff */
[----:B------:R-:W-:Y:S01]  /*0790*/  @!P3 IADD3 R25, P4, P2, R5, UR20, R2 ;  /* 0x000000140519bc10 */ /* 0x000fe2000fa9e002 */
[----:B------:R-:W-:Y:S01]  /*07a0*/  USHF.R.S32.HI UR12, URZ, 0x1f, UR14 ;  /* 0x0000001f3f0c7899 */ /* 0x000fe2000801140e */
[----:B------:R-:W-:Y:S01]  /*07b0*/  SHF.R.S32.HI R240, RZ, 0x3, R22 ;  /* 0x00000003fff07819 */ /* 0x000fe20000011416 */
[----:B------:R-:W-:Y:S01]  /*07c0*/  ULDC.64 UR6, c[0x0][0x1e8] ;  /* 0x00007a0000067ab9 */ /* 0x000fe20000000a00 */
[----:B------:R-:W-:Y:S01]  /*07d0*/  @P0 SHF.R.U32.HI R4, RZ, c[0x0][0x250], R0 ;  /* 0x00009400ff040a19 */ /* 0x000fe20000011600 */
[----:B------:R-:W-:Y:S01]  /*07e0*/  IMAD R0, R32, c[0x0][0x270], RZ ;  /* 0x00009c0020007a24 */ /* 0x000fe200078e02ff */
[----:B------:R-:W-:Y:S01]  /*07f0*/  LEA.HI R24, R21, R236, RZ, 0x4 ;  /* 0x000000ec15187211 */ /* 0x000fe200078f20ff */
[----:B------:R-:W-:Y:S01]  /*0800*/  ULDC.64 UR4, c[0x0][0x1b8] ;  /* 0x00006e0000047ab9 */ /* 0x000fe20000000a00 */
[----:B------:R-:W-:Y:S01]  /*0810*/  SHF.R.S32.HI R241, RZ, 0x1f, R240 ;  /* 0x0000001ffff17819 */ /* 0x000fe200000114f0 */
[----:B------:R-:W-:Y:S01]  /*0820*/  IMAD R0, R31, c[0x0][0x274], R0 ;  /* 0x00009d001f007a24 */ /* 0x000fe200078e0200 */
[----:B------:R-:W-:Y:S01]  /*0830*/  SHF.R.S32.HI R8, RZ, 0x4, R24 ;  /* 0x00000004ff087819 */ /* 0x000fe20000011418 */
[----:B------:R-:W-:Y:S01]  /*0840*/  UIMAD UR6, UR12, UR6, URZ ;  /* 0x000000060c0672a4 */ /* 0x000fe2000f8e023f */
[----:B------:R-:W-:Y:S01]  /*0850*/  IMAD.MOV.U32 R33, RZ, RZ, 0x40 ;  /* 0x00000040ff217424 */ /* 0x000fe200078e00ff */
[----:B------:R-:W-:Y:S01]  /*0860*/  UIMAD UR4, UR12, UR4, URZ ;  /* 0x000000040c0472a4 */ /* 0x000fe2000f8e023f */
[----:B------:R-:W-:Y:S01]  /*0870*/  IMAD.IADD R18, R3, 0x1, R0 ;  /* 0x0000000103127824 */ /* 0x000fe200078e0200 */
[----:B------:R-:W-:Y:S01]  /*0880*/  UIMAD UR7, UR14, UR7, UR6 ;  /* 0x000000070e0772a4 */ /* 0x000fe2000f8e0206 */
[C---:B------:R-:W-:Y:S01]  /*0890*/  IMAD R0, R31.reuse, c[0x0][0x28c], R6 ;  /* 0x0000a3001f007a24 */ /* 0x040fe200078e0206 */
[----:B------:R-:W-:Y:S01]  /*08a0*/  UIMAD UR10, UR12, UR10, URZ ;  /* 0x0000000a0c0a72a4 */ /* 0x000fe2000f8e023f */
[----:B------:R-:W-:Y:S01]  /*08b0*/  IMAD.WIDE.U32 R2, R31, c[0x0][0x288], R242 ;  /* 0x0000a2001f027a25 */ /* 0x000fe200078e00f2 */
[----:B------:R-:W-:Y:S01]  /*08c0*/  UIMAD UR8, UR12, UR8, URZ ;  /* 0x000000080c0872a4 */ /* 0x000fe2000f8e023f */
[----:B------:R-:W-:Y:S01]  /*08d0*/  SHF.R.S32.HI R237, RZ, 0x1f, R236 ;  /* 0x0000001fffed7819 */ /* 0x000fe200000114ec */
[----:B------:R-:W-:Y:S01]  /*08e0*/  UIMAD UR4, UR14, UR5, UR4 ;  /* 0x000000050e0472a4 */ /* 0x000fe2000f8e0204 */
[----:B------:R-:W-:Y:S01]  /*08f0*/  IMAD.IADD R19, R3, 0x1, R0 ;  /* 0x0000000103137824 */ /* 0x000fe200078e0200 */
[----:B------:R-:W-:Y:S01]  /*0900*/  LOP3.LUT R0, R22, 0xfffffff8, RZ, 0xc0, !PT ;  /* 0xfffffff816007812 */ /* 0x000fe200078ec0ff */
[----:B------:R-:W-:Y:S01]  /*0910*/  IMAD.U32 R6, RZ, RZ, UR13 ;  /* 0x0000000dff067e24 */ /* 0x000fe2000f8e00ff */
[----:B------:R-:W-:Y:S01]  /*0920*/  IADD3 R28, P1, P0, R5, UR18, R2 ;  /* 0x00000012051c7c10 */ /* 0x000fe2000f83e002 */
[----:B------:R-:W-:Y:S01]  /*0930*/  USHF.R.S32.HI UR5, URZ, 0x1f, UR24 ;  /* 0x0000001f3f057899 */ /* 0x000fe20008011418 */
[----:B------:R-:W-:Y:S01]  /*0940*/  LEA.HI R5, R24, R8, RZ, 0x1 ;  /* 0x0000000818057211 */ /* 0x000fe200078f08ff */
[----:B------:R-:W-:Y:S01]  /*0950*/  IMAD.IADD R16, R236, 0x1, -R0 ;  /* 0x00000001ec107824 */ /* 0x000fe200078e0a00 */
[----:B------:R-:W-:Y:S01]  /*0960*/  SHF.R.S32.HI R0, RZ, 0x1f, R4 ;  /* 0x0000001fff007819 */ /* 0x000fe20000011404 */
[----:B------:R-:W-:Y:S01]  /*0970*/  IMAD.WIDE R14, R6, 0x40, R240 ;  /* 0x00000040060e7825 */ /* 0x000fe200078e02f0 */
[----:B------:R-:W-:Y:S01]  /*0980*/  LOP3.LUT R10, R5, 0xfffffffe, RZ, 0xc0, !PT ;  /* 0xfffffffe050a7812 */ /* 0x000fe200078ec0ff */
[----:B------:R-:W-:Y:S01]  /*0990*/  UIMAD UR10, UR14, UR11, UR10 ;  /* 0x0000000b0e0a72a4 */ /* 0x000fe2000f8e020a */
[----:B------:R-:W-:Y:S01]  /*09a0*/  CS2R R130, SRZ ;  /* 0x0000000000827805 */ /* 0x000fe2000001ff00 */
[----:B------:R-:W-:Y:S01]  /*09b0*/  IMAD.SHL.U32 R12, R16, 0x8, RZ ;  /* 0x00000008100c7824 */ /* 0x000fe200078e00ff */
[----:B------:R-:W-:Y:S01]  /*09c0*/  UIMAD UR9, UR14, UR9, UR8 ;  /* 0x000000090e0972a4 */ /* 0x000fe2000f8e0208 */
[C---:B------:R-:W-:Y:S01]  /*09d0*/  IMAD R2, R0.reuse, c[0x0][0x1e0], RZ ;  /* 0x0000780000027a24 */ /* 0x040fe200078e02ff */
[----:B------:R-:W-:Y:S01]  /*09e0*/  UIADD3 UR8, UR21, UR10, URZ ;  /* 0x0000000a15087290 */ /* 0x000fe2000fffe03f */
[----:B------:R-:W-:Y:S01]  /*09f0*/  IMAD R0, R0, c[0x0][0x1b0], RZ ;  /* 0x00006c0000007a24 */ /* 0x000fe200078e02ff */
[----:B------:R-:W-:Y:S01]  /*0a00*/  SHF.R.S32.HI R13, RZ, 0x1f, R12 ;  /* 0x0000001fff0d7819 */ /* 0x000fe2000001140c */
[C---:B------:R-:W-:Y:S01]  /*0a10*/  IMAD R9, R4.reuse, c[0x0][0x1e4], R2 ;  /* 0x0000790004097a24 */ /* 0x040fe200078e0202 */
[----:B------:R-:W-:Y:S01]  /*0a20*/  UIADD3 UR9, UR19, UR9, URZ ;  /* 0x0000000913097290 */ /* 0x000fe2000fffe03f */
[C---:B------:R-:W-:Y:S01]  /*0a30*/  IMAD R0, R4.reuse, c[0x0][0x1b4], R0 ;  /* 0x00006d0004007a24 */ /* 0x040fe200078e0200 */
[----:B------:R-:W-:Y:S01]  /*0a40*/  ULDC UR10, c[0x0][0x198] ;  /* 0x00006600000a7ab9 */ /* 0x000fe20000000800 */
[--C-:B------:R-:W-:Y:S01]  /*0a50*/  IMAD.WIDE.U32 R2, R4, c[0x0][0x1e0], R12.reuse ;  /* 0x0000780004027a25 */ /* 0x100fe200078e000c */
[----:B------:R-:W-:Y:S01]  /*0a60*/  UIADD3 UR10, -UR16, UR10, URZ ;  /* 0x0000000a100a7290 */ /* 0x000fe2000fffe13f */
[----:B------:R-:W-:Y:S01]  /*0a70*/  IADD3 R26, R12, 0x40, RZ ;  /* 0x000000400c1a7810 */ /* 0x000fe20007ffe0ff */
[----:B------:R-:W-:Y:S01]  /*0a80*/  USHF.R.S32.HI UR11, URZ, 0x1f, UR15 ;  /* 0x0000001f3f0b7899 */ /* 0x000fe2000801140f */
[----:B------:R-:W-:Y:S01]  /*0a90*/  IMAD.WIDE.U32 R6, R4, c[0x0][0x1b0], R12 ;  /* 0x00006c0004067a25 */ /* 0x000fe200078e000c */
[----:B------:R-:W-:Y:S01]  /*0aa0*/  IADD3 R27, R12, 0x80, RZ ;  /* 0x000000800c1b7810 */ /* 0x000fe20007ffe0ff */
[----:B------:R-:W-:Y:S01]  /*0ab0*/  CS2R R128, SRZ ;  /* 0x0000000000807805 */ /* 0x000fe2000001ff00 */
[----:B------:R-:W-:Y:S01]  /*0ac0*/  CS2R R126, SRZ ;  /* 0x00000000007e7805 */ /* 0x000fe2000001ff00 */
[----:B------:R-:W-:Y:S01]  /*0ad0*/  IMAD.IADD R5, R3, 0x1, R9 ;  /* 0x0000000103057824 */ /* 0x000fe200078e0209 */
[----:B------:R-:W-:Y:S01]  /*0ae0*/  CS2R R124, SRZ ;  /* 0x00000000007c7805 */ /* 0x000fe2000001ff00 */
[----:B------:R-:W-:Y:S01]  /*0af0*/  IMAD.IADD R3, R7, 0x1, R0 ;  /* 0x0000000107037824 */ /* 0x000fe200078e0200 */
[----:B------:R-:W-:Y:S01]  /*0b00*/  LEA.HI R7, R21, R236, RZ, 0x6 ;  /* 0x000000ec15077211 */ /* 0x000fe200078f30ff */
[----:B------:R-:W-:Y:S01]  /*0b10*/  IMAD.SHL.U32 R0, R240, 0x40, RZ ;  /* 0x00000040f0007824 */ /* 0x000fe200078e00ff */
[----:B------:R-:W-:Y:S01]  /*0b20*/  CS2R R122, SRZ ;  /* 0x00000000007a7805 */ /* 0x000fe2000001ff00 */
[----:B------:R-:W-:Y:S01]  /*0b30*/  IMAD.MOV.U32 R4, RZ, RZ, R2 ;  /* 0x000000ffff047224 */ /* 0x000fe200078e0002 */
[----:B------:R-:W-:Y:S01]  /*0b40*/  SHF.R.S32.HI R20, RZ, 0x6, R7 ;  /* 0x00000006ff147819 */ /* 0x000fe20000011407 */
[----:B------:R-:W-:Y:S01]  /*0b50*/  IMAD.MOV.U32 R2, RZ, RZ, R6 ;  /* 0x000000ffff027224 */ /* 0x000fe200078e0006 */
[----:B------:R-:W-:Y:S01]  /*0b60*/  LOP3.LUT R0, R0, 0x1c0, RZ, 0xc0, !PT ;  /* 0x000001c000007812 */ /* 0x000fe200078ec0ff */
[----:B------:R-:W-:Y:S01]  /*0b70*/  IMAD R6, R241, c[0x0][0x178], RZ ;  /* 0x00005e00f1067a24 */ /* 0x000fe200078e02ff */
[----:B------:R-:W-:Y:S01]  /*0b80*/  CS2R R120, SRZ ;  /* 0x0000000000787805 */ /* 0x000fe2000001ff00 */
[----:B------:R-:W-:Y:S01]  /*0b90*/  IMAD.SHL.U32 R17, R20, 0x200, RZ ;  /* 0x0000020014117824 */ /* 0x000fe200078e00ff */
[----:B------:R-:W-:Y:S01]  /*0ba0*/  LOP3.LUT R11, R0, 0x38, R12, 0xf8, !PT ;  /* 0x00000038000b7812 */ /* 0x000fe200078ef80c */
[----:B-1----:R-:W-:Y:S01]  /*0bb0*/  IMAD.WIDE.U32 R4, R250, c[0x0][0x1e8], R4 ;  /* 0x00007a00fa047a25 */ /* 0x002fe200078e0004 */
[----:B------:R-:W-:Y:S01]  /*0bc0*/  SHF.R.U32.HI R0, RZ, 0x3, R0 ;  /* 0x00000003ff007819 */ /* 0x000fe20000011600 */
[----:B------:R-:W-:Y:S01]  /*0bd0*/  CS2R R118, SRZ ;  /* 0x0000000000767805 */ /* 0x000fe2000001ff00 */
[----:B------:R-:W-:Y:S01]  /*0be0*/  CS2R R116, SRZ ;  /* 0x0000000000747805 */ /* 0x000fe2000001ff00 */
[----:B------:R-:W-:Y:S01]  /*0bf0*/  IMAD.IADD R23, R8, 0x1, -R10 ;  /* 0x0000000108177824 */ /* 0x000fe200078e0a0a */
[----:B------:R-:W-:Y:S01]  /*0c00*/  IADD3 R5, R5, UR7, RZ ;  /* 0x0000000705057c10 */ /* 0x000fe2000fffe0ff */
[C---:B------:R-:W-:Y:S01]  /*0c10*/  IMAD R8, R240.reuse, c[0x0][0x17c], R6 ;  /* 0x00005f00f0087a24 */ /* 0x040fe200078e0206 */
[----:B------:R-:W-:Y:S01]  /*0c20*/  LOP3.LUT R228, R17, R11, R0, 0xf6, !PT ;  /* 0x0000000b11e47212 */ /* 0x000fe200078ef600 */
[----:B------:R-:W-:Y:S01]  /*0c30*/  IMAD.WIDE.U32 R6, R240, c[0x0][0x178], R12 ;  /* 0x00005e00f0067a25 */ /* 0x000fe200078e000c */
[----:B------:R-:W-:Y:S01]  /*0c40*/  CS2R R114, SRZ ;  /* 0x0000000000727805 */ /* 0x000fe2000001ff00 */
[----:B------:R-:W-:Y:S01]  /*0c50*/  CS2R R112, SRZ ;  /* 0x0000000000707805 */ /* 0x000fe2000001ff00 */
[----:B------:R-:W-:Y:S01]  /*0c60*/  CS2R R110, SRZ ;  /* 0x00000000006e7805 */ /* 0x000fe2000001ff00 */
[----:B------:R-:W-:Y:S01]  /*0c70*/  IMAD R0, R15, c[0x0][0x1d8], RZ ;  /* 0x000076000f007a24 */ /* 0x000fe200078e02ff */
[----:B------:R-:W-:Y:S01]  /*0c80*/  CS2R R108, SRZ ;  /* 0x00000000006c7805 */ /* 0x000fe2000001ff00 */
[----:B------:R-:W-:Y:S01]  /*0c90*/  IMAD.U32 R10, RZ, RZ, UR5 ;  /* 0x00000005ff0a7e24 */ /* 0x000fe2000f8e00ff */
[----:B------:R-:W-:Y:S01]  /*0ca0*/  CS2R R106, SRZ ;  /* 0x00000000006a7805 */ /* 0x000fe2000001ff00 */
[----:B------:R-:W-:Y:S01]  /*0cb0*/  IMAD.IADD R9, R7, 0x1, R8 ;  /* 0x0000000107097824 */ /* 0x000fe200078e0208 */
[----:B------:R-:W-:Y:S01]  /*0cc0*/  CS2R R104, SRZ ;  /* 0x0000000000687805 */ /* 0x000fe2000001ff00 */
[----:B------:R-:W-:Y:S01]  /*0cd0*/  IMAD.WIDE.U32 R2, R250, c[0x0][0x1b8], R2 ;  /* 0x00006e00fa027a25 */ /* 0x000fe200078e0002 */
[C---:B------:R-:W-:Y:S01]  /*0ce0*/  @!P3 IADD3.X R29, R10.reuse, UR8, R18, P4, P2 ;  /* 0x000000080a1dbc10 */ /* 0x040fe2000a7e4412 */
[----:B------:R-:W-:Y:S01]  /*0cf0*/  CS2R R102, SRZ ;  /* 0x0000000000667805 */ /* 0x000fe2000001ff00 */
[----:B------:R-:W-:Y:S01]  /*0d00*/  IADD3.X R30, R10, UR9, R19, P1, P0 ;  /* 0x000000090a1e7c10 */ /* 0x000fe20008fe0413 */
[----:B------:R-:W-:Y:S01]  /*0d10*/  IMAD.MOV.U32 R8, RZ, RZ, R6 ;  /* 0x000000ffff087224 */ /* 0x000fe200078e0006 */
[----:B------:R-:W-:Y:S01]  /*0d20*/  IADD3 R3, R3, UR4, RZ ;  /* 0x0000000403037c10 */ /* 0x000fe2000fffe0ff */
[----:B------:R-:W-:Y:S01]  /*0d30*/  IMAD R0, R14, c[0x0][0x1dc], R0 ;  /* 0x000077000e007a24 */ /* 0x000fe200078e0200 */
[----:B------:R-:W-:Y:S01]  /*0d40*/  ISETP.GE.AND P4, PT, R12, c[0x0][0x1cc], PT ;  /* 0x000073000c007a0c */ /* 0x000fe20003f86270 */
[----:B------:R-:W-:Y:S01]  /*0d50*/  IMAD.WIDE.U32 R6, R14, c[0x0][0x1d8], R4 ;  /* 0x000076000e067a25 */ /* 0x000fe200078e0004 */
[----:B------:R-:W-:Y:S01]  /*0d60*/  ULDC.64 UR4, c[0x0][0x178] ;  /* 0x00005e0000047ab9 */ /* 0x000fe20000000a00 */
[----:B------:R-:W-:Y:S01]  /*0d70*/  CS2R R100, SRZ ;  /* 0x0000000000647805 */ /* 0x000fe2000001ff00 */
[----:B------:R-:W-:Y:S01]  /*0d80*/  UIMAD UR6, UR11, UR4, URZ ;  /* 0x000000040b0672a4 */ /* 0x000fe2000f8e023f */
[----:B------:R-:W-:Y:S01]  /*0d90*/  IMAD R10, R15, c[0x0][0x1a8], RZ ;  /* 0x00006a000f0a7a24 */ /* 0x000fe200078e02ff */
[----:B------:R-:W-:Y:S01]  /*0da0*/  LEA R4, P0, R6, c[0x0][0x1c0], 0x1 ;  /* 0x0000700006047a11 */ /* 0x000fe200078008ff */
[----:B------:R-:W-:Y:S01]  /*0db0*/  IMAD.IADD R0, R7, 0x1, R0 ;  /* 0x0000000107007824 */ /* 0x000fe200078e0200 */
[----:B------:R-:W-:Y:S01]  /*0dc0*/  UIMAD.WIDE.U32 UR26, UR15, UR4, URZ ;  /* 0x000000040f1a72a5 */ /* 0x000fe2000f8e003f */
[C---:B------:R-:W-:Y:S01]  /*0dd0*/  IMAD R15, R14.reuse, c[0x0][0x1ac], R10 ;  /* 0x00006b000e0f7a24 */ /* 0x040fe200078e020a */
[----:B------:R-:W-:Y:S01]  /*0de0*/  UIMAD UR6, UR15, UR5, UR6 ;  /* 0x000000050f0672a4 */ /* 0x000fe2000f8e0206 */
[----:B------:R-:W-:Y:S01]  /*0df0*/  IMAD.WIDE.U32 R10, R14, c[0x0][0x1a8], R2 ;  /* 0x00006a000e0a7a25 */ /* 0x000fe200078e0002 */
[----:B------:R-:W-:Y:S01]  /*0e00*/  LEA.HI.X R5, R6, c[0x0][0x1c4], R0, 0x1, P0 ;  /* 0x0000710006057a11 */ /* 0x000fe200000f0c00 */
[----:B------:R-:W-:Y:S01]  /*0e10*/  ULDC.64 UR4, c[0x0][0x188] ;  /* 0x0000620000047ab9 */ /* 0x000fe20000000a00 */
[----:B------:R-:W-:Y:S01]  /*0e20*/  IADD3 R0, -R240, UR10, RZ ;  /* 0x0000000af0007c10 */ /* 0x000fe2000fffe1ff */
[----:B------:R-:W-:Y:S01]  /*0e30*/  IMAD R2, R32, c[0x0][0x180], RZ ;  /* 0x0000600020027a24 */ /* 0x000fe200078e02ff */
[----:B------:R-:W-:Y:S01]  /*0e40*/  UIMAD UR4, UR12, UR4, URZ ;  /* 0x000000040c0472a4 */ /* 0x000fe2000f8e023f */
[----:B------:R-:W-:Y:S01]  /*0e50*/  IMAD.MOV.U32 R7, RZ, RZ, c[0x0][0x1d8] ;  /* 0x00007600ff077624 */ /* 0x000fe200078e00ff */
[C---:B------:R-:W-:Y:S01]  /*0e60*/  ISETP.LT.OR P0, PT, R0.reuse, 0x1, P4 ;  /* 0x000000010000780c */ /* 0x040fe20002701670 */
[C---:B------:R-:W-:Y:S01]  /*0e70*/  IMAD R2, R31.reuse, c[0x0][0x184], R2 ;  /* 0x000061001f027a24 */ /* 0x040fe200078e0202 */
[----:B------:R-:W-:Y:S01]  /*0e80*/  ISETP.LT.OR P4, PT, R0, 0x21, P4 ;  /* 0x000000210000780c */ /* 0x000fe20002781670 */
[----:B------:R-:W-:Y:S01]  /*0e90*/  IMAD.WIDE.U32 R8, R31, c[0x0][0x180], R8 ;  /* 0x000060001f087a25 */ /* 0x000fe200078e0008 */
[----:B------:R-:W-:Y:S01]  /*0ea0*/  LEA R6, P2, R7, R4, 0x6 ;  /* 0x0000000407067211 */ /* 0x000fe200078430ff */
[----:B------:R-:W-:Y:S01]  /*0eb0*/  UIADD3 UR6, UR27, UR6, URZ ;  /* 0x000000061b067290 */ /* 0x000fe2000fffe03f */
[----:B------:R-:W-:Y:S01]  /*0ec0*/  CS2R R98, SRZ ;  /* 0x0000000000627805 */ /* 0x000fe2000001ff00 */
[----:B------:R-:W-:Y:S01]  /*0ed0*/  IMAD.MOV.U32 R14, RZ, RZ, c[0x0][0x1dc] ;  /* 0x00007700ff0e7624 */ /* 0x000fe200078e00ff */
[----:B------:R-:W-:Y:S01]  /*0ee0*/  UIMAD UR4, UR14, UR5, UR4 ;  /* 0x000000050e0472a4 */ /* 0x000fe2000f8e0204 */
[----:B------:R-:W-:Y:S01]  /*0ef0*/  IMAD.IADD R9, R9, 0x1, R2 ;  /* 0x0000000109097824 */ /* 0x000fe200078e0202 */
[----:B------:R-:W-:Y:S01]  /*0f00*/  LEA R2, P1, R10, c[0x0][0x190], 0x1 ;  /* 0x000064000a027a11 */ /* 0x000fe200078208ff */
[----:B------:R-:W-:Y:S01]  /*0f10*/  IMAD.IADD R3, R11, 0x1, R15 ;  /* 0x000000010b037824 */ /* 0x000fe200078e020f */
[----:B------:R-:W-:Y:S01]  /*0f20*/  LEA.HI.X R7, R7, R5, R14, 0x6, P2 ;  /* 0x0000000507077211 */ /* 0x000fe200010f340e */
[----:B------:R-:W-:Y:S01]  /*0f30*/  IMAD.SHL.U32 R228, R228, 0x2, RZ ;  /* 0x00000002e4e47824 */ /* 0x000fe200078e00ff */
[----:B------:R-:W-:Y:S01]  /*0f40*/  ISETP.GE.AND P2, PT, R26, c[0x0][0x1cc], PT ;  /* 0x000073001a007a0c */ /* 0x000fe20003f46270 */
[----:B------:R-:W-:Y:S01]  /*0f50*/  IMAD.MOV.U32 R11, RZ, RZ, c[0x0][0x1a8] ;  /* 0x00006a00ff0b7624 */ /* 0x000fe200078e00ff */
[----:B------:R-:W-:Y:S01]  /*0f60*/  LEA.HI.X R3, R10, c[0x0][0x194], R3, 0x1, P1 ;  /* 0x000065000a037a11 */ /* 0x000fe200008f0c03 */
[----:B------:R-:W-:Y:S01]  /*0f70*/  IMAD.MOV.U32 R14, RZ, RZ, c[0x0][0x1ac] ;  /* 0x00006b00ff0e7624 */ /* 0x000fe200078e00ff */
[----:B------:R-:W-:Y:S01]  /*0f80*/  ISETP.GE.AND P1, PT, R27, c[0x0][0x1cc], PT ;  /* 0x000073001b007a0c */ /* 0x000fe20003f26270 */
[----:B------:R-:W-:Y:S01]  /*0f90*/  @!PT LDS RZ, [RZ] ;  /* 0x00000000fffff984 */ /* 0x000fe20000000800 */
[----:B------:R-:W-:Y:S01]  /*0fa0*/  @!PT LDS RZ, [RZ] ;  /* 0x00000000fffff984 */ /* 0x000fe20000000800 */
[----:B------:R-:W-:Y:S01]  /*0fb0*/  @!PT LDS RZ, [RZ] ;  /* 0x00000000fffff984 */ /* 0x000fe20000000800 */
[----:B------:R1:W-:Y:S01]  /*0fc0*/  LDGSTS.E.BYPASS.LTC128B.128 [R228+0x6080], [R4.64], !P0 ;  /* 0x0608000004e47fae */ /* 0x0003e2000c101d56 */
[----:B------:R-:W-:Y:S01]  /*0fd0*/  ISETP.LT.OR P6, PT, R0, 0x1, P2 ;  /* 0x000000010000780c */ /* 0x000fe200017c1670 */
[----:B------:R-:W-:Y:S01]  /*0fe0*/  IMAD.WIDE.U32 R246, R250, c[0x0][0x188], R8 ;  /* 0x00006200faf67a25 */ /* 0x000fe200078e0008 */
[C---:B------:R-:W-:Y:S01]  /*0ff0*/  ISETP.LT.OR P0, PT, R0.reuse, 0x1, P1 ;  /* 0x000000010000780c */ /* 0x040fe20000f01670 */
[----:B------:R-:W-:Y:S01]  /*1000*/  CS2R R96, SRZ ;  /* 0x0000000000607805 */ /* 0x000fe2000001ff00 */
[C---:B------:R-:W-:Y:S01]  /*1010*/  ISETP.LT.OR P2, PT, R0.reuse, 0x21, P2 ;  /* 0x000000210000780c */ /* 0x040fe20001741670 */
[----:B------:R-:W-:Y:S01]  /*1020*/  CS2R R94, SRZ ;  /* 0x00000000005e7805 */ /* 0x000fe2000001ff00 */
[----:B------:R-:W-:Y:S01]  /*1030*/  ISETP.LT.OR P1, PT, R0, 0x21, P1 ;  /* 0x000000210000780c */ /* 0x000fe20000f21670 */
[----:B------:R-:W-:Y:S01]  /*1040*/  CS2R R92, SRZ ;  /* 0x00000000005c7805 */ /* 0x000fe2000001ff00 */
[----:B------:R-:W-:Y:S01]  /*1050*/  LEA R10, P5, R11, R2, 0x6 ;  /* 0x000000020b0a7211 */ /* 0x000fe200078a30ff */
[----:B------:R-:W-:Y:S01]  /*1060*/  CS2R R90, SRZ ;  /* 0x00000000005a7805 */ /* 0x000fe2000001ff00 */
[----:B------:R-:W-:Y:S01]  /*1070*/  IADD3 R249, R247, UR4, RZ ;  /* 0x00000004f7f97c10 */ /* 0x000fe2000fffe0ff */
[----:B------:R-:W-:Y:S01]  /*1080*/  ULDC.64 UR4, c[0x0][0x218] ;  /* 0x0000860000047ab9 */ /* 0x000fe20000000a00 */
[----:B------:R-:W-:Y:S01]  /*1090*/  LEA.HI.X R11, R11, R3, R14, 0x6, P5 ;  /* 0x000000030b0b7211 */ /* 0x000fe200028f340e */
[----:B------:R1:W-:Y:S01]  /*10a0*/  LDGSTS.E.BYPASS.LTC128B.128 [R228+0x8080], [R4.64+0x80], !P6 ;  /* 0x0808008004e47fae */ /* 0x0003e2000f101d56 */
[----:B------:R-:W-:Y:S01]  /*10b0*/  ISETP.GE.AND P6, PT, R12, c[0x0][0x19c], PT ;  /* 0x000067000c007a0c */ /* 0x000fe20003fc6270 */
[----:B------:R-:W-:Y:S01]  /*10c0*/  UIMAD UR4, UR12, UR4, URZ ;  /* 0x000000040c0472a4 */ /* 0x000fe2000f8e023f */
[----:B------:R-:W-:Y:S01]  /*10d0*/  ISETP.GE.AND P5, PT, R26, c[0x0][0x19c], PT ;  /* 0x000067001a007a0c */ /* 0x000fe20003fa6270 */
[----:B------:R1:W-:Y:S01]  /*10e0*/  LDGSTS.E.BYPASS.LTC128B.128 [R228+0xa080], [R4.64+0x100], !P0 ;  /* 0x0a08010004e47fae */ /* 0x0003e2000c101d56 */
[C---:B------:R-:W-:Y:S01]  /*10f0*/  ISETP.LT.OR P0, PT, R0.reuse, 0x1, P6 ;  /* 0x000000010000780c */ /* 0x040fe20003701670 */
[----:B------:R-:W-:Y:S01]  /*1100*/  UIMAD UR4, UR14, UR5, UR4 ;  /* 0x000000050e0472a4 */ /* 0x000fe2000f8e0204 */
[C---:B------:R-:W-:Y:S01]  /*1110*/  ISETP.LT.OR P6, PT, R0.reuse, 0x21, P6 ;  /* 0x000000210000780c */ /* 0x040fe200037c1670 */
[----:B------:R2:W-:Y:S01]  /*1120*/  LDGSTS.E.BYPASS.LTC128B.128 [R228+0x7080], [R6.64], !P4 ;  /* 0x0708000006e47fae */ /* 0x0005e2000e101d56 */
[----:B------:R-:W-:Y:S01]  /*1130*/  ISETP.GE.AND P4, PT, R27, c[0x0][0x19c], PT ;  /* 0x000067001b007a0c */ /* 0x000fe20003f86270 */
[----:B------:R-:W-:Y:S01]  /*1140*/  CS2R R88, SRZ ;  /* 0x0000000000587805 */ /* 0x000fe2000001ff00 */
[----:B------:R-:W-:Y:S01]  /*1150*/  CS2R R86, SRZ ;  /* 0x0000000000567805 */ /* 0x000fe2000001ff00 */
[----:B------:R2:W-:Y:S01]  /*1160*/  LDGSTS.E.BYPASS.LTC128B.128 [R228+0x9080], [R6.64+0x80], !P2 ;  /* 0x0908008006e47fae */ /* 0x0005e2000d101d56 */
[C---:B------:R-:W-:Y:S01]  /*1170*/  ISETP.LT.OR P2, PT, R0.reuse, 0x1, P5 ;  /* 0x000000010000780c */ /* 0x040fe20002f41670 */
[----:B------:R-:W-:Y:S01]  /*1180*/  CS2R R84, SRZ ;  /* 0x0000000000547805 */ /* 0x000fe2000001ff00 */
[C---:B------:R-:W-:Y:S01]  /*1190*/  ISETP.LT.OR P5, PT, R0.reuse, 0x21, P5 ;  /* 0x000000210000780c */ /* 0x040fe20002fa1670 */
[----:B------:R2:W-:Y:S01]  /*11a0*/  LDGSTS.E.BYPASS.LTC128B.128 [R228+0xb080], [R6.64+0x100], !P1 ;  /* 0x0b08010006e47fae */ /* 0x0005e2000c901d56 */
[C---:B------:R-:W-:Y:S01]  /*11b0*/  ISETP.LT.OR P1, PT, R0.reuse, 0x1, P4 ;  /* 0x000000010000780c */ /* 0x040fe20002721670 */
[----:B------:R-:W-:Y:S01]  /*11c0*/  CS2R R82, SRZ ;  /* 0x0000000000527805 */ /* 0x000fe2000001ff00 */
[----:B------:R-:W-:Y:S01]  /*11d0*/  ISETP.LT.OR P4, PT, R0, 0x21, P4 ;  /* 0x000000210000780c */ /* 0x000fe20002781670 */
[----:B------:R-:W0:Y:S01]  /*11e0*/  LDGDEPBAR ;  /* 0x00000000000079af */ /* 0x000e220000000000 */
[----:B------:R-:W-:Y:S01]  /*11f0*/  IMAD R0, R23, 0x800, R17 ;  /* 0x0000080017007824 */ /* 0x000fe200078e0211 */
[----:B------:R-:W-:Y:S01]  /*1200*/  CS2R R80, SRZ ;  /* 0x0000000000507805 */ /* 0x000fe2000001ff00 */
[----:B------:R-:W-:Y:S01]  /*1210*/  IMAD.MOV.U32 R17, RZ, RZ, 0x20 ;  /* 0x00000020ff117424 */ /* 0x000fe200078e00ff */
[----:B------:R3:W-:Y:S01]  /*1220*/  LDGSTS.E.BYPASS.LTC128B.128 [R228+0x80], [R2.64], !P0 ;  /* 0x0008000002e47fae */ /* 0x0007e2000c101d56 */
[----:B------:R-:W-:Y:S01]  /*1230*/  CS2R R78, SRZ ;  /* 0x00000000004e7805 */ /* 0x000fe2000001ff00 */
[----:B------:R-:W-:Y:S01]  /*1240*/  CS2R R76, SRZ ;  /* 0x00000000004c7805 */ /* 0x000fe2000001ff00 */
[----:B------:R-:W-:Y:S01]  /*1250*/  CS2R R74, SRZ ;  /* 0x00000000004a7805 */ /* 0x000fe2000001ff00 */
[----:B------:R3:W-:Y:S01]  /*1260*/  LDGSTS.E.BYPASS.LTC128B.128 [R228+0x2080], [R2.64+0x80], !P2 ;  /* 0x0208008002e47fae */ /* 0x0007e2000d101d56 */
[----:B------:R-:W-:Y:S01]  /*1270*/  LOP3.LUT P2, RZ, R16, 0x2, RZ, 0xc0, !PT ;  /* 0x0000000210ff7812 */ /* 0x000fe2000784c0ff */
[----:B------:R-:W-:Y:S01]  /*1280*/  CS2R R72, SRZ ;  /* 0x0000000000487805 */ /* 0x000fe2000001ff00 */
[----:B-1----:R-:W-:Y:S01]  /*1290*/  IMAD.U32 R4, RZ, RZ, UR26 ;  /* 0x0000001aff047e24 */ /* 0x002fe2000f8e00ff */
[----:B------:R3:W-:Y:S01]  /*12a0*/  LDGSTS.E.BYPASS.LTC128B.128 [R228+0x4080], [R2.64+0x100], !P1 ;  /* 0x0408010002e47fae */ /* 0x0007e2000c901d56 */
[----:B------:R-:W-:Y:S01]  /*12b0*/  IMAD.U32 R5, RZ, RZ, UR27 ;  /* 0x0000001bff057e24 */ /* 0x000fe2000f8e00ff */
[----:B------:R-:W-:Y:S01]  /*12c0*/  CS2R R70, SRZ ;  /* 0x0000000000467805 */ /* 0x000fe2000001ff00 */
[----:B------:R-:W-:Y:S01]  /*12d0*/  CS2R R68, SRZ ;  /* 0x0000000000447805 */ /* 0x000fe2000001ff00 */
[----:B------:R1:W-:Y:S01]  /*12e0*/  LDGSTS.E.BYPASS.LTC128B.128 [R228+0x1080], [R10.64], !P6 ;  /* 0x010800000ae47fae */ /* 0x0003e2000f101d56 */
[----:B------:R-:W-:Y:S01]  /*12f0*/  LEA R5, P0, R4, R246, 0x6 ;  /* 0x000000f604057211 */ /* 0x000fe200078030ff */
[----:B------:R-:W-:Y:S01]  /*1300*/  CS2R R66, SRZ ;  /* 0x0000000000427805 */ /* 0x000fe2000001ff00 */
[----:B------:R-:W-:Y:S01]  /*1310*/  CS2R R64, SRZ ;  /* 0x0000000000407805 */ /* 0x000fe2000001ff00 */
[----:B------:R1:W-:Y:S01]  /*1320*/  LDGSTS.E.BYPASS.LTC128B.128 [R228+0x3080], [R10.64+0x80], !P5 ;  /* 0x030800800ae47fae */ /* 0x0003e2000e901d56 */
[----:B------:R-:W-:Y:S01]  /*1330*/  LEA R8, P1, R5, c[0x0][0x160], 0x1 ;  /* 0x0000580005087a11 */ /* 0x000fe200078208ff */
[----:B------:R-:W-:Y:S01]  /*1340*/  CS2R R62, SRZ ;  /* 0x00000000003e7805 */ /* 0x000fe2000001ff00 */
[----:B--2---:R-:W-:Y:S01]  /*1350*/  IMAD.SHL.U32 R6, R16, 0x40, RZ ;  /* 0x0000004010067824 */ /* 0x004fe200078e00ff */
[----:B------:R1:W-:Y:S01]  /*1360*/  LDGSTS.E.BYPASS.LTC128B.128 [R228+0x5080], [R10.64+0x100], !P4 ;  /* 0x050801000ae47fae */ /* 0x0003e2000e101d56 */
[----:B------:R-:W-:Y:S01]  /*1370*/  ISETP.GE.AND P4, PT, R12, c[0x0][0x16c], PT ;  /* 0x00005b000c007a0c */ /* 0x000fe20003f86270 */
[----:B------:R-:W-:Y:S01]  /*1380*/  IMAD.MOV.U32 R7, RZ, RZ, c[0x0][0x178] ;  /* 0x00005e00ff077624 */ /* 0x000fe200078e00ff */
[----:B------:R-:W-:Y:S01]  /*1390*/  ISETP.GE.AND P5, PT, R27, c[0x0][0x16c], PT ;  /* 0x00005b001b007a0c */ /* 0x000fe20003fa6270 */
[----:B------:R-:W0:Y:S01]  /*13a0*/  LDGDEPBAR ;  /* 0x00000000000079af */ /* 0x000e220000000000 */
[----:B------:R-:W-:Y:S01]  /*13b0*/  LOP3.LUT R18, R6, 0x1c0, RZ, 0xc0, !PT ;  /* 0x000001c006127812 */ /* 0x000fe200078ec0ff */
[----:B------:R-:W-:Y:S01]  /*13c0*/  IMAD.U32 R6, RZ, RZ, UR6 ;  /* 0x00000006ff067e24 */ /* 0x000fe2000f8e00ff */
[----:B------:R-:W-:Y:S01]  /*13d0*/  SEL R239, RZ, 0x1, P4 ;  /* 0x00000001ffef7807 */ /* 0x000fe20002000000 */
[----:B------:R-:W-:Y:S01]  /*13e0*/  ULDC.64 UR6, c[0x0][0x208] ;  /* 0x0000820000067ab9 */ /* 0x000fe20000000a00 */
[----:B------:R-:W-:Y:S01]  /*13f0*/  SHF.R.U32.HI R19, RZ, 0x3, R18 ;  /* 0x00000003ff137819 */ /* 0x000fe20000011612 */
[----:B------:R-:W-:Y:S01]  /*1400*/  UIMAD UR11, UR11, UR6, URZ ;  /* 0x000000060b0b72a4 */ /* 0x000fe2000f8e023f */
[----:B------:R-:W-:Y:S01]  /*1410*/  LEA.HI.X R6, R4, R249, R6, 0x6, P0 ;  /* 0x000000f904067211 */ /* 0x000fe200000f3406 */
[----:B------:R-:W-:Y:S01]  /*1420*/  CS2R R60, SRZ ;  /* 0x00000000003c7805 */ /* 0x000fe2000001ff00 */
[----:B------:R-:W-:Y:S01]  /*1430*/  LOP3.LUT R4, R18, 0x8, R22, 0xf8, !PT ;  /* 0x0000000812047812 */ /* 0x000fe200078ef816 */
[----:B------:R-:W-:Y:S01]  /*1440*/  UIMAD UR11, UR15, UR7, UR11 ;  /* 0x000000070f0b72a4 */ /* 0x000fe2000f8e020b */
[----:B------:R-:W-:Y:S01]  /*1450*/  LEA.HI.X R9, R5, c[0x0][0x164], R6, 0x1, P1 ;  /* 0x0000590005097a11 */ /* 0x000fe200008f0c06 */
[----:B------:R-:W-:Y:S01]  /*1460*/  CS2R R58, SRZ ;  /* 0x00000000003a7805 */ /* 0x000fe2000001ff00 */
[----:B---3--:R-:W-:Y:S01]  /*1470*/  LOP3.LUT R2, R4, R19, RZ, 0x3c, !PT ;  /* 0x0000001304027212 */ /* 0x008fe200078e3cff */
[----:B------:R-:W-:Y:S01]  /*1480*/  IMAD.WIDE.U32 R4, R240, c[0x0][0x208], R12 ;  /* 0x00008200f0047a25 */ /* 0x000fe200078e000c */
[----:B------:R-:W-:Y:S01]  /*1490*/  LOP3.LUT P0, RZ, R16, 0x4, RZ, 0xc0, !PT ;  /* 0x0000000410ff7812 */ /* 0x000fe2000780c0ff */
[----:B------:R-:W-:Y:S01]  /*14a0*/  CS2R R56, SRZ ;  /* 0x0000000000387805 */ /* 0x000fe2000001ff00 */
[----:B------:R-:W-:Y:S01]  /*14b0*/  ISETP.GE.AND P1, PT, R26, c[0x0][0x16c], PT ;  /* 0x00005b001a007a0c */ /* 0x000fe20003f26270 */
[----:B------:R-:W-:Y:S01]  /*14c0*/  IMAD.IADD R2, R0, 0x1, R2 ;  /* 0x0000000100027824 */ /* 0x000fe200078e0202 */
[----:B------:R-:W-:Y:S01]  /*14d0*/  SEL R222, R33, 0xffffffc0, !P0 ;  /* 0xffffffc021de7807 */ /* 0x000fe20004000000 */
[----:B------:R-:W-:Y:S01]  /*14e0*/  IMAD R0, R241, c[0x0][0x208], RZ ;  /* 0x00008200f1007a24 */ /* 0x000fe200078e02ff */
[----:B------:R-:W-:Y:S01]  /*14f0*/  SEL R6, RZ, 0x2, P1 ;  /* 0x00000002ff067807 */ /* 0x000fe20000800000 */
[----:B------:R-:W-:Y:S01]  /*1500*/  IMAD.SHL.U32 R224, R2, 0x2, RZ ;  /* 0x0000000202e07824 */ /* 0x000fe200078e00ff */
[----:B-1----:R-:W-:Y:S01]  /*1510*/  LEA R10, P4, R7, R8, 0x6 ;  /* 0x00000008070a7211 */ /* 0x002fe200078830ff */
[----:B------:R-:W-:Y:S01]  /*1520*/  IMAD R0, R240, c[0x0][0x20c], R0 ;  /* 0x00008300f0007a24 */ /* 0x000fe200078e0200 */
[----:B------:R-:W-:-:S04]  /*1530*/  DEPBAR.LE SB0, 0x1 ;  /* 0x000080400000791a */ /* 0x000fc80000000000 */
[----:B------:R-:W-:Y:S01]  /*1540*/  BAR.SYNC.DEFER_BLOCKING 0x0 ;  /* 0x0000000000007b1d */ /* 0x000fe20000010000 */
[----:B------:R-:W-:Y:S01]  /*1550*/  IMAD.IADD R5, R5, 0x1, R0 ;  /* 0x0000000105057824 */ /* 0x000fe200078e0200 */
[----:B------:R-:W-:Y:S01]  /*1560*/  SEL R3, RZ, 0x4, P5 ;  /* 0x00000004ff037807 */ /* 0x000fe20002800000 */
[----:B------:R-:W-:Y:S01]  /*1570*/  IMAD.MOV.U32 R0, RZ, RZ, c[0x0][0x17c] ;  /* 0x00005f00ff007624 */ /* 0x000fe200078e00ff */
[----:B------:R-:W-:Y:S01]  /*1580*/  CS2R R54, SRZ ;  /* 0x0000000000367805 */ /* 0x000fe2000001ff00 */
[----:B------:R-:W-:Y:S01]  /*1590*/  IMAD.IADD R227, R224, 0x1, R222 ;  /* 0x00000001e0e37824 */ /* 0x000fe200078e02de */
[----:B------:R-:W-:Y:S01]  /*15a0*/  IADD3 R6, R3, R6, R239 ;  /* 0x0000000603067210 */ /* 0x000fe20007ffe0ef */
[----:B------:R-:W-:Y:S01]  /*15b0*/  IMAD.U32 R16, RZ, RZ, UR24 ;  /* 0x00000018ff107e24 */ /* 0x000fe2000f8e00ff */
[----:B------:R-:W-:Y:S01]  /*15c0*/  LEA.HI.X R11, R7, R9, R0, 0x6, P4 ;  /* 0x00000009070b7211 */ /* 0x000fe200020f3400 */
[----:B------:R-:W-:Y:S01]  /*15d0*/  IMAD R7, R32, c[0x0][0x210], RZ ;  /* 0x0000840020077a24 */ /* 0x000fe200078e02ff */
[----:B------:R-:W-:Y:S01]  /*15e0*/  SEL R0, R17, 0xffffffe0, !P2 ;  /* 0xffffffe011007807 */ /* 0x000fe20005000000 */
[C---:B------:R-:W-:Y:S01]  /*15f0*/  IMAD.WIDE.U32 R4, R31.reuse, c[0x0][0x210], R4 ;  /* 0x000084001f047a25 */ /* 0x040fe200078e0004 */
[----:B------:R-:W-:Y:S01]  /*1600*/  IADD3 R3, -R240, c[0x0][0x168], -R16 ;  /* 0x00005a00f0037a10 */ /* 0x000fe20007ffe910 */
[----:B------:R-:W-:Y:S01]  /*1610*/  UIMAD.WIDE.U32 UR24, UR15, UR6, URZ ;  /* 0x000000060f1872a5 */ /* 0x000fe2000f8e003f */
[----:B------:R-:W-:Y:S01]  /*1620*/  LOP3.LUT P6, RZ, R6, 0x1, RZ, 0xc0, !PT ;  /* 0x0000000106ff7812 */ /* 0x000fe200078cc0ff */
[----:B------:R-:W-:Y:S01]  /*1630*/  IMAD.IADD R225, R224, 0x1, R0 ;  /* 0x00000001e0e17824 */ /* 0x000fe200078e0200 */
[----:B------:R-:W-:Y:S01]  /*1640*/  LOP3.LUT P4, RZ, R6, 0x2, RZ, 0xc0, !PT ;  /* 0x0000000206ff7812 */ /* 0x000fe2000788c0ff */
[----:B------:R-:W-:Y:S01]  /*1650*/  IMAD R0, R31, c[0x0][0x214], R7 ;  /* 0x000085001f007a24 */ /* 0x000fe200078e0207 */
[C---:B------:R-:W-:Y:S01]  /*1660*/  ISETP.LT.OR P2, PT, R3.reuse, 0x1, !P6 ;  /* 0x000000010300780c */ /* 0x040fe20007741670 */
[----:B------:R-:W-:Y:S01]  /*1670*/  IMAD.IADD R226, R222, 0x1, R225 ;  /* 0x00000001dee27824 */ /* 0x000fe200078e02e1 */
[----:B------:R-:W-:Y:S01]  /*1680*/  ISETP.LT.OR P0, PT, R3, 0x1, !P4 ;  /* 0x000000010300780c */ /* 0x000fe20006701670 */
[----:B------:R-:W-:Y:S01]  /*1690*/  IMAD.IADD R5, R5, 0x1, R0 ;  /* 0x0000000105057824 */ /* 0x000fe200078e0200 */
[----:B------:R-:W-:Y:S01]  /*16a0*/  UIADD3 UR11, UR25, UR11, URZ ;  /* 0x0000000b190b7290 */ /* 0x000fe2000fffe03f */
[C---:B------:R-:W-:Y:S01]  /*16b0*/  ISETP.LT.OR P6, PT, R3.reuse, 0x21, !P6 ;  /* 0x000000210300780c */ /* 0x040fe200077c1670 */
[----:B------:R1:W2:Y:S01]  /*16c0*/  LDSM.16.M88.4 R148, [R224+0x6080] ;  /* 0x00608000e094783b */ /* 0x0002a20000000200 */
[----:B------:R-:W-:Y:S01]  /*16d0*/  IMAD.WIDE.U32 R244, R250, c[0x0][0x218], R4 ;  /* 0x00008600faf47a25 */ /* 0x000fe200078e0004 */
[----:B------:R-:W-:Y:S01]  /*16e0*/  ISETP.LT.OR P4, PT, R3, 0x21, !P4 ;  /* 0x000000210300780c */ /* 0x000fe20006781670 */
[----:B------:R-:W-:Y:S01]  /*16f0*/  CS2R R52, SRZ ;  /* 0x0000000000347805 */ /* 0x000fe2000001ff00 */
[----:B------:R1:W3:Y:S01]  /*1700*/  LDSM.16.M88.4 R152, [R225+0x6080] ;  /* 0x00608000e198783b */ /* 0x0002e20000000200 */
[----:B------:R-:W-:Y:S01]  /*1710*/  IMAD.U32 R4, RZ, RZ, UR24 ;  /* 0x00000018ff047e24 */ /* 0x000fe2000f8e00ff */
[----:B------:R-:W-:Y:S01]  /*1720*/  IADD3 R248, R245, UR4, RZ ;  /* 0x00000004f5f87c10 */ /* 0x000fe2000fffe0ff */
[----:B------:R-:W-:Y:S01]  /*1730*/  IMAD.U32 R2, RZ, RZ, UR11 ;  /* 0x0000000bff027e24 */ /* 0x000fe2000f8e00ff */
[----:B------:R1:W4:Y:S01]  /*1740*/  LDSM.16.M88.4 R156, [R227+0x6080] ;  /* 0x00608000e39c783b */ /* 0x0003220000000200 */
[----:B------:R-:W-:Y:S01]  /*1750*/  IMAD.U32 R5, RZ, RZ, UR25 ;  /* 0x00000019ff057e24 */ /* 0x000fe2000f8e00ff */
[----:B------:R-:W-:Y:S01]  /*1760*/  ULDC.64 UR4, c[0x0][0x240] ;  /* 0x0000900000047ab9 */ /* 0x000fe20000000a00 */
[----:B------:R-:W-:Y:S01]  /*1770*/  IMAD.U32 R5, RZ, RZ, UR6 ;  /* 0x00000006ff057e24 */ /* 0x000fe2000f8e00ff */
[----:B------:R1:W5:Y:S01]  /*1780*/  LDSM.16.M88.4 R168, [R224+0x8080] ;  /* 0x00808000e0a8783b */ /* 0x0003620000000200 */
[----:B------:R-:W-:Y:S01]  /*1790*/  IMAD R13, R32, c[0x0][0x238], RZ ;  /* 0x00008e00200d7a24 */ /* 0x000fe200078e02ff */
[----:B------:R-:W-:Y:S01]  /*17a0*/  UIMAD UR4, UR12, UR4, URZ ;  /* 0x000000040c0472a4 */ /* 0x000fe2000f8e023f */
[----:B------:R-:W-:Y:S01]  /*17b0*/  CS2R R50, SRZ ;  /* 0x0000000000327805 */ /* 0x000fe2000001ff00 */
[----:B------:R1:W1:Y:S01]  /*17c0*/  LDSM.16.M88.4 R172, [R225+0x8080] ;  /* 0x00808000e1ac783b */ /* 0x0002620000000200 */
[----:B------:R-:W-:Y:S01]  /*17d0*/  IMAD R13, R31, c[0x0][0x23c], R13 ;  /* 0x00008f001f0d7a24 */ /* 0x000fe200078e020d */
[----:B------:R-:W-:Y:S01]  /*17e0*/  UMOV UR12, 0x1 ;  /* 0x00000001000c7882 */ /* 0x000fe20000000000 */
[----:B------:R-:W-:Y:S01]  /*17f0*/  CS2R R48, SRZ ;  /* 0x0000000000307805 */ /* 0x000fe2000001ff00 */
[----:B------:R1:W1:Y:S01]  /*1800*/  LDSM.16.M88.4 R176, [R227+0x8080] ;  /* 0x00808000e3b0783b */ /* 0x0002620000000200 */
[----:B------:R-:W-:Y:S01]  /*1810*/  ULDC UR11, c[0x0][0x198] ;  /* 0x00006600000b7ab9 */ /* 0x000fe20000000800 */
[----:B------:R-:W-:Y:S01]  /*1820*/  CS2R R46, SRZ ;  /* 0x00000000002e7805 */ /* 0x000fe2000001ff00 */
[----:B------:R-:W-:Y:S01]  /*1830*/  UIADD3 UR11, -UR16, UR11, UR12 ;  /* 0x0000000b100b7290 */ /* 0x000fe2000fffe10c */
[----:B------:R1:W1:Y:S01]  /*1840*/  LDSM.16.M88.4 R184, [R224+0xa080] ;  /* 0x00a08000e0b8783b */ /* 0x0002620000000200 */
[----:B------:R-:W-:Y:S01]  /*1850*/  UIMAD UR14, UR14, UR5, UR4 ;  /* 0x000000050e0e72a4 */ /* 0x000fe2000f8e0204 */
[----:B------:R-:W-:Y:S01]  /*1860*/  CS2R R44, SRZ ;  /* 0x00000000002c7805 */ /* 0x000fe2000001ff00 */
[----:B------:R-:W-:Y:S01]  /*1870*/  CS2R R42, SRZ ;  /* 0x00000000002a7805 */ /* 0x000fe2000001ff00 */
[----:B------:R1:W1:Y:S01]  /*1880*/  LDSM.16.M88.4 R188, [R225+0xa080] ;  /* 0x00a08000e1bc783b */ /* 0x0002620000000200 */
[----:B------:R-:W-:Y:S01]  /*1890*/  IMAD.U32 R234, RZ, RZ, UR11 ;  /* 0x0000000bffea7e24 */ /* 0x000fe2000f8e00ff */
[----:B------:R-:W-:Y:S01]  /*18a0*/  ULDC UR5, c[0x0][0x2a0] ;  /* 0x0000a80000057ab9 */ /* 0x000fe20000000800 */
[----:B------:R-:W-:Y:S01]  /*18b0*/  CS2R R40, SRZ ;  /* 0x0000000000287805 */ /* 0x000fe2000001ff00 */
[----:B------:R1:W1:Y:S01]  /*18c0*/  LDSM.16.M88.4 R192, [R227+0xa080] ;  /* 0x00a08000e3c0783b */ /* 0x0002620000000200 */
[----:B------:R-:W-:Y:S01]  /*18d0*/  ULOP3.LUT UR5, URZ, UR5, URZ, 0x33, !UPT ;  /* 0x000000053f057292 */ /* 0x000fe2000f8e333f */
[----:B------:R-:W-:Y:S01]  /*18e0*/  CS2R R38, SRZ ;  /* 0x0000000000267805 */ /* 0x000fe2000001ff00 */
[----:B------:R-:W-:Y:S01]  /*18f0*/  CS2R R36, SRZ ;  /* 0x0000000000247805 */ /* 0x000fe2000001ff00 */
[----:B------:R1:W1:Y:S01]  /*1900*/  LDSM.16.M88.4 R160, [R226+0x6080] ;  /* 0x00608000e2a0783b */ /* 0x0002620000000200 */
[----:B------:R-:W-:-:S02]  /*1910*/  ULDC UR4, c[0x0][0x2a8] ;  /* 0x0000aa0000047ab9 */ /* 0x000fc40000000800 */
[----:B------:R-:W-:Y:S01]  /*1920*/  UISETP.GT.AND UP2, UPT, UR13, -0x1, UPT ;  /* 0xffffffff0d00788c */ /* 0x000fe2000bf44270 */
[----:B------:R1:W1:Y:S01]  /*1930*/  LDSM.16.M88.4 R180, [R226+0x8080] ;  /* 0x00808000e2b4783b */ /* 0x0002620000000200 */
[----:B------:R-:W-:-:S03]  /*1940*/  UISETP.LE.AND UP1, UPT, UR12, UR4, UPT ;  /* 0x000000040c00728c */ /* 0x000fc6000bf23270 */
[----:B------:R1:W1:Y:S04]  /*1950*/  LDSM.16.M88.4 R196, [R226+0xa080] ;  /* 0x00a08000e2c4783b */ /* 0x0002680000000200 */
[----:B------:R-:W-:Y:S06]  /*1960*/  BAR.SYNC.DEFER_BLOCKING 0x0 ;  /* 0x0000000000007b1d */ /* 0x000fec0000010000 */
[----:B------:R-:W-:Y:S01]  /*1970*/  @!PT LDS RZ, [RZ] ;  /* 0x00000000fffff984 */ /* 0x000fe20000000800 */
[----:B------:R-:W-:Y:S01]  /*1980*/  @!PT LDS RZ, [RZ] ;  /* 0x00000000fffff984 */ /* 0x000fe20000000800 */
[----:B------:R-:W-:Y:S01]  /*1990*/  @!PT LDS RZ, [RZ] ;  /* 0x00000000fffff984 */ /* 0x000fe20000000800 */
[----:B------:R1:W-:Y:S01]  /*19a0*/  LDGSTS.E.BYPASS.LTC128B.128 [R228+0x6080], [R8.64], !P2 ;  /* 0x0608000008e47fae */ /* 0x0003e2000d101d56 */
[----:B------:R-:W-:Y:S01]  /*19b0*/  LOP3.LUT P2, RZ, R6, 0x4, RZ, 0xc0, !PT ;  /* 0x0000000406ff7812 */ /* 0x000fe2000784c0ff */
[----:B------:R-:W-:-:S02]  /*19c0*/  IMAD.WIDE.U32 R6, R31, c[0x0][0x238], R236 ;  /* 0x00008e001f067a25 */ /* 0x000fc400078e00ec */
[----:B------:R1:W-:Y:S01]  /*19d0*/  LDGSTS.E.BYPASS.LTC128B.128 [R228+0x8080], [R8.64+0x80], !P0 ;  /* 0x0808008008e47fae */ /* 0x0003e2000c101d56 */
[----:B------:R-:W-:Y:S01]  /*19e0*/  ISETP.LT.OR P0, PT, R3, 0x1, !P2 ;  /* 0x000000010300780c */ /* 0x000fe20005701670 */
[----:B------:R-:W-:Y:S01]  /*19f0*/  IMAD.IADD R7, R7, 0x1, R13 ;  /* 0x0000000107077824 */ /* 0x000fe200078e020d */
[----:B------:R-:W-:-:S03]  /*1a00*/  ISETP.LT.OR P2, PT, R3, 0x21, !P2 ;  /* 0x000000210300780c */ /* 0x000fc60005741670 */
[----:B------:R-:W-:Y:S01]  /*1a10*/  IMAD.WIDE.U32 R250, R250, c[0x0][0x240], R6 ;  /* 0x00009000fafa7a25 */ /* 0x000fe200078e0006 */
[----:B------:R-:W-:-:S04]  /*1a20*/  LOP3.LUT R7, R24, 0xfffffff0, RZ, 0xc0, !PT ;  /* 0xfffffff018077812 */ /* 0x000fc800078ec0ff */
[----:B------:R-:W-:-:S03]  /*1a30*/  IADD3 R252, R251, UR14, RZ ;  /* 0x0000000efbfc7c10 */ /* 0x000fc6000fffe0ff */
[----:B------:R1:W-:Y:S01]  /*1a40*/  LDGSTS.E.BYPASS.LTC128B.128 [R228+0xa080], [R8.64+0x100], !P0 ;  /* 0x0a08010008e47fae */ /* 0x0003e2000c101d56 */
[----:B------:R-:W-:-:S03]  /*1a50*/  LEA R0, P0, R4, R244, 0x6 ;  /* 0x000000f404007211 */ /* 0x000fc600078030ff */
[----:B------:R2:W-:Y:S01]  /*1a60*/  LDGSTS.E.BYPASS.LTC128B.128 [R228+0x7080], [R10.64], !P6 ;  /* 0x070800000ae47fae */ /* 0x0005e2000f101d56 */
[----:B------:R-:W-:Y:S02]  /*1a70*/  LEA.HI.X R4, R4, R248, R2, 0x6, P0 ;  /* 0x000000f804047211 */ /* 0x000fe400000f3402 */
[----:B------:R-:W-:Y:S01]  /*1a80*/  LEA R2, P0, R0, c[0x0][0x1f0], 0x1 ;  /* 0x00007c0000027a11 */ /* 0x000fe200078008ff */
[----:B------:R2:W-:Y:S01]  /*1a90*/  LDGSTS.E.BYPASS.LTC128B.128 [R228+0x9080], [R10.64+0x80], !P4 ;  /* 0x090800800ae47fae */ /* 0x0005e2000e101d56 */
[----:B------:R-:W-:Y:S02]  /*1aa0*/  ISETP.GE.AND P6, PT, R12, c[0x0][0x1fc], PT ;  /* 0x00007f000c007a0c */ /* 0x000fe40003fc6270 */
[----:B------:R-:W-:Y:S01]  /*1ab0*/  LEA.HI.X R3, R0, c[0x0][0x1f4], R4, 0x1, P0 ;  /* 0x00007d0000037a11 */ /* 0x000fe200000f0c04 */
[----:B------:R-:W-:Y:S01]  /*1ac0*/  IMAD.U32 R0, RZ, RZ, UR7 ;  /* 0x00000007ff007e24 */ /* 0x000fe2000f8e00ff */
[C---:B------:R-:W-:Y:S01]  /*1ad0*/  LEA R4, P0, R5.reuse, R2, 0x6 ;  /* 0x0000000205047211 */ /* 0x040fe200078030ff */
[----:B------:R2:W-:Y:S01]  /*1ae0*/  LDGSTS.E.BYPASS.LTC128B.128 [R228+0xb080], [R10.64+0x100], !P2 ;  /* 0x0b0801000ae47fae */ /* 0x0005e2000d101d56 */
[----:B------:R-:W-:Y:S01]  /*1af0*/  ISETP.GE.AND P4, PT, R12, c[0x0][0x1fc], PT ;  /* 0x00007f000c007a0c */ /* 0x000fe20003f86270 */
[----:B------:R-:W-:Y:S01]  /*1b00*/  USHF.L.U64.HI UR7, UR6, 0x5, UR7 ;  /* 0x0000000506077899 */ /* 0x000fe20008010207 */
[----:B------:R-:W-:Y:S01]  /*1b10*/  LEA.HI.X R5, R5, R3, R0, 0x6, P0 ;  /* 0x0000000305057211 */ /* 0x000fe200000f3400 */
[----:B------:R-:W-:Y:S01]  /*1b20*/  USHF.L.U32 UR6, UR6, 0x5, URZ ;  /* 0x0000000506067899 */ /* 0x000fe2000800063f */
[----:B------:R-:W-:-:S02]  /*1b30*/  @!P3 LEA R14, P0, R25, c[0x0][0x258], 0x2 ;  /* 0x00009600190eba11 */ /* 0x000fc400078010ff */
[----:B------:R-:W-:Y:S02]  /*1b40*/  IADD3 R0, -R16, c[0x0][0x168], -R240 ;  /* 0x00005a0010007a10 */ /* 0x000fe40007ffe9f0 */
[----:B------:R-:W-:Y:S02]  /*1b50*/  @!P3 LEA.HI.X R15, R25, c[0x0][0x25c], R29, 0x2, P0 ;  /* 0x00009700190fba11 */ /* 0x000fe400000f141d */
[----:B------:R-:W-:Y:S02]  /*1b60*/  ISETP.LT.OR P0, PT, R0, 0x1, P6 ;  /* 0x000000010000780c */ /* 0x000fe40003701670 */
[CC--:B-1----:R-:W-:Y:S02]  /*1b70*/  LEA.HI R8, R21.reuse, R236.reuse, RZ, 0x5 ;  /* 0x000000ec15087211 */ /* 0x0c2fe400078f28ff */
[----:B------:R-:W-:Y:S02]  /*1b80*/  LEA.HI R9, R21, R236, RZ, 0x2 ;  /* 0x000000ec15097211 */ /* 0x000fe400078f10ff */
[----:B------:R-:W-:-:S02]  /*1b90*/  ISETP.GE.AND P2, PT, R26, c[0x0][0x1fc], PT ;  /* 0x00007f001a007a0c */ /* 0x000fc40003f46270 */
[--C-:B------:R-:W-:Y:S02]  /*1ba0*/  SHF.R.S32.HI R12, RZ, 0x1f, R9.reuse ;  /* 0x0000001fff0c7819 */ /* 0x100fe40000011409 */
[----:B------:R-:W-:Y:S01]  /*1bb0*/  ISETP.LT.OR P6, PT, R0, 0x21, P6 ;  /* 0x000000210000780c */ /* 0x000fe200037c1670 */
[----:B--2---:R-:W-:Y:S01]  /*1bc0*/  @!P3 IMAD.SHL.U32 R10, R236, 0x10, RZ ;  /* 0x00000010ec0ab824 */ /* 0x004fe200078e00ff */
[----:B------:R-:W-:Y:S02]  /*1bd0*/  SHF.R.S32.HI R11, RZ, 0x2, R9 ;  /* 0x00000002ff0b7819 */ /* 0x000fe40000011409 */
[----:B------:R-:W-:Y:S02]  /*1be0*/  LOP3.LUT R9, R9, 0x3ffffffc, RZ, 0xc0, !PT ;  /* 0x3ffffffc09097812 */ /* 0x000fe400078ec0ff */
[----:B------:R1:W-:Y:S01]  /*1bf0*/  @!P3 LDGSTS.E.BYPASS.LTC128B.128 [R10+0x12080], [R14.64] ;  /* 0x120800000e0abfae */ /* 0x0003e2000b901d56 */
[----:B------:R-:W-:Y:S02]  /*1c00*/  LEA.HI R12, R12, R11, RZ, 0x3 ;  /* 0x0000000b0c0c7211 */ /* 0x000fe400078f18ff */
[----:B------:R-:W-:Y:S01]  /*1c10*/  IMAD.IADD R9, R236, 0x1, -R9 ;  /* 0x00000001ec097824 */ /* 0x000fe200078e0a09 */
[----:B------:R-:W0:Y:S01]  /*1c20*/  LDGDEPBAR ;  /* 0x00000000000079af */ /* 0x000e220000000000 */
[----:B------:R-:W-:-:S03]  /*1c30*/  LOP3.LUT R12, R12, 0xfffffff8, RZ, 0xc0, !PT ;  /* 0xfffffff80c0c7812 */ /* 0x000fc600078ec0ff */
[----:B------:R2:W-:Y:S01]  /*1c40*/  LDGSTS.E.BYPASS.LTC128B.128 [R228+0xc080], [R2.64], !P0 ;  /* 0x0c08000002e47fae */ /* 0x0005e2000c101d56 */
[----:B-1----:R-:W-:Y:S02]  /*1c50*/  SHF.R.S32.HI R10, RZ, 0x5, R8 ;  /* 0x00000005ff0a7819 */ /* 0x002fe40000011408 */
[----:B------:R-:W-:Y:S02]  /*1c60*/  SEL R14, RZ, 0xffffffff, P1 ;  /* 0xffffffffff0e7807 */ /* 0x000fe40000800000 */
[----:B------:R-:W-:Y:S02]  /*1c70*/  LEA.HI R220, R8, R10, RZ, 0x1 ;  /* 0x0000000a08dc7211 */ /* 0x000fe400078f08ff */
[----:B------:R-:W-:Y:S02]  /*1c80*/  ISETP.GE.AND P1, PT, R27, c[0x0][0x1fc], PT ;  /* 0x00007f001b007a0c */ /* 0x000fe40003f26270 */
[----:B------:R-:W-:Y:S02]  /*1c90*/  LOP3.LUT R220, R220, 0xfffffffe, RZ, 0xc0, !PT ;  /* 0xfffffffedcdc7812 */ /* 0x000fe400078ec0ff */
[----:B------:R-:W-:-:S02]  /*1ca0*/  SEL R15, RZ, 0x1, P4 ;  /* 0x00000001ff0f7807 */ /* 0x000fc40002000000 */
[----:B------:R-:W-:Y:S01]  /*1cb0*/  ISETP.LT.OR P4, PT, R0, 0x1, P2 ;  /* 0x000000010000780c */ /* 0x000fe20001781670 */
[----:B------:R-:W-:Y:S01]  /*1cc0*/  IMAD.IADD R220, R10, 0x1, -R220 ;  /* 0x000000010adc7824 */ /* 0x000fe200078e0adc */
[----:B------:R-:W-:Y:S01]  /*1cd0*/  LOP3.LUT R10, R8, 0xffffffe0, RZ, 0xc0, !PT ;  /* 0xffffffe0080a7812 */ /* 0x000fe200078ec0ff */
[----:B------:R-:W-:Y:S01]  /*1ce0*/  IMAD.IADD R8, R11, 0x1, -R12 ;  /* 0x000000010b087824 */ /* 0x000fe200078e0a0c */
[----:B------:R-:W-:Y:S02]  /*1cf0*/  ISETP.LT.OR P0, PT, R0, 0x1, P1 ;  /* 0x000000010000780c */ /* 0x000fe40000f01670 */
[----:B------:R-:W-:Y:S01]  /*1d00*/  SHF.R.S32.HI R12, RZ, 0x1f, R20 ;  /* 0x0000001fff0c7819 */ /* 0x000fe20000011414 */
[----:B------:R-:W-:Y:S01]  /*1d10*/  IMAD.IADD R6, R236, 0x1, -R10 ;  /* 0x00000001ec067824 */ /* 0x000fe200078e0a0a */
[C---:B------:R-:W-:Y:S02]  /*1d20*/  ISETP.LT.OR P2, PT, R0.reuse, 0x21, P2 ;  /* 0x000000210000780c */ /* 0x040fe40001741670 */
[----:B------:R-:W-:-:S02]  /*1d30*/  ISETP.LT.OR P1, PT, R0, 0x21, P1 ;  /* 0x000000210000780c */ /* 0x000fc40000f21670 */
[----:B------:R-:W-:Y:S01]  /*1d40*/  SHF.R.S32.HI R229, RZ, 0x1f, R6 ;  /* 0x0000001fffe57819 */ /* 0x000fe20000011406 */
[----:B------:R2:W-:Y:S01]  /*1d50*/  LDGSTS.E.BYPASS.LTC128B.128 [R228+0xe080], [R2.64+0x80], !P4 ;  /* 0x0e08008002e47fae */ /* 0x0005e2000e101d56 */
[----:B------:R-:W-:Y:S02]  /*1d60*/  ISETP.GE.AND P4, PT, R26, c[0x0][0x1fc], PT ;  /* 0x00007f001a007a0c */ /* 0x000fe40003f86270 */
[----:B------:R-:W-:Y:S01]  /*1d70*/  LEA.HI R229, R229, R6, RZ, 0x2 ;  /* 0x00000006e5e57211 */ /* 0x000fe200078f10ff */
[----:B------:R2:W-:Y:S01]  /*1d80*/  LDGSTS.E.BYPASS.LTC128B.128 [R228+0x10080], [R2.64+0x100], !P0 ;  /* 0x1008010002e47fae */ /* 0x0005e2000c101d56 */
[C---:B------:R-:W-:Y:S02]  /*1d90*/  LEA R10, P0, R28.reuse, c[0x0][0x280], 0x2 ;  /* 0x0000a0001c0a7a11 */ /* 0x040fe400078010ff */
[----:B------:R-:W-:Y:S01]  /*1da0*/  LOP3.LUT R13, R229, 0x7ffffffc, RZ, 0xc0, !PT ;  /* 0x7ffffffce50d7812 */ /* 0x000fe200078ec0ff */
[----:B------:R1:W-:Y:S01]  /*1db0*/  LDGSTS.E.BYPASS.LTC128B.128 [R228+0xd080], [R4.64], !P6 ;  /* 0x0d08000004e47fae */ /* 0x0003e2000f101d56 */
[----:B------:R-:W-:-:S02]  /*1dc0*/  LEA.HI.X R11, R28, c[0x0][0x284], R30, 0x2, P0 ;  /* 0x0000a1001c0b7a11 */ /* 0x000fc400000f141e */
[----:B------:R-:W-:Y:S01]  /*1dd0*/  LOP3.LUT P0, RZ, R8, 0x4, RZ, 0xc0, !PT ;  /* 0x0000000408ff7812 */ /* 0x000fe2000780c0ff */
[----:B------:R-:W-:Y:S01]  /*1de0*/  IMAD.IADD R13, R6, 0x1, -R13 ;  /* 0x00000001060d7824 */ /* 0x000fe200078e0a0d */
[----:B------:R-:W-:Y:S01]  /*1df0*/  LEA.HI R6, R12, R20, RZ, 0x2 ;  /* 0x000000140c067211 */ /* 0x000fe200078f10ff */
[----:B------:R-:W-:Y:S01]  /*1e00*/  IMAD.SHL.U32 R8, R8, 0x40, RZ ;  /* 0x0000004008087824 */ /* 0x000fe200078e00ff */
[----:B------:R-:W-:Y:S01]  /*1e10*/  SEL R238, RZ, 0xffffffff, P4 ;  /* 0xffffffffffee7807 */ /* 0x000fe20002000000 */
[----:B------:R1:W-:Y:S01]  /*1e20*/  LDGSTS.E.BYPASS.LTC128B.128 [R228+0xf080], [R4.64+0x80], !P2 ;  /* 0x0f08008004e47fae */ /* 0x0003e2000d101d56 */
[----:B------:R-:W-:Y:S02]  /*1e30*/  LOP3.LUT R6, R6, 0x1ffffffc, RZ, 0xc0, !PT ;  /* 0x1ffffffc06067812 */ /* 0x000fe400078ec0ff */
[----:B------:R-:W-:Y:S01]  /*1e40*/  ISETP.GE.AND P4, PT, R27, c[0x0][0x1fc], PT ;  /* 0x00007f001b007a0c */ /* 0x000fe20003f86270 */
[----:B------:R1:W-:Y:S01]  /*1e50*/  LDGSTS.E.BYPASS.LTC128B.128 [R228+0x11080], [R4.64+0x100], !P1 ;  /* 0x1108010004e47fae */ /* 0x0003e2000c901d56 */
[----:B------:R-:W-:Y:S01]  /*1e60*/  ISETP.GE.AND P1, PT, R236, 0x10, PT ;  /* 0x00000010ec00780c */ /* 0x000fe20003f26270 */
[----:B------:R-:W-:-:S02]  /*1e70*/  IMAD.IADD R0, R20, 0x1, -R6 ;  /* 0x0000000114007824 */ /* 0x000fc400078e0a06 */
[----:B------:R-:W-:Y:S02]  /*1e80*/  IMAD.SHL.U32 R20, R20, 0x8, RZ ;  /* 0x0000000814147824 */ /* 0x000fe400078e00ff */
[----:B------:R-:W-:Y:S01]  /*1e90*/  IMAD R13, R0, 0x4, R13 ;  /* 0x00000004000d7824 */ /* 0x000fe200078e020d */
[----:B------:R-:W-:Y:S01]  /*1ea0*/  LOP3.LUT R0, R8, 0x1c0, RZ, 0xc0, !PT ;  /* 0x000001c008007812 */ /* 0x000fe200078ec0ff */
[----:B------:R-:W-:Y:S01]  /*1eb0*/  IMAD.SHL.U32 R6, R23, 0x20, RZ ;  /* 0x0000002017067824 */ /* 0x000fe200078e00ff */
[----:B------:R-:W-:Y:S01]  /*1ec0*/  LOP3.LUT R20, R20, 0x18, RZ, 0xc0, !PT ;  /* 0x0000001814147812 */ /* 0x000fe200078ec0ff */
[----:B------:R-:W-:Y:S02]  /*1ed0*/  IMAD.SHL.U32 R233, R13, 0x2, RZ ;  /* 0x000000020de97824 */ /* 0x000fe400078e00ff */
[----:B--2---:R-:W-:Y:S01]  /*1ee0*/  IMAD.IADD R3, R236, 0x1, -R7 ;  /* 0x00000001ec037824 */ /* 0x004fe200078e0a07 */
[----:B------:R-:W-:Y:S01]  /*1ef0*/  LOP3.LUT R6, R20, 0x20, R6, 0xf8, !PT ;  /* 0x0000002014067812 */ /* 0x000fe200078ef806 */
[----:B------:R-:W-:Y:S01]  /*1f00*/  IMAD.SHL.U32 R2, R220, 0x10, RZ ;  /* 0x00000010dc027824 */ /* 0x000fe200078e00ff */
[----:B------:R-:W-:Y:S01]  /*1f10*/  IADD3 R234, R234, -c[0x0][0x168], -R233 ;  /* 0x80005a00eaea7a10 */ /* 0x000fe20007ffe8e9 */
[----:B------:R-:W-:Y:S01]  /*1f20*/  IMAD.SHL.U32 R220, R220, 0x400, RZ ;  /* 0x00000400dcdc7824 */ /* 0x000fe200078e00ff */
[----:B------:R-:W-:Y:S01]  /*1f30*/  SHF.R.S32.HI R7, RZ, 0x1f, R3 ;  /* 0x0000001fff077819 */ /* 0x000fe20000011403 */
[----:B------:R-:W-:Y:S01]  /*1f40*/  IMAD.SHL.U32 R238, R238, 0x2, RZ ;  /* 0x00000002eeee7824 */ /* 0x000fe200078e00ff */
[----:B------:R-:W-:Y:S01]  /*1f50*/  LEA.HI.SX32 R229, R229, R2, 0x1e ;  /* 0x00000002e5e57211 */ /* 0x000fe200078ff2ff */
[----:B------:R-:W-:Y:S01]  /*1f60*/  IMAD.SHL.U32 R8, R14, 0x2, RZ ;  /* 0x000000020e087824 */ /* 0x000fe200078e00ff */
[----:B------:R-:W-:-:S02]  /*1f70*/  LEA.HI R7, R7, R3, RZ, 0x3 ;  /* 0x0000000307077211 */ /* 0x000fc400078f18ff */
[----:B------:R-:W-:Y:S02]  /*1f80*/  LOP3.LUT R223, R18, 0x10, R2, 0xf8, !PT ;  /* 0x0000001012df7812 */ /* 0x000fe400078ef802 */
[----:B------:R-:W-:Y:S02]  /*1f90*/  LOP3.LUT R12, R7, 0xfffffff8, RZ, 0xc0, !PT ;  /* 0xfffffff8070c7812 */ /* 0x000fe400078ec0ff */
[----:B-1----:R-:W-:Y:S02]  /*1fa0*/  SEL R5, RZ, 0xffffffff, P4 ;  /* 0xffffffffff057807 */ /* 0x002fe40002000000 */
[----:B------:R-:W-:Y:S01]  /*1fb0*/  LOP3.LUT R223, R223, 0x8, R22, 0xf8, !PT ;  /* 0x00000008dfdf7812 */ /* 0x000fe200078ef816 */
[----:B------:R-:W-:Y:S01]  /*1fc0*/  IMAD.IADD R2, R3, 0x1, -R12 ;  /* 0x0000000103027824 */ /* 0x000fe200078e0a0c */
[----:B------:R-:W-:Y:S01]  /*1fd0*/  SHF.R.U32.HI R3, RZ, 0x3, R0 ;  /* 0x00000003ff037819 */ /* 0x000fe20000011600 */
[----:B------:R-:W-:Y:S01]  /*1fe0*/  IMAD.SHL.U32 R5, R5, 0x4, RZ ;  /* 0x0000000405057824 */ /* 0x000fe200078e00ff */
[----:B------:R-:W-:-:S02]  /*1ff0*/  LOP3.LUT R223, R223, R19, RZ, 0x3c, !PT ;  /* 0x00000013dfdf7212 */ /* 0x000fc400078e3cff */
[----:B------:R-:W-:Y:S01]  /*2000*/  LOP3.LUT R0, R3, R0, R20, 0x1e, !PT ;  /* 0x0000000003007212 */ /* 0x000fe200078e1e14 */
[----:B------:R-:W-:Y:S01]  /*2010*/  IMAD R3, R9, 0x2, R220 ;  /* 0x0000000209037824 */ /* 0x000fe200078e02dc */
[C---:B------:R-:W-:Y:S01]  /*2020*/  LOP3.LUT P4, RZ, R2.reuse, 0x2, RZ, 0xc0, !PT ;  /* 0x0000000202ff7812 */ /* 0x040fe2000788c0ff */
[----:B------:R-:W-:Y:S01]  /*2030*/  IMAD R223, R23, 0x200, R223 ;  /* 0x0000020017df7824 */ /* 0x000fe200078e02df */
[----:B------:R-:W-:Y:S01]  /*2040*/  LOP3.LUT P2, RZ, R2, 0x4, RZ, 0xc0, !PT ;  /* 0x0000000402ff7812 */ /* 0x000fe2000784c0ff */
[----:B------:R-:W-:Y:S01]  /*2050*/  IMAD.IADD R230, R3, 0x1, R0 ;  /* 0x0000000103e67824 */ /* 0x000fe200078e0200 */
[----:B------:R-:W-:Y:S01]  /*2060*/  LOP3.LUT R238, R238, 0x2, R15, 0xe2, !PT ;  /* 0x00000002eeee7812 */ /* 0x000fe200078ee20f */
[----:B------:R-:W-:Y:S01]  /*2070*/  IMAD.SHL.U32 R0, R2, 0x40, RZ ;  /* 0x0000004002007824 */ /* 0x000fe200078e00ff */
[----:B------:R-:W-:Y:S01]  /*2080*/  IADD3 R232, R234, c[0x0][0x2a4], RZ ;  /* 0x0000a900eae87a10 */ /* 0x000fe20007ffe0ff */
[----:B------:R-:W-:Y:S01]  /*2090*/  IMAD.SHL.U32 R2, R23, 0x8, RZ ;  /* 0x0000000817027824 */ /* 0x000fe200078e00ff */
[----:B------:R-:W-:Y:S01]  /*20a0*/  LEA R230, R230, 0x12280, 0x1 ;  /* 0x00012280e6e67811 */ /* 0x000fe200078e08ff */
[----:B------:R-:W-:Y:S01]  /*20b0*/  IMAD.SHL.U32 R3, R7, 0x40, RZ ;  /* 0x0000004007037824 */ /* 0x000fe200078e00ff */
[----:B------:R-:W-:Y:S01]  /*20c0*/  LOP3.LUT R0, R0, 0x1c0, RZ, 0xc0, !PT ;  /* 0x000001c000007812 */ /* 0x000fe200078ec0ff */
[C---:B------:R-:W-:Y:S01]  /*20d0*/  IMAD R222, R223.reuse, 0x2, R222 ;  /* 0x00000002dfde7824 */ /* 0x040fe200078e02de */
[----:B------:R-:W-:Y:S01]  /*20e0*/  IADD3 R231, R230, 0x40, RZ ;  /* 0x00000040e6e77810 */ /* 0x000fe20007ffe0ff */
[----:B------:R-:W-:Y:S01]  /*20f0*/  IMAD.SHL.U32 R223, R223, 0x2, RZ ;  /* 0x00000002dfdf7824 */ /* 0x000fe200078e00ff */
[----:B------:R-:W-:-:S02]  /*2100*/  LOP3.LUT R4, R0, 0x8, R2, 0xf8, !PT ;  /* 0x0000000800047812 */ /* 0x000fc400078ef802 */
[--C-:B------:R-:W-:Y:S02]  /*2110*/  SHF.R.U32.HI R2, RZ, 0x3, R0.reuse ;  /* 0x00000003ff027819 */ /* 0x100fe40000011600 */
[----:B------:R-:W-:Y:S02]  /*2120*/  LOP3.LUT R3, R3, 0xfffffe00, RZ, 0xc0, !PT ;  /* 0xfffffe0003037812 */ /* 0x000fe400078ec0ff */
[----:B------:R-:W-:Y:S02]  /*2130*/  LOP3.LUT R4, R4, R2, RZ, 0x3c, !PT ;  /* 0x0000000204047212 */ /* 0x000fe400078e3cff */
[----:B------:R-:W-:Y:S01]  /*2140*/  LOP3.LUT R0, R2, R6, R0, 0x1e, !PT ;  /* 0x0000000602007212 */ /* 0x000fe200078e1e00 */
[----:B------:R-:W-:Y:S01]  /*2150*/  @!P1 IMAD.SHL.U32 R2, R236, 0x10, RZ ;  /* 0x00000010ec029824 */ /* 0x000fe200078e00ff */
[-C--:B------:R-:W-:Y:S02]  /*2160*/  IADD3 R220, R4, R3.reuse, R220 ;  /* 0x0000000304dc7210 */ /* 0x080fe40007ffe0dc */
[----:B------:R-:W-:-:S02]  /*2170*/  LOP3.LUT R0, R0, R3, RZ, 0xfc, !PT ;  /* 0x0000000300007212 */ /* 0x000fc400078efcff */
[----:B------:R1:W-:Y:S01]  /*2180*/  @!P1 LDGSTS.E.BYPASS.LTC128B.128 [R2+0x12180], [R10.64] ;  /* 0x121800000a029fae */ /* 0x0003e2000b901d56 */
[----:B------:R-:W-:Y:S01]  /*2190*/  SEL R3, R33, 0xffffffc0, !P2 ;  /* 0xffffffc021037807 */ /* 0x000fe20005000000 */
[----:B------:R-:W-:Y:S01]  /*21a0*/  IMAD.SHL.U32 R221, R220, 0x2, RZ ;  /* 0x00000002dcdd7824 */ /* 0x000fe200078e00ff */
[----:B------:R-:W-:Y:S01]  /*21b0*/  LOP3.LUT R239, R8, 0x2, R239, 0xe2, !PT ;  /* 0x0000000208ef7812 */ /* 0x000fe200078ee2ef */
[----:B------:R-:W0:Y:S01]  /*21c0*/  LDGDEPBAR ;  /* 0x00000000000079af */ /* 0x000e220000000000 */
[----:B------:R-:W-:Y:S01]  /*21d0*/  LOP3.LUT R238, R5, 0x4, R238, 0xe2, !PT ;  /* 0x0000000405ee7812 */ /* 0x000fe200078ee2ee */
[----:B------:R-:W-:Y:S01]  /*21e0*/  IMAD.SHL.U32 R0, R0, 0x2, RZ ;  /* 0x0000000200007824 */ /* 0x000fe200078e00ff */
[----:B------:R-:W-:Y:S02]  /*21f0*/  IADD3 R235, -R233, UR10, RZ ;  /* 0x0000000ae9eb7c10 */ /* 0x000fe4000fffe1ff */
[----:B------:R-:W-:Y:S02]  /*2200*/  IADD3 R234, R234, UR5, RZ ;  /* 0x00000005eaea7c10 */ /* 0x000fe4000fffe0ff */
[----:B------:R-:W-:-:S02]  /*2210*/  @P0 IADD3 R231, R230, -0x40, RZ ;  /* 0xffffffc0e6e70810 */ /* 0x000fc40007ffe0ff */
[----:B-1----:R-:W-:-:S05]  /*2220*/  SEL R2, R17, 0xffffffe0, !P4 ;  /* 0xffffffe011027807 */ /* 0x002fca0006000000 */
[C---:B------:R-:W-:Y:S02]  /*2230*/  IMAD R2, R220.reuse, 0x2, R2 ;  /* 0x00000002dc027824 */ /* 0x040fe400078e0202 */
[----:B------:R-:W-:Y:S02]  /*2240*/  IMAD R220, R220, 0x2, R3 ;  /* 0x00000002dcdc7824 */ /* 0x000fe400078e0203 */
[----:B---345:R-:W-:Y:S02]  /*2250*/  IMAD.IADD R3, R3, 0x1, R2 ;  /* 0x0000000103037824 */ /* 0x038fe400078e0202 */
.L_x_172:
[----:B------:R-:W-:Y:S04]  /*2260*/  DEPBAR.LE SB0, 0x0 ;  /* 0x000080000000791a */ /* 0x000fe80000000000 */
[----:B------:R-:W-:Y:S01]  /*2270*/  BAR.SYNC.DEFER_BLOCKING 0x0 ;  /* 0x0000000000007b1d */ /* 0x000fe20000010000 */
[----:B------:R-:W-:Y:S05]  /*2280*/  PLOP3.LUT P0, PT, PT, PT, UP1, 0x40, 0x0 ;  /* 0x000000000000781c */ /* 0x000fea0003f0e818 */
[----:B-1----:R-:W-:Y:S01]  /*2290*/  LDSM.16.M88.4 R16, [R221+0x6080] ;  /* 0x00608000dd10783b */ /* 0x002fe20000000200 */
[----:B------:R-:W-:Y:S03]  /*22a0*/  UMOV UR10, UR15 ;  /* 0x0000000f000a7c82 */ /* 0x000fe60008000000 */
[----:B------:R-:W1:Y:S04]  /*22b0*/  LDSM.16.M88.4 R20, [R224+0x80] ;  /* 0x00008000e014783b */ /* 0x000e680000000200 */
[----:B------:R-:W2:Y:S04]  /*22c0*/  LDSM.16.M88.4 R12, [R221+0x7080] ;  /* 0x00708000dd0c783b */ /* 0x000ea80000000200 */
[----:B------:R-:W-:Y:S04]  /*22d0*/  LDSM.16.M88.4 R24, [R2+0x6080] ;  /* 0x006080000218783b */ /* 0x000fe80000000200 */
[----:B------:R-:W3:Y:S04]  /*22e0*/  LDSM.16.M88.4 R28, [R225+0x80] ;  /* 0x00008000e11c783b */ /* 0x000ee80000000200 */
[----:B------:R-:W4:Y:S04]  /*22f0*/  LDSM.16.M88.4 R32, [R2+0x7080] ;  /* 0x007080000220783b */ /* 0x000f280000000200 */
[----:B------:R-:W-:Y:S04]  /*2300*/  LDSM.16.M88.4 R132, [R227+0x80] ;  /* 0x00008000e384783b */ /* 0x000fe80000000200 */
[----:B------:R-:W-:Y:S04]  /*2310*/  LDSM.16.M88.4 R136, [R220+0x7080] ;  /* 0x00708000dc88783b */ /* 0x000fe80000000200 */
[----:B------:R-:W-:Y:S04]  /*2320*/  LDS R208, [R229.X4+0x12080] ;  /* 0x01208000e5d07984 */ /* 0x000fe80000004800 */
[----:B------:R-:W-:Y:S04]  /*2330*/  LDS R209, [R229.X4+0x120a0] ;  /* 0x0120a000e5d17984 */ /* 0x000fe80000004800 */
[----:B------:R-:W-:Y:S01]  /*2340*/  LDS R210, [R229.X4+0x12100] ;  /* 0x01210000e5d27984 */ /* 0x000fe20000004800 */
[-C--:B-1----:R-:W-:Y:S03]  /*2350*/  HMMA.16816.F32 R4, R16, R20.reuse, RZ ;  /* 0x000000141004723c */ /* 0x082fe600000018ff */
[----:B------:R-:W-:Y:S05]  /*2360*/  LDS R211, [R229.X4+0x12120] ;  /* 0x01212000e5d37984 */ /* 0x000fea0000004800 */
[C---:B--2---:R-:W-:Y:S08]  /*2370*/  HMMA.16816.F32 R8, R12.reuse, R20, RZ ;  /* 0x000000140c08723c */ /* 0x044ff000000018ff */
        /* <DEDUP_REMOVED lines=8> */
[----:B------:R-:W-:Y:S04]  /*2400*/  LDSM.16.M88.4 R24, [R3+0x6080] ;  /* 0x006080000318783b */ /* 0x000fe80000000200 */
[----:B------:R-:W2:Y:S03]  /*2410*/  LDSM.16.M88.4 R28, [R226+0x80] ;  /* 0x00008000e21c783b */ /* 0x000ea60000000200 */
[-C--:B-1----:R-:W-:Y:S08]  /*2420*/  HMMA.16816.F32 R4, R20, R132.reuse, R4 ;  /* 0x000000841404723c */ /* 0x082ff00000001804 */
[C---:B------:R-:W-:Y:S08]  /*2430*/  HMMA.16816.F32 R8, R136.reuse, R132, R8 ;  /* 0x000000848808723c */ /* 0x040ff00000001808 */
[-C--:B------:R-:W-:Y:S01]  /*2440*/  HMMA.16816.F32 R12, R136, R134.reuse, R12 ;  /* 0x00000086880c723c */ /* 0x080fe2000000180c */
[----:B------:R-:W-:Y:S07]  /*2450*/  LDSM.16.M88.4 R136, [R221+0x9080] ;  /* 0x00908000dd88783b */ /* 0x000fee0000000200 */
[----:B------:R-:W-:Y:S01]  /*2460*/  HMMA.16816.F32 R16, R20, R134, R16 ;  /* 0x000000861410723c */ /* 0x000fe20000001810 */
[----:B------:R-:W-:Y:S04]  /*2470*/  LDSM.16.M88.4 R20, [R221+0x8080] ;  /* 0x00808000dd14783b */ /* 0x000fe80000000200 */
[----:B------:R-:W1:Y:S03]  /*2480*/  LDSM.16.M88.4 R132, [R224+0x2080] ;  /* 0x00208000e084783b */ /* 0x000e660000000200 */
[-C--:B--2---:R-:W-:Y:S08]  /*2490*/  HMMA.16816.F32 R4, R24, R28.reuse, R4 ;  /* 0x0000001c1804723c */ /* 0x084ff00000001804 */
[C---:B------:R-:W-:Y:S08]  /*24a0*/  HMMA.16816.F32 R8, R32.reuse, R28, R8 ;  /* 0x0000001c2008723c */ /* 0x040ff00000001808 */
        /* <DEDUP_REMOVED lines=49> */
[-C--:B------:R-:W-:Y:S08]  /*27c0*/  HMMA.16816.F32 R12, R136, R134.reuse, R12 ;  /* 0x00000086880c723c */ /* 0x080ff0000000180c */
[----:B------:R-:W-:Y:S07]  /*27d0*/  HMMA.16816.F32 R16, R20, R134, R16 ;  /* 0x000000861410723c */ /* 0x000fee0000001810 */
[----:B------:R-:W-:Y:S01]  /*27e0*/  IMAD.U32 R20, RZ, RZ, UR15 ;  /* 0x0000000fff147e24 */ /* 0x000fe2000f8e00ff */
[-C--:B--2---:R-:W-:Y:S05]  /*27f0*/  HMMA.16816.F32 R4, R24, R28.reuse, R4 ;  /* 0x0000001c1804723c */ /* 0x084fea0000001804 */
[----:B------:R-:W-:Y:S03]  /*2800*/  IMAD R20, R20, 0x40, R229 ;  /* 0x0000004014147824 */ /* 0x000fe600078e02e5 */
[C---:B------:R-:W-:Y:S04]  /*2810*/  HMMA.16816.F32 R8, R32.reuse, R28, R8 ;  /* 0x0000001c2008723c */ /* 0x040fe80000001808 */
[C---:B------:R-:W-:Y:S01]  /*2820*/  IADD3 R201, R20.reuse, R232, RZ ;  /* 0x000000e814c97210 */ /* 0x040fe20007ffe0ff */
[----:B------:R-:W-:Y:S03]  /*2830*/  IMAD.IADD R200, R20, 0x1, R234 ;  /* 0x0000000114c87824 */ /* 0x000fe600078e02ea */
[-C--:B------:R-:W-:Y:S04]  /*2840*/  HMMA.16816.F32 R12, R32, R30.reuse, R12 ;  /* 0x0000001e200c723c */ /* 0x080fe8000000180c */
[----:B------:R-:W-:Y:S04]  /*2850*/  IMNMX R201, R235, R201, PT ;  /* 0x000000c9ebc97217 */ /* 0x000fe80003800200 */
[----:B------:R-:W-:Y:S01]  /*2860*/  HMMA.16816.F32 R16, R24, R30, R16 ;  /* 0x0000001e1810723c */ /* 0x000fe20000001810 */
[----:B------:R-:W-:-:S07]  /*2870*/  @P0 BRA `(.L_x_154) ;  /* 0x000001a000000947 */ /* 0x000fce0003800000 */
[----:B------:R-:W-:Y:S01]  /*2880*/  IMAD.MOV.U32 R21, RZ, RZ, c[0x0][0x168] ;  /* 0x00005a00ff157624 */ /* 0x000fe200078e00ff */
[----:B------:R-:W-:Y:S04]  /*2890*/  BSSY B0, `(.L_x_155) ;  /* 0x0000012000007945 */ /* 0x000fe80003800000 */
[----:B------:R-:W-:Y:S04]  /*28a0*/  IADD3 R21, R20, c[0x0][0x198], -R21 ;  /* 0x0000660014157a10 */ /* 0x000fe80007ffe815 */
[----:B------:R-:W-:Y:S11]  /*28b0*/  ISETP.GT.AND P0, PT, R21, -0x1, PT ;  /* 0xffffffff1500780c */ /* 0x000ff60003f04270 */
[----:B------:R-:W-:Y:S02]  /*28c0*/  @!UPT UIADD3 URZ, URZ, URZ, URZ ;  /* 0x0000003f3f3ff290 */ /* 0x000fe4000fffe03f */
[----:B------:R-:W-:-:S05]  /*28d0*/  @P0 BRA `(.L_x_156) ;  /* 0x0000008000000947 */ /* 0x000fca0003800000 */
[----:B------:R-:W-:Y:S01]  /*28e0*/  LOP3.LUT R21, RZ, R21, RZ, 0x33, !PT ;  /* 0x00000015ff157212 */ /* 0x000fe200078e33ff */
[----:B------:R-:W-:Y:S05]  /*28f0*/  IMAD.MOV.U32 R22, RZ, RZ, 0x1 ;  /* 0x00000001ff167424 */ /* 0x000fea00078e00ff */
[----:B------:R-:W-:Y:S11]  /*2900*/  ISETP.NE.AND P0, PT, R22, c[0x0][0x2a8], PT ;  /* 0x0000aa0016007a0c */ /* 0x000ff60003f05270 */
[----:B------:R-:W-:Y:S02]  /*2910*/  @!UPT UIADD3 URZ, URZ, URZ, URZ ;  /* 0x0000003f3f3ff290 */ /* 0x000fe4000fffe03f */
[----:B------:R-:W-:Y:S05]  /*2920*/  @P0 IMAD.HI.U32 R22, R21, c[0x0][0x2ac], RZ ;  /* 0x0000ab0015160a27 */ /* 0x000fea00078e00ff */
[----:B------:R-:W-:Y:S04]  /*2930*/  @P0 SHF.R.U32.HI R21, RZ, c[0x0][0x2b0], R22 ;  /* 0x0000ac00ff150a19 */ /* 0x000fe80000011616 */
[----:B------:R-:W-:Y:S01]  /*2940*/  LOP3.LUT R21, RZ, R21, RZ, 0x33, !PT ;  /* 0x00000015ff157212 */ /* 0x000fe200078e33ff */
[----:B------:R-:W-:-:S05]  /*2950*/  BRA `(.L_x_157) ;  /* 0x0000005000007947 */ /* 0x000fca0003800000 */
.L_x_156:
[----:B------:R-:W-:Y:S04]  /*2960*/  MOV R22, 0x1 ;  /* 0x0000000100167802 */ /* 0x000fe80000000f00 */
[----:B------:R-:W-:Y:S11]  /*2970*/  ISETP.NE.AND P0, PT, R22, c[0x0][0x2a8], PT ;  /* 0x0000aa0016007a0c */ /* 0x000ff60003f05270 */
[----:B------:R-:W-:Y:S02]  /*2980*/  @!UPT UIADD3 URZ, URZ, URZ, URZ ;  /* 0x0000003f3f3ff290 */ /* 0x000fe4000fffe03f */
[----:B------:R-:W-:Y:S05]  /*2990*/  @P0 IMAD.HI.U32 R22, R21, c[0x0][0x2ac], RZ ;  /* 0x0000ab0015160a27 */ /* 0x000fea00078e00ff */
[----:B------:R-:W-:Y:S02]  /*29a0*/  @P0 SHF.R.U32.HI R21, RZ, c[0x0][0x2b0], R22 ;  /* 0x0000ac00ff150a19 */ /* 0x000fe40000011616 */
.L_x_157:
[----:B------:R-:W-:Y:S05]  /*29b0*/  BSYNC B0 ;  /* 0x0000000000007941 */ /* 0x000fea0003800000 */
.L_x_155:
[----:B------:R-:W-:Y:S04]  /*29c0*/  IMAD.MOV.U32 R22, RZ, RZ, c[0x0][0x2a8] ;  /* 0x0000aa00ff167624 */ /* 0x000fe800078e00ff */
[----:B------:R-:W-:Y:S04]  /*29d0*/  IMAD R21, R21, R22, -UR16 ;  /* 0x8000001015157e24 */ /* 0x000fe8000f8e0216 */
[----:B------:R-:W-:Y:S05]  /*29e0*/  IMAD.IADD R21, R21, 0x1, -R233 ;  /* 0x0000000115157824 */ /* 0x000fea00078e0ae9 */
[----:B------:R-:W-:Y:S02]  /*29f0*/  IADD3 R22, R21, c[0x0][0x2a8], RZ ;  /* 0x0000aa0015167a10 */ /* 0x000fe40007ffe0ff */
[----:B------:R-:W-:Y:S02]  /*2a00*/  IMNMX R200, R200, R21, !PT ;  /* 0x00000015c8c87217 */ /* 0x000fe40007800200 */
[----:B------:R-:W-:Y:S02]  /*2a10*/  IMNMX R201, R201, R22, PT ;  /* 0x00000016c9c97217 */ /* 0x000fe40003800200 */
.L_x_154:
[----:B------:R-:W-:Y:S02]  /*2a20*/  PLOP3.LUT P0, PT, PT, PT, UP1, 0x40, 0x0 ;  /* 0x000000000000781c */ /* 0x000fe40003f0e818 */
[----:B------:R-:W-:Y:S05]  /*2a30*/  IADD3 R21, R20, 0x8, RZ ;  /* 0x0000000814157810 */ /* 0x000fea0007ffe0ff */
[--C-:B------:R-:W-:Y:S02]  /*2a40*/  IMAD.IADD R203, R232, 0x1, R21.reuse ;  /* 0x00000001e8cb7824 */ /* 0x100fe400078e0215 */
[----:B------:R-:W-:Y:S03]  /*2a50*/  IMAD.IADD R202, R234, 0x1, R21 ;  /* 0x00000001eaca7824 */ /* 0x000fe600078e0215 */
[----:B------:R-:W-:Y:S01]  /*2a60*/  IMNMX R203, R235, R203, PT ;  /* 0x000000cbebcb7217 */ /* 0x000fe20003800200 */
[----:B------:R-:W-:-:S05]  /*2a70*/  @P0 BRA `(.L_x_158) ;  /* 0x000001a000000947 */ /* 0x000fca0003800000 */
        /* <DEDUP_REMOVED lines=14> */
.L_x_160:
[----:B------:R-:W-:Y:S04]  /*2b60*/  MOV R22, 0x1 ;  /* 0x0000000100167802 */ /* 0x000fe80000000f00 */
[----:B------:R-:W-:Y:S11]  /*2b70*/  ISETP.NE.AND P0, PT, R22, c[0x0][0x2a8], PT ;  /* 0x0000aa0016007a0c */ /* 0x000ff60003f05270 */
[----:B------:R-:W-:Y:S02]  /*2b80*/  @!UPT UIADD3 URZ, URZ, URZ, URZ ;  /* 0x0000003f3f3ff290 */ /* 0x000fe4000fffe03f */
[----:B------:R-:W-:Y:S05]  /*2b90*/  @P0 IMAD.HI.U32 R22, R21, c[0x0][0x2ac], RZ ;  /* 0x0000ab0015160a27 */ /* 0x000fea00078e00ff */
[----:B------:R-:W-:Y:S02]  /*2ba0*/  @P0 SHF.R.U32.HI R21, RZ, c[0x0][0x2b0], R22 ;  /* 0x0000ac00ff150a19 */ /* 0x000fe40000011616 */
.L_x_161:
[----:B------:R-:W-:Y:S05]  /*2bb0*/  BSYNC B0 ;  /* 0x0000000000007941 */ /* 0x000fea0003800000 */
.L_x_159:
[----:B------:R-:W-:Y:S04]  /*2bc0*/  IMAD.MOV.U32 R22, RZ, RZ, c[0x0][0x2a8] ;  /* 0x0000aa00ff167624 */ /* 0x000fe800078e00ff */
[----:B------:R-:W-:Y:S04]  /*2bd0*/  IMAD R21, R21, R22, -UR16 ;  /* 0x8000001015157e24 */ /* 0x000fe8000f8e0216 */
[----:B------:R-:W-:Y:S05]  /*2be0*/  IMAD.IADD R21, R21, 0x1, -R233 ;  /* 0x0000000115157824 */ /* 0x000fea00078e0ae9 */
[----:B------:R-:W-:Y:S02]  /*2bf0*/  IADD3 R22, R21, c[0x0][0x2a8], RZ ;  /* 0x0000aa0015167a10 */ /* 0x000fe40007ffe0ff */
[----:B------:R-:W-:Y:S02]  /*2c00*/  IMNMX R202, R202, R21, !PT ;  /* 0x00000015caca7217 */ /* 0x000fe40007800200 */
[----:B------:R-:W-:Y:S02]  /*2c10*/  IMNMX R203, R203, R22, PT ;  /* 0x00000016cbcb7217 */ /* 0x000fe40003800200 */
.L_x_158:
        /* <DEDUP_REMOVED lines=20> */
.L_x_164:
[----:B------:R-:W-:Y:S04]  /*2d60*/  MOV R22, 0x1 ;  /* 0x0000000100167802 */ /* 0x000fe80000000f00 */
[----:B------:R-:W-:Y:S11]  /*2d70*/  ISETP.NE.AND P0, PT, R22, c[0x0][0x2a8], PT ;  /* 0x0000aa0016007a0c */ /* 0x000ff60003f05270 */
[----:B------:R-:W-:Y:S02]  /*2d80*/  @!UPT UIADD3 URZ, URZ, URZ, URZ ;  /* 0x0000003f3f3ff290 */ /* 0x000fe4000fffe03f */
[----:B------:R-:W-:Y:S05]  /*2d90*/  @P0 IMAD.HI.U32 R22, R21, c[0x0][0x2ac], RZ ;  /* 0x0000ab0015160a27 */ /* 0x000fea00078e00ff */
[----:B------:R-:W-:Y:S02]  /*2da0*/  @P0 SHF.R.U32.HI R21, RZ, c[0x0][0x2b0], R22 ;  /* 0x0000ac00ff150a19 */ /* 0x000fe40000011616 */
.L_x_165:
[----:B------:R-:W-:Y:S05]  /*2db0*/  BSYNC B0 ;  /* 0x0000000000007941 */ /* 0x000fea0003800000 */
.L_x_163:
[----:B------:R-:W-:Y:S04]  /*2dc0*/  IMAD.MOV.U32 R22, RZ, RZ, c[0x0][0x2a8] ;  /* 0x0000aa00ff167624 */ /* 0x000fe800078e00ff */
[----:B------:R-:W-:Y:S04]  /*2dd0*/  IMAD R21, R21, R22, -UR16 ;  /* 0x8000001015157e24 */ /* 0x000fe8000f8e0216 */
[----:B------:R-:W-:Y:S05]  /*2de0*/  IMAD.IADD R21, R21, 0x1, -R233 ;  /* 0x0000000115157824 */ /* 0x000fea00078e0ae9 */
[----:B------:R-:W-:Y:S02]  /*2df0*/  IADD3 R22, R21, c[0x0][0x2a8], RZ ;  /* 0x0000aa0015167a10 */ /* 0x000fe40007ffe0ff */
[----:B------:R-:W-:Y:S02]  /*2e00*/  IMNMX R204, R204, R21, !PT ;  /* 0x00000015cccc7217 */ /* 0x000fe40007800200 */
[----:B------:R-:W-:Y:S02]  /*2e10*/  IMNMX R205, R205, R22, PT ;  /* 0x00000016cdcd7217 */ /* 0x000fe40003800200 */
.L_x_162:
        /* <DEDUP_REMOVED lines=20> */
.L_x_168:
[----:B------:R-:W-:Y:S04]  /*2f60*/  MOV R21, 0x1 ;  /* 0x0000000100157802 */ /* 0x000fe80000000f00 */
[----:B------:R-:W-:Y:S11]  /*2f70*/  ISETP.NE.AND P0, PT, R21, c[0x0][0x2a8], PT ;  /* 0x0000aa0015007a0c */ /* 0x000ff60003f05270 */
[----:B------:R-:W-:Y:S02]  /*2f80*/  @!UPT UIADD3 URZ, URZ, URZ, URZ ;  /* 0x0000003f3f3ff290 */ /* 0x000fe4000fffe03f */
[----:B------:R-:W-:Y:S05]  /*2f90*/  @P0 IMAD.HI.U32 R21, R20, c[0x0][0x2ac], RZ ;  /* 0x0000ab0014150a27 */ /* 0x000fea00078e00ff */
[----:B------:R-:W-:Y:S02]  /*2fa0*/  @P0 SHF.R.U32.HI R20, RZ, c[0x0][0x2b0], R21 ;  /* 0x0000ac00ff140a19 */ /* 0x000fe40000011615 */
.L_x_169:
[----:B------:R-:W-:Y:S05]  /*2fb0*/  BSYNC B0 ;  /* 0x0000000000007941 */ /* 0x000fea0003800000 */
.L_x_167:
[----:B------:R-:W-:Y:S04]  /*2fc0*/  IMAD.MOV.U32 R21, RZ, RZ, c[0x0][0x2a8] ;  /* 0x0000aa00ff157624 */ /* 0x000fe800078e00ff */
[----:B------:R-:W-:Y:S04]  /*2fd0*/  IMAD R20, R20, R21, -UR16 ;  /* 0x8000001014147e24 */ /* 0x000fe8000f8e0215 */
[----:B------:R-:W-:Y:S05]  /*2fe0*/  IMAD.IADD R20, R20, 0x1, -R233 ;  /* 0x0000000114147824 */ /* 0x000fea00078e0ae9 */
[----:B------:R-:W-:Y:S02]  /*2ff0*/  IADD3 R21, R20, c[0x0][0x2a8], RZ ;  /* 0x0000aa0014157a10 */ /* 0x000fe40007ffe0ff */
[----:B------:R-:W-:Y:S02]  /*3000*/  IMNMX R206, R206, R20, !PT ;  /* 0x00000014cece7217 */ /* 0x000fe40007800200 */
[----:B------:R-:W-:Y:S02]  /*3010*/  IMNMX R207, R207, R21, PT ;  /* 0x00000015cfcf7217 */ /* 0x000fe40003800200 */
.L_x_166:
[----:B------:R-:W-:Y:S04]  /*3020*/  DEPBAR.LE SB0, 0x0 ;  /* 0x000080000000791a */ /* 0x000fe80000000000 */
[----:B------:R-:W-:Y:S01]  /*3030*/  BAR.SYNC.DEFER_BLOCKING 0x0 ;  /* 0x0000000000007b1d */ /* 0x000fe20000010000 */
[----:B------:R-:W-:Y:S01]  /*3040*/  PLOP3.LUT P0, PT, PT, PT, UP2, 0x80, 0x0 ;  /* 0x000000000000781c */ /* 0x000fe20003f0f028 */
[----:B------:R-:W-:Y:S03]  /*3050*/  UIADD3 UR15, UR15, 0x1, URZ ;  /* 0x000000010f0f7890 */ /* 0x000fe6000fffe03f */
[C---:B------:R-:W-:Y:S01]  /*3060*/  ISETP.GT.AND P1, PT, R200.reuse, RZ, P0 ;  /* 0x000000ffc800720c */ /* 0x040fe20000724270 */
[----:B------:R-:W-:Y:S01]  /*3070*/  UISETP.GE.AND UP0, UPT, UR15, UR17, UPT ;  /* 0x000000110f00728c */ /* 0x000fe2000bf06270 */
[----:B------:R-:W-:Y:S02]  /*3080*/  ISETP.GT.AND P2, PT, R200, 0x20, P0 ;  /* 0x00000020c800780c */ /* 0x000fe40000744270 */
[C---:B------:R-:W-:Y:S02]  /*3090*/  ISETP.LT.OR P1, PT, R201.reuse, 0x1, P1 ;  /* 0x00000001c900780c */ /* 0x040fe40000f21670 */
[C---:B------:R-:W-:Y:S02]  /*30a0*/  ISETP.LT.OR P2, PT, R201.reuse, 0x21, P2 ;  /* 0x00000021c900780c */ /* 0x040fe40001741670 */
[----:B------:R-:W-:Y:S02]  /*30b0*/  FSEL R4, R4, -INF , !P1 ;  /* 0xff80000004047808 */ /* 0x000fe40004800000 */
[----:B------:R-:W-:Y:S02]  /*30c0*/  ISETP.GT.AND P1, PT, R200, 0x1, P0 ;  /* 0x00000001c800780c */ /* 0x000fe40000724270 */
[----:B------:R-:W-:Y:S01]  /*30d0*/  FSEL R16, R16, -INF , !P2 ;  /* 0xff80000010107808 */ /* 0x000fe20005000000 */
[--C-:B------:R-:W-:Y:S01]  /*30e0*/  FFMA.FTZ R4, R4, c[0x0][0x29c], -R208.reuse ;  /* 0x0000a70004047a23 */ /* 0x100fe200000108d0 */
[----:B------:R-:W-:Y:S02]  /*30f0*/  ISETP.LT.OR P1, PT, R201, 0x2, P1 ;  /* 0x00000002c900780c */ /* 0x000fe40000f21670 */
[----:B------:R-:W-:Y:S01]  /*3100*/  ISETP.GT.AND P2, PT, R202, RZ, P0 ;  /* 0x000000ffca00720c */ /* 0x000fe20000744270 */
[--C-:B------:R-:W-:Y:S01]  /*3110*/  FFMA.FTZ R16, R16, c[0x0][0x29c], -R208.reuse ;  /* 0x0000a70010107a23 */ /* 0x100fe200000108d0 */
[----:B------:R-:W-:Y:S01]  /*3120*/  FSEL R5, R5, -INF , !P1 ;  /* 0xff80000005057808 */ /* 0x000fe20004800000 */
[----:B------:R-:W1:Y:S01]  /*3130*/  LDSM.16.M88.4 R32, [R221+0xc080] ;  /* 0x00c08000dd20783b */ /* 0x000e620000000200 */
[----:B------:R-:W-:Y:S02]  /*3140*/  ISETP.GT.AND P1, PT, R200, 0x21, P0 ;  /* 0x00000021c800780c */ /* 0x000fe40000724270 */
[----:B------:R-:W-:Y:S01]  /*3150*/  ISETP.LT.OR P2, PT, R203, 0x1, P2 ;  /* 0x00000001cb00780c */ /* 0x000fe20001741670 */
[--C-:B------:R-:W-:Y:S01]  /*3160*/  FFMA.FTZ R5, R5, c[0x0][0x29c], -R208.reuse ;  /* 0x0000a70005057a23 */ /* 0x100fe200000108d0 */
[----:B------:R-:W2:Y:S01]  /*3170*/  LDSM.16.M88.4 R28, [R221+0xd080] ;  /* 0x00d08000dd1c783b */ /* 0x000ea20000000200 */
[----:B------:R-:W-:Y:S04]  /*3180*/  ISETP.LT.OR P1, PT, R201, 0x22, P1 ;  /* 0x00000022c900780c */ /* 0x000fe80000f21670 */
[----:B------:R-:W3:Y:S01]  /*3190*/  LDSM.16.M88.4 R132, [R2+0xc080] ;  /* 0x00c080000284783b */ /* 0x000ee20000000200 */
[----:B------:R-:W-:Y:S02]  /*31a0*/  FSEL R17, R17, -INF , !P1 ;  /* 0xff80000011117808 */ /* 0x000fe40004800000 */
[----:B------:R-:W-:Y:S02]  /*31b0*/  ISETP.GT.AND P1, PT, R202, 0x1, P0 ;  /* 0x00000001ca00780c */ /* 0x000fe40000724270 */
[----:B------:R-:W4:Y:S01]  /*31c0*/  LDSM.16.M88.4 R136, [R2+0xd080] ;  /* 0x00d080000288783b */ /* 0x000f220000000200 */
[----:B------:R-:W-:Y:S01]  /*31d0*/  FFMA.FTZ R208, R17, c[0x0][0x29c], -R208 ;  /* 0x0000a70011d07a23 */ /* 0x000fe200000108d0 */
[C---:B------:R-:W-:Y:S03]  /*31e0*/  ISETP.LT.OR P1, PT, R203.reuse, 0x2, P1 ;  /* 0x00000002cb00780c */ /* 0x040fe60000f21670 */
[----:B------:R-:W5:Y:S02]  /*31f0*/  LDSM.16.M88.4 R140, [R220+0xc080] ;  /* 0x00c08000dc8c783b */ /* 0x000f640000000200 */
[----:B------:R-:W-:Y:S03]  /*3200*/  MUFU.EX2 R208, R208 ;  /* 0x000000d000d07308 */ /* 0x000fe60000000800 */
[----:B------:R-:W3:Y:S05]  /*3210*/  LDSM.16.M88.4 R144, [R220+0xd080] ;  /* 0x00d08000dc90783b */ /* 0x000eea0000000200 */
[----:B------:R-:W-:Y:S01]  /*3220*/  LDSM.16.M88.4 R164, [R3+0xd080] ;  /* 0x00d0800003a4783b */ /* 0x000fe20000000200 */
[-C--:B-1----:R-:W-:Y:S08]  /*3230*/  HMMA.16816.F32 R20, R32, R148.reuse, RZ ;  /* 0x000000942014723c */ /* 0x082ff000000018ff */
[C---:B--2---:R-:W-:Y:S08]  /*3240*/  HMMA.16816.F32 R24, R28.reuse, R148, RZ ;  /* 0x000000941c18723c */ /* 0x044ff000000018ff */
[-C--:B------:R-:W-:Y:S08]  /*3250*/  HMMA.16816.F32 R28, R28, R150.reuse, RZ ;  /* 0x000000961c1c723c */ /* 0x080ff000000018ff */
[----:B------:R-:W-:Y:S08]  /*3260*/  HMMA.16816.F32 R32, R32, R150, RZ ;  /* 0x000000962020723c */ /* 0x000ff000000018ff */
[-C--:B---3--:R-:W-:Y:S08]  /*3270*/  HMMA.16816.F32 R20, R132, R152.reuse, R20 ;  /* 0x000000988414723c */ /* 0x088ff00000001814 */
[C---:B----4-:R-:W-:Y:S08]  /*3280*/  HMMA.16816.F32 R24, R136.reuse, R152, R24 ;  /* 0x000000988818723c */ /* 0x050ff00000001818 */
[-C--:B------:R-:W-:Y:S01]  /*3290*/  HMMA.16816.F32 R28, R136, R154.reuse, R28 ;  /* 0x0000009a881c723c */ /* 0x080fe2000000181c */
[----:B------:R-:W1:Y:S07]  /*32a0*/  LDSM.16.M88.4 R136, [R3+0xc080] ;  /* 0x00c080000388783b */ /* 0x000e6e0000000200 */
[----:B------:R-:W-:Y:S01]  /*32b0*/  HMMA.16816.F32 R32, R132, R154, R32 ;  /* 0x0000009a8420723c */ /* 0x000fe20000001820 */
[----:B------:R-:W2:Y:S07]  /*32c0*/  LDSM.16.M88.4 R132, [R221+0xe080] ;  /* 0x00e08000dd84783b */ /* 0x000eae0000000200 */
[-C--:B-----5:R-:W-:Y:S08]  /*32d0*/  HMMA.16816.F32 R20, R140, R156.reuse, R20 ;  /* 0x0000009c8c14723c */ /* 0x0a0ff00000001814 */
[C---:B------:R-:W-:Y:S08]  /*32e0*/  HMMA.16816.F32 R24, R144.reuse, R156, R24 ;  /* 0x0000009c9018723c */ /* 0x040ff00000001818 */
[-C--:B------:R-:W-:Y:S01]  /*32f0*/  HMMA.16816.F32 R28, R144, R158.reuse, R28 ;  /* 0x0000009e901c723c */ /* 0x080fe2000000181c */
[----:B------:R-:W3:Y:S07]  /*3300*/  LDSM.16.M88.4 R144, [R221+0xf080] ;  /* 0x00f08000dd90783b */ /* 0x000eee0000000200 */
[----:B------:R-:W-:Y:S01]  /*3310*/  HMMA.16816.F32 R32, R140, R158, R32 ;  /* 0x0000009e8c20723c */ /* 0x000fe20000001820 */
[----:B------:R-:W4:Y:S07]  /*3320*/  LDSM.16.M88.4 R140, [R2+0xe080] ;  /* 0x00e08000028c783b */ /* 0x000f2e0000000200 */
[-C--:B-1----:R-:W-:Y:S08]  /*3330*/  HMMA.16816.F32 R20, R136, R160.reuse, R20 ;  /* 0x000000a08814723c */ /* 0x082ff00000001814 */
[C---:B------:R-:W-:Y:S08]  /*3340*/  HMMA.16816.F32 R24, R164.reuse, R160, R24 ;  /* 0x000000a0a418723c */ /* 0x040ff00000001818 */
[-C--:B------:R-:W-:Y:S01]  /*3350*/  HMMA.16816.F32 R28, R164, R162.reuse, R28 ;  /* 0x000000a2a41c723c */ /* 0x080fe2000000181c */
[----:B------:R-:W1:Y:S07]  /*3360*/  LDSM.16.M88.4 R164, [R2+0xf080] ;  /* 0x00f0800002a4783b */ /* 0x000e6e0000000200 */
[----:B------:R-:W-:Y:S01]  /*3370*/  HMMA.16816.F32 R32, R136, R162, R32 ;  /* 0x000000a28820723c */ /* 0x000fe20000001820 */
[----:B------:R-:W5:Y:S07]  /*3380*/  LDSM.16.M88.4 R136, [R220+0xe080] ;  /* 0x00e08000dc88783b */ /* 0x000f6e0000000200 */
[-C--:B--2---:R-:W-:Y:S08]  /*3390*/  HMMA.16816.F32 R20, R132, R168.reuse, R20 ;  /* 0x000000a88414723c */ /* 0x084ff00000001814 */
[C---:B---3--:R-:W-:Y:S08]  /*33a0*/  HMMA.16816.F32 R24, R144.reuse, R168, R24 ;  /* 0x000000a89018723c */ /* 0x048ff00000001818 */
[-C--:B------:R-:W-:Y:S01]  /*33b0*/  HMMA.16816.F32 R28, R144, R170.reuse, R28 ;  /* 0x000000aa901c723c */ /* 0x080fe2000000181c */
[----:B------:R-:W2:Y:S07]  /*33c0*/  LDSM.16.M88.4 R144, [R220+0xf080] ;  /* 0x00f08000dc90783b */ /* 0x000eae0000000200 */
[----:B------:R-:W-:Y:S01]  /*33d0*/  HMMA.16816.F32 R32, R132, R170, R32 ;  /* 0x000000aa8420723c */ /* 0x000fe20000001820 */
[----:B------:R-:W3:Y:S07]  /*33e0*/  LDSM.16.M88.4 R132, [R3+0xe080] ;  /* 0x00e080000384783b */ /* 0x000eee0000000200 */
[-C--:B----4-:R-:W-:Y:S08]  /*33f0*/  HMMA.16816.F32 R20, R140, R172.reuse, R20 ;  /* 0x000000ac8c14723c */ /* 0x090ff00000001814 */
[C---:B-1----:R-:W-:Y:S08]  /*3400*/  HMMA.16816.F32 R24, R164.reuse, R172, R24 ;  /* 0x000000aca418723c */ /* 0x042ff00000001818 */
[-C--:B------:R-:W-:Y:S01]  /*3410*/  HMMA.16816.F32 R28, R164, R174.reuse, R28 ;  /* 0x000000aea41c723c */ /* 0x080fe2000000181c */
[----:B------:R1:W-:Y:S07]  /*3420*/  MUFU.EX2 R166, R4 ;  /* 0x0000000400a67308 */ /* 0x0003ee0000000800 */
[----:B------:R-:W-:Y:S01]  /*3430*/  HMMA.16816.F32 R32, R140, R174, R32 ;  /* 0x000000ae8c20723c */ /* 0x000fe20000001820 */
[----:B------:R-:W4:Y:S02]  /*3440*/  LDSM.16.M88.4 R140, [R3+0xf080] ;  /* 0x00f08000038c783b */ /* 0x000f240000000200 */
[----:B------:R3:W-:Y:S05]  /*3450*/  MUFU.EX2 R164, R16 ;  /* 0x0000001000a47308 */ /* 0x0007ea0000000800 */
[-C--:B-----5:R-:W-:Y:S05]  /*3460*/  HMMA.16816.F32 R20, R136, R176.reuse, R20 ;  /* 0x000000b08814723c */ /* 0x0a0fea0000001814 */
[----:B------:R-:W5:Y:S03]  /*3470*/  MUFU.EX2 R165, R5 ;  /* 0x0000000500a57308 */ /* 0x000f660000000800 */
[C---:B--2---:R-:W-:Y:S04]  /*3480*/  HMMA.16816.F32 R24, R144.reuse, R176, R24 ;  /* 0x000000b09018723c */ /* 0x044fe80000001818 */
[----:B-1----:R-:W-:Y:S02]  /*3490*/  FSEL R4, R6, -INF , !P2 ;  /* 0xff80000006047808 */ /* 0x002fe40005000000 */
[----:B------:R-:W-:Y:S02]  /*34a0*/  ISETP.GT.AND P2, PT, R202, 0x20, P0 ;  /* 0x00000020ca00780c */ /* 0x000fe40000744270 */
[-C--:B------:R-:W-:Y:S01]  /*34b0*/  HMMA.16816.F32 R28, R144, R178.reuse, R28 ;  /* 0x000000b2901c723c */ /* 0x080fe2000000181c */
[----:B------:R-:W1:Y:S02]  /*34c0*/  LDSM.16.M88.4 R144, [R221+0x10080] ;  /* 0x01008000dd90783b */ /* 0x000e640000000200 */
[----:B------:R-:W-:Y:S01]  /*34d0*/  ISETP.LT.OR P2, PT, R203, 0x21, P2 ;  /* 0x00000021cb00780c */ /* 0x000fe20001741670 */
[--C-:B------:R-:W-:Y:S01]  /*34e0*/  FFMA.FTZ R4, R4, c[0x0][0x29c], -R209.reuse ;  /* 0x0000a70004047a23 */ /* 0x100fe200000108d1 */
[----:B---3--:R-:W-:Y:S02]  /*34f0*/  FSEL R16, R7, -INF , !P1 ;  /* 0xff80000007107808 */ /* 0x008fe40004800000 */
[----:B------:R-:W-:Y:S01]  /*3500*/  ISETP.GT.AND P1, PT, R202, 0x21, P0 ;  /* 0x00000021ca00780c */ /* 0x000fe20000724270 */
[----:B------:R-:W-:Y:S01]  /*3510*/  HMMA.16816.F32 R32, R136, R178, R32 ;  /* 0x000000b28820723c */ /* 0x000fe20000001820 */
[----:B------:R-:W2:Y:S03]  /*3520*/  LDSM.16.M88.4 R136, [R221+0x11080] ;  /* 0x01108000dd88783b */ /* 0x000ea60000000200 */
[----:B------:R-:W-:Y:S01]  /*3530*/  ISETP.LT.OR P1, PT, R203, 0x22, P1 ;  /* 0x00000022cb00780c */ /* 0x000fe20000f21670 */
[--C-:B------:R-:W-:Y:S01]  /*3540*/  FFMA.FTZ R16, R16, c[0x0][0x29c], -R209.reuse ;  /* 0x0000a70010107a23 */ /* 0x100fe200000108d1 */
[----:B-----5:R-:W-:Y:S02]  /*3550*/  F2FP.PACK_AB R17, R165, R166 ;  /* 0x000000a6a511723e */ /* 0x020fe400000000ff */
[-C--:B------:R-:W-:Y:S05]  /*3560*/  HMMA.16816.F32 R20, R132, R180.reuse, R20 ;  /* 0x000000b48414723c */ /* 0x080fea0000001814 */
[----:B------:R-:W-:Y:S02]  /*3570*/  FSEL R19, R19, -INF , !P1 ;  /* 0xff80000013137808 */ /* 0x000fe40004800000 */
[----:B------:R-:W-:Y:S01]  /*3580*/  ISETP.GT.AND P1, PT, R204, RZ, P0 ;  /* 0x000000ffcc00720c */ /* 0x000fe20000724270 */
[C---:B----4-:R-:W-:Y:S04]  /*3590*/  HMMA.16816.F32 R24, R140.reuse, R180, R24 ;  /* 0x000000b48c18723c */ /* 0x050fe80000001818 */
[----:B------:R-:W-:Y:S01]  /*35a0*/  ISETP.LT.OR P1, PT, R205, 0x1, P1 ;  /* 0x00000001cd00780c */ /* 0x000fe20000f21670 */
[--C-:B------:R-:W-:Y:S01]  /*35b0*/  FFMA.FTZ R19, R19, c[0x0][0x29c], -R209.reuse ;  /* 0x0000a70013137a23 */ /* 0x100fe200000108d1 */
[----:B------:R-:W-:Y:S02]  /*35c0*/  FSEL R18, R18, -INF , !P2 ;  /* 0xff80000012127808 */ /* 0x000fe40005000000 */
[-C--:B------:R-:W-:Y:S01]  /*35d0*/  HMMA.16816.F32 R28, R140, R182.reuse, R28 ;  /* 0x000000b68c1c723c */ /* 0x080fe2000000181c */
[----:B------:R-:W-:Y:S02]  /*35e0*/  LDSM.16.M88.4 R140, [R2+0x11080] ;  /* 0x01108000028c783b */ /* 0x000fe40000000200 */
[----:B------:R-:W-:Y:S01]  /*35f0*/  ISETP.GT.AND P2, PT, R204, 0x1, P0 ;  /* 0x00000001cc00780c */ /* 0x000fe20000744270 */
[----:B------:R-:W-:Y:S01]  /*3600*/  FFMA.FTZ R18, R18, c[0x0][0x29c], -R209 ;  /* 0x0000a70012127a23 */ /* 0x000fe200000108d1 */
[----:B------:R-:W-:Y:S02]  /*3610*/  FSEL R8, R8, -INF , !P1 ;  /* 0xff80000008087808 */ /* 0x000fe40004800000 */
[C---:B------:R-:W-:Y:S01]  /*3620*/  ISETP.LT.OR P2, PT, R205.reuse, 0x2, P2 ;  /* 0x00000002cd00780c */ /* 0x040fe20001741670 */
[----:B------:R-:W-:Y:S01]  /*3630*/  HMMA.16816.F32 R32, R132, R182, R32 ;  /* 0x000000b68420723c */ /* 0x000fe20000001820 */
[----:B------:R-:W3:Y:S03]  /*3640*/  LDSM.16.M88.4 R132, [R2+0x10080] ;  /* 0x010080000284783b */ /* 0x000ee60000000200 */
[----:B------:R-:W-:Y:S01]  /*3650*/  ISETP.GT.AND P1, PT, R204, 0x20, P0 ;  /* 0x00000020cc00780c */ /* 0x000fe20000724270 */
[--C-:B------:R-:W-:Y:S03]  /*3660*/  FFMA.FTZ R8, R8, c[0x0][0x29c], -R210.reuse ;  /* 0x0000a70008087a23 */ /* 0x100fe600000108d2 */
[-C--:B-1----:R-:W-:Y:S05]  /*3670*/  HMMA.16816.F32 R20, R144, R184.reuse, R20 ;  /* 0x000000b89014723c */ /* 0x082fea0000001814 */
[----:B------:R-:W-:Y:S03]  /*3680*/  ISETP.LT.OR P1, PT, R205, 0x21, P1 ;  /* 0x00000021cd00780c */ /* 0x000fe60000f21670 */
[C---:B--2---:R-:W-:Y:S08]  /*3690*/  HMMA.16816.F32 R24, R136.reuse, R184, R24 ;  /* 0x000000b88818723c */ /* 0x044ff00000001818 */
[-C--:B------:R-:W-:Y:S01]  /*36a0*/  HMMA.16816.F32 R28, R136, R186.reuse, R28 ;  /* 0x000000ba881c723c */ /* 0x080fe2000000181c */
[----:B------:R-:W1:Y:S07]  /*36b0*/  LDSM.16.M88.4 R136, [R220+0x10080] ;  /* 0x01008000dc88783b */ /* 0x000e6e0000000200 */
[----:B------:R-:W-:Y:S01]  /*36c0*/  HMMA.16816.F32 R32, R144, R186, R32 ;  /* 0x000000ba9020723c */ /* 0x000fe20000001820 */
[----:B------:R-:W2:Y:S07]  /*36d0*/  LDSM.16.M88.4 R144, [R220+0x11080] ;  /* 0x01108000dc90783b */ /* 0x000eae0000000200 */
[-C--:B---3--:R-:W-:Y:S08]  /*36e0*/  HMMA.16816.F32 R20, R132, R188.reuse, R20 ;  /* 0x000000bc8414723c */ /* 0x088ff00000001814 */
[C---:B------:R-:W-:Y:S08]  /*36f0*/  HMMA.16816.F32 R24, R140.reuse, R188, R24 ;  /* 0x000000bc8c18723c */ /* 0x040ff00000001818 */
[-C--:B------:R-:W-:Y:S01]  /*3700*/  HMMA.16816.F32 R28, R140, R190.reuse, R28 ;  /* 0x000000be8c1c723c */ /* 0x080fe2000000181c */
[----:B------:R3:W-:Y:S07]  /*3710*/  MUFU.EX2 R142, R4 ;  /* 0x00000004008e7308 */ /* 0x0007ee0000000800 */
[----:B------:R-:W-:Y:S01]  /*3720*/  HMMA.16816.F32 R32, R132, R190, R32 ;  /* 0x000000be8420723c */ /* 0x000fe20000001820 */
[----:B------:R-:W-:Y:S02]  /*3730*/  LDSM.16.M88.4 R132, [R3+0x11080] ;  /* 0x011080000384783b */ /* 0x000fe40000000200 */
[----:B------:R-:W-:Y:S05]  /*3740*/  MUFU.EX2 R141, R16 ;  /* 0x00000010008d7308 */ /* 0x000fea0000000800 */
[-C--:B-1----:R-:W-:Y:S05]  /*3750*/  HMMA.16816.F32 R20, R136, R192.reuse, R20 ;  /* 0x000000c08814723c */ /* 0x082fea0000001814 */
[----:B------:R-:W-:Y:S03]  /*3760*/  MUFU.EX2 R140, R18 ;  /* 0x00000012008c7308 */ /* 0x000fe60000000800 */
[C---:B--2---:R-:W-:Y:S01]  /*3770*/  HMMA.16816.F32 R24, R144.reuse, R192, R24 ;  /* 0x000000c09018723c */ /* 0x044fe20000001818 */
[----:B---3--:R-:W1:Y:S06]  /*3780*/  LDSM.16.M88.4 R4, [R3+0x10080] ;  /* 0x010080000304783b */ /* 0x008e6c0000000200 */
[----:B------:R-:W2:Y:S01]  /*3790*/  MUFU.EX2 R18, R19 ;  /* 0x0000001300127308 */ /* 0x000ea20000000800 */
[-C--:B------:R-:W-:Y:S08]  /*37a0*/  HMMA.16816.F32 R28, R144, R194.reuse, R28 ;  /* 0x000000c2901c723c */ /* 0x080ff0000000181c */
[----:B------:R-:W-:Y:S01]  /*37b0*/  HMMA.16816.F32 R32, R136, R194, R32 ;  /* 0x000000c28820723c */ /* 0x000fe20000001820 */
[----:B------:R3:W-:Y:S07]  /*37c0*/  MUFU.EX2 R137, R8 ;  /* 0x0000000800897308 */ /* 0x0007ee0000000800 */
[-C--:B-1----:R-:W-:Y:S05]  /*37d0*/  HMMA.16816.F32 R20, R4, R196.reuse, R20 ;  /* 0x000000c40414723c */ /* 0x082fea0000001814 */
[----:B---3--:R-:W-:Y:S02]  /*37e0*/  FSEL R8, R9, -INF , !P2 ;  /* 0xff80000009087808 */ /* 0x008fe40005000000 */
[----:B------:R-:W1:Y:S01]  /*37f0*/  LDS R9, [R229.X4+0x12180] ;  /* 0x01218000e5097984 */ /* 0x000e620000004800 */
[C---:B------:R-:W-:Y:S04]  /*3800*/  HMMA.16816.F32 R24, R132.reuse, R196, R24 ;  /* 0x000000c48418723c */ /* 0x040fe80000001818 */
[--C-:B------:R-:W-:Y:S01]  /*3810*/  FFMA.FTZ R8, R8, c[0x0][0x29c], -R210.reuse ;  /* 0x0000a70008087a23 */ /* 0x100fe200000108d2 */
[----:B------:R-:W-:Y:S03]  /*3820*/  ISETP.GT.AND P2, PT, R206, 0x1, P0 ;  /* 0x00000001ce00780c */ /* 0x000fe60000744270 */
[-C--:B------:R-:W-:Y:S01]  /*3830*/  HMMA.16816.F32 R28, R132, R198.reuse, R28 ;  /* 0x000000c6841c723c */ /* 0x080fe2000000181c */
[----:B------:R3:W-:Y:S02]  /*3840*/  MUFU.EX2 R136, R8 ;  /* 0x0000000800887308 */ /* 0x0007e40000000800 */
[----:B------:R-:W-:Y:S04]  /*3850*/  ISETP.LT.OR P2, PT, R207, 0x2, P2 ;  /* 0x00000002cf00780c */ /* 0x000fe80001741670 */
[----:B------:R-:W-:Y:S01]  /*3860*/  FSEL R11, R11, -INF , !P2 ;  /* 0xff8000000b0b7808 */ /* 0x000fe20005000000 */
[----:B------:R-:W-:Y:S01]  /*3870*/  HMMA.16816.F32 R32, R4, R198, R32 ;  /* 0x000000c60420723c */ /* 0x000fe20000001820 */
[----:B------:R-:W4:Y:S03]  /*3880*/  LDS R5, [R229.X4+0x12200] ;  /* 0x01220000e5057984 */ /* 0x000f260000004800 */
[----:B---3--:R-:W-:Y:S02]  /*3890*/  FSEL R8, R12, -INF , !P1 ;  /* 0xff8000000c087808 */ /* 0x008fe40004800000 */
[----:B------:R-:W-:Y:S03]  /*38a0*/  ISETP.GT.AND P1, PT, R204, 0x21, P0 ;  /* 0x00000021cc00780c */ /* 0x000fe60000724270 */
[--C-:B------:R-:W-:Y:S01]  /*38b0*/  FFMA.FTZ R8, R8, c[0x0][0x29c], -R210.reuse ;  /* 0x0000a70008087a23 */ /* 0x100fe200000108d2 */
[----:B------:R-:W-:Y:S02]  /*38c0*/  ISETP.LT.OR P1, PT, R205, 0x22, P1 ;  /* 0x00000022cd00780c */ /* 0x000fe40000f21670 */
[--C-:B-1----:R-:W-:Y:S01]  /*38d0*/  FADD.FTZ R21, R21, -R9.reuse ;  /* 0x8000000915157221 */ /* 0x102fe20000010000 */
[----:B------:R1:W-:Y:S01]  /*38e0*/  MUFU.EX2 R135, R8 ;  /* 0x0000000800877308 */ /* 0x0003e20000000800 */
[----:B------:R-:W-:Y:S01]  /*38f0*/  FSEL R13, R13, -INF , !P1 ;  /* 0xff8000000d0d7808 */ /* 0x000fe20004800000 */
[--C-:B------:R-:W-:Y:S01]  /*3900*/  FADD.FTZ R20, R20, -R9.reuse ;  /* 0x8000000914147221 */ /* 0x100fe20000010000 */
[----:B------:R-:W-:Y:S01]  /*3910*/  ISETP.GT.AND P1, PT, R206, RZ, P0 ;  /* 0x000000ffce00720c */ /* 0x000fe20000724270 */
[----:B------:R-:W-:Y:S02]  /*3920*/  FMUL.FTZ R16, R165, R21 ;  /* 0x00000015a5107220 */ /* 0x000fe40000410000 */
[----:B------:R-:W-:Y:S01]  /*3930*/  FFMA.FTZ R13, R13, c[0x0][0x29c], -R210 ;  /* 0x0000a7000d0d7a23 */ /* 0x000fe200000108d2 */
[----:B------:R-:W-:Y:S01]  /*3940*/  ISETP.LT.OR P1, PT, R207, 0x1, P1 ;  /* 0x00000001cf00780c */ /* 0x000fe20000f21670 */
[----:B------:R-:W-:Y:S02]  /*3950*/  FMUL.FTZ R20, R166, R20 ;  /* 0x00000014a6147220 */ /* 0x000fe40000410000 */
[----:B------:R2:W3:Y:S01]  /*3960*/  MUFU.EX2 R133, R13 ;  /* 0x0000000d00857308 */ /* 0x0004e20000000800 */
[----:B------:R-:W-:Y:S01]  /*3970*/  FSEL R4, R10, -INF , !P1 ;  /* 0xff8000000a047808 */ /* 0x000fe20004800000 */
[--C-:B------:R-:W-:Y:S01]  /*3980*/  FADD.FTZ R33, R33, -R9.reuse ;  /* 0x8000000921217221 */ /* 0x100fe20000010000 */
[----:B------:R-:W-:Y:S01]  /*3990*/  ISETP.GT.AND P1, PT, R206, 0x20, P0 ;  /* 0x00000020ce00780c */ /* 0x000fe20000724270 */
[----:B------:R-:W-:Y:S01]  /*39a0*/  FADD.FTZ R32, R32, -R9 ;  /* 0x8000000920207221 */ /* 0x000fe20000010000 */
[----:B------:R-:W-:Y:S01]  /*39b0*/  ISETP.GT.AND P0, PT, R206, 0x21, P0 ;  /* 0x00000021ce00780c */ /* 0x000fe20000704270 */
[----:B------:R-:W-:Y:S01]  /*39c0*/  FFMA.FTZ R4, R4, c[0x0][0x29c], -R211 ;  /* 0x0000a70004047a23 */ /* 0x000fe200000108d3 */
[----:B------:R-:W-:Y:S01]  /*39d0*/  ISETP.LT.OR P1, PT, R207, 0x21, P1 ;  /* 0x00000021cf00780c */ /* 0x000fe20000f21670 */
[--C-:B----4-:R-:W-:Y:S01]  /*39e0*/  FADD.FTZ R25, R25, -R5.reuse ;  /* 0x8000000519197221 */ /* 0x110fe20000010000 */
[----:B------:R-:W-:Y:S01]  /*39f0*/  ISETP.LT.OR P0, PT, R207, 0x22, P0 ;  /* 0x00000022cf00780c */ /* 0x000fe20000701670 */
[----:B------:R4:W-:Y:S01]  /*3a00*/  MUFU.EX2 R134, R4 ;  /* 0x0000000400867308 */ /* 0x0009e20000000800 */
[----:B------:R-:W-:Y:S01]  /*3a10*/  FSEL R14, R14, -INF , !P1 ;  /* 0xff8000000e0e7808 */ /* 0x000fe20004800000 */
[--C-:B------:R-:W-:Y:S01]  /*3a20*/  FADD.FTZ R29, R29, -R5.reuse ;  /* 0x800000051d1d7221 */ /* 0x100fe20000010000 */
[----:B------:R-:W-:Y:S01]  /*3a30*/  FSEL R15, R15, -INF , !P0 ;  /* 0xff8000000f0f7808 */ /* 0x000fe20004000000 */
[----:B-1----:R-:W1:Y:S01]  /*3a40*/  LDS R8, [R229.X4+0x121a0] ;  /* 0x0121a000e5087984 */ /* 0x002e620000004800 */
[----:B------:R-:W-:Y:S01]  /*3a50*/  FADD.FTZ R24, R24, -R5 ;  /* 0x8000000518187221 */ /* 0x000fe20000010000 */
[----:B------:R-:W-:Y:S01]  /*3a60*/  F2FP.PACK_AB R16, R16, R20 ;  /* 0x000000141010723e */ /* 0x000fe200000000ff */
[--C-:B------:R-:W-:Y:S01]  /*3a70*/  FFMA.FTZ R14, R14, c[0x0][0x29c], -R211.reuse ;  /* 0x0000a7000e0e7a23 */ /* 0x100fe200000108d3 */
[----:B------:R-:W-:Y:S01]  /*3a80*/  PLOP3.LUT P0, PT, PT, PT, UP0, 0x80, 0x0 ;  /* 0x000000000000781c */ /* 0x000fe20003f0f008 */
[----:B------:R-:W-:Y:S01]  /*3a90*/  FFMA.FTZ R6, R15, c[0x0][0x29c], -R211 ;  /* 0x0000a7000f067a23 */ /* 0x000fe200000108d3 */
[----:B------:R-:W-:Y:S01]  /*3aa0*/  F2FP.PACK_AB R15, R208, R164 ;  /* 0x000000a4d00f723e */ /* 0x000fe200000000ff */
[----:B------:R5:W-:Y:S01]  /*3ab0*/  MUFU.EX2 R19, R14 ;  /* 0x0000000e00137308 */ /* 0x000be20000000800 */
[----:B------:R-:W-:Y:S01]  /*3ac0*/  FADD.FTZ R28, R28, -R5 ;  /* 0x800000051c1c7221 */ /* 0x000fe20000010000 */
[----:B--2---:R-:W-:Y:S01]  /*3ad0*/  F2FP.PACK_AB R13, R18, R140 ;  /* 0x0000008c120d723e */ /* 0x004fe200000000ff */
[----:B------:R-:W-:Y:S01]  /*3ae0*/  FMUL.FTZ R32, R164, R32 ;  /* 0x00000020a4207220 */ /* 0x000fe20000410000 */
[----:B---3--:R-:W-:Y:S01]  /*3af0*/  F2FP.PACK_AB R7, R133, R135 ;  /* 0x000000878507723e */ /* 0x008fe200000000ff */
[----:B------:R-:W-:Y:S02]  /*3b00*/  FMUL.FTZ R24, R137, R24 ;  /* 0x0000001889187220 */ /* 0x000fe40000410000 */
[----:B------:R-:W-:Y:S02]  /*3b10*/  FMUL.FTZ R12, R136, R25 ;  /* 0x00000019880c7220 */ /* 0x000fe40000410000 */
[----:B------:R-:W-:Y:S02]  /*3b20*/  FMUL.FTZ R28, R135, R28 ;  /* 0x0000001c871c7220 */ /* 0x000fe40000410000 */
[----:B------:R-:W-:Y:S01]  /*3b30*/  FMUL.FTZ R9, R133, R29 ;  /* 0x0000001d85097220 */ /* 0x000fe20000410000 */
[----:B------:R-:W-:Y:S01]  /*3b40*/  F2FP.PACK_AB R12, R12, R24 ;  /* 0x000000180c0c723e */ /* 0x000fe200000000ff */
[----:B----4-:R-:W-:Y:S02]  /*3b50*/  FFMA.FTZ R4, R11, c[0x0][0x29c], -R211 ;  /* 0x0000a7000b047a23 */ /* 0x010fe400000108d3 */
[----:B------:R-:W-:Y:S01]  /*3b60*/  FMUL.FTZ R11, R208, R33 ;  /* 0x00000021d00b7220 */ /* 0x000fe20000410000 */
[----:B------:R-:W-:Y:S01]  /*3b70*/  F2FP.PACK_AB R9, R9, R28 ;  /* 0x0000001c0909723e */ /* 0x000fe200000000ff */
[----:B------:R2:W3:Y:S03]  /*3b80*/  MUFU.EX2 R132, R4 ;  /* 0x0000000400847308 */ /* 0x0004e60000000800 */
[----:B------:R-:W-:Y:S02]  /*3b90*/  F2FP.PACK_AB R11, R11, R32 ;  /* 0x000000200b0b723e */ /* 0x000fe400000000ff */
[----:B-----5:R-:W-:Y:S01]  /*3ba0*/  F2FP.PACK_AB R14, R141, R142 ;  /* 0x0000008e8d0e723e */ /* 0x020fe200000000ff */
[--C-:B-1----:R-:W-:Y:S02]  /*3bb0*/  FADD.FTZ R35, R35, -R8.reuse ;  /* 0x8000000823237221 */ /* 0x102fe40000010000 */
[--C-:B------:R-:W-:Y:S02]  /*3bc0*/  FADD.FTZ R23, R23, -R8.reuse ;  /* 0x8000000817177221 */ /* 0x100fe40000010000 */
[----:B------:R-:W-:Y:S02]  /*3bd0*/  FMUL.FTZ R10, R18, R35 ;  /* 0x00000023120a7220 */ /* 0x000fe40000410000 */
[----:B------:R1:W4:Y:S01]  /*3be0*/  MUFU.EX2 R18, R6 ;  /* 0x0000000600127308 */ /* 0x0003220000000800 */
[--C-:B------:R-:W-:Y:S01]  /*3bf0*/  FADD.FTZ R22, R22, -R8.reuse ;  /* 0x8000000816167221 */ /* 0x100fe20000010000 */
[----:B--2---:R-:W2:Y:S01]  /*3c00*/  LDS R4, [R229.X4+0x12220] ;  /* 0x01222000e5047984 */ /* 0x004ea20000004800 */
[----:B---3--:R-:W-:Y:S02]  /*3c10*/  F2FP.PACK_AB R5, R132, R134 ;  /* 0x000000868405723e */ /* 0x008fe400000000ff */
[----:B------:R-:W-:Y:S02]  /*3c20*/  FMUL.FTZ R22, R142, R22 ;  /* 0x000000168e167220 */ /* 0x000fe40000410000 */
[----:B------:R-:W-:Y:S01]  /*3c30*/  FADD.FTZ R34, R34, -R8 ;  /* 0x8000000822227221 */ /* 0x000fe20000010000 */
[----:B------:R-:W-:Y:S01]  /*3c40*/  STS [R230], R17 ;  /* 0x00000011e6007388 */ /* 0x000fe20000000800 */
[----:B------:R-:W-:Y:S02]  /*3c50*/  FMUL.FTZ R8, R141, R23 ;  /* 0x000000178d087220 */ /* 0x000fe40000410000 */
[----:B------:R-:W-:Y:S02]  /*3c60*/  FMUL.FTZ R34, R140, R34 ;  /* 0x000000228c227220 */ /* 0x000fe40000410000 */
[----:B------:R-:W-:Y:S01]  /*3c70*/  STS [R230+0x400], R14 ;  /* 0x0004000ee6007388 */ /* 0x000fe20000000800 */
[----:B------:R-:W-:Y:S02]  /*3c80*/  F2FP.PACK_AB R8, R8, R22 ;  /* 0x000000160808723e */ /* 0x000fe400000000ff */
[----:B------:R-:W-:Y:S02]  /*3c90*/  F2FP.PACK_AB R10, R10, R34 ;  /* 0x000000220a0a723e */ /* 0x000fe400000000ff */
[----:B------:R-:W-:Y:S05]  /*3ca0*/  STS [R231], R15 ;  /* 0x0000000fe7007388 */ /* 0x000fea0000000800 */
[----:B------:R-:W-:Y:S01]  /*3cb0*/  STS [R231+0x400], R13 ;  /* 0x0004000de7007388 */ /* 0x000fe20000000800 */
[----:B-1----:R-:W-:Y:S04]  /*3cc0*/  F2FP.PACK_AB R6, R136, R137 ;  /* 0x000000898806723e */ /* 0x002fe800000000ff */
[----:B------:R4:W-:Y:S05]  /*3cd0*/  STS [R230+0x1400], R5 ;  /* 0x00140005e6007388 */ /* 0x0009ea0000000800 */
[----:B------:R-:W-:Y:S05]  /*3ce0*/  STS [R230+0x1000], R6 ;  /* 0x00100006e6007388 */ /* 0x000fea0000000800 */
[----:B------:R-:W-:Y:S01]  /*3cf0*/  STS [R231+0x1000], R7 ;  /* 0x00100007e7007388 */ /* 0x000fe20000000800 */
[--C-:B--2---:R-:W-:Y:S02]  /*3d00*/  FADD.FTZ R26, R26, -R4.reuse ;  /* 0x800000041a1a7221 */ /* 0x104fe40000010000 */
[--C-:B------:R-:W-:Y:S02]  /*3d10*/  FADD.FTZ R27, R27, -R4.reuse ;  /* 0x800000041b1b7221 */ /* 0x100fe40000010000 */
[----:B------:R-:W-:Y:S02]  /*3d20*/  FMUL.FTZ R26, R134, R26 ;  /* 0x0000001a861a7220 */ /* 0x000fe40000410000 */
[----:B------:R-:W-:Y:S02]  /*3d30*/  FMUL.FTZ R27, R132, R27 ;  /* 0x0000001b841b7220 */ /* 0x000fe40000410000 */
[--C-:B------:R-:W-:Y:S01]  /*3d40*/  FADD.FTZ R31, R31, -R4.reuse ;  /* 0x800000041f1f7221 */ /* 0x100fe20000010000 */
[----:B----4-:R-:W-:Y:S01]  /*3d50*/  F2FP.PACK_AB R5, R18, R19 ;  /* 0x000000131205723e */ /* 0x010fe200000000ff */
        /* <DEDUP_REMOVED lines=95> */
[----:B---345:R-:W-:Y:S01]  /*4350*/  LOP3.LUT P4, RZ, R238, 0x1, RZ, 0xc0, !PT ;  /* 0x00000001eeff7812 */ /* 0x038fe2000788c0ff */
[----:B------:R-:W1:Y:S01]  /*4360*/  S2R R11, SR_CTAID.Y ;  /* 0x00000000000b7919 */ /* 0x000e620000002600 */
[----:B------:R-:W-:Y:S01]  /*4370*/  ULDC.64 UR4, c[0x0][0x208] ;  /* 0x0000820000047ab9 */ /* 0x000fe20000000a00 */
[----:B------:R-:W-:Y:S01]  /*4380*/  IMAD.U32 R132, RZ, RZ, UR7 ;  /* 0x00000007ff847e24 */ /* 0x000fe2000f8e00ff */
[----:B------:R-:W-:Y:S01]  /*4390*/  USHF.L.U32 UR14, UR15, 0x6, URZ ;  /* 0x000000060f0e7899 */ /* 0x000fe2000800063f */
[----:B------:R-:W-:Y:S01]  /*43a0*/  IMAD.MOV.U32 R8, RZ, RZ, R242 ;  /* 0x000000ffff087224 */ /* 0x000fe200078e00f2 */
[----:B------:R-:W-:Y:S01]  /*43b0*/  UIMAD.WIDE.U32 UR24, UR15, UR4, URZ ;  /* 0x000000040f1872a5 */ /* 0x000fe2000f8e003f */
[----:B------:R-:W-:Y:S01]  /*43c0*/  IMAD.MOV.U32 R9, RZ, RZ, R243 ;  /* 0x000000ffff097224 */ /* 0x000fe200078e00f3 */
[----:B------:R-:W-:Y:S02]  /*43d0*/  USHF.R.S32.HI UR12, URZ, 0x1f, UR14 ;  /* 0x0000001f3f0c7899 */ /* 0x000fe4000801140e */
[----:B------:R-:W-:Y:S01]  /*43e0*/  IMAD.U32 R19, RZ, RZ, UR14 ;  /* 0x0000000eff137e24 */ /* 0x000fe2000f8e00ff */
[----:B------:R-:W-:Y:S03]  /*43f0*/  USHF.R.S32.HI UR11, URZ, 0x1f, UR15 ;  /* 0x0000001f3f0b7899 */ /* 0x000fe6000801140f */
[----:B------:R-:W-:Y:S01]  /*4400*/  IMAD.U32 R133, RZ, RZ, UR12 ;  /* 0x0000000cff857e24 */ /* 0x000fe2000f8e00ff */
[----:B------:R-:W-:Y:S02]  /*4410*/  UIMAD UR11, UR11, UR4, URZ ;  /* 0x000000040b0b72a4 */ /* 0x000fe4000f8e023f */
[----:B------:R-:W-:Y:S02]  /*4420*/  USHF.L.U32 UR4, UR24, 0x6, URZ ;  /* 0x0000000618047899 */ /* 0x000fe4000800063f */
[----:B------:R-:W-:Y:S04]  /*4430*/  UIMAD UR11, UR15, UR5, UR11 ;  /* 0x000000050f0b72a4 */ /* 0x000fe8000f8e020b */
[----:B------:R-:W-:Y:S01]  /*4440*/  UIADD3 UR11, UR25, UR11, URZ ;  /* 0x0000000b190b7290 */ /* 0x000fe2000fffe03f */
[----:B-1----:R-:W-:Y:S01]  /*4450*/  SHF.R.S32.HI R10, RZ, 0x1f, R11 ;  /* 0x0000001fff0a7819 */ /* 0x002fe2000001140b */
[----:B------:R-:W-:Y:S02]  /*4460*/  IMAD.WIDE.U32 R8, R11, c[0x0][0x288], R8 ;  /* 0x0000a2000b087a25 */ /* 0x000fe400078e0008 */
[----:B------:R-:W-:Y:S02]  /*4470*/  USHF.L.U64.HI UR11, UR24, 0x6, UR11 ;  /* 0x00000006180b7899 */ /* 0x000fe4000801020b */
[----:B------:R-:W-:Y:S01]  /*4480*/  IMAD R10, R10, c[0x0][0x288], RZ ;  /* 0x0000a2000a0a7a24 */ /* 0x000fe200078e02ff */
[----:B------:R-:W-:Y:S03]  /*4490*/  IADD3 R19, P1, P0, R19, UR18, R8 ;  /* 0x0000001213137c10 */ /* 0x000fe6000f83e008 */
[----:B------:R-:W-:Y:S02]  /*44a0*/  IMAD R10, R11, c[0x0][0x28c], R10 ;  /* 0x0000a3000b0a7a24 */ /* 0x000fe400078e020a */
[----:B------:R-:W-:Y:S02]  /*44b0*/  IMAD.U32 R11, RZ, RZ, UR6 ;  /* 0x00000006ff0b7e24 */ /* 0x000fe4000f8e00ff */
[----:B------:R-:W-:Y:S01]  /*44c0*/  IMAD.IADD R8, R9, 0x1, R10 ;  /* 0x0000000109087824 */ /* 0x000fe200078e020a */
[C---:B------:R-:W-:Y:S04]  /*44d0*/  IADD3 R9, P2, R244.reuse, UR4, RZ ;  /* 0x00000004f4097c10 */ /* 0x040fe8000ff5e0ff */
[----:B------:R-:W-:Y:S01]  /*44e0*/  IADD3.X R133, R133, UR9, R8, P1, P0 ;  /* 0x0000000985857c10 */ /* 0x000fe20008fe0408 */
[----:B------:R-:W-:Y:S01]  /*44f0*/  IMAD.U32 R8, RZ, RZ, UR14 ;  /* 0x0000000eff087e24 */ /* 0x000fe2000f8e00ff */
[----:B------:R-:W-:Y:S02]  /*4500*/  IADD3 R11, P1, P0, R244, UR4, R11 ;  /* 0x00000004f40b7c10 */ /* 0x000fe4000f83e00b */
[----:B------:R-:W-:Y:S02]  /*4510*/  IADD3.X R17, R248, UR11, RZ, P2, !PT ;  /* 0x0000000bf8117c10 */ /* 0x000fe400097fe4ff */
[----:B------:R-:W-:Y:S02]  /*4520*/  IADD3 R8, -R240, c[0x0][0x168], -R8 ;  /* 0x00005a00f0087a10 */ /* 0x000fe40007ffe908 */
[C---:B------:R-:W-:Y:S02]  /*4530*/  LEA R16, P2, R9.reuse, c[0x0][0x1f0], 0x1 ;  /* 0x00007c0009107a11 */ /* 0x040fe400078408ff */
[----:B------:R-:W-:Y:S02]  /*4540*/  ISETP.LT.OR P6, PT, R8, 0x1, !P4 ;  /* 0x000000010800780c */ /* 0x000fe400067c1670 */
[----:B------:R-:W-:Y:S02]  /*4550*/  LEA.HI.X R17, R9, c[0x0][0x1f4], R17, 0x1, P2 ;  /* 0x00007d0009117a11 */ /* 0x000fe400010f0c11 */
[----:B------:R-:W-:Y:S02]  /*4560*/  IADD3.X R132, R248, UR11, R132, P1, P0 ;  /* 0x0000000bf8847c10 */ /* 0x000fe40008fe0484 */
[----:B------:R-:W-:Y:S02]  /*4570*/  LEA R10, P1, R11, c[0x0][0x1f0], 0x1 ;  /* 0x00007c000b0a7a11 */ /* 0x000fe400078208ff */
[----:B------:R-:W-:Y:S02]  /*4580*/  LEA R18, P0, R19, c[0x0][0x280], 0x2 ;  /* 0x0000a00013127a11 */ /* 0x000fe400078010ff */
[----:B------:R-:W-:Y:S02]  /*4590*/  LOP3.LUT P2, RZ, R238, 0x2, RZ, 0xc0, !PT ;  /* 0x00000002eeff7812 */ /* 0x000fe4000784c0ff */
[----:B------:R-:W-:Y:S01]  /*45a0*/  LEA.HI.X R11, R11, c[0x0][0x1f4], R132, 0x1, P1 ;  /* 0x00007d000b0b7a11 */ /* 0x000fe200008f0c84 */
[----:B------:R-:W-:Y:S01]  /*45b0*/  @!PT LDS RZ, [RZ] ;  /* 0x00000000fffff984 */ /* 0x000fe20000000800 */
[----:B------:R-:W-:Y:S01]  /*45c0*/  @!PT LDS RZ, [RZ] ;  /* 0x00000000fffff984 */ /* 0x000fe20000000800 */
[----:B------:R-:W-:Y:S01]  /*45d0*/  @!PT LDS RZ, [RZ] ;  /* 0x00000000fffff984 */ /* 0x000fe20000000800 */
[----:B------:R1:W-:Y:S01]  /*45e0*/  LDGSTS.E.BYPASS.LTC128B.128 [R228+0xc080], [R16.64], !P6 ;  /* 0x0c08000010e47fae */ /* 0x0003e2000f101d56 */
[----:B------:R-:W-:Y:S02]  /*45f0*/  LEA.HI.X R19, R19, c[0x0][0x284], R133, 0x2, P0 ;  /* 0x0000a10013137a11 */ /* 0x000fe400000f1485 */
[----:B------:R-:W-:Y:S02]  /*4600*/  ISETP.LT.OR P1, PT, R8, 0x1, !P2 ;  /* 0x000000010800780c */ /* 0x000fe40005721670 */
[----:B------:R-:W-:Y:S02]  /*4610*/  LOP3.LUT P0, RZ, R238, 0x4, RZ, 0xc0, !PT ;  /* 0x00000004eeff7812 */ /* 0x000fe4000780c0ff */
[C---:B------:R-:W-:Y:S02]  /*4620*/  ISETP.LT.OR P4, PT, R8.reuse, 0x21, !P4 ;  /* 0x000000210800780c */ /* 0x040fe40006781670 */
[C---:B------:R-:W-:Y:S02]  /*4630*/  ISETP.LT.OR P6, PT, R8.reuse, 0x1, !P0 ;  /* 0x000000010800780c */ /* 0x040fe400047c1670 */
[C---:B------:R-:W-:Y:S02]  /*4640*/  ISETP.LT.OR P2, PT, R8.reuse, 0x21, !P2 ;  /* 0x000000210800780c */ /* 0x040fe40005741670 */
[----:B------:R-:W-:Y:S01]  /*4650*/  ISETP.LT.OR P0, PT, R8, 0x21, !P0 ;  /* 0x000000210800780c */ /* 0x000fe20004701670 */
[----:B------:R-:W-:Y:S02]  /*4660*/  @!P3 IMAD.SHL.U32 R8, R236, 0x10, RZ ;  /* 0x00000010ec08b824 */ /* 0x000fe400078e00ff */
[----:B------:R1:W-:Y:S06]  /*4670*/  LDGSTS.E.BYPASS.LTC128B.128 [R228+0xe080], [R16.64+0x80], !P1 ;  /* 0x0e08008010e47fae */ /* 0x0003ec000c901d56 */
[----:B------:R1:W-:Y:S04]  /*4680*/  LDGSTS.E.BYPASS.LTC128B.128 [R228+0x10080], [R16.64+0x100], !P6 ;  /* 0x1008010010e47fae */ /* 0x0003e8000f101d56 */
[----:B------:R1:W-:Y:S04]  /*4690*/  LDGSTS.E.BYPASS.LTC128B.128 [R228+0xd080], [R10.64], !P4 ;  /* 0x0d0800000ae47fae */ /* 0x0003e8000e101d56 */
[----:B------:R1:W-:Y:S04]  /*46a0*/  LDGSTS.E.BYPASS.LTC128B.128 [R228+0xf080], [R10.64+0x80], !P2 ;  /* 0x0f0800800ae47fae */ /* 0x0003e8000d101d56 */
[----:B------:R1:W-:Y:S04]  /*46b0*/  LDGSTS.E.BYPASS.LTC128B.128 [R228+0x11080], [R10.64+0x100], !P0 ;  /* 0x110801000ae47fae */ /* 0x0003e8000c101d56 */
[----:B------:R1:W-:Y:S02]  /*46c0*/  @!P3 LDGSTS.E.BYPASS.LTC128B.128 [R8+0x12180], [R18.64] ;  /* 0x121800001208bfae */ /* 0x0003e4000b901d56 */
.L_x_170:
[-C--:B---345:R-:W-:Y:S01]  /*46d0*/  HMMA.16816.F32 R84, R4, R12.reuse, R84 ;  /* 0x0000000c0454723c */ /* 0x0b8fe20000001854 */
[----:B-1----:R-:W-:Y:S01]  /*46e0*/  LDSM.16.MT88.4 R8, [R223+0x15280] ;  /* 0x01528000df08783b */ /* 0x002fe20000004200 */
        /* <DEDUP_REMOVED lines=43> */
[----:B------:R2:W5:Y:S07]  /*49a0*/  LDSM.16.M88.4 R144, [R221+0x14280] ;  /* 0x01428000dd90783b */ /* 0x00056e0000000200 */
        /* <DEDUP_REMOVED lines=27> */
[----:B------:R-:W1:Y:S01]  /*4b60*/  S2R R7, SR_CTAID.Y ;  /* 0x0000000000077919 */ /* 0x000e620000002600 */
[----:B------:R-:W-:Y:S01]  /*4b70*/  ULDC.64 UR4, c[0x0][0x178] ;  /* 0x00005e0000047ab9 */ /* 0x000fe20000000a00 */
[----:B------:R-:W-:Y:S01]  /*4b80*/  IMAD.MOV.U32 R4, RZ, RZ, R242 ;  /* 0x000000ffff047224 */ /* 0x000fe200078e00f2 */
[----:B------:R-:W-:Y:S01]  /*4b90*/  USHF.L.U32 UR12, UR15, 0x6, URZ ;  /* 0x000000060f0c7899 */ /* 0x000fe2000800063f */
[----:B------:R-:W-:Y:S01]  /*4ba0*/  IMAD.MOV.U32 R5, RZ, RZ, R243 ;  /* 0x000000ffff057224 */ /* 0x000fe200078e00f3 */
[----:B------:R-:W-:Y:S02]  /*4bb0*/  UIMAD.WIDE.U32 UR26, UR15, UR4, URZ ;  /* 0x000000040f1a72a5 */ /* 0x000fe4000f8e003f */
[----:B------:R-:W-:Y:S02]  /*4bc0*/  USHF.R.S32.HI UR11, URZ, 0x1f, UR12 ;  /* 0x0000001f3f0b7899 */ /* 0x000fe4000801140c */
[----:B------:R-:W-:Y:S01]  /*4bd0*/  IMAD.U32 R11, RZ, RZ, UR12 ;  /* 0x0000000cff0b7e24 */ /* 0x000fe2000f8e00ff */
[----:B------:R-:W-:Y:S02]  /*4be0*/  USHF.L.U32 UR24, UR26, 0x6, URZ ;  /* 0x000000061a187899 */ /* 0x000fe4000800063f */
[----:B------:R-:W-:Y:S01]  /*4bf0*/  USHF.R.S32.HI UR14, URZ, 0x1f, UR15 ;  /* 0x0000001f3f0e7899 */ /* 0x000fe2000801140f */
[----:B------:R-:W-:Y:S03]  /*4c00*/  IMAD.U32 R12, RZ, RZ, UR11 ;  /* 0x0000000bff0c7e24 */ /* 0x000fe6000f8e00ff */
[----:B------:R-:W-:Y:S04]  /*4c10*/  UIMAD UR14, UR14, UR4, URZ ;  /* 0x000000040e0e72a4 */ /* 0x000fe8000f8e023f */
[----:B------:R-:W-:Y:S01]  /*4c20*/  UIMAD UR14, UR15, UR5, UR14 ;  /* 0x000000050f0e72a4 */ /* 0x000fe2000f8e020e */
[----:B-1----:R-:W-:Y:S01]  /*4c30*/  SHF.R.S32.HI R6, RZ, 0x1f, R7 ;  /* 0x0000001fff067819 */ /* 0x002fe20000011407 */
[----:B------:R-:W-:Y:S02]  /*4c40*/  IMAD.WIDE.U32 R4, R7, c[0x0][0x270], R4 ;  /* 0x00009c0007047a25 */ /* 0x000fe400078e0004 */
[----:B------:R-:W-:Y:S02]  /*4c50*/  UIADD3 UR14, UR27, UR14, URZ ;  /* 0x0000000e1b0e7290 */ /* 0x000fe4000fffe03f */
[----:B------:R-:W-:Y:S01]  /*4c60*/  IMAD R6, R6, c[0x0][0x270], RZ ;  /* 0x00009c0006067a24 */ /* 0x000fe200078e02ff */
[----:B------:R-:W-:Y:S01]  /*4c70*/  IADD3 R11, P2, P0, R11, UR20, R4 ;  /* 0x000000140b0b7c10 */ /* 0x000fe2000f85e004 */
[----:B------:R-:W-:Y:S02]  /*4c80*/  USHF.L.U64.HI UR14, UR26, 0x6, UR14 ;  /* 0x000000061a0e7899 */ /* 0x000fe4000801020e */
[----:B------:R-:W-:Y:S04]  /*4c90*/  IMAD R6, R7, c[0x0][0x274], R6 ;  /* 0x00009d0007067a24 */ /* 0x000fe800078e0206 */
[----:B------:R-:W-:Y:S01]  /*4ca0*/  IMAD.IADD R4, R5, 0x1, R6 ;  /* 0x0000000105047824 */ /* 0x000fe200078e0206 */
[----:B------:R-:W-:Y:S01]  /*4cb0*/  IADD3 R5, P1, R246, UR24, RZ ;  /* 0x00000018f6057c10 */ /* 0x000fe2000ff3e0ff */
[----:B------:R-:W-:Y:S03]  /*4cc0*/  ULEA UR24, UP0, UR4, UR24, 0x5 ;  /* 0x0000001804187291 */ /* 0x000fe6000f80283f */
[----:B------:R-:W-:Y:S01]  /*4cd0*/  IADD3.X R12, R12, UR8, R4, P2, P0 ;  /* 0x000000080c0c7c10 */ /* 0x000fe200097e0404 */
[----:B------:R-:W-:Y:S01]  /*4ce0*/  IMAD.U32 R4, RZ, RZ, UR12 ;  /* 0x0000000cff047e24 */ /* 0x000fe2000f8e00ff */
[----:B------:R-:W-:Y:S01]  /*4cf0*/  LEA R8, P0, R5, c[0x0][0x160], 0x1 ;  /* 0x0000580005087a11 */ /* 0x000fe200078008ff */
[----:B------:R-:W-:Y:S01]  /*4d00*/  ULEA.HI.X UR4, UR4, UR14, UR5, 0x5, UP0 ;  /* 0x0000000e04047291 */ /* 0x000fe200080f2c05 */
[----:B------:R-:W-:Y:S02]  /*4d10*/  IADD3.X R6, R249, UR14, RZ, P1, !PT ;  /* 0x0000000ef9067c10 */ /* 0x000fe40008ffe4ff */
[----:B------:R-:W-:Y:S02]  /*4d20*/  IADD3 R4, -R240, c[0x0][0x168], -R4 ;  /* 0x00005a00f0047a10 */ /* 0x000fe40007ffe904 */
[----:B------:R-:W-:Y:S02]  /*4d30*/  IADD3 R7, P2, R246, UR24, RZ ;  /* 0x00000018f6077c10 */ /* 0x000fe4000ff5e0ff */
[----:B------:R-:W-:Y:S02]  /*4d40*/  LEA.HI.X R9, R5, c[0x0][0x164], R6, 0x1, P0 ;  /* 0x0000590005097a11 */ /* 0x000fe400000f0c06 */
[C---:B------:R-:W-:Y:S02]  /*4d50*/  ISETP.LT.OR P6, PT, R4.reuse, 0x1, !P4 ;  /* 0x000000010400780c */ /* 0x040fe400067c1670 */
[----:B------:R-:W-:Y:S02]  /*4d60*/  LEA R6, P1, R7, c[0x0][0x160], 0x1 ;  /* 0x0000580007067a11 */ /* 0x000fe400078208ff */
[----:B------:R-:W-:Y:S02]  /*4d70*/  IADD3.X R5, R249, UR4, RZ, P2, !PT ;  /* 0x00000004f9057c10 */ /* 0x000fe400097fe4ff */
[----:B------:R-:W-:Y:S02]  /*4d80*/  LOP3.LUT P2, RZ, R239, 0x2, RZ, 0xc0, !PT ;  /* 0x00000002efff7812 */ /* 0x000fe4000784c0ff */
[----:B------:R-:W-:Y:S02]  /*4d90*/  LEA R10, P0, R11, c[0x0][0x258], 0x2 ;  /* 0x000096000b0a7a11 */ /* 0x000fe400078010ff */
[----:B------:R-:W-:Y:S02]  /*4da0*/  LEA.HI.X R7, R7, c[0x0][0x164], R5, 0x1, P1 ;  /* 0x0000590007077a11 */ /* 0x000fe400008f0c05 */
[C---:B------:R-:W-:Y:S01]  /*4db0*/  ISETP.LT.OR P1, PT, R4.reuse, 0x1, !P2 ;  /* 0x000000010400780c */ /* 0x040fe20005721670 */
[----:B------:R-:W-:Y:S01]  /*4dc0*/  @!PT LDS RZ, [RZ] ;  /* 0x00000000fffff984 */ /* 0x000fe20000000800 */
[----:B------:R-:W-:Y:S01]  /*4dd0*/  @!PT LDS RZ, [RZ] ;  /* 0x00000000fffff984 */ /* 0x000fe20000000800 */
[----:B------:R-:W-:Y:S01]  /*4de0*/  @!PT LDS RZ, [RZ] ;  /* 0x00000000fffff984 */ /* 0x000fe20000000800 */
[----:B------:R1:W-:Y:S01]  /*4df0*/  LDGSTS.E.BYPASS.LTC128B.128 [R228+0x6080], [R8.64], !P6 ;  /* 0x0608000008e47fae */ /* 0x0003e2000f101d56 */
[----:B------:R-:W-:Y:S02]  /*4e00*/  LEA.HI.X R11, R11, c[0x0][0x25c], R12, 0x2, P0 ;  /* 0x000097000b0b7a11 */ /* 0x000fe400000f140c */
[C---:B------:R-:W-:Y:S02]  /*4e10*/  ISETP.LT.OR P0, PT, R4.reuse, 0x1, P5 ;  /* 0x000000010400780c */ /* 0x040fe40002f01670 */
[C---:B------:R-:W-:Y:S02]  /*4e20*/  ISETP.LT.OR P4, PT, R4.reuse, 0x21, !P4 ;  /* 0x000000210400780c */ /* 0x040fe40006781670 */
[C---:B------:R-:W-:Y:S02]  /*4e30*/  ISETP.LT.OR P2, PT, R4.reuse, 0x21, !P2 ;  /* 0x000000210400780c */ /* 0x040fe40005741670 */
[----:B------:R-:W-:Y:S01]  /*4e40*/  ISETP.LT.OR P6, PT, R4, 0x21, P5 ;  /* 0x000000210400780c */ /* 0x000fe20002fc1670 */
[----:B------:R-:W-:Y:S02]  /*4e50*/  @!P3 IMAD.SHL.U32 R4, R236, 0x10, RZ ;  /* 0x00000010ec04b824 */ /* 0x000fe400078e00ff */
[----:B------:R1:W-:Y:S04]  /*4e60*/  LDGSTS.E.BYPASS.LTC128B.128 [R228+0x8080], [R8.64+0x80], !P1 ;  /* 0x0808008008e47fae */ /* 0x0003e8000c901d56 */
[----:B------:R1:W-:Y:S04]  /*4e70*/  LDGSTS.E.BYPASS.LTC128B.128 [R228+0xa080], [R8.64+0x100], !P0 ;  /* 0x0a08010008e47fae */ /* 0x0003e8000c101d56 */
[----:B------:R1:W-:Y:S04]  /*4e80*/  LDGSTS.E.BYPASS.LTC128B.128 [R228+0x7080], [R6.64], !P4 ;  /* 0x0708000006e47fae */ /* 0x0003e8000e101d56 */
[----:B------:R1:W-:Y:S04]  /*4e90*/  LDGSTS.E.BYPASS.LTC128B.128 [R228+0x9080], [R6.64+0x80], !P2 ;  /* 0x0908008006e47fae */ /* 0x0003e8000d101d56 */
[----:B------:R1:W-:Y:S04]  /*4ea0*/  LDGSTS.E.BYPASS.LTC128B.128 [R228+0xb080], [R6.64+0x100], !P6 ;  /* 0x0b08010006e47fae */ /* 0x0003e8000f101d56 */
[----:B------:R1:W-:Y:S02]  /*4eb0*/  @!P3 LDGSTS.E.BYPASS.LTC128B.128 [R4+0x12080], [R10.64] ;  /* 0x120800000a04bfae */ /* 0x0003e4000b901d56 */
.L_x_171:
[-C--:B-12345:R-:W-:Y:S01]  /*4ec0*/  HMMA.16816.F32 R4, R144, R16.reuse, RZ ;  /* 0x000000109004723c */ /* 0x0befe200000018ff */
[----:B------:R-:W0:Y:S01]  /*4ed0*/  LDGDEPBAR ;  /* 0x00000000000079af */ /* 0x000e220000000000 */
[----:B------:R-:W-:Y:S02]  /*4ee0*/  UIMAD UR10, UR10, 0x3000, URZ ;  /* 0x000030000a0a78a4 */ /* 0x000fe4000f8e023f */
[----:B------:R-:W-:Y:S04]  /*4ef0*/  UISETP.GE.AND UP0, UPT, UR15, UR17, UPT ;  /* 0x000000110f00728c */ /* 0x000fe8000bf06270 */
        /* <DEDUP_REMOVED lines=40> */
[C---:B------:R-:W-:Y:S07]  /*5180*/  HMMA.16816.F32 R136, R208.reuse, R200, R136 ;  /* 0x000000c8d088723c */ /* 0x040fee0000001888 */
[----:B------:R-:W-:Y:S01]  /*5190*/  IADD3 R201, P0, R250, UR10, RZ ;  /* 0x0000000afac97c10 */ /* 0x000fe2000ff1e0ff */
[-C--:B------:R-:W-:Y:S01]  /*51a0*/  HMMA.16816.F32 R140, R208, R202.reuse, R140 ;  /* 0x000000cad08c723c */ /* 0x080fe2000000188c */
[----:B------:R-:W2:Y:S07]  /*51b0*/  LDSM.16.MT88.4 R208, [R0+0x3880] ;  /* 0x0038800000d0783b */ /* 0x000eae0000004200 */
[----:B------:R-:W-:Y:S01]  /*51c0*/  HMMA.16816.F32 R144, R164, R202, R144 ;  /* 0x000000caa490723c */ /* 0x000fe20000001890 */
[----:B------:R-:W3:Y:S06]  /*51d0*/  LDSM.16.MT88.4 R164, [R0+0x5880] ;  /* 0x0058800000a4783b */ /* 0x000eec0000004200 */
[----:B------:R-:W-:Y:S01]  /*51e0*/  IMAD.U32 R202, RZ, RZ, UR10 ;  /* 0x0000000affca7e24 */ /* 0x000fe2000f8e00ff */
[-C--:B-1----:R-:W-:Y:S05]  /*51f0*/  HMMA.16816.F32 R4, R204, R212.reuse, R4 ;  /* 0x000000d4cc04723c */ /* 0x082fea0000001804 */
[----:B------:R-:W-:Y:S02]  /*5200*/  LEA.HI.X.SX32 R202, R202, R252, 0x1, P0 ;  /* 0x000000fccaca7211 */ /* 0x000fe400000f0eff */
[C---:B------:R-:W-:Y:S01]  /*5210*/  LEA R200, P0, R201.reuse, c[0x0][0x220], 0x2 ;  /* 0x00008800c9c87a11 */ /* 0x040fe200078010ff */
[C---:B------:R-:W-:Y:S04]  /*5220*/  HMMA.16816.F32 R8, R216.reuse, R212, R8 ;  /* 0x000000d4d808723c */ /* 0x040fe80000001808 */
[----:B------:R-:W-:Y:S02]  /*5230*/  LEA.HI.X R201, R201, c[0x0][0x224], R202, 0x2, P0 ;  /* 0x00008900c9c97a11 */ /* 0x000fe400000f14ca */
[----:B------:R-:W-:Y:S02]  /*5240*/  PLOP3.LUT P0, PT, PT, PT, UP0, 0x80, 0x0 ;  /* 0x000000000000781c */ /* 0x000fe40003f0f008 */
        /* <DEDUP_REMOVED lines=108> */
.L_x_153:
[----:B------:R-:W-:Y:S05]  /*5910*/  @P1 BRA `(.L_x_173) ;  /* 0x00000ff000001947 */ /* 0x000fea0003800000 */
[----:B------:R-:W-:Y:S01]  /*5920*/  SHF.R.S32.HI R7, RZ, 0x1f, R236 ;  /* 0x0000001fff077819 */ /* 0x000fe200000114ec */
[----:B------:R-:W-:Y:S01]  /*5930*/  BAR.SYNC.DEFER_BLOCKING 0x1, 0x100 ;  /* 0x0044000000007b1d */ /* 0x000fe20000010000 */
[----:B------:R-:W-:Y:S02]  /*5940*/  F2FP.PACK_AB R36, R37, R36 ;  /* 0x000000242524723e */ /* 0x000fe400000000ff */
[----:B------:R-:W-:-:S02]  /*5950*/  LEA.HI R3, R7, R236, RZ, 0x2 ;  /* 0x000000ec07037211 */ /* 0x000fc400078f10ff */
[----:B------:R-:W-:Y:S01]  /*5960*/  LEA.HI R0, R7, R236, RZ, 0x5 ;  /* 0x000000ec07007211 */ /* 0x000fe200078f28ff */
[----:B------:R-:W-:Y:S01]  /*5970*/  ULDC UR4, c[0x0][0x2f0] ;  /* 0x0000bc0000047ab9 */ /* 0x000fe20000000800 */
[--C-:B------:R-:W-:Y:S01]  /*5980*/  SHF.R.S32.HI R5, RZ, 0x2, R3.reuse ;  /* 0x00000002ff057819 */ /* 0x100fe20000011403 */
[----:B------:R-:W-:Y:S01]  /*5990*/  UIADD3 UR4, -UR16, UR4, URZ ;  /* 0x0000000410047290 */ /* 0x000fe2000fffe13f */
[----:B------:R-:W-:Y:S01]  /*59a0*/  SHF.R.S32.HI R2, RZ, 0x1f, R3 ;  /* 0x0000001fff027819 */ /* 0x000fe20000011403 */
[----:B------:R-:W-:Y:S01]  /*59b0*/  BSSY B0, `(.L_x_174) ;  /* 0x00000b3000007945 */ /* 0x000fe20003800000 */
[----:B------:R-:W-:Y:S01]  /*59c0*/  SHF.R.S32.HI R4, RZ, 0x5, R0 ;  /* 0x00000005ff047819 */ /* 0x000fe20000011400 */
[----:B------:R-:W-:Y:S01]  /*59d0*/  UISETP.LT.AND UP0, UPT, UR4, 0x40, UPT ;  /* 0x000000400400788c */ /* 0x000fe2000bf01270 */
[----:B------:R-:W-:Y:S02]  /*59e0*/  LEA.HI R2, R2, R5, RZ, 0x3 ;  /* 0x0000000502027211 */ /* 0x000fe400078f18ff */
[----:B------:R-:W-:Y:S01]  /*59f0*/  LEA.HI R0, R0, R4, RZ, 0x1 ;  /* 0x0000000400007211 */ /* 0x000fe200078f08ff */
[----:B------:R-:W-:Y:S01]  /*5a00*/  USEL UR4, UR4, 0x40, UP0 ;  /* 0x0000004004047887 */ /* 0x000fe20008000000 */
[----:B------:R-:W-:-:S02]  /*5a10*/  LOP3.LUT R6, R2, 0xfffffff8, RZ, 0xc0, !PT ;  /* 0xfffffff802067812 */ /* 0x000fc400078ec0ff */
[----:B------:R-:W-:Y:S02]  /*5a20*/  LOP3.LUT R2, R0, 0x1ffffe, RZ, 0xc0, !PT ;  /* 0x001ffffe00027812 */ /* 0x000fe400078ec0ff */
[-C--:B------:R-:W-:Y:S01]  /*5a30*/  LEA.HI R0, R7, R236.reuse, RZ, 0x6 ;  /* 0x000000ec07007211 */ /* 0x080fe200078f30ff */
[----:B------:R-:W-:Y:S01]  /*5a40*/  IMAD.IADD R6, R5, 0x1, -R6 ;  /* 0x0000000105067824 */ /* 0x000fe200078e0a06 */
[----:B------:R-:W-:Y:S01]  /*5a50*/  LOP3.LUT R3, R3, 0x3ffffffc, RZ, 0xc0, !PT ;  /* 0x3ffffffc03037812 */ /* 0x000fe200078ec0ff */
[----:B------:R-:W-:Y:S01]  /*5a60*/  IMAD.IADD R5, R4, 0x1, -R2 ;  /* 0x0000000104057824 */ /* 0x000fe200078e0a02 */
[----:B------:R-:W-:Y:S01]  /*5a70*/  SHF.R.S32.HI R10, RZ, 0x6, R0 ;  /* 0x00000006ff0a7819 */ /* 0x000fe20000011400 */
[----:B------:R-:W-:Y:S01]  /*5a80*/  IMAD.SHL.U32 R2, R6, 0x40, RZ ;  /* 0x0000004006027824 */ /* 0x000fe200078e00ff */
[----:B------:R-:W-:Y:S01]  /*5a90*/  LEA.HI R0, R7, R236, RZ, 0x3 ;  /* 0x000000ec07007211 */ /* 0x000fe200078f18ff */
[----:B------:R-:W-:Y:S01]  /*5aa0*/  IMAD.IADD R3, R236, 0x1, -R3 ;  /* 0x00000001ec037824 */ /* 0x000fe200078e0a03 */
[----:B------:R-:W-:Y:S01]  /*5ab0*/  LOP3.LUT P0, RZ, R6, 0x4, RZ, 0xc0, !PT ;  /* 0x0000000406ff7812 */ /* 0x000fe2000780c0ff */
[----:B------:R-:W-:Y:S01]  /*5ac0*/  IMAD.SHL.U32 R4, R10, 0x8, RZ ;  /* 0x000000080a047824 */ /* 0x000fe200078e00ff */
[----:B------:R-:W-:Y:S01]  /*5ad0*/  LOP3.LUT R2, R2, 0x1c0, RZ, 0xc0, !PT ;  /* 0x000001c002027812 */ /* 0x000fe200078ec0ff */
[----:B------:R-:W-:Y:S01]  /*5ae0*/  IMAD R3, R5, 0x200, R3 ;  /* 0x0000020005037824 */ /* 0x000fe200078e0203 */
[----:B------:R-:W-:-:S02]  /*5af0*/  LOP3.LUT R8, R0, 0x1ffffff8, RZ, 0xc0, !PT ;  /* 0x1ffffff800087812 */ /* 0x000fc400078ec0ff */
[----:B------:R-:W-:Y:S02]  /*5b00*/  SHF.R.S32.HI R14, RZ, 0x3, R0 ;  /* 0x00000003ff0e7819 */ /* 0x000fe40000011400 */
[----:B------:R-:W-:Y:S01]  /*5b10*/  LOP3.LUT R4, R2, 0x18, R4, 0xf8, !PT ;  /* 0x0000001802047812 */ /* 0x000fe200078ef804 */
[----:B------:R-:W-:Y:S01]  /*5b20*/  IMAD.IADD R8, R236, 0x1, -R8 ;  /* 0x00000001ec087824 */ /* 0x000fe200078e0a08 */
[----:B------:R-:W-:Y:S01]  /*5b30*/  SHF.R.U32.HI R0, RZ, 0x3, R2 ;  /* 0x00000003ff007819 */ /* 0x000fe20000011602 */
[----:B------:R-:W-:Y:S01]  /*5b40*/  IMAD.SHL.U32 R2, R14, 0x40, RZ ;  /* 0x000000400e027824 */ /* 0x000fe200078e00ff */
[----:B------:R-:W-:Y:S01]  /*5b50*/  F2FP.PACK_AB R38, R39, R38 ;  /* 0x000000262726723e */ /* 0x000fe200000000ff */
[----:B------:R-:W-:Y:S01]  /*5b60*/  IMAD.SHL.U32 R8, R8, 0x8, RZ ;  /* 0x0000000808087824 */ /* 0x000fe200078e00ff */
[----:B------:R-:W-:Y:S02]  /*5b70*/  LOP3.LUT R0, R4, R0, RZ, 0x3c, !PT ;  /* 0x0000000004007212 */ /* 0x000fe400078e3cff */
[----:B------:R-:W-:-:S02]  /*5b80*/  LOP3.LUT R2, R2, 0x1c0, RZ, 0xc0, !PT ;  /* 0x000001c002027812 */ /* 0x000fc400078ec0ff */
[----:B------:R-:W-:Y:S01]  /*5b90*/  F2FP.PACK_AB R48, R49, R48 ;  /* 0x000000303130723e */ /* 0x000fe200000000ff */
[----:B------:R-:W-:Y:S01]  /*5ba0*/  IMAD.U32 R0, R3, 0x2, R0 ;  /* 0x0000000203007824 */ /* 0x000fe200078e0000 */
[----:B------:R-:W-:Y:S02]  /*5bb0*/  LOP3.LUT R5, R2, 0x38, R8, 0xf8, !PT ;  /* 0x0000003802057812 */ /* 0x000fe400078ef808 */
[----:B------:R-:W-:Y:S01]  /*5bc0*/  SHF.R.U32.HI R30, RZ, 0x3, R2 ;  /* 0x00000003ff1e7819 */ /* 0x000fe20000011602 */
[----:B------:R-:W-:Y:S01]  /*5bd0*/  IMAD.SHL.U32 R0, R0, 0x2, RZ ;  /* 0x0000000200007824 */ /* 0x000fe200078e00ff */
[----:B------:R-:W-:Y:S02]  /*5be0*/  F2FP.PACK_AB R50, R51, R50 ;  /* 0x000000323332723e */ /* 0x000fe400000000ff */
[----:B------:R-:W-:Y:S02]  /*5bf0*/  F2FP.PACK_AB R40, R41, R40 ;  /* 0x000000282928723e */ /* 0x000fe400000000ff */
[C---:B------:R-:W-:Y:S01]  /*5c00*/  IADD3 R2, R0.reuse, 0x40, RZ ;  /* 0x0000004000027810 */ /* 0x040fe20007ffe0ff */
[----:B------:R-:W-:Y:S01]  /*5c10*/  STS [R0+0x6080], R36 ;  /* 0x0060802400007388 */ /* 0x000fe20000000800 */
[----:B------:R-:W-:-:S02]  /*5c20*/  @P0 IADD3 R2, R0, -0x40, RZ ;  /* 0xffffffc000020810 */ /* 0x000fc40007ffe0ff */
        /* <DEDUP_REMOVED lines=62> */
[----:B------:R-:W-:-:S02]  /*6010*/  LOP3.LUT R30, R5, R30, RZ, 0x3c, !PT ;  /* 0x0000001e051e7212 */ /* 0x000fc400078e3cff */
[----:B------:R-:W-:Y:S01]  /*6020*/  F2FP.PACK_AB R6, R125, R124 ;  /* 0x0000007c7d06723e */ /* 0x000fe200000000ff */
[----:B------:R-:W-:Y:S01]  /*6030*/  STS [R2+0xb080], R76 ;  /* 0x00b0804c02007388 */ /* 0x000fe20000000800 */
[----:B------:R-:W-:Y:S01]  /*6040*/  F2FP.PACK_AB R5, R127, R126 ;  /* 0x0000007e7f05723e */ /* 0x000fe200000000ff */
[----:B------:R-:W-:Y:S01]  /*6050*/  IMAD R10, R10, 0x200, R30 ;  /* 0x000002000a0a7824 */ /* 0x000fe200078e021e */
[----:B------:R-:W-:Y:S01]  /*6060*/  ISETP.GE.AND P5, PT, R14, UR4, PT ;  /* 0x000000040e007c0c */ /* 0x000fe2000bfa6270 */
[----:B------:R-:W-:Y:S04]  /*6070*/  STS [R2+0xb480], R78 ;  /* 0x00b4804e02007388 */ /* 0x000fe80000000800 */
[----:B------:R-:W-:Y:S04]  /*6080*/  STS [R0+0x80], R29 ;  /* 0x0000801d00007388 */ /* 0x000fe80000000800 */
[----:B------:R1:W-:Y:S04]  /*6090*/  STS [R0+0x480], R28 ;  /* 0x0004801c00007388 */ /* 0x0003e80000000800 */
[----:B------:R-:W-:Y:S04]  /*60a0*/  STS [R2+0x80], R25 ;  /* 0x0000801902007388 */ /* 0x000fe80000000800 */
[----:B------:R-:W-:Y:S04]  /*60b0*/  STS [R2+0x480], R24 ;  /* 0x0004801802007388 */ /* 0x000fe80000000800 */
[----:B------:R-:W-:Y:S04]  /*60c0*/  STS [R0+0x1080], R27 ;  /* 0x0010801b00007388 */ /* 0x000fe80000000800 */
[----:B------:R-:W-:Y:S04]  /*60d0*/  STS [R0+0x1480], R26 ;  /* 0x0014801a00007388 */ /* 0x000fe80000000800 */
[----:B------:R-:W-:Y:S04]  /*60e0*/  STS [R2+0x1080], R23 ;  /* 0x0010801702007388 */ /* 0x000fe80000000800 */
[----:B------:R-:W-:Y:S01]  /*60f0*/  STS [R2+0x1480], R22 ;  /* 0x0014801602007388 */ /* 0x000fe20000000800 */
[----:B-1----:R-:W-:-:S03]  /*6100*/  IADD3 R28, R8, 0x40, RZ ;  /* 0x00000040081c7810 */ /* 0x002fc60007ffe0ff */
        /* <DEDUP_REMOVED lines=12> */
[----:B------:R2:W-:Y:S01]  /*61d0*/  STS [R0+0x5080], R9 ;  /* 0x0050800900007388 */ /* 0x0005e20000000800 */
[----:B-1----:R-:W-:-:S03]  /*61e0*/  SHF.R.S32.HI R15, RZ, 0x1f, R14 ;  /* 0x0000001fff0f7819 */ /* 0x002fc6000001140e */
[----:B------:R1:W-:Y:S04]  /*61f0*/  STS [R0+0x5480], R7 ;  /* 0x0054800700007388 */ /* 0x0003e80000000800 */
[----:B------:R3:W-:Y:S04]  /*6200*/  STS [R2+0x5080], R6 ;  /* 0x0050800602007388 */ /* 0x0007e80000000800 */
[----:B------:R4:W-:Y:S04]  /*6210*/  STS [R2+0x5480], R5 ;  /* 0x0054800502007388 */ /* 0x0009e80000000800 */
[----:B------:R-:W5:Y:S04]  /*6220*/  S2R R30, SR_CTAID.Y ;  /* 0x00000000001e7919 */ /* 0x000f680000002600 */
[----:B------:R-:W4:Y:S01]  /*6230*/  S2R R29, SR_CTAID.Z ;  /* 0x00000000001d7919 */ /* 0x000f220000002700 */
[----:B--2---:R-:W-:Y:S01]  /*6240*/  SHF.R.S32.HI R9, RZ, 0x1f, R8 ;  /* 0x0000001fff097819 */ /* 0x004fe20000011408 */
[----:B-1----:R-:W-:-:S02]  /*6250*/  IMAD.SHL.U32 R0, R10, 0x2, RZ ;  /* 0x000000020a007824 */ /* 0x002fc400078e00ff */
[----:B------:R-:W-:Y:S01]  /*6260*/  BAR.SYNC.DEFER_BLOCKING 0x1, 0x100 ;  /* 0x0044000000007b1d */ /* 0x000fe20000010000 */
[----:B---3--:R-:W-:-:S04]  /*6270*/  IMAD.U32 R6, RZ, RZ, UR13 ;  /* 0x0000000dff067e24 */ /* 0x008fc8000f8e00ff */
[----:B------:R-:W-:Y:S01]  /*6280*/  IMAD.WIDE R6, R6, 0x40, R14 ;  /* 0x0000004006067825 */ /* 0x000fe200078e020e */
[----:B-----5:R-:W-:-:S03]  /*6290*/  SHF.R.S32.HI R31, RZ, 0x1f, R30 ;  /* 0x0000001fff1f7819 */ /* 0x020fc6000001141e */
[----:B----4-:R-:W-:Y:S01]  /*62a0*/  IMAD.WIDE.U32 R2, R30, c[0x0][0x338], R8 ;  /* 0x0000ce001e027a25 */ /* 0x010fe200078e0008 */
[----:B------:R-:W-:-:S03]  /*62b0*/  SHF.R.S32.HI R68, RZ, 0x1f, R29 ;  /* 0x0000001fff447819 */ /* 0x000fc6000001141d */
[----:B------:R-:W-:-:S04]  /*62c0*/  IMAD R4, R31, c[0x0][0x338], RZ ;  /* 0x0000ce001f047a24 */ /* 0x000fc800078e02ff */
[----:B------:R-:W-:-:S04]  /*62d0*/  IMAD R4, R30, c[0x0][0x33c], R4 ;  /* 0x0000cf001e047a24 */ /* 0x000fc800078e0204 */
[----:B------:R-:W-:Y:S01]  /*62e0*/  IMAD.IADD R3, R3, 0x1, R4 ;  /* 0x0000000103037824 */ /* 0x000fe200078e0204 */
[----:B------:R1:W2:Y:S01]  /*62f0*/  LDS.128 R40, [R0+0x7080] ;  /* 0x0070800000287984 */ /* 0x0002a20000000c00 */
[----:B------:R-:W-:Y:S02]  /*6300*/  IMAD R4, R68, c[0x0][0x340], RZ ;  /* 0x0000d00044047a24 */ /* 0x000fe400078e02ff */
[C---:B------:R-:W-:Y:S01]  /*6310*/  IMAD.WIDE.U32 R12, R29.reuse, c[0x0][0x340], R2 ;  /* 0x0000d0001d0c7a25 */ /* 0x040fe200078e0002 */
[----:B------:R1:W3:Y:S03]  /*6320*/  LDS.128 R36, [R0+0x9080] ;  /* 0x0090800000247984 */ /* 0x0002e60000000c00 */
[----:B------:R-:W-:Y:S01]  /*6330*/  IMAD R4, R29, c[0x0][0x344], R4 ;  /* 0x0000d1001d047a24 */ /* 0x000fe200078e0204 */
[----:B------:R1:W4:Y:S03]  /*6340*/  LDS.128 R32, [R0+0xb080] ;  /* 0x00b0800000207984 */ /* 0x0003260000000c00 */
[----:B------:R-:W-:Y:S01]  /*6350*/  IMAD.IADD R5, R13, 0x1, R4 ;  /* 0x000000010d057824 */ /* 0x000fe200078e0204 */
[----:B------:R1:W5:Y:S04]  /*6360*/  LDS.128 R52, [R0+0x80] ;  /* 0x0000800000347984 */ /* 0x0003680000000c00 */
        /* <DEDUP_REMOVED lines=23> */
.L_x_175:
[----:B------:R-:W-:Y:S05]  /*64e0*/  BSYNC B0 ;  /* 0x0000000000007941 */ /* 0x000fea0003800000 */
.L_x_174:
[----:B-1----:R-:W-:Y:S01]  /*64f0*/  IADD3 R0, R14, 0x20, RZ ;  /* 0x000000200e007810 */ /* 0x002fe20007ffe0ff */
[----:B------:R-:W-:Y:S03]  /*6500*/  BSSY B0, `(.L_x_176) ;  /* 0x0000014000007945 */ /* 0x000fe60003800000 */
[----:B------:R-:W-:-:S13]  /*6510*/  ISETP.GE.AND P4, PT, R0, UR4, PT ;  /* 0x0000000400007c0c */ /* 0x000fda000bf86270 */
[----:B------:R-:W-:Y:S05]  /*6520*/  @P4 BRA `(.L_x_177) ;  /* 0x0000011000004947 */ /* 0x000fea0003800000 */
[----:B------:R-:W-:Y:S01]  /*6530*/  IADD3 R0, P0, R6, 0x20, RZ ;  /* 0x0000002006007810 */ /* 0x000fe20007f1e0ff */
        /* <DEDUP_REMOVED lines=16> */
.L_x_177:
[----:B------:R-:W-:Y:S05]  /*6640*/  BSYNC B0 ;  /* 0x0000000000007941 */ /* 0x000fea0003800000 */
.L_x_176:
        /* <DEDUP_REMOVED lines=21> */
[----:B-----5:R1:W-:Y:S04]  /*67a0*/  @!P3 STG.E.128 [R4.64], R52 ;  /* 0x000000340400b986 */ /* 0x0203e8000c101d16 */
[----:B------:R1:W-:Y:S04]  /*67b0*/  @!P2 STG.E.128 [R4.64+0x80], R48 ;  /* 0x000080300400a986 */ /* 0x0003e8000c101d16 */
[----:B------:R1:W-:Y:S02]  /*67c0*/  @!P1 STG.E.128 [R4.64+0x100], R44 ;  /* 0x0001002c04009986 */ /* 0x0003e4000c101d16 */
.L_x_179:
[----:B------:R-:W-:Y:S05]  /*67d0*/  BSYNC B0 ;  /* 0x0000000000007941 */ /* 0x000fea0003800000 */
.L_x_178:
        /* <DEDUP_REMOVED lines=11> */
[----:B------:R-:W-:Y:S02]  /*6890*/  LEA.HI.X R3, R4, c[0x0][0x2ec], R0, 0x1, P2 ;  /* 0x0000bb0004037a11 */ /* 0x000fe400010f0c00 */
[----:B------:R-:W-:-:S03]  /*68a0*/  IADD3 R0, R8, 0x80, RZ ;  /* 0x0000008008007810 */ /* 0x000fc60007ffe0ff */
[----:B------:R1:W-:Y:S01]  /*68b0*/  @!P0 STG.E.128 [R2.64+0x80], R56 ;  /* 0x0000803802008986 */ /* 0x0003e2000c101d16 */
[----:B------:R-:W-:-:S03]  /*68c0*/  ISETP.GE.AND P0, PT, R0, c[0x0][0x2f4], PT ;  /* 0x0000bd0000007a0c */ /* 0x000fc60003f06270 */
[----:B------:R1:W-:Y:S10]  /*68d0*/  @!P1 STG.E.128 [R2.64], R60 ;  /* 0x0000003c02009986 */ /* 0x0003f4000c101d16 */
[----:B------:R-:W-:Y:S05]  /*68e0*/  @P0 EXIT ;  /* 0x000000000000094d */ /* 0x000fea0003800000 */
[----:B------:R-:W-:Y:S01]  /*68f0*/  STG.E.128 [R2.64+0x100], R64 ;  /* 0x0001004002007986 */ /* 0x000fe2000c101d16 */
[----:B------:R-:W-:Y:S05]  /*6900*/  EXIT ;  /* 0x000000000000794d */ /* 0x000fea0003800000 */
.L_x_173:
[----:B------:R-:W1:Y:S01]  /*6910*/  S2R R18, SR_CTAID.Y ;  /* 0x0000000000127919 */ /* 0x000e620000002600 */
[----:B------:R-:W-:Y:S01]  /*6920*/  SHF.R.S32.HI R0, RZ, 0x1f, R236 ;  /* 0x0000001fff007819 */ /* 0x000fe200000114ec */
[----:B------:R-:W-:Y:S01]  /*6930*/  ULDC UR4, c[0x0][0x2f0] ;  /* 0x0000bc0000047ab9 */ /* 0x000fe20000000800 */
[----:B------:R-:W-:Y:S01]  /*6940*/  IMAD.U32 R6, RZ, RZ, UR13 ;  /* 0x0000000dff067e24 */ /* 0x000fe2000f8e00ff */
[----:B------:R-:W2:Y:S01]  /*6950*/  S2R R19, SR_CTAID.Z ;  /* 0x0000000000137919 */ /* 0x000ea20000002700 */
[----:B------:R-:W-:Y:S01]  /*6960*/  LEA.HI R8, R0, R236, RZ, 0x3 ;  /* 0x000000ec00087211 */ /* 0x000fe200078f18ff */
[----:B------:R-:W-:Y:S01]  /*6970*/  UIADD3 UR4, -UR16, UR4, URZ ;  /* 0x0000000410047290 */ /* 0x000fe2000fffe13f */
[----:B------:R-:W-:Y:S02]  /*6980*/  BSSY B0, `(.L_x_180) ;  /* 0x0000023000007945 */ /* 0x000fe40003800000 */
[----:B------:R-:W-:-:S02]  /*6990*/  LOP3.LUT R0, R8, 0x1ffffff8, RZ, 0xc0, !PT ;  /* 0x1ffffff808007812 */ /* 0x000fc400078ec0ff */
[----:B------:R-:W-:-:S03]  /*69a0*/  SHF.R.S32.HI R8, RZ, 0x3, R8 ;  /* 0x00000003ff087819 */ /* 0x000fc60000011408 */
[----:B------:R-:W-:Y:S01]  /*69b0*/  IMAD.IADD R0, R236, 0x1, -R0 ;  /* 0x00000001ec007824 */ /* 0x000fe200078e0a00 */
[----:B------:R-:W-:Y:S02]  /*69c0*/  ISETP.GE.AND P5, PT, R8, UR4, PT ;  /* 0x0000000408007c0c */ /* 0x000fe4000bfa6270 */
[----:B------:R-:W-:Y:S01]  /*69d0*/  SHF.R.S32.HI R9, RZ, 0x1f, R8 ;  /* 0x0000001fff097819 */ /* 0x000fe20000011408 */
[----:B------:R-:W-:-:S04]  /*69e0*/  IMAD.SHL.U32 R12, R0, 0x8, RZ ;  /* 0x00000008000c7824 */ /* 0x000fc800078e00ff */
[----:B------:R-:W-:Y:S01]  /*69f0*/  IMAD.WIDE R6, R6, 0x40, R8 ;  /* 0x0000004006067825 */ /* 0x000fe200078e0208 */
[----:B------:R-:W-:Y:S02]  /*6a00*/  SHF.R.S32.HI R13, RZ, 0x1f, R12 ;  /* 0x0000001fff0d7819 */ /* 0x000fe4000001140c */
[----:B-1----:R-:W-:Y:S02]  /*6a10*/  SHF.R.S32.HI R20, RZ, 0x1f, R18 ;  /* 0x0000001fff147819 */ /* 0x002fe40000011412 */
[----:B------:R-:W-:Y:S01]  /*6a20*/  IADD3 R16, R12, 0x40, RZ ;  /* 0x000000400c107810 */ /* 0x000fe20007ffe0ff */
[----:B------:R-:W-:Y:S01]  /*6a30*/  IMAD.WIDE.U32 R2, R18, c[0x0][0x308], R12 ;  /* 0x0000c20012027a25 */ /* 0x000fe200078e000c */
[----:B--2---:R-:W-:Y:S02]  /*6a40*/  SHF.R.S32.HI R21, RZ, 0x1f, R19 ;  /* 0x0000001fff157819 */ /* 0x004fe40000011413 */
[----:B------:R-:W-:Y:S01]  /*6a50*/  IADD3 R17, R12, 0x80, RZ ;  /* 0x000000800c117810 */ /* 0x000fe20007ffe0ff */
[----:B------:R-:W-:-:S04]  /*6a60*/  IMAD R0, R20, c[0x0][0x308], RZ ;  /* 0x0000c20014007a24 */ /* 0x000fc800078e02ff */
[----:B------:R-:W-:-:S05]  /*6a70*/  IMAD R0, R18, c[0x0][0x30c], R0 ;  /* 0x0000c30012007a24 */ /* 0x000fca00078e0200 */
[----:B------:R-:W-:Y:S01]  /*6a80*/  IADD3 R3, R3, R0, RZ ;  /* 0x0000000003037210 */ /* 0x000fe20007ffe0ff */
[----:B------:R-:W-:-:S04]  /*6a90*/  IMAD R0, R21, c[0x0][0x310], RZ ;  /* 0x0000c40015007a24 */ /* 0x000fc800078e02ff */
[C---:B------:R-:W-:Y:S02]  /*6aa0*/  IMAD R0, R19.reuse, c[0x0][0x314], R0 ;  /* 0x0000c50013007a24 */ /* 0x040fe400078e0200 */
[----:B------:R-:W-:-:S05]  /*6ab0*/  IMAD.WIDE.U32 R14, R19, c[0x0][0x310], R2 ;  /* 0x0000c400130e7a25 */ /* 0x000fca00078e0002 */
[----:B------:R-:W-:Y:S01]  /*6ac0*/  IADD3 R3, R15, R0, RZ ;  /* 0x000000000f037210 */ /* 0x000fe20007ffe0ff */
[----:B------:R-:W-:Y:S05]  /*6ad0*/  @P5 BRA `(.L_x_181) ;  /* 0x000000d000005947 */ /* 0x000fea0003800000 */
[----:B------:R-:W-:Y:S01]  /*6ae0*/  IMAD R0, R7, c[0x0][0x300], RZ ;  /* 0x0000c00007007a24 */ /* 0x000fe200078e02ff */
[----:B------:R-:W-:Y:S01]  /*6af0*/  ISETP.GE.AND P3, PT, R12, c[0x0][0x2f4], PT ;  /* 0x0000bd000c007a0c */ /* 0x000fe20003f66270 */
[----:B------:R-:W-:Y:S01]  /*6b00*/  IMAD.MOV.U32 R2, RZ, RZ, R14 ;  /* 0x000000ffff027224 */ /* 0x000fe200078e000e */
[----:B------:R-:W-:Y:S01]  /*6b10*/  ISETP.GE.AND P1, PT, R16, c[0x0][0x2f4], PT ;  /* 0x0000bd0010007a0c */ /* 0x000fe20003f26270 */
[C---:B------:R-:W-:Y:S01]  /*6b20*/  IMAD R0, R6.reuse, c[0x0][0x304], R0 ;  /* 0x0000c10006007a24 */ /* 0x040fe200078e0200 */
        /* <DEDUP_REMOVED lines=8> */
.L_x_181:
[----:B------:R-:W-:Y:S05]  /*6bb0*/  BSYNC B0 ;  /* 0x0000000000007941 */ /* 0x000fea0003800000 */
.L_x_180:
        /* <DEDUP_REMOVED lines=19> */
.L_x_183:
[----:B------:R-:W-:Y:S05]  /*6cf0*/  BSYNC B0 ;  /* 0x0000000000007941 */ /* 0x000fea0003800000 */
.L_x_182:
        /* <DEDUP_REMOVED lines=23> */
.L_x_185:
[----:B------:R-:W-:Y:S05]  /*6e70*/  BSYNC B0 ;  /* 0x0000000000007941 */ /* 0x000fea0003800000 */
.L_x_184:
        /* <DEDUP_REMOVED lines=18> */
.L_x_186:
        /* <DEDUP_REMOVED lines=14> */
.L_x_1381:


//--------------------- .text._ZN7cutlass13device_kernelIN5flash19enable_sm80_to_sm89INS1_16FlashAttnBwdSm80INS1_25CollectiveMainloopBwdSm80ILi1ELi1EN4cute5tupleIJNS5_1CILi64EEES8_NS7_ILi192EEEEEENS_6half_tEfNS_4arch4Sm80ELb0ELb1ELb0ELb0ELb1ELb0ELb0ELb0ELi2ELi2ELi2ELi2ELb1EEENS1_21CollectiveEpilogueBwdISA_SB_SD_Li256ELb0ELb0ELi4EEENS1_19SingleTileSchedulerILb0ELb0ELb0ELi64EEEEEEEEEvNT_6ParamsE --------------------------
	.section	.text._ZN7cutlass13device_kernelIN5flash19enable_sm80_to_sm89INS1_16FlashAttnBwdSm80INS1_25CollectiveMainloopBwdSm80ILi1ELi1EN4cute5tupleIJNS5_1CILi64EEES8_NS7_ILi192EEEEEENS_6half_tEfNS_4arch4Sm80ELb0ELb1ELb0ELb0ELb1ELb0ELb0ELb0ELi2ELi2ELi2ELi2ELb1EEENS1_21CollectiveEpilogueBwdISA_SB_SD_Li256ELb0ELb0ELi4EEENS1_19SingleTileSchedulerILb0ELb0ELb0ELi64EEEEEEEEEvNT_6ParamsE,"ax",@progbits
	.sectioninfo	@"SHI_REGISTERS=255"
	.align	128
.text._ZN7cutlass13device_kernelIN5flash19enable_sm80_to_sm89INS1_16FlashAttnBwdSm80INS1_25CollectiveMainloopBwdSm80ILi1ELi1EN4cute5tupleIJNS5_1CILi64EEES8_NS7_ILi192EEEEEENS_6half_tEfNS_4arch4Sm80ELb0ELb1ELb0ELb0ELb1ELb0ELb0ELb0ELi2ELi2ELi2ELi2ELb1EEENS1_21CollectiveEpilogueBwdISA_SB_SD_Li256ELb0ELb0ELi4EEENS1_19SingleTileSchedulerILb0ELb0ELb0ELi64EEEEEEEEEvNT_6ParamsE:
        .type           _ZN7cutlass13device_kernelIN5flash19enable_sm80_to_sm89INS1_16FlashAttnBwdSm80INS1_25CollectiveMainloopBwdSm80ILi1ELi1EN4cute5tupleIJNS5_1CILi64EEES8_NS7_ILi192EEEEEENS_6half_tEfNS_4arch4Sm80ELb0ELb1ELb0ELb0ELb1ELb0ELb0ELb0ELi2ELi2ELi2ELi2ELb1EEENS1_21CollectiveEpilogueBwdISA_SB_SD_Li256ELb0ELb0ELi4EEENS1_19SingleTileSchedulerILb0ELb0ELb0ELi64EEEEEEEEEvNT_6ParamsE,@function
        .size           _ZN7cutlass13device_kernelIN5flash19enable_sm80_to_sm89INS1_16FlashAttnBwdSm80INS1_25CollectiveMainloopBwdSm80ILi1ELi1EN4cute5tupleIJNS5_1CILi64EEES8_NS7_ILi192EEEEEENS_6half_tEfNS_4arch4Sm80ELb0ELb1ELb0ELb0ELb1ELb0ELb0ELb0ELi2ELi2ELi2ELi2ELb1EEENS1_21CollectiveEpilogueBwdISA_SB_SD_Li256ELb0ELb0ELi4EEENS1_19SingleTileSchedulerILb0ELb0ELb0ELi64EEEEEEEEEvNT_6ParamsE,(.L_x_1382 - _ZN7cutlass13device_kernelIN5flash19enable_sm80_to_sm89INS1_16FlashAttnBwdSm80INS1_25CollectiveMainloopBwdSm80ILi1ELi1EN4cute5tupleIJNS5_1CILi64EEES8_NS7_ILi192EEEEEENS_6half_tEfNS_4arch4Sm80ELb0ELb1ELb0ELb0ELb1ELb0ELb0ELb0ELi2ELi2ELi2ELi2ELb1EEENS1_21CollectiveEpilogueBwdISA_SB_SD_Li256ELb0ELb0ELi4EEENS1_19SingleTileSchedulerILb0ELb0ELb0ELi64EEEEEEEEEvNT_6ParamsE)
        .other          _ZN7cutlass13device_kernelIN5flash19enable_sm80_to_sm89INS1_16FlashAttnBwdSm80INS1_25CollectiveMainloopBwdSm80ILi1ELi1EN4cute5tupleIJNS5_1CILi64EEES8_NS7_ILi192EEEEEENS_6half_tEfNS_4arch4Sm80ELb0ELb1ELb0ELb0ELb1ELb0ELb0ELb0ELi2ELi2ELi2ELi2ELb1EEENS1_21CollectiveEpilogueBwdISA_SB_SD_Li256ELb0ELb0ELi4EEENS1_19SingleTileSchedulerILb0ELb0ELb0ELi64EEEEEEEEEvNT_6ParamsE,@"STO_CUDA_ENTRY STV_DEFAULT"
_ZN7cutlass13device_kernelIN5flash19enable_sm80_to_sm89INS1_16FlashAttnBwdSm80INS1_25CollectiveMainloopBwdSm80ILi1ELi1EN4cute5tupleIJNS5_1CILi64EEES8_NS7_ILi192EEEEEENS_6half_tEfNS_4arch4Sm80ELb0ELb1ELb0ELb0ELb1ELb0ELb0ELb0ELi2ELi2ELi2ELi2ELb1EEENS1_21CollectiveEpilogueBwdISA_SB_SD_Li256ELb0ELb0ELi4EEENS1_19SingleTileSchedulerILb0ELb0ELb0ELi64EEEEEEEEEvNT_6ParamsE:
        /* <DEDUP_REMOVED lines=26> */
.L_x_187:
        /* <DEDUP_REMOVED lines=524> */
.L_x_207:
        /* <DEDUP_REMOVED lines=112> */
.L_x_191:
[----:B------:R-:W-:Y:S04]  /*2960*/  MOV R22, 0x1 ;  /* 0x0000000100167802 */ /* 0x000fe80000000f00 */
[----:B------:R-:W-:Y:S11]  /*2970*/  ISETP.NE.AND P0, PT, R22, c[0x0][0x2a8], PT ;  /* 0x0000aa0016007a0c */ /* 0x000ff60003f05270 */
[----:B------:R-:W-:Y:S02]  /*2980*/  @!UPT UIADD3 URZ, URZ, URZ, URZ ;  /* 0x0000003f3f3ff290 */ /* 0x000fe4000fffe03f */
[----:B------:R-:W-:Y:S05]  /*2990*/  @P0 IMAD.HI.U32 R22, R21, c[0x0][0x2ac], RZ ;  /* 0x0000ab0015160a27 */ /* 0x000fea00078e00ff */
[----:B------:R-:W-:Y:S02]  /*29a0*/  @P0 SHF.R.U32.HI R21, RZ, c[0x0][0x2b0], R22 ;  /* 0x0000ac00ff150a19 */ /* 0x000fe40000011616 */
.L_x_192:
[----:B------:R-:W-:Y:S05]  /*29b0*/  BSYNC B0 ;  /* 0x0000000000007941 */ /* 0x000fea0003800000 */
.L_x_190:
[----:B------:R-:W-:Y:S04]  /*29c0*/  IMAD.MOV.U32 R22, RZ, RZ, c[0x0][0x2a8] ;  /* 0x0000aa00ff167624 */ /* 0x000fe800078e00ff */
[----:B------:R-:W-:Y:S04]  /*29d0*/  IMAD R21, R21, R22, -UR16 ;  /* 0x8000001015157e24 */ /* 0x000fe8000f8e0216 */
[----:B------:R-:W-:Y:S05]  /*29e0*/  IMAD.IADD R21, R21, 0x1, -R233 ;  /* 0x0000000115157824 */ /* 0x000fea00078e0ae9 */
[----:B------:R-:W-:Y:S02]  /*29f0*/  IADD3 R22, R21, c[0x0][0x2a8], RZ ;  /* 0x0000aa0015167a10 */ /* 0x000fe40007ffe0ff */
[----:B------:R-:W-:Y:S02]  /*2a00*/  IMNMX R200, R200, R21, !PT ;  /* 0x00000015c8c87217 */ /* 0x000fe40007800200 */
[----:B------:R-:W-:Y:S02]  /*2a10*/  IMNMX R201, R201, R22, PT ;  /* 0x00000016c9c97217 */ /* 0x000fe40003800200 */
.L_x_189:
        /* <DEDUP_REMOVED lines=20> */
.L_x_195:
[----:B------:R-:W-:Y:S04]  /*2b60*/  MOV R22, 0x1 ;  /* 0x0000000100167802 */ /* 0x000fe80000000f00 */
[----:B------:R-:W-:Y:S11]  /*2b70*/  ISETP.NE.AND P0, PT, R22, c[0x0][0x2a8], PT ;  /* 0x0000aa0016007a0c */ /* 0x000ff60003f05270 */
[----:B------:R-:W-:Y:S02]  /*2b80*/  @!UPT UIADD3 URZ, URZ, URZ, URZ ;  /* 0x0000003f3f3ff290 */ /* 0x000fe4000fffe03f */
[----:B------:R-:W-:Y:S05]  /*2b90*/  @P0 IMAD.HI.U32 R22, R21, c[0x0][0x2ac], RZ ;  /* 0x0000ab0015160a27 */ /* 0x000fea00078e00ff */
[----:B------:R-:W-:Y:S02]  /*2ba0*/  @P0 SHF.R.U32.HI R21, RZ, c[0x0][0x2b0], R22 ;  /* 0x0000ac00ff150a19 */ /* 0x000fe40000011616 */
.L_x_196:
[----:B------:R-:W-:Y:S05]  /*2bb0*/  BSYNC B0 ;  /* 0x0000000000007941 */ /* 0x000fea0003800000 */
.L_x_194:
[----:B------:R-:W-:Y:S04]  /*2bc0*/  IMAD.MOV.U32 R22, RZ, RZ, c[0x0][0x2a8] ;  /* 0x0000aa00ff167624 */ /* 0x000fe800078e00ff */
[----:B------:R-:W-:Y:S04]  /*2bd0*/  IMAD R21, R21, R22, -UR16 ;  /* 0x8000001015157e24 */ /* 0x000fe8000f8e0216 */
[----:B------:R-:W-:Y:S05]  /*2be0*/  IMAD.IADD R21, R21, 0x1, -R233 ;  /* 0x0000000115157824 */ /* 0x000fea00078e0ae9 */
[----:B------:R-:W-:Y:S02]  /*2bf0*/  IADD3 R22, R21, c[0x0][0x2a8], RZ ;  /* 0x0000aa0015167a10 */ /* 0x000fe40007ffe0ff */
[----:B------:R-:W-:Y:S02]  /*2c00*/  IMNMX R202, R202, R21, !PT ;  /* 0x00000015caca7217 */ /* 0x000fe40007800200 */
[----:B------:R-:W-:Y:S02]  /*2c10*/  IMNMX R203, R203, R22, PT ;  /* 0x00000016cbcb7217 */ /* 0x000fe40003800200 */
.L_x_193:
        /* <DEDUP_REMOVED lines=20> */
.L_x_199:
[----:B------:R-:W-:Y:S04]  /*2d60*/  MOV R22, 0x1 ;  /* 0x0000000100167802 */ /* 0x000fe80000000f00 */
[----:B------:R-:W-:Y:S11]  /*2d70*/  ISETP.NE.AND P0, PT, R22, c[0x0][0x2a8], PT ;  /* 0x0000aa0016007a0c */ /* 0x000ff60003f05270 */
[----:B------:R-:W-:Y:S02]  /*2d80*/  @!UPT UIADD3 URZ, URZ, URZ, URZ ;  /* 0x0000003f3f3ff290 */ /* 0x000fe4000fffe03f */
[----:B------:R-:W-:Y:S05]  /*2d90*/  @P0 IMAD.HI.U32 R22, R21, c[0x0][0x2ac], RZ ;  /* 0x0000ab0015160a27 */ /* 0x000fea00078e00ff */
[----:B------:R-:W-:Y:S02]  /*2da0*/  @P0 SHF.R.U32.HI R21, RZ, c[0x0][0x2b0], R22 ;  /* 0x0000ac00ff150a19 */ /* 0x000fe40000011616 */
.L_x_200:
[----:B------:R-:W-:Y:S05]  /*2db0*/  BSYNC B0 ;  /* 0x0000000000007941 */ /* 0x000fea0003800000 */
.L_x_198:
[----:B------:R-:W-:Y:S04]  /*2dc0*/  IMAD.MOV.U32 R22, RZ, RZ, c[0x0][0x2a8] ;  /* 0x0000aa00ff167624 */ /* 0x000fe800078e00ff */
[----:B------:R-:W-:Y:S04]  /*2dd0*/  IMAD R21, R21, R22, -UR16 ;  /* 0x8000001015157e24 */ /* 0x000fe8000f8e0216 */
[----:B------:R-:W-:Y:S05]  /*2de0*/  IMAD.IADD R21, R21, 0x1, -R233 ;  /* 0x0000000115157824 */ /* 0x000fea00078e0ae9 */
[----:B------:R-:W-:Y:S02]  /*2df0*/  IADD3 R22, R21, c[0x0][0x2a8], RZ ;  /* 0x0000aa0015167a10 */ /* 0x000fe40007ffe0ff */
[----:B------:R-:W-:Y:S02]  /*2e00*/  IMNMX R204, R204, R21, !PT ;  /* 0x00000015cccc7217 */ /* 0x000fe40007800200 */
[----:B------:R-:W-:Y:S02]  /*2e10*/  IMNMX R205, R205, R22, PT ;  /* 0x00000016cdcd7217 */ /* 0x000fe40003800200 */
.L_x_197:
        /* <DEDUP_REMOVED lines=20> */
.L_x_203:
[----:B------:R-:W-:Y:S04]  /*2f60*/  MOV R21, 0x1 ;  /* 0x0000000100157802 */ /* 0x000fe80000000f00 */
[----:B------:R-:W-:Y:S11]  /*2f70*/  ISETP.NE.AND P0, PT, R21, c[0x0][0x2a8], PT ;  /* 0x0000aa0015007a0c */ /* 0x000ff60003f05270 */
[----:B------:R-:W-:Y:S02]  /*2f80*/  @!UPT UIADD3 URZ, URZ, URZ, URZ ;  /* 0x0000003f3f3ff290 */ /* 0x000fe4000fffe03f */
[----:B------:R-:W-:Y:S05]  /*2f90*/  @P0 IMAD.HI.U32 R21, R20, c[0x0][0x2ac], RZ ;  /* 0x0000ab0014150a27 */ /* 0x000fea00078e00ff */
[----:B------:R-:W-:Y:S02]  /*2fa0*/  @P0 SHF.R.U32.HI R20, RZ, c[0x0][0x2b0], R21 ;  /* 0x0000ac00ff140a19 */ /* 0x000fe40000011615 */
.L_x_204:
[----:B------:R-:W-:Y:S05]  /*2fb0*/  BSYNC B0 ;  /* 0x0000000000007941 */ /* 0x000fea0003800000 */
.L_x_202:
[----:B------:R-:W-:Y:S04]  /*2fc0*/  IMAD.MOV.U32 R21, RZ, RZ, c[0x0][0x2a8] ;  /* 0x0000aa00ff157624 */ /* 0x000fe800078e00ff */
[----:B------:R-:W-:Y:S04]  /*2fd0*/  IMAD R20, R20, R21, -UR16 ;  /* 0x8000001014147e24 */ /* 0x000fe8000f8e0215 */
[----:B------:R-:W-:Y:S05]  /*2fe0*/  IMAD.IADD R20, R20, 0x1, -R233 ;  /* 0x0000000114147824 */ /* 0x000fea00078e0ae9 */
[----:B------:R-:W-:Y:S02]  /*2ff0*/  IADD3 R21, R20, c[0x0][0x2a8], RZ ;  /* 0x0000aa0014157a10 */ /* 0x000fe40007ffe0ff */
[----:B------:R-:W-:Y:S02]  /*3000*/  IMNMX R206, R206, R20, !PT ;  /* 0x00000014cece7217 */ /* 0x000fe40007800200 */
[----:B------:R-:W-:Y:S02]  /*3010*/  IMNMX R207, R207, R21, PT ;  /* 0x00000015cfcf7217 */ /* 0x000fe40003800200 */
.L_x_201:
        /* <DEDUP_REMOVED lines=363> */
.L_x_205:
        /* <DEDUP_REMOVED lines=127> */
.L_x_206:
        /* <DEDUP_REMOVED lines=165> */
.L_x_188:
        /* <DEDUP_REMOVED lines=189> */
.L_x_210:
[----:B------:R-:W-:Y:S05]  /*64e0*/  BSYNC B0 ;  /* 0x0000000000007941 */ /* 0x000fea0003800000 */
.L_x_209:
        /* <DEDUP_REMOVED lines=21> */
.L_x_212:
[----:B------:R-:W-:Y:S05]  /*6640*/  BSYNC B0 ;  /* 0x0000000000007941 */ /* 0x000fea0003800000 */
.L_x_211:
        /* <DEDUP_REMOVED lines=24> */
.L_x_214:
[----:B------:R-:W-:Y:S05]  /*67d0*/  BSYNC B0 ;  /* 0x0000000000007941 */ /* 0x000fea0003800000 */
.L_x_213:
        /* <DEDUP_REMOVED lines=19> */
.L_x_208:
        /* <DEDUP_REMOVED lines=42> */
.L_x_216:
[----:B------:R-:W-:Y:S05]  /*6bb0*/  BSYNC B0 ;  /* 0x0000000000007941 */ /* 0x000fea0003800000 */
.L_x_215:
        /* <DEDUP_REMOVED lines=19> */
.L_x_218:
[----:B------:R-:W-:Y:S05]  /*6cf0*/  BSYNC B0 ;  /* 0x0000000000007941 */ /* 0x000fea0003800000 */
.L_x_217:
        /* <DEDUP_REMOVED lines=23> */
.L_x_220:
[----:B------:R-:W-:Y:S05]  /*6e70*/  BSYNC B0 ;  /* 0x0000000000007941 */ /* 0x000fea0003800000 */
.L_x_219:
        /* <DEDUP_REMOVED lines=18> */
.L_x_221:
        /* <DEDUP_REMOVED lines=14> */
.L_x_1382:


//--------------------- .text._ZN7cutlass13device_kernelIN5flash19enable_sm80_to_sm89INS1_16FlashAttnBwdSm80INS1_25CollectiveMainloopBwdSm80ILi1ELi1EN4cute5tupleIJNS5_1CILi64EEES8_NS7_ILi192EEEEEENS_6half_tEfNS_4arch4Sm80ELb0ELb1ELb0ELb0ELb0ELb0ELb0ELb0ELi2ELi2ELi2ELi2ELb1EEENS1_24CollectiveEpilogueBwdGQAISA_fSD_Li256ELb0ELb0EEENS1_19SingleTileSchedulerILb0ELb0ELb0ELi64EEEEEEEEEvNT_6ParamsE --------------------------
	.section	.text._ZN7cutlass13device_kernelIN5flash19enable_sm80_to_sm89INS1_16FlashAttnBwdSm80INS1_25CollectiveMainloopBwdSm80ILi1ELi1EN4cute5tupleIJNS5_1CILi64EEES8_NS7_ILi192EEEEEENS_6half_tEfNS_4arch4Sm80ELb0ELb1ELb0ELb0ELb0ELb0ELb0ELb0ELi2ELi2ELi2ELi2ELb1EEENS1_24CollectiveEpilogueBwdGQAISA_fSD_Li256ELb0ELb0EEENS1_19SingleTileSchedulerILb0ELb0ELb0ELi64EEEEEEEEEvNT_6ParamsE,"ax",@progbits
	.sectioninfo	@"SHI_REGISTERS=255"
	.align	128
.text._ZN7cutlass13device_kernelIN5flash19enable_sm80_to_sm89INS1_16FlashAttnBwdSm80INS1_25CollectiveMainloopBwdSm80ILi1ELi1EN4cute5tupleIJNS5_1CILi64EEES8_NS7_ILi192EEEEEENS_6half_tEfNS_4arch4Sm80ELb0ELb1ELb0ELb0ELb0ELb0ELb0ELb0ELi2ELi2ELi2ELi2ELb1EEENS1_24CollectiveEpilogueBwdGQAISA_fSD_Li256ELb0ELb0EEENS1_19SingleTileSchedulerILb0ELb0ELb0ELi64EEEEEEEEEvNT_6ParamsE:
        .type           _ZN7cutlass13device_kernelIN5flash19enable_sm80_to_sm89INS1_16FlashAttnBwdSm80INS1_25CollectiveMainloopBwdSm80ILi1ELi1EN4cute5tupleIJNS5_1CILi64EEES8_NS7_ILi192EEEEEENS_6half_tEfNS_4arch4Sm80ELb0ELb1ELb0ELb0ELb0ELb0ELb0ELb0ELi2ELi2ELi2ELi2ELb1EEENS1_24CollectiveEpilogueBwdGQAISA_fSD_Li256ELb0ELb0EEENS1_19SingleTileSchedulerILb0ELb0ELb0ELi64EEEEEEEEEvNT_6ParamsE,@function
        .size           _ZN7cutlass13device_kernelIN5flash19enable_sm80_to_sm89INS1_16FlashAttnBwdSm80INS1_25CollectiveMainloopBwdSm80ILi1ELi1EN4cute5tupleIJNS5_1CILi64EEES8_NS7_ILi192EEEEEENS_6half_tEfNS_4arch4Sm80ELb0ELb1ELb0ELb0ELb0ELb0ELb0ELb0ELi2ELi2ELi2ELi2ELb1EEENS1_24CollectiveEpilogueBwdGQAISA_fSD_Li256ELb0ELb0EEENS1_19SingleTileSchedulerILb0ELb0ELb0ELi64EEEEEEEEEvNT_6ParamsE,(.L_x_1383 - _ZN7cutlass13device_kernelIN5flash19enable_sm80_to_sm89INS1_16FlashAttnBwdSm80INS1_25CollectiveMainloopBwdSm80ILi1ELi1EN4cute5tupleIJNS5_1CILi64EEES8_NS7_ILi192EEEEEENS_6half_tEfNS_4arch4Sm80ELb0ELb1ELb0ELb0ELb0ELb0ELb0ELb0ELi2ELi2ELi2ELi2ELb1EEENS1_24CollectiveEpilogueBwdGQAISA_fSD_Li256ELb0ELb0EEENS1_19SingleTileSchedulerILb0ELb0ELb0ELi64EEEEEEEEEvNT_6ParamsE)
        .other          _ZN7cutlass13device_kernelIN5flash19enable_sm80_to_sm89INS1_16FlashAttnBwdSm80INS1_25CollectiveMainloopBwdSm80ILi1ELi1EN4cute5tupleIJNS5_1CILi64EEES8_NS7_ILi192EEEEEENS_6half_tEfNS_4arch4Sm80ELb0ELb1ELb0ELb0ELb0ELb0ELb0ELb0ELi2ELi2ELi2ELi2ELb1EEENS1_24CollectiveEpilogueBwdGQAISA_fSD_Li256ELb0ELb0EEENS1_19SingleTileSchedulerILb0ELb0ELb0ELi64EEEEEEEEEvNT_6ParamsE,@"STO_CUDA_ENTRY STV_DEFAULT"
_ZN7cutlass13device_kernelIN5flash19enable_sm80_to_sm89INS1_16FlashAttnBwdSm80INS1_25CollectiveMainloopBwdSm80ILi1ELi1EN4cute5tupleIJNS5_1CILi64EEES8_NS7_ILi192EEEEEENS_6half_tEfNS_4arch4Sm80ELb0ELb1ELb0ELb0ELb0ELb0ELb0ELb0ELi2ELi2ELi2ELi2ELb1EEENS1_24CollectiveEpilogueBwdGQAISA_fSD_Li256ELb0ELb0EEENS1_19SingleTileSchedulerILb0ELb0ELb0ELi64EEEEEEEEEvNT_6ParamsE:
        /* <DEDUP_REMOVED lines=26> */
.L_x_222:
        /* <DEDUP_REMOVED lines=13> */
[----:B------:R-:W-:Y:S01]  /*0270*/  CS2R R120, SRZ ;  /* 0x0000000000787805 */ /* 0x000fe2000001ff00 */
[----:B------:R-:W-:Y:S01]  /*0280*/  ULDC.64 UR22, c[0x0][0x118] ;  /* 0x0000460000167ab9 */ /* 0x000fe20000000a00 */
[----:B------:R-:W-:Y:S01]  /*0290*/  CS2R R118, SRZ ;  /* 0x0000000000767805 */ /* 0x000fe2000001ff00 */
[----:B------:R-:W-:Y:S01]  /*02a0*/  USHF.R.S32.HI UR4, URZ, 0x1f, UR5 ;  /* 0x0000001f3f047899 */ /* 0x000fe20008011405 */
[----:B------:R-:W-:Y:S01]  /*02b0*/  CS2R R116, SRZ ;  /* 0x0000000000747805 */ /* 0x000fe2000001ff00 */
[----:B------:R-:W-:Y:S01]  /*02c0*/  CS2R R110, SRZ ;  /* 0x00000000006e7805 */ /* 0x000fe2000001ff00 */
[----:B------:R-:W-:Y:S01]  /*02d0*/  CS2R R108, SRZ ;  /* 0x00000000006c7805 */ /* 0x000fe2000001ff00 */
[----:B------:R-:W-:Y:S01]  /*02e0*/  ULEA.HI UR4, UR4, UR5, URZ, 0x6 ;  /* 0x0000000504047291 */ /* 0x000fe2000f8f303f */
[----:B------:R-:W-:Y:S01]  /*02f0*/  CS2R R114, SRZ ;  /* 0x0000000000727805 */ /* 0x000fe2000001ff00 */
[----:B------:R-:W-:Y:S01]  /*0300*/  CS2R R112, SRZ ;  /* 0x0000000000707805 */ /* 0x000fe2000001ff00 */
[----:B------:R-:W-:Y:S01]  /*0310*/  CS2R R106, SRZ ;  /* 0x00000000006a7805 */ /* 0x000fe2000001ff00 */
[----:B------:R-:W-:Y:S01]  /*0320*/  USHF.R.S32.HI UR15, URZ, 0x6, UR4 ;  /* 0x000000063f0f7899 */ /* 0x000fe20008011404 */
[----:B------:R-:W-:Y:S01]  /*0330*/  CS2R R104, SRZ ;  /* 0x0000000000687805 */ /* 0x000fe2000001ff00 */
[----:B------:R-:W-:Y:S01]  /*0340*/  CS2R R102, SRZ ;  /* 0x0000000000667805 */ /* 0x000fe2000001ff00 */
[----:B------:R-:W-:Y:S01]  /*0350*/  CS2R R100, SRZ ;  /* 0x0000000000647805 */ /* 0x000fe2000001ff00 */
[----:B------:R-:W-:Y:S01]  /*0360*/  UISETP.LT.AND UP0, UPT, URZ, UR15, UPT ;  /* 0x0000000f3f00728c */ /* 0x000fe2000bf01270 */
[----:B------:R-:W-:Y:S01]  /*0370*/  CS2R R94, SRZ ;  /* 0x00000000005e7805 */ /* 0x000fe2000001ff00 */
[----:B------:R-:W-:Y:S01]  /*0380*/  CS2R R92, SRZ ;  /* 0x00000000005c7805 */ /* 0x000fe2000001ff00 */
[----:B------:R-:W-:Y:S01]  /*0390*/  CS2R R98, SRZ ;  /* 0x0000000000627805 */ /* 0x000fe2000001ff00 */
[----:B------:R-:W-:Y:S01]  /*03a0*/  USEL UR15, URZ, UR15, !UP0 ;  /* 0x0000000f3f0f7287 */ /* 0x000fe2000c000000 */
[----:B------:R-:W-:Y:S01]  /*03b0*/  CS2R R96, SRZ ;  /* 0x0000000000607805 */ /* 0x000fe2000001ff00 */
[----:B------:R-:W-:Y:S01]  /*03c0*/  CS2R R90, SRZ ;  /* 0x00000000005a7805 */ /* 0x000fe2000001ff00 */
[----:B------:R-:W-:Y:S01]  /*03d0*/  CS2R R88, SRZ ;  /* 0x0000000000587805 */ /* 0x000fe2000001ff00 */
[----:B------:R-:W-:Y:S01]  /*03e0*/  UISETP.GT.AND UP0, UPT, UR17, UR15, UPT ;  /* 0x0000000f1100728c */ /* 0x000fe2000bf04270 */
[----:B------:R-:W-:Y:S01]  /*03f0*/  CS2R R86, SRZ ;  /* 0x0000000000567805 */ /* 0x000fe2000001ff00 */
        /* <DEDUP_REMOVED lines=406> */
[----:B------:R1:W-:Y:S01]  /*1d60*/  LDGSTS.E.BYPASS.LTC128B.128 [R228+0xf080], [R4.64+0x80], !P2 ;  /* 0x0f08008004e47fae */ /* 0x0003e2000d101d56 */
[----:B------:R-:W-:Y:S02]  /*1d70*/  SEL R236, RZ, 0xffffffff, P4 ;  /* 0xffffffffffec7807 */ /* 0x000fe40002000000 */
[----:B------:R-:W-:Y:S01]  /*1d80*/  LOP3.LUT R6, R6, 0x1ffffffc, RZ, 0xc0, !PT ;  /* 0x1ffffffc06067812 */ /* 0x000fe200078ec0ff */
[----:B------:R1:W-:Y:S01]  /*1d90*/  LDGSTS.E.BYPASS.LTC128B.128 [R228+0x11080], [R4.64+0x100], !P1 ;  /* 0x1108010004e47fae */ /* 0x0003e2000c901d56 */
[----:B------:R-:W-:Y:S01]  /*1da0*/  ISETP.GE.AND P1, PT, R238, 0x10, PT ;  /* 0x00000010ee00780c */ /* 0x000fe20003f26270 */
[----:B------:R-:W-:Y:S01]  /*1db0*/  IMAD.SHL.U32 R236, R236, 0x2, RZ ;  /* 0x00000002ecec7824 */ /* 0x000fe200078e00ff */
[----:B------:R-:W-:Y:S01]  /*1dc0*/  ISETP.GE.AND P4, PT, R27, c[0x0][0x1fc], PT ;  /* 0x00007f001b007a0c */ /* 0x000fe20003f86270 */
[----:B------:R-:W-:-:S02]  /*1dd0*/  IMAD.IADD R0, R20, 0x1, -R6 ;  /* 0x0000000114007824 */ /* 0x000fc400078e0a06 */
[----:B------:R-:W-:Y:S01]  /*1de0*/  IMAD.SHL.U32 R20, R20, 0x8, RZ ;  /* 0x0000000814147824 */ /* 0x000fe200078e00ff */
[----:B------:R-:W-:Y:S01]  /*1df0*/  LOP3.LUT R236, R236, 0x2, R15, 0xe2, !PT ;  /* 0x00000002ecec7812 */ /* 0x000fe200078ee20f */
[----:B------:R-:W-:Y:S01]  /*1e00*/  IMAD R13, R0, 0x4, R13 ;  /* 0x00000004000d7824 */ /* 0x000fe200078e020d */
[----:B------:R-:W-:Y:S01]  /*1e10*/  LOP3.LUT R0, R8, 0x1c0, RZ, 0xc0, !PT ;  /* 0x000001c008007812 */ /* 0x000fe200078ec0ff */
[----:B------:R-:W-:Y:S01]  /*1e20*/  IMAD.SHL.U32 R6, R23, 0x20, RZ ;  /* 0x0000002017067824 */ /* 0x000fe200078e00ff */
[----:B------:R-:W-:Y:S01]  /*1e30*/  LOP3.LUT R20, R20, 0x18, RZ, 0xc0, !PT ;  /* 0x0000001814147812 */ /* 0x000fe200078ec0ff */
[----:B--2---:R-:W-:Y:S02]  /*1e40*/  IMAD.IADD R3, R238, 0x1, -R7 ;  /* 0x00000001ee037824 */ /* 0x004fe400078e0a07 */
[----:B------:R-:W-:Y:S01]  /*1e50*/  IMAD.SHL.U32 R2, R220, 0x10, RZ ;  /* 0x00000010dc027824 */ /* 0x000fe200078e00ff */
[----:B------:R-:W-:Y:S01]  /*1e60*/  LOP3.LUT R6, R20, 0x20, R6, 0xf8, !PT ;  /* 0x0000002014067812 */ /* 0x000fe200078ef806 */
[----:B------:R-:W-:Y:S01]  /*1e70*/  IMAD.SHL.U32 R220, R220, 0x400, RZ ;  /* 0x00000400dcdc7824 */ /* 0x000fe200078e00ff */
[----:B------:R-:W-:Y:S01]  /*1e80*/  SHF.R.S32.HI R7, RZ, 0x1f, R3 ;  /* 0x0000001fff077819 */ /* 0x000fe20000011403 */
[----:B------:R-:W-:Y:S01]  /*1e90*/  IMAD.SHL.U32 R233, R13, 0x2, RZ ;  /* 0x000000020de97824 */ /* 0x000fe200078e00ff */
[----:B------:R-:W-:Y:S01]  /*1ea0*/  LEA.HI.SX32 R229, R229, R2, 0x1e ;  /* 0x00000002e5e57211 */ /* 0x000fe200078ff2ff */
[----:B------:R-:W-:Y:S01]  /*1eb0*/  IMAD.SHL.U32 R8, R14, 0x2, RZ ;  /* 0x000000020e087824 */ /* 0x000fe200078e00ff */
[----:B------:R-:W-:-:S02]  /*1ec0*/  LEA.HI R7, R7, R3, RZ, 0x3 ;  /* 0x0000000307077211 */ /* 0x000fc400078f18ff */
[----:B------:R-:W-:Y:S02]  /*1ed0*/  LOP3.LUT R223, R18, 0x10, R2, 0xf8, !PT ;  /* 0x0000001012df7812 */ /* 0x000fe400078ef802 */
[----:B------:R-:W-:Y:S01]  /*1ee0*/  LOP3.LUT R12, R7, 0xfffffff8, RZ, 0xc0, !PT ;  /* 0xfffffff8070c7812 */ /* 0x000fe200078ec0ff */
[----:B-1----:R-:W-:Y:S01]  /*1ef0*/  IMAD.SHL.U32 R4, R23, 0x8, RZ ;  /* 0x0000000817047824 */ /* 0x002fe200078e00ff */
[----:B------:R-:W-:-:S03]  /*1f00*/  SEL R5, RZ, 0xffffffff, P4 ;  /* 0xffffffffff057807 */ /* 0x000fc60002000000 */
[----:B------:R-:W-:Y:S01]  /*1f10*/  IMAD.IADD R2, R3, 0x1, -R12 ;  /* 0x0000000103027824 */ /* 0x000fe200078e0a0c */
[----:B------:R-:W-:Y:S02]  /*1f20*/  SHF.R.U32.HI R3, RZ, 0x3, R0 ;  /* 0x00000003ff037819 */ /* 0x000fe40000011600 */
[----:B------:R-:W-:Y:S01]  /*1f30*/  LOP3.LUT R223, R223, 0x8, R22, 0xf8, !PT ;  /* 0x00000008dfdf7812 */ /* 0x000fe200078ef816 */
[----:B------:R-:W-:Y:S01]  /*1f40*/  IMAD.SHL.U32 R5, R5, 0x4, RZ ;  /* 0x0000000405057824 */ /* 0x000fe200078e00ff */
[----:B------:R-:W-:Y:S01]  /*1f50*/  LOP3.LUT R0, R3, R0, R20, 0x1e, !PT ;  /* 0x0000000003007212 */ /* 0x000fe200078e1e14 */
[----:B------:R-:W-:Y:S01]  /*1f60*/  IMAD R3, R9, 0x2, R220 ;  /* 0x0000000209037824 */ /* 0x000fe200078e02dc */
[C---:B------:R-:W-:Y:S02]  /*1f70*/  LOP3.LUT P4, RZ, R2.reuse, 0x2, RZ, 0xc0, !PT ;  /* 0x0000000202ff7812 */ /* 0x040fe4000788c0ff */
[C---:B------:R-:W-:Y:S01]  /*1f80*/  LOP3.LUT P2, RZ, R2.reuse, 0x4, RZ, 0xc0, !PT ;  /* 0x0000000402ff7812 */ /* 0x040fe2000784c0ff */
[----:B------:R-:W-:Y:S01]  /*1f90*/  IMAD.IADD R230, R3, 0x1, R0 ;  /* 0x0000000103e67824 */ /* 0x000fe200078e0200 */
[----:B------:R-:W-:Y:S01]  /*1fa0*/  LOP3.LUT R223, R223, R19, RZ, 0x3c, !PT ;  /* 0x00000013dfdf7212 */ /* 0x000fe200078e3cff */
[----:B------:R-:W-:Y:S01]  /*1fb0*/  IMAD.SHL.U32 R0, R2, 0x40, RZ ;  /* 0x0000004002007824 */ /* 0x000fe200078e00ff */
[----:B------:R-:W-:Y:S01]  /*1fc0*/  IADD3 R234, R234, -c[0x0][0x168], -R233 ;  /* 0x80005a00eaea7a10 */ /* 0x000fe20007ffe8e9 */
[----:B------:R-:W-:Y:S01]  /*1fd0*/  IMAD.SHL.U32 R3, R7, 0x40, RZ ;  /* 0x0000004007037824 */ /* 0x000fe200078e00ff */
[----:B------:R-:W-:Y:S01]  /*1fe0*/  LEA R230, R230, 0x12280, 0x1 ;  /* 0x00012280e6e67811 */ /* 0x000fe200078e08ff */
[----:B------:R-:W-:Y:S01]  /*1ff0*/  IMAD R223, R23, 0x200, R223 ;  /* 0x0000020017df7824 */ /* 0x000fe200078e02df */
[----:B------:R-:W-:-:S02]  /*2000*/  LOP3.LUT R0, R0, 0x1c0, RZ, 0xc0, !PT ;  /* 0x000001c000007812 */ /* 0x000fc400078ec0ff */
[----:B------:R-:W-:Y:S01]  /*2010*/  LOP3.LUT R3, R3, 0xfffffe00, RZ, 0xc0, !PT ;  /* 0xfffffe0003037812 */ /* 0x000fe200078ec0ff */
[C---:B------:R-:W-:Y:S01]  /*2020*/  IMAD R222, R223.reuse, 0x2, R222 ;  /* 0x00000002dfde7824 */ /* 0x040fe200078e02de */
[----:B------:R-:W-:Y:S01]  /*2030*/  LOP3.LUT R4, R0, 0x8, R4, 0xf8, !PT ;  /* 0x0000000800047812 */ /* 0x000fe200078ef804 */
[----:B------:R-:W-:Y:S01]  /*2040*/  IMAD.SHL.U32 R223, R223, 0x2, RZ ;  /* 0x00000002dfdf7824 */ /* 0x000fe200078e00ff */
[--C-:B------:R-:W-:Y:S02]  /*2050*/  SHF.R.U32.HI R2, RZ, 0x3, R0.reuse ;  /* 0x00000003ff027819 */ /* 0x100fe40000011600 */
[----:B------:R-:W-:Y:S02]  /*2060*/  IADD3 R232, R234, c[0x0][0x2a4], RZ ;  /* 0x0000a900eae87a10 */ /* 0x000fe40007ffe0ff */
[----:B------:R-:W-:Y:S02]  /*2070*/  LOP3.LUT R4, R4, R2, RZ, 0x3c, !PT ;  /* 0x0000000204047212 */ /* 0x000fe400078e3cff */
[----:B------:R-:W-:Y:S01]  /*2080*/  LOP3.LUT R0, R2, R6, R0, 0x1e, !PT ;  /* 0x0000000602007212 */ /* 0x000fe200078e1e00 */
[----:B------:R-:W-:Y:S01]  /*2090*/  @!P1 IMAD.SHL.U32 R2, R238, 0x10, RZ ;  /* 0x00000010ee029824 */ /* 0x000fe200078e00ff */
[----:B------:R-:W-:-:S02]  /*20a0*/  IADD3 R220, R4, R3, R220 ;  /* 0x0000000304dc7210 */ /* 0x000fc40007ffe0dc */
[----:B------:R-:W-:Y:S02]  /*20b0*/  LOP3.LUT R0, R0, R3, RZ, 0xfc, !PT ;  /* 0x0000000300007212 */ /* 0x000fe400078efcff */
[----:B------:R1:W-:Y:S01]  /*20c0*/  @!P1 LDGSTS.E.BYPASS.LTC128B.128 [R2+0x12180], [R10.64] ;  /* 0x121800000a029fae */ /* 0x0003e2000b901d56 */
[----:B------:R-:W-:Y:S01]  /*20d0*/  SEL R3, R33, 0xffffffc0, !P2 ;  /* 0xffffffc021037807 */ /* 0x000fe20005000000 */
[----:B------:R-:W-:Y:S01]  /*20e0*/  IMAD.SHL.U32 R221, R220, 0x2, RZ ;  /* 0x00000002dcdd7824 */ /* 0x000fe200078e00ff */
[----:B------:R-:W-:Y:S01]  /*20f0*/  IADD3 R231, R230, 0x40, RZ ;  /* 0x00000040e6e77810 */ /* 0x000fe20007ffe0ff */
[----:B------:R-:W0:Y:S01]  /*2100*/  LDGDEPBAR ;  /* 0x00000000000079af */ /* 0x000e220000000000 */
[----:B------:R-:W-:Y:S01]  /*2110*/  LOP3.LUT R237, R8, 0x2, R237, 0xe2, !PT ;  /* 0x0000000208ed7812 */ /* 0x000fe200078ee2ed */
[----:B------:R-:W-:Y:S01]  /*2120*/  IMAD.SHL.U32 R0, R0, 0x2, RZ ;  /* 0x0000000200007824 */ /* 0x000fe200078e00ff */
[----:B------:R-:W-:Y:S02]  /*2130*/  LOP3.LUT R236, R5, 0x4, R236, 0xe2, !PT ;  /* 0x0000000405ec7812 */ /* 0x000fe400078ee2ec */
[----:B------:R-:W-:-:S02]  /*2140*/  IADD3 R235, -R233, UR10, RZ ;  /* 0x0000000ae9eb7c10 */ /* 0x000fc4000fffe1ff */
[----:B------:R-:W-:Y:S02]  /*2150*/  IADD3 R234, R234, UR5, RZ ;  /* 0x00000005eaea7c10 */ /* 0x000fe4000fffe0ff */
[----:B------:R-:W-:Y:S02]  /*2160*/  @P0 IADD3 R231, R230, -0x40, RZ ;  /* 0xffffffc0e6e70810 */ /* 0x000fe40007ffe0ff */
[----:B-1----:R-:W-:-:S05]  /*2170*/  SEL R2, R17, 0xffffffe0, !P4 ;  /* 0xffffffe011027807 */ /* 0x002fca0006000000 */
[C---:B------:R-:W-:Y:S02]  /*2180*/  IMAD R2, R220.reuse, 0x2, R2 ;  /* 0x00000002dc027824 */ /* 0x040fe400078e0202 */
[----:B------:R-:W-:Y:S02]  /*2190*/  IMAD R220, R220, 0x2, R3 ;  /* 0x00000002dcdc7824 */ /* 0x000fe400078e0203 */
[----:B---345:R-:W-:Y:S02]  /*21a0*/  IMAD.IADD R3, R3, 0x1, R2 ;  /* 0x0000000103037824 */ /* 0x038fe400078e0202 */
.L_x_242:
        /* <DEDUP_REMOVED lines=112> */
.L_x_226:
[----:B------:R-:W-:Y:S04]  /*28b0*/  MOV R22, 0x1 ;  /* 0x0000000100167802 */ /* 0x000fe80000000f00 */
[----:B------:R-:W-:Y:S11]  /*28c0*/  ISETP.NE.AND P0, PT, R22, c[0x0][0x2a8], PT ;  /* 0x0000aa0016007a0c */ /* 0x000ff60003f05270 */
[----:B------:R-:W-:Y:S02]  /*28d0*/  @!UPT UIADD3 URZ, URZ, URZ, URZ ;  /* 0x0000003f3f3ff290 */ /* 0x000fe4000fffe03f */
[----:B------:R-:W-:Y:S05]  /*28e0*/  @P0 IMAD.HI.U32 R22, R21, c[0x0][0x2ac], RZ ;  /* 0x0000ab0015160a27 */ /* 0x000fea00078e00ff */
[----:B------:R-:W-:Y:S02]  /*28f0*/  @P0 SHF.R.U32.HI R21, RZ, c[0x0][0x2b0], R22 ;  /* 0x0000ac00ff150a19 */ /* 0x000fe40000011616 */
.L_x_227:
[----:B------:R-:W-:Y:S05]  /*2900*/  BSYNC B0 ;  /* 0x0000000000007941 */ /* 0x000fea0003800000 */
.L_x_225:
[----:B------:R-:W-:Y:S04]  /*2910*/  IMAD.MOV.U32 R22, RZ, RZ, c[0x0][0x2a8] ;  /* 0x0000aa00ff167624 */ /* 0x000fe800078e00ff */
[----:B------:R-:W-:Y:S04]  /*2920*/  IMAD R21, R21, R22, -UR16 ;  /* 0x8000001015157e24 */ /* 0x000fe8000f8e0216 */
[----:B------:R-:W-:Y:S05]  /*2930*/  IMAD.IADD R21, R21, 0x1, -R233 ;  /* 0x0000000115157824 */ /* 0x000fea00078e0ae9 */
[----:B------:R-:W-:Y:S02]  /*2940*/  IADD3 R22, R21, c[0x0][0x2a8], RZ ;  /* 0x0000aa0015167a10 */ /* 0x000fe40007ffe0ff */
[----:B------:R-:W-:Y:S02]  /*2950*/  IMNMX R200, R200, R21, !PT ;  /* 0x00000015c8c87217 */ /* 0x000fe40007800200 */
[----:B------:R-:W-:Y:S02]  /*2960*/  IMNMX R201, R201, R22, PT ;  /* 0x00000016c9c97217 */ /* 0x000fe40003800200 */
.L_x_224:
        /* <DEDUP_REMOVED lines=20> */
.L_x_230:
[----:B------:R-:W-:Y:S04]  /*2ab0*/  MOV R22, 0x1 ;  /* 0x0000000100167802 */ /* 0x000fe80000000f00 */
[----:B------:R-:W-:Y:S11]  /*2ac0*/  ISETP.NE.AND P0, PT, R22, c[0x0][0x2a8], PT ;  /* 0x0000aa0016007a0c */ /* 0x000ff60003f05270 */
[----:B------:R-:W-:Y:S02]  /*2ad0*/  @!UPT UIADD3 URZ, URZ, URZ, URZ ;  /* 0x0000003f3f3ff290 */ /* 0x000fe4000fffe03f */
[----:B------:R-:W-:Y:S05]  /*2ae0*/  @P0 IMAD.HI.U32 R22, R21, c[0x0][0x2ac], RZ ;  /* 0x0000ab0015160a27 */ /* 0x000fea00078e00ff */
[----:B------:R-:W-:Y:S02]  /*2af0*/  @P0 SHF.R.U32.HI R21, RZ, c[0x0][0x2b0], R22 ;  /* 0x0000ac00ff150a19 */ /* 0x000fe40000011616 */
.L_x_231:
[----:B------:R-:W-:Y:S05]  /*2b00*/  BSYNC B0 ;  /* 0x0000000000007941 */ /* 0x000fea0003800000 */
.L_x_229:
[----:B------:R-:W-:Y:S04]  /*2b10*/  IMAD.MOV.U32 R22, RZ, RZ, c[0x0][0x2a8] ;  /* 0x0000aa00ff167624 */ /* 0x000fe800078e00ff */
[----:B------:R-:W-:Y:S04]  /*2b20*/  IMAD R21, R21, R22, -UR16 ;  /* 0x8000001015157e24 */ /* 0x000fe8000f8e0216 */
[----:B------:R-:W-:Y:S05]  /*2b30*/  IMAD.IADD R21, R21, 0x1, -R233 ;  /* 0x0000000115157824 */ /* 0x000fea00078e0ae9 */
[----:B------:R-:W-:Y:S02]  /*2b40*/  IADD3 R22, R21, c[0x0][0x2a8], RZ ;  /* 0x0000aa0015167a10 */ /* 0x000fe40007ffe0ff */
[----:B------:R-:W-:Y:S02]  /*2b50*/  IMNMX R202, R202, R21, !PT ;  /* 0x00000015caca7217 */ /* 0x000fe40007800200 */
[----:B------:R-:W-:Y:S02]  /*2b60*/  IMNMX R203, R203, R22, PT ;  /* 0x00000016cbcb7217 */ /* 0x000fe40003800200 */
.L_x_228:
        /* <DEDUP_REMOVED lines=20> */
.L_x_234:
[----:B------:R-:W-:Y:S04]  /*2cb0*/  MOV R22, 0x1 ;  /* 0x0000000100167802 */ /* 0x000fe80000000f00 */
[----:B------:R-:W-:Y:S11]  /*2cc0*/  ISETP.NE.AND P0, PT, R22, c[0x0][0x2a8], PT ;  /* 0x0000aa0016007a0c */ /* 0x000ff60003f05270 */
[----:B------:R-:W-:Y:S02]  /*2cd0*/  @!UPT UIADD3 URZ, URZ, URZ, URZ ;  /* 0x0000003f3f3ff290 */ /* 0x000fe4000fffe03f */
[----:B------:R-:W-:Y:S05]  /*2ce0*/  @P0 IMAD.HI.U32 R22, R21, c[0x0][0x2ac], RZ ;  /* 0x0000ab0015160a27 */ /* 0x000fea00078e00ff */
[----:B------:R-:W-:Y:S02]  /*2cf0*/  @P0 SHF.R.U32.HI R21, RZ, c[0x0][0x2b0], R22 ;  /* 0x0000ac00ff150a19 */ /* 0x000fe40000011616 */
.L_x_235:
[----:B------:R-:W-:Y:S05]  /*2d00*/  BSYNC B0 ;  /* 0x0000000000007941 */ /* 0x000fea0003800000 */
.L_x_233:
[----:B------:R-:W-:Y:S04]  /*2d10*/  IMAD.MOV.U32 R22, RZ, RZ, c[0x0][0x2a8] ;  /* 0x0000aa00ff167624 */ /* 0x000fe800078e00ff */
[----:B------:R-:W-:Y:S04]  /*2d20*/  IMAD R21, R21, R22, -UR16 ;  /* 0x8000001015157e24 */ /* 0x000fe8000f8e0216 */
[----:B------:R-:W-:Y:S05]  /*2d30*/  IMAD.IADD R21, R21, 0x1, -R233 ;  /* 0x0000000115157824 */ /* 0x000fea00078e0ae9 */
[----:B------:R-:W-:Y:S02]  /*2d40*/  IADD3 R22, R21, c[0x0][0x2a8], RZ ;  /* 0x0000aa0015167a10 */ /* 0x000fe40007ffe0ff */
[----:B------:R-:W-:Y:S02]  /*2d50*/  IMNMX R204, R204, R21, !PT ;  /* 0x00000015cccc7217 */ /* 0x000fe40007800200 */
[----:B------:R-:W-:Y:S02]  /*2d60*/  IMNMX R205, R205, R22, PT ;  /* 0x00000016cdcd7217 */ /* 0x000fe40003800200 */
.L_x_232:
        /* <DEDUP_REMOVED lines=20> */
.L_x_238:
[----:B------:R-:W-:Y:S04]  /*2eb0*/  MOV R21, 0x1 ;  /* 0x0000000100157802 */ /* 0x000fe80000000f00 */
[----:B------:R-:W-:Y:S11]  /*2ec0*/  ISETP.NE.AND P0, PT, R21, c[0x0][0x2a8], PT ;  /* 0x0000aa0015007a0c */ /* 0x000ff60003f05270 */
[----:B------:R-:W-:Y:S02]  /*2ed0*/  @!UPT UIADD3 URZ, URZ, URZ, URZ ;  /* 0x0000003f3f3ff290 */ /* 0x000fe4000fffe03f */
[----:B------:R-:W-:Y:S05]  /*2ee0*/  @P0 IMAD.HI.U32 R21, R20, c[0x0][0x2ac], RZ ;  /* 0x0000ab0014150a27 */ /* 0x000fea00078e00ff */
[----:B------:R-:W-:Y:S02]  /*2ef0*/  @P0 SHF.R.U32.HI R20, RZ, c[0x0][0x2b0], R21 ;  /* 0x0000ac00ff140a19 */ /* 0x000fe40000011615 */
.L_x_239:
[----:B------:R-:W-:Y:S05]  /*2f00*/  BSYNC B0 ;  /* 0x0000000000007941 */ /* 0x000fea0003800000 */
.L_x_237:
[----:B------:R-:W-:Y:S04]  /*2f10*/  IMAD.MOV.U32 R21, RZ, RZ, c[0x0][0x2a8] ;  /* 0x0000aa00ff157624 */ /* 0x000fe800078e00ff */
[----:B------:R-:W-:Y:S04]  /*2f20*/  IMAD R20, R20, R21, -UR16 ;  /* 0x8000001014147e24 */ /* 0x000fe8000f8e0215 */
[----:B------:R-:W-:Y:S05]  /*2f30*/  IMAD.IADD R20, R20, 0x1, -R233 ;  /* 0x0000000114147824 */ /* 0x000fea00078e0ae9 */
[----:B------:R-:W-:Y:S02]  /*2f40*/  IADD3 R21, R20, c[0x0][0x2a8], RZ ;  /* 0x0000aa0014157a10 */ /* 0x000fe40007ffe0ff */
[----:B------:R-:W-:Y:S02]  /*2f50*/  IMNMX R206, R206, R20, !PT ;  /* 0x00000014cece7217 */ /* 0x000fe40007800200 */
[----:B------:R-:W-:Y:S02]  /*2f60*/  IMNMX R207, R207, R21, PT ;  /* 0x00000015cfcf7217 */ /* 0x000fe40003800200 */
.L_x_236:
        /* <DEDUP_REMOVED lines=363> */
.L_x_240:
        /* <DEDUP_REMOVED lines=127> */
.L_x_241:
        /* <DEDUP_REMOVED lines=165> */
.L_x_223:
[----:B------:R-:W-:Y:S05]  /*5860*/  @P1 EXIT ;  /* 0x000000000000194d */ /* 0x000fea0003800000 */
[----:B------:R-:W2:Y:S01]  /*5870*/  S2R R0, SR_CTAID.Y ;  /* 0x0000000000007919 */ /* 0x000ea20000002600 */
[----:B------:R-:W-:Y:S01]  /*5880*/  MOV R2, 0x1 ;  /* 0x0000000100027802 */ /* 0x000fe20000000f00 */
[----:B------:R-:W-:Y:S02]  /*5890*/  UIMAD UR5, UR13, 0x3000, URZ ;  /* 0x000030000d0578a4 */ /* 0x000fe4000f8e023f */
[----:B-1----:R-:W1:Y:S04]  /*58a0*/  S2R R11, SR_CTAID.Z ;  /* 0x00000000000b7919 */ /* 0x002e680000002700 */
[----:B------:R-:W-:Y:S01]  /*58b0*/  BAR.SYNC.DEFER_BLOCKING 0x1, 0x100 ;  /* 0x0044000000007b1d */ /* 0x000fe20000010000 */
[----:B------:R-:W-:Y:S01]  /*58c0*/  ISETP.NE.AND P1, PT, R2, c[0x0][0x338], PT ;  /* 0x0000ce0002007a0c */ /* 0x000fe20003f25270 */
[----:B------:R-:W-:Y:S01]  /*58d0*/  USHF.R.S32.HI UR4, URZ, 0x1f, UR5 ;  /* 0x0000001f3f047899 */ /* 0x000fe20008011405 */
[----:B------:R-:W-:-:S11]  /*58e0*/  IADD3 R2, P0, R238, UR5, RZ ;  /* 0x00000005ee027c10 */ /* 0x000fd6000ff1e0ff */
[----:B--2---:R-:W-:-:S05]  /*58f0*/  @P1 IMAD.HI.U32 R3, R0, c[0x0][0x33c], RZ ;  /* 0x0000cf0000031a27 */ /* 0x004fca00078e00ff */
[----:B------:R-:W-:Y:S02]  /*5900*/  @P1 SHF.R.U32.HI R0, RZ, c[0x0][0x340], R3 ;  /* 0x0000d000ff001a19 */ /* 0x000fe40000011603 */
[----:B------:R-:W-:Y:S02]  /*5910*/  LEA.HI.X.SX32 R3, R238, UR4, 0x1, P0 ;  /* 0x00000004ee037c11 */ /* 0x000fe400080f0eff */
[----:B------:R-:W-:-:S05]  /*5920*/  SHF.R.S32.HI R4, RZ, 0x1f, R0 ;  /* 0x0000001fff047819 */ /* 0x000fca0000011400 */
[C---:B------:R-:W-:Y:S02]  /*5930*/  IMAD R6, R4.reuse, c[0x0][0x328], RZ ;  /* 0x0000ca0004067a24 */ /* 0x040fe400078e02ff */
[----:B------:R-:W-:Y:S02]  /*5940*/  IMAD R7, R4, c[0x0][0x300], RZ ;  /* 0x0000c00004077a24 */ /* 0x000fe400078e02ff */
[----:B------:R-:W-:-:S04]  /*5950*/  IMAD.WIDE.U32 R4, R0, c[0x0][0x328], R2 ;  /* 0x0000ca0000047a25 */ /* 0x000fc800078e0002 */
[----:B------:R-:W-:-:S04]  /*5960*/  IMAD.WIDE.U32 R2, R0, c[0x0][0x300], R2 ;  /* 0x0000c00000027a25 */ /* 0x000fc800078e0002 */
[C---:B------:R-:W-:Y:S02]  /*5970*/  IMAD R6, R0.reuse, c[0x0][0x32c], R6 ;  /* 0x0000cb0000067a24 */ /* 0x040fe400078e0206 */
[----:B------:R-:W-:Y:S01]  /*5980*/  IMAD R0, R0, c[0x0][0x304], R7 ;  /* 0x0000c10000007a24 */ /* 0x000fe200078e0207 */
[----:B-1----:R-:W-:Y:S02]  /*5990*/  SHF.R.S32.HI R7, RZ, 0x1f, R11 ;  /* 0x0000001fff077819 */ /* 0x002fe4000001140b */
[----:B------:R-:W-:Y:S02]  /*59a0*/  IADD3 R5, R5, R6, RZ ;  /* 0x0000000605057210 */ /* 0x000fe40007ffe0ff */
[----:B------:R-:W-:Y:S01]  /*59b0*/  IADD3 R3, R3, R0, RZ ;  /* 0x0000000003037210 */ /* 0x000fe20007ffe0ff */
[----:B------:R-:W-:Y:S02]  /*59c0*/  IMAD R10, R7, c[0x0][0x330], RZ ;  /* 0x0000cc00070a7a24 */ /* 0x000fe400078e02ff */
[----:B------:R-:W-:-:S04]  /*59d0*/  IMAD.WIDE.U32 R8, R11, c[0x0][0x330], R4 ;  /* 0x0000cc000b087a25 */ /* 0x000fc800078e0004 */
[----:B------:R-:W-:Y:S01]  /*59e0*/  IMAD R10, R11, c[0x0][0x334], R10 ;  /* 0x0000cd000b0a7a24 */ /* 0x000fe200078e020a */
[----:B------:R-:W-:Y:S01]  /*59f0*/  LEA R4, P1, R8, c[0x0][0x310], 0x2 ;  /* 0x0000c40008047a11 */ /* 0x000fe200078210ff */
[----:B------:R-:W-:Y:S02]  /*5a00*/  IMAD R0, R7, c[0x0][0x308], RZ ;  /* 0x0000c20007007a24 */ /* 0x000fe400078e02ff */
[----:B------:R-:W-:Y:S01]  /*5a10*/  IMAD.WIDE.U32 R6, R11, c[0x0][0x308], R2 ;  /* 0x0000c2000b067a25 */ /* 0x000fe200078e0002 */
[----:B------:R-:W-:-:S03]  /*5a20*/  IADD3 R10, R9, R10, RZ ;  /* 0x0000000a090a7210 */ /* 0x000fc60007ffe0ff */
[----:B------:R-:W-:Y:S01]  /*5a30*/  IMAD R0, R11, c[0x0][0x30c], R0 ;  /* 0x0000c3000b007a24 */ /* 0x000fe200078e0200 */
[----:B------:R-:W-:Y:S02]  /*5a40*/  LEA.HI.X R5, R8, c[0x0][0x314], R10, 0x2, P1 ;  /* 0x0000c50008057a11 */ /* 0x000fe400008f140a */
[C---:B------:R-:W-:Y:S02]  /*5a50*/  LEA R2, P0, R6.reuse, c[0x0][0x2e8], 0x2 ;  /* 0x0000ba0006027a11 */ /* 0x040fe400078010ff */
[----:B------:R-:W-:Y:S01]  /*5a60*/  IADD3 R0, R7, R0, RZ ;  /* 0x0000000007007210 */ /* 0x000fe20007ffe0ff */
[----:B------:R-:W-:Y:S03]  /*5a70*/  RED.E.ADD.F32.FTZ.RN.STRONG.GPU [R4.64], R36 ;  /* 0x000000240400798e */ /* 0x000fe6000c10e796 */
[----:B------:R-:W-:Y:S01]  /*5a80*/  LEA.HI.X R3, R6, c[0x0][0x2ec], R0, 0x2, P0 ;  /* 0x0000bb0006037a11 */ /* 0x000fe200000f1400 */
        /* <DEDUP_REMOVED lines=96> */
.L_x_243:
        /* <DEDUP_REMOVED lines=15> */
.L_x_1383:


//--------------------- .text._ZN7cutlass13device_kernelIN5flash19enable_sm80_to_sm89INS1_16FlashAttnBwdSm80INS1_25CollectiveMainloopBwdSm80ILi1ELi1EN4cute5tupleIJNS5_1CILi64EEES8_NS7_ILi192EEEEEENS_6half_tEfNS_4arch4Sm80ELb0ELb1ELb0ELb0ELb1ELb0ELb0ELb0ELi2ELi2ELi2ELi2ELb1EEENS1_24CollectiveEpilogueBwdGQAISA_fSD_Li256ELb0ELb1EEENS1_19SingleTileSchedulerILb0ELb0ELb0ELi64EEEEEEEEEvNT_6ParamsE --------------------------
	.section	.text._ZN7cutlass13device_kernelIN5flash19enable_sm80_to_sm89INS1_16FlashAttnBwdSm80INS1_25CollectiveMainloopBwdSm80ILi1ELi1EN4cute5tupleIJNS5_1CILi64EEES8_NS7_ILi192EEEEEENS_6half_tEfNS_4arch4Sm80ELb0ELb1ELb0ELb0ELb1ELb0ELb0ELb0ELi2ELi2ELi2ELi2ELb1EEENS1_24CollectiveEpilogueBwdGQAISA_fSD_Li256ELb0ELb1EEENS1_19SingleTileSchedulerILb0ELb0ELb0ELi64EEEEEEEEEvNT_6ParamsE,"ax",@progbits
	.sectioninfo	@"SHI_REGISTERS=255"
	.align	128
.text._ZN7cutlass13device_kernelIN5flash19enable_sm80_to_sm89INS1_16FlashAttnBwdSm80INS1_25CollectiveMainloopBwdSm80ILi1ELi1EN4cute5tupleIJNS5_1CILi64EEES8_NS7_ILi192EEEEEENS_6half_tEfNS_4arch4Sm80ELb0ELb1ELb0ELb0ELb1ELb0ELb0ELb0ELi2ELi2ELi2ELi2ELb1EEENS1_24CollectiveEpilogueBwdGQAISA_fSD_Li256ELb0ELb1EEENS1_19SingleTileSchedulerILb0ELb0ELb0ELi64EEEEEEEEEvNT_6ParamsE:
        .type           _ZN7cutlass13device_kernelIN5flash19enable_sm80_to_sm89INS1_16FlashAttnBwdSm80INS1_25CollectiveMainloopBwdSm80ILi1ELi1EN4cute5tupleIJNS5_1CILi64EEES8_NS7_ILi192EEEEEENS_6half_tEfNS_4arch4Sm80ELb0ELb1ELb0ELb0ELb1ELb0ELb0ELb0ELi2ELi2ELi2ELi2ELb1EEENS1_24CollectiveEpilogueBwdGQAISA_fSD_Li256ELb0ELb1EEENS1_19SingleTileSchedulerILb0ELb0ELb0ELi64EEEEEEEEEvNT_6ParamsE,@function
        .size           _ZN7cutlass13device_kernelIN5flash19enable_sm80_to_sm89INS1_16FlashAttnBwdSm80INS1_25CollectiveMainloopBwdSm80ILi1ELi1EN4cute5tupleIJNS5_1CILi64EEES8_NS7_ILi192EEEEEENS_6half_tEfNS_4arch4Sm80ELb0ELb1ELb0ELb0ELb1ELb0ELb0ELb0ELi2ELi2ELi2ELi2ELb1EEENS1_24CollectiveEpilogueBwdGQAISA_fSD_Li256ELb0ELb1EEENS1_19SingleTileSchedulerILb0ELb0ELb0ELi64EEEEEEEEEvNT_6ParamsE,(.L_x_1384 - _ZN7cutlass13device_kernelIN5flash19enable_sm80_to_sm89INS1_16FlashAttnBwdSm80INS1_25CollectiveMainloopBwdSm80ILi1ELi1EN4cute5tupleIJNS5_1CILi64EEES8_NS7_ILi192EEEEEENS_6half_tEfNS_4arch4Sm80ELb0ELb1ELb0ELb0ELb1ELb0ELb0ELb0ELi2ELi2ELi2ELi2ELb1EEENS1_24CollectiveEpilogueBwdGQAISA_fSD_Li256ELb0ELb1EEENS1_19SingleTileSchedulerILb0ELb0ELb0ELi64EEEEEEEEEvNT_6ParamsE)
        .other          _ZN7cutlass13device_kernelIN5flash19enable_sm80_to_sm89INS1_16FlashAttnBwdSm80INS1_25CollectiveMainloopBwdSm80ILi1ELi1EN4cute5tupleIJNS5_1CILi64EEES8_NS7_ILi192EEEEEENS_6half_tEfNS_4arch4Sm80ELb0ELb1ELb0ELb0ELb1ELb0ELb0ELb0ELi2ELi2ELi2ELi2ELb1EEENS1_24CollectiveEpilogueBwdGQAISA_fSD_Li256ELb0ELb1EEENS1_19SingleTileSchedulerILb0ELb0ELb0ELi64EEEEEEEEEvNT_6ParamsE,@"STO_CUDA_ENTRY STV_DEFAULT"
_ZN7cutlass13device_kernelIN5flash19enable_sm80_to_sm89INS1_16FlashAttnBwdSm80INS1_25CollectiveMainloopBwdSm80ILi1ELi1EN4cute5tupleIJNS5_1CILi64EEES8_NS7_ILi192EEEEEENS_6half_tEfNS_4arch4Sm80ELb0ELb1ELb0ELb0ELb1ELb0ELb0ELb0ELi2ELi2ELi2ELi2ELb1EEENS1_24CollectiveEpilogueBwdGQAISA_fSD_Li256ELb0ELb1EEENS1_19SingleTileSchedulerILb0ELb0ELb0ELi64EEEEEEEEEvNT_6ParamsE:
        /* <DEDUP_REMOVED lines=26> */
.L_x_244:
        /* <DEDUP_REMOVED lines=339> */
[----:B------:R1:W1:Y:S01]  /*16d0*/  LDSM.16.M88.4 R168, [R224+0x8080] ;  /* 0x00808000e0a8783b */ /* 0x0002620000000200 */
        /* <DEDUP_REMOVED lines=62> */
[CC--:B-----5:R-:W-:Y:S02]  /*1ac0*/  LEA.HI R8, R21.reuse, R238.reuse, RZ, 0x5 ;  /* 0x000000ee15087211 */ /* 0x0e0fe400078f28ff */
[----:B------:R-:W-:Y:S02]  /*1ad0*/  LEA.HI R9, R21, R238, RZ, 0x2 ;  /* 0x000000ee15097211 */ /* 0x000fe400078f10ff */
[----:B------:R-:W-:-:S02]  /*1ae0*/  ISETP.GE.AND P2, PT, R26, c[0x0][0x1fc], PT ;  /* 0x00007f001a007a0c */ /* 0x000fc40003f46270 */
[--C-:B------:R-:W-:Y:S02]  /*1af0*/  SHF.R.S32.HI R12, RZ, 0x1f, R9.reuse ;  /* 0x0000001fff0c7819 */ /* 0x100fe40000011409 */
[----:B------:R-:W-:Y:S01]  /*1b00*/  ISETP.LT.OR P6, PT, R0, 0x21, P6 ;  /* 0x000000210000780c */ /* 0x000fe200037c1670 */
[----:B-1----:R-:W-:Y:S01]  /*1b10*/  @!P3 IMAD.SHL.U32 R10, R238, 0x10, RZ ;  /* 0x00000010ee0ab824 */ /* 0x002fe200078e00ff */
        /* <DEDUP_REMOVED lines=49> */
[----:B-----5:R-:W-:Y:S01]  /*1e30*/  IMAD.IADD R3, R238, 0x1, -R7 ;  /* 0x00000001ee037824 */ /* 0x020fe200078e0a07 */
        /* <DEDUP_REMOVED lines=54> */
[----:B--234-:R-:W-:Y:S02]  /*21a0*/  IMAD.IADD R3, R3, 0x1, R2 ;  /* 0x0000000103037824 */ /* 0x01cfe400078e0202 */
.L_x_264:
        /* <DEDUP_REMOVED lines=112> */
.L_x_248:
[----:B------:R-:W-:Y:S04]  /*28b0*/  MOV R22, 0x1 ;  /* 0x0000000100167802 */ /* 0x000fe80000000f00 */
[----:B------:R-:W-:Y:S11]  /*28c0*/  ISETP.NE.AND P0, PT, R22, c[0x0][0x2a8], PT ;  /* 0x0000aa0016007a0c */ /* 0x000ff60003f05270 */
[----:B------:R-:W-:Y:S02]  /*28d0*/  @!UPT UIADD3 URZ, URZ, URZ, URZ ;  /* 0x0000003f3f3ff290 */ /* 0x000fe4000fffe03f */
[----:B------:R-:W-:Y:S05]  /*28e0*/  @P0 IMAD.HI.U32 R22, R21, c[0x0][0x2ac], RZ ;  /* 0x0000ab0015160a27 */ /* 0x000fea00078e00ff */
[----:B------:R-:W-:Y:S02]  /*28f0*/  @P0 SHF.R.U32.HI R21, RZ, c[0x0][0x2b0], R22 ;  /* 0x0000ac00ff150a19 */ /* 0x000fe40000011616 */
.L_x_249:
[----:B------:R-:W-:Y:S05]  /*2900*/  BSYNC B0 ;  /* 0x0000000000007941 */ /* 0x000fea0003800000 */
.L_x_247:
[----:B------:R-:W-:Y:S04]  /*2910*/  IMAD.MOV.U32 R22, RZ, RZ, c[0x0][0x2a8] ;  /* 0x0000aa00ff167624 */ /* 0x000fe800078e00ff */
[----:B------:R-:W-:Y:S04]  /*2920*/  IMAD R21, R21, R22, -UR16 ;  /* 0x8000001015157e24 */ /* 0x000fe8000f8e0216 */
[----:B------:R-:W-:Y:S05]  /*2930*/  IMAD.IADD R21, R21, 0x1, -R233 ;  /* 0x0000000115157824 */ /* 0x000fea00078e0ae9 */
[----:B------:R-:W-:Y:S02]  /*2940*/  IADD3 R22, R21, c[0x0][0x2a8], RZ ;  /* 0x0000aa0015167a10 */ /* 0x000fe40007ffe0ff */
[----:B------:R-:W-:Y:S02]  /*2950*/  IMNMX R200, R200, R21, !PT ;  /* 0x00000015c8c87217 */ /* 0x000fe40007800200 */
[----:B------:R-:W-:Y:S02]  /*2960*/  IMNMX R201, R201, R22, PT ;  /* 0x00000016c9c97217 */ /* 0x000fe40003800200 */
.L_x_246:
        /* <DEDUP_REMOVED lines=20> */
.L_x_252:
[----:B------:R-:W-:Y:S04]  /*2ab0*/  MOV R22, 0x1 ;  /* 0x0000000100167802 */ /* 0x000fe80000000f00 */
[----:B------:R-:W-:Y:S11]  /*2ac0*/  ISETP.NE.AND P0, PT, R22, c[0x0][0x2a8], PT ;  /* 0x0000aa0016007a0c */ /* 0x000ff60003f05270 */
[----:B------:R-:W-:Y:S02]  /*2ad0*/  @!UPT UIADD3 URZ, URZ, URZ, URZ ;  /* 0x0000003f3f3ff290 */ /* 0x000fe4000fffe03f */
[----:B------:R-:W-:Y:S05]  /*2ae0*/  @P0 IMAD.HI.U32 R22, R21, c[0x0][0x2ac], RZ ;  /* 0x0000ab0015160a27 */ /* 0x000fea00078e00ff */
[----:B------:R-:W-:Y:S02]  /*2af0*/  @P0 SHF.R.U32.HI R21, RZ, c[0x0][0x2b0], R22 ;  /* 0x0000ac00ff150a19 */ /* 0x000fe40000011616 */
.L_x_253:
[----:B------:R-:W-:Y:S05]  /*2b00*/  BSYNC B0 ;  /* 0x0000000000007941 */ /* 0x000fea0003800000 */
.L_x_251:
[----:B------:R-:W-:Y:S04]  /*2b10*/  IMAD.MOV.U32 R22, RZ, RZ, c[0x0][0x2a8] ;  /* 0x0000aa00ff167624 */ /* 0x000fe800078e00ff */
[----:B------:R-:W-:Y:S04]  /*2b20*/  IMAD R21, R21, R22, -UR16 ;  /* 0x8000001015157e24 */ /* 0x000fe8000f8e0216 */
[----:B------:R-:W-:Y:S05]  /*2b30*/  IMAD.IADD R21, R21, 0x1, -R233 ;  /* 0x0000000115157824 */ /* 0x000fea00078e0ae9 */
[----:B------:R-:W-:Y:S02]  /*2b40*/  IADD3 R22, R21, c[0x0][0x2a8], RZ ;  /* 0x0000aa0015167a10 */ /* 0x000fe40007ffe0ff */
[----:B------:R-:W-:Y:S02]  /*2b50*/  IMNMX R202, R202, R21, !PT ;  /* 0x00000015caca7217 */ /* 0x000fe40007800200 */
[----:B------:R-:W-:Y:S02]  /*2b60*/  IMNMX R203, R203, R22, PT ;  /* 0x00000016cbcb7217 */ /* 0x000fe40003800200 */
.L_x_250:
        /* <DEDUP_REMOVED lines=20> */
.L_x_256:
[----:B------:R-:W-:Y:S04]  /*2cb0*/  MOV R22, 0x1 ;  /* 0x0000000100167802 */ /* 0x000fe80000000f00 */
[----:B------:R-:W-:Y:S11]  /*2cc0*/  ISETP.NE.AND P0, PT, R22, c[0x0][0x2a8], PT ;  /* 0x0000aa0016007a0c */ /* 0x000ff60003f05270 */
[----:B------:R-:W-:Y:S02]  /*2cd0*/  @!UPT UIADD3 URZ, URZ, URZ, URZ ;  /* 0x0000003f3f3ff290 */ /* 0x000fe4000fffe03f */
[----:B------:R-:W-:Y:S05]  /*2ce0*/  @P0 IMAD.HI.U32 R22, R21, c[0x0][0x2ac], RZ ;  /* 0x0000ab0015160a27 */ /* 0x000fea00078e00ff */
[----:B------:R-:W-:Y:S02]  /*2cf0*/  @P0 SHF.R.U32.HI R21, RZ, c[0x0][0x2b0], R22 ;  /* 0x0000ac00ff150a19 */ /* 0x000fe40000011616 */
.L_x_257:
[----:B------:R-:W-:Y:S05]  /*2d00*/  BSYNC B0 ;  /* 0x0000000000007941 */ /* 0x000fea0003800000 */
.L_x_255:
[----:B------:R-:W-:Y:S04]  /*2d10*/  IMAD.MOV.U32 R22, RZ, RZ, c[0x0][0x2a8] ;  /* 0x0000aa00ff167624 */ /* 0x000fe800078e00ff */
[----:B------:R-:W-:Y:S04]  /*2d20*/  IMAD R21, R21, R22, -UR16 ;  /* 0x8000001015157e24 */ /* 0x000fe8000f8e0216 */
[----:B------:R-:W-:Y:S05]  /*2d30*/  IMAD.IADD R21, R21, 0x1, -R233 ;  /* 0x0000000115157824 */ /* 0x000fea00078e0ae9 */
[----:B------:R-:W-:Y:S02]  /*2d40*/  IADD3 R22, R21, c[0x0][0x2a8], RZ ;  /* 0x0000aa0015167a10 */ /* 0x000fe40007ffe0ff */
[----:B------:R-:W-:Y:S02]  /*2d50*/  IMNMX R204, R204, R21, !PT ;  /* 0x00000015cccc7217 */ /* 0x000fe40007800200 */
[----:B------:R-:W-:Y:S02]  /*2d60*/  IMNMX R205, R205, R22, PT ;  /* 0x00000016cdcd7217 */ /* 0x000fe40003800200 */
.L_x_254:
        /* <DEDUP_REMOVED lines=20> */
.L_x_260:
[----:B------:R-:W-:Y:S04]  /*2eb0*/  MOV R21, 0x1 ;  /* 0x0000000100157802 */ /* 0x000fe80000000f00 */
[----:B------:R-:W-:Y:S11]  /*2ec0*/  ISETP.NE.AND P0, PT, R21, c[0x0][0x2a8], PT ;  /* 0x0000aa0015007a0c */ /* 0x000ff60003f05270 */
[----:B------:R-:W-:Y:S02]  /*2ed0*/  @!UPT UIADD3 URZ, URZ, URZ, URZ ;  /* 0x0000003f3f3ff290 */ /* 0x000fe4000fffe03f */
[----:B------:R-:W-:Y:S05]  /*2ee0*/  @P0 IMAD.HI.U32 R21, R20, c[0x0][0x2ac], RZ ;  /* 0x0000ab0014150a27 */ /* 0x000fea00078e00ff */
[----:B------:R-:W-:Y:S02]  /*2ef0*/  @P0 SHF.R.U32.HI R20, RZ, c[0x0][0x2b0], R21 ;  /* 0x0000ac00ff140a19 */ /* 0x000fe40000011615 */
.L_x_261:
[----:B------:R-:W-:Y:S05]  /*2f00*/  BSYNC B0 ;  /* 0x0000000000007941 */ /* 0x000fea0003800000 */
.L_x_259:
[----:B------:R-:W-:Y:S04]  /*2f10*/  IMAD.MOV.U32 R21, RZ, RZ, c[0x0][0x2a8] ;  /* 0x0000aa00ff157624 */ /* 0x000fe800078e00ff */
[----:B------:R-:W-:Y:S04]  /*2f20*/  IMAD R20, R20, R21, -UR16 ;  /* 0x8000001014147e24 */ /* 0x000fe8000f8e0215 */
[----:B------:R-:W-:Y:S05]  /*2f30*/  IMAD.IADD R20, R20, 0x1, -R233 ;  /* 0x0000000114147824 */ /* 0x000fea00078e0ae9 */
[----:B------:R-:W-:Y:S02]  /*2f40*/  IADD3 R21, R20, c[0x0][0x2a8], RZ ;  /* 0x0000aa0014157a10 */ /* 0x000fe40007ffe0ff */
[----:B------:R-:W-:Y:S02]  /*2f50*/  IMNMX R206, R206, R20, !PT ;  /* 0x00000014cece7217 */ /* 0x000fe40007800200 */
[----:B------:R-:W-:Y:S02]  /*2f60*/  IMNMX R207, R207, R21, PT ;  /* 0x00000015cfcf7217 */ /* 0x000fe40003800200 */
.L_x_258:
        /* <DEDUP_REMOVED lines=307> */
[----:B---34-:R-:W-:Y:S01]  /*42a0*/  LOP3.LUT P4, RZ, R236, 0x1, RZ, 0xc0, !PT ;  /* 0x00000001ecff7812 */ /* 0x018fe2000788c0ff */
        /* <DEDUP_REMOVED lines=55> */
.L_x_262:
[-C--:B---34-:R-:W-:Y:S01]  /*4620*/  HMMA.16816.F32 R84, R4, R12.reuse, R84 ;  /* 0x0000000c0454723c */ /* 0x098fe20000001854 */
        /* <DEDUP_REMOVED lines=126> */
.L_x_263:
[-C--:B-1234-:R-:W-:Y:S01]  /*4e10*/  HMMA.16816.F32 R4, R144, R16.reuse, RZ ;  /* 0x000000109004723c */ /* 0x09efe200000018ff */
        /* <DEDUP_REMOVED lines=164> */
.L_x_245:
[----:B------:R-:W-:Y:S05]  /*5860*/  @P1 EXIT ;  /* 0x000000000000194d */ /* 0x000fea0003800000 */
[----:B------:R-:W2:Y:S01]  /*5870*/  S2R R2, SR_CTAID.Y ;  /* 0x0000000000027919 */ /* 0x000ea20000002600 */
[----:B------:R-:W-:Y:S01]  /*5880*/  IMAD.MOV.U32 R0, RZ, RZ, 0x1 ;  /* 0x00000001ff007424 */ /* 0x000fe200078e00ff */
[----:B------:R-:W-:Y:S01]  /*5890*/  ULDC UR5, c[0x0][0x358] ;  /* 0x0000d60000057ab9 */ /* 0x000fe20000000800 */
[----:B------:R-:W-:Y:S01]  /*58a0*/  BSSY B0, `(.L_x_265) ;  /* 0x000001e000007945 */ /* 0x000fe20003800000 */
[----:B-1----:R-:W1:Y:S01]  /*58b0*/  S2R R15, SR_CTAID.Z ;  /* 0x00000000000f7919 */ /* 0x002e620000002700 */
[----:B------:R-:W-:-:S03]  /*58c0*/  UIMAD UR5, UR13, UR5, URZ ;  /* 0x000000050d0572a4 */ /* 0x000fc6000f8e023f */
[----:B------:R-:W-:Y:S01]  /*58d0*/  BAR.SYNC.DEFER_BLOCKING 0x1, 0x100 ;  /* 0x0044000000007b1d */ /* 0x000fe20000010000 */
[----:B------:R-:W-:-:S05]  /*58e0*/  ISETP.NE.AND P0, PT, R0, c[0x0][0x338], PT ;  /* 0x0000ce0000007a0c */ /* 0x000fca0003f05270 */
[----:B------:R-:W-:Y:S02]  /*58f0*/  ULDC UR4, c[0x0][0x2f4] ;  /* 0x0000bd0000047ab9 */ /* 0x000fe40000000800 */
[----:B------:R-:W-:-:S04]  /*5900*/  UIMAD UR5, UR5, UR4, URZ ;  /* 0x00000004050572a4 */ /* 0x000fc8000f8e023f */
[----:B------:R-:W-:Y:S02]  /*5910*/  USHF.R.S32.HI UR4, URZ, 0x1f, UR5 ;  /* 0x0000001f3f047899 */ /* 0x000fe40008011405 */
[----:B--2---:R-:W-:-:S04]  /*5920*/  @P0 IMAD.HI.U32 R0, R2, c[0x0][0x33c], RZ ;  /* 0x0000cf0002000a27 */ /* 0x004fc800078e00ff */
[----:B------:R-:W-:Y:S01]  /*5930*/  IMAD.MOV.U32 R7, RZ, RZ, R2 ;  /* 0x000000ffff077224 */ /* 0x000fe200078e0002 */
[----:B------:R-:W-:Y:S01]  /*5940*/  @P0 SHF.R.U32.HI R7, RZ, c[0x0][0x340], R0 ;  /* 0x0000d000ff070a19 */ /* 0x000fe20000011600 */
[----:B-1----:R-:W-:Y:S01]  /*5950*/  IMAD R3, R15, c[0x0][0x2f4], RZ ;  /* 0x0000bd000f037a24 */ /* 0x002fe200078e02ff */
[----:B------:R-:W-:Y:S02]  /*5960*/  SHF.R.S32.HI R16, RZ, 0x1f, R15 ;  /* 0x0000001fff107819 */ /* 0x000fe4000001140f */
[--C-:B------:R-:W-:Y:S01]  /*5970*/  SHF.R.S32.HI R10, RZ, 0x1f, R7.reuse ;  /* 0x0000001fff0a7819 */ /* 0x100fe20000011407 */
[----:B------:R-:W-:Y:S01]  /*5980*/  IMAD.MOV R6, RZ, RZ, -R7 ;  /* 0x000000ffff067224 */ /* 0x000fe200078e0a07 */
[----:B------:R-:W-:Y:S02]  /*5990*/  SHF.R.S32.HI R14, RZ, 0x1f, R3 ;  /* 0x0000001fff0e7819 */ /* 0x000fe40000011403 */
[----:B------:R-:W-:Y:S01]  /*59a0*/  IADD3 R0, P1, P0, R3, UR5, R7 ;  /* 0x0000000503007c10 */ /* 0x000fe2000f83e007 */
[----:B------:R-:W-:-:S03]  /*59b0*/  IMAD R6, R6, c[0x0][0x338], R2 ;  /* 0x0000ce0006067a24 */ /* 0x000fc600078e0202 */
[----:B------:R-:W-:Y:S01]  /*59c0*/  IADD3.X R14, R14, UR4, R10, P1, P0 ;  /* 0x000000040e0e7c10 */ /* 0x000fe20008fe040a */
[----:B------:R-:W-:Y:S01]  /*59d0*/  IMAD.SHL.U32 R11, R0, 0x4, RZ ;  /* 0x00000004000b7824 */ /* 0x000fe200078e00ff */
[----:B------:R-:W-:Y:S02]  /*59e0*/  ISETP.NE.AND P1, PT, R238, RZ, PT ;  /* 0x000000ffee00720c */ /* 0x000fe40003f25270 */
[----:B------:R-:W-:Y:S02]  /*59f0*/  SHF.L.U64.HI R14, R0, 0x2, R14 ;  /* 0x00000002000e7819 */ /* 0x000fe4000001020e */
[----:B------:R-:W-:-:S04]  /*5a00*/  IADD3 R4, P0, R11, c[0x0][0x350], RZ ;  /* 0x0000d4000b047a10 */ /* 0x000fc80007f1e0ff */
[----:B------:R-:W-:-:S05]  /*5a10*/  IADD3.X R5, R14, c[0x0][0x354], RZ, P0, !PT ;  /* 0x0000d5000e057a10 */ /* 0x000fca00007fe4ff */
[----:B------:R-:W-:Y:S05]  /*5a20*/  @P1 BRA `(.L_x_266) ;  /* 0x0000005000001947 */ /* 0x000fea0003800000 */
.L_x_267:
[----:B------:R-:W2:Y:S01]  /*5a30*/  LDG.E.STRONG.GPU R0, [R4.64] ;  /* 0x0000001604007981 */ /* 0x000ea2000c1ef900 */
[----:B------:R-:W-:Y:S01]  /*5a40*/  YIELD ;  /* 0x0000000000007946 */ /* 0x000fe20003800000 */
[----:B--2---:R-:W-:Y:S01]  /*5a50*/  ISETP.NE.AND P0, PT, R0, R6, PT ;  /* 0x000000060000720c */ /* 0x004fe20003f05270 */
[----:B------:R-:W-:-:S12]  /*5a60*/  CCTL.IVALL ;  /* 0x00000000ff00798f */ /* 0x000fd80002000000 */
[----:B------:R-:W-:Y:S05]  /*5a70*/  @P0 BRA `(.L_x_267) ;  /* 0xffffffb000000947 */ /* 0x000fea000383ffff */
.L_x_266:
[----:B------:R-:W-:Y:S05]  /*5a80*/  BSYNC B0 ;  /* 0x0000000000007941 */ /* 0x000fea0003800000 */
.L_x_265:
[----:B------:R-:W-:Y:S01]  /*5a90*/  MOV R17, 0xffffffff ;  /* 0xffffffff00117802 */ /* 0x000fe20000000f00 */
[----:B------:R-:W-:Y:S05]  /*5aa0*/  BRA.CONV ~URZ, `(.L_x_268) ;  /* 0x000000237f007947 */ /* 0x000fea000b800000 */
[----:B------:R-:W-:Y:S02]  /*5ab0*/  MOV R2, 0x5ad0 ;  /* 0x00005ad000027802 */ /* 0x000fe40000000f00 */
[----:B------:R-:W-:Y:S05]  /*5ac0*/  CALL.REL.NOINC `($__internal_2_$__cuda_sm70_warpsync) ;  /* 0x00000a8000007944 */ /* 0x000fea0003c00000 */
.L_x_268:
[----:B------:R-:W-:Y:S01]  /*5ad0*/  UIMAD UR5, UR13, 0x3000, URZ ;  /* 0x000030000d0578a4 */ /* 0x000fe2000f8e023f */
[----:B------:R-:W-:Y:S01]  /*5ae0*/  IMAD R0, R10, c[0x0][0x328], RZ ;  /* 0x0000ca000a007a24 */ /* 0x000fe200078e02ff */
[----:B------:R-:W-:-:S06]  /*5af0*/  NOP ;  /* 0x0000000000007918 */ /* 0x000fcc0000000000 */
[----:B------:R-:W-:Y:S01]  /*5b00*/  USHF.R.S32.HI UR4, URZ, 0x1f, UR5 ;  /* 0x0000001f3f047899 */ /* 0x000fe20008011405 */
[----:B------:R-:W-:Y:S01]  /*5b10*/  IADD3 R8, P0, R238, UR5, RZ ;  /* 0x00000005ee087c10 */ /* 0x000fe2000ff1e0ff */
[----:B------:R-:W-:Y:S02]  /*5b20*/  IMAD R0, R7, c[0x0][0x32c], R0 ;  /* 0x0000cb0007007a24 */ /* 0x000fe400078e0200 */
[----:B------:R-:W-:Y:S02]  /*5b30*/  IMAD R12, R16, c[0x0][0x330], RZ ;  /* 0x0000cc00100c7a24 */ /* 0x000fe400078e02ff */
[----:B------:R-:W-:-:S05]  /*5b40*/  LEA.HI.X.SX32 R9, R238, UR4, 0x1, P0 ;  /* 0x00000004ee097c11 */ /* 0x000fca00080f0eff */
        /* <DEDUP_REMOVED lines=56> */
[----:B-1----:R-:W-:Y:S02]  /*5ed0*/  MOV R2, 0x5ef0 ;  /* 0x00005ef000027802 */ /* 0x002fe40000000f00 */
[----:B------:R-:W-:Y:S05]  /*5ee0*/  CALL.REL.NOINC `($__internal_2_$__cuda_sm70_warpsync) ;  /* 0x0000066000007944 */ /* 0x000fea0003c00000 */
.L_x_269:
        /* <DEDUP_REMOVED lines=12> */
.L_x_271:
[----:B------:R-:W-:Y:S05]  /*5fb0*/  BSYNC B0 ;  /* 0x0000000000007941 */ /* 0x000fea0003800000 */
.L_x_270:
[----:B--2---:R-:W-:Y:S01]  /*5fc0*/  IADD3 R4, P0, R11, c[0x0][0x348], RZ ;  /* 0x0000d2000b047a10 */ /* 0x004fe20007f1e0ff */
[----:B------:R-:W-:Y:S03]  /*5fd0*/  BSSY B0, `(.L_x_272) ;  /* 0x0000008000007945 */ /* 0x000fe60003800000 */
[----:B------:R-:W-:Y:S01]  /*5fe0*/  IADD3.X R5, R14, c[0x0][0x34c], RZ, P0, !PT ;  /* 0x0000d3000e057a10 */ /* 0x000fe200007fe4ff */
[----:B------:R-:W-:Y:S05]  /*5ff0*/  @P1 BRA `(.L_x_273) ;  /* 0x0000005000001947 */ /* 0x000fea0003800000 */
.L_x_274:
[----:B------:R-:W2:Y:S01]  /*6000*/  LDG.E.STRONG.GPU R0, [R4.64] ;  /* 0x0000001604007981 */ /* 0x000ea2000c1ef900 */
[----:B------:R-:W-:Y:S01]  /*6010*/  YIELD ;  /* 0x0000000000007946 */ /* 0x000fe20003800000 */
[----:B--2---:R-:W-:Y:S01]  /*6020*/  ISETP.NE.AND P0, PT, R0, R6, PT ;  /* 0x000000060000720c */ /* 0x004fe20003f05270 */
[----:B------:R-:W-:-:S12]  /*6030*/  CCTL.IVALL ;  /* 0x00000000ff00798f */ /* 0x000fd80002000000 */
[----:B------:R-:W-:Y:S05]  /*6040*/  @P0 BRA `(.L_x_274) ;  /* 0xffffffb000000947 */ /* 0x000fea000383ffff */
.L_x_273:
[----:B------:R-:W-:Y:S05]  /*6050*/  BSYNC B0 ;  /* 0x0000000000007941 */ /* 0x000fea0003800000 */
.L_x_272:
[----:B------:R-:W-:Y:S05]  /*6060*/  BRA.CONV ~URZ, `(.L_x_275) ;  /* 0x000000237f007947 */ /* 0x000fea000b800000 */
[----:B-1----:R-:W-:Y:S02]  /*6070*/  MOV R2, 0x6090 ;  /* 0x0000609000027802 */ /* 0x002fe40000000f00 */
[----:B------:R-:W-:Y:S05]  /*6080*/  CALL.REL.NOINC `($__internal_2_$__cuda_sm70_warpsync) ;  /* 0x000004c000007944 */ /* 0x000fea0003c00000 */
.L_x_275:
        /* <DEDUP_REMOVED lines=64> */
.L_x_276:
        /* <DEDUP_REMOVED lines=12> */
        .weak           $__internal_2_$__cuda_sm70_warpsync
        .type           $__internal_2_$__cuda_sm70_warpsync,@function
        .size           $__internal_2_$__cuda_sm70_warpsync,(.L_x_1384 - $__internal_2_$__cuda_sm70_warpsync)
$__internal_2_$__cuda_sm70_warpsync:
[----:B------:R-:W-:Y:S01]  /*6550*/  MOV R3, 0x0 ;  /* 0x0000000000037802 */ /* 0x000fe20000000f00 */
[----:B------:R-:W-:Y:S04]  /*6560*/  WARPSYNC R17 ;  /* 0x0000001100007348 */ /* 0x000fe80003800000 */
[----:B------:R-:W-:Y:S05]  /*6570*/  RET.REL.NODEC R2 `(_ZN7cutlass13device_kernelIN5flash19enable_sm80_to_sm89INS1_16FlashAttnBwdSm80INS1_25CollectiveMainloopBwdSm80ILi1ELi1EN4cute5tupleIJNS5_1CILi64EEES8_NS7_ILi192EEEEEENS_6half_tEfNS_4arch4Sm80ELb0ELb1ELb0ELb0ELb1ELb0ELb0ELb0ELi2ELi2ELi2ELi2ELb1EEENS1_24CollectiveEpilogueBwdGQAISA_fSD_Li256ELb0ELb1EEENS1_19SingleTileSchedulerILb0ELb0ELb0ELi64EEEEEEEEEvNT_6ParamsE) ;  /* 0xffff9a8002007950 */ /* 0x000fea0003c3ffff */
.L_x_277:
        /* <DEDUP_REMOVED lines=16> */
.L_x_1384:


//--------------------- .text._ZN7cutlass13device_kernelIN5flash19enable_sm80_to_sm89INS1_16FlashAttnBwdSm80INS1_25CollectiveMainloopBwdSm80ILi1ELi1EN4cute5tupleIJNS5_1CILi64EEES8_NS7_ILi192EEEEEENS_6half_tEfNS_4arch4Sm80ELb0ELb1ELb0ELb1ELb0ELb0ELb0ELb0ELi2ELi2ELi2ELi2ELb1EEENS1_21CollectiveEpilogueBwdISA_SB_SD_Li256ELb1ELb0ELi4EEENS1_19SingleTileSchedulerILb1ELb0ELb0ELi64EEEEEEEEEvNT_6ParamsE --------------------------
	.section	.text._ZN7cutlass13device_kernelIN5flash19enable_sm80_to_sm89INS1_16FlashAttnBwdSm80INS1_25CollectiveMainloopBwdSm80ILi1ELi1EN4cute5tupleIJNS5_1CILi64EEES8_NS7_ILi192EEEEEENS_6half_tEfNS_4arch4Sm80ELb0ELb1ELb0ELb1ELb0ELb0ELb0ELb0ELi2ELi2ELi2ELi2ELb1EEENS1_21CollectiveEpilogueBwdISA_SB_SD_Li256ELb1ELb0ELi4EEENS1_19SingleTileSchedulerILb1ELb0ELb0ELi64EEEEEEEEEvNT_6ParamsE,"ax",@progbits
	.sectioninfo	@"SHI_REGISTERS=255"
	.align	128
.text._ZN7cutlass13device_kernelIN5flash19enable_sm80_to_sm89INS1_16FlashAttnBwdSm80INS1_25CollectiveMainloopBwdSm80ILi1ELi1EN4cute5tupleIJNS5_1CILi64EEES8_NS7_ILi192EEEEEENS_6half_tEfNS_4arch4Sm80ELb0ELb1ELb0ELb1ELb0ELb0ELb0ELb0ELi2ELi2ELi2ELi2ELb1EEENS1_21CollectiveEpilogueBwdISA_SB_SD_Li256ELb1ELb0ELi4EEENS1_19SingleTileSchedulerILb1ELb0ELb0ELi64EEEEEEEEEvNT_6ParamsE:
        .type           _ZN7cutlass13device_kernelIN5flash19enable_sm80_to_sm89INS1_16FlashAttnBwdSm80INS1_25CollectiveMainloopBwdSm80ILi1ELi1EN4cute5tupleIJNS5_1CILi64EEES8_NS7_ILi192EEEEEENS_6half_tEfNS_4arch4Sm80ELb0ELb1ELb0ELb1ELb0ELb0ELb0ELb0ELi2ELi2ELi2ELi2ELb1EEENS1_21CollectiveEpilogueBwdISA_SB_SD_Li256ELb1ELb0ELi4EEENS1_19SingleTileSchedulerILb1ELb0ELb0ELi64EEEEEEEEEvNT_6ParamsE,@function
        .size           _ZN7cutlass13device_kernelIN5flash19enable_sm80_to_sm89INS1_16FlashAttnBwdSm80INS1_25CollectiveMainloopBwdSm80ILi1ELi1EN4cute5tupleIJNS5_1CILi64EEES8_NS7_ILi192EEEEEENS_6half_tEfNS_4arch4Sm80ELb0ELb1ELb0ELb1ELb0ELb0ELb0ELb0ELi2ELi2ELi2ELi2ELb1EEENS1_21CollectiveEpilogueBwdISA_SB_SD_Li256ELb1ELb0ELi4EEENS1_19SingleTileSchedulerILb1ELb0ELb0ELi64EEEEEEEEEvNT_6ParamsE,(.L_x_1386 - _ZN7cutlass13device_kernelIN5flash19enable_sm80_to_sm89INS1_16FlashAttnBwdSm80INS1_25CollectiveMainloopBwdSm80ILi1ELi1EN4cute5tupleIJNS5_1CILi64EEES8_NS7_ILi192EEEEEENS_6half_tEfNS_4arch4Sm80ELb0ELb1ELb0ELb1ELb0ELb0ELb0ELb0ELi2ELi2ELi2ELi2ELb1EEENS1_21CollectiveEpilogueBwdISA_SB_SD_Li256ELb1ELb0ELi4EEENS1_19SingleTileSchedulerILb1ELb0ELb0ELi64EEEEEEEEEvNT_6ParamsE)
        .other          _ZN7cutlass13device_kernelIN5flash19enable_sm80_to_sm89INS1_16FlashAttnBwdSm80INS1_25CollectiveMainloopBwdSm80ILi1ELi1EN4cute5tupleIJNS5_1CILi64EEES8_NS7_ILi192EEEEEENS_6half_tEfNS_4arch4Sm80ELb0ELb1ELb0ELb1ELb0ELb0ELb0ELb0ELi2ELi2ELi2ELi2ELb1EEENS1_21CollectiveEpilogueBwdISA_SB_SD_Li256ELb1ELb0ELi4EEENS1_19SingleTileSchedulerILb1ELb0ELb0ELi64EEEEEEEEEvNT_6ParamsE,@"STO_CUDA_ENTRY STV_DEFAULT"
_ZN7cutlass13device_kernelIN5flash19enable_sm80_to_sm89INS1_16FlashAttnBwdSm80INS1_25CollectiveMainloopBwdSm80ILi1ELi1EN4cute5tupleIJNS5_1CILi64EEES8_NS7_ILi192EEEEEENS_6half_tEfNS_4arch4Sm80ELb0ELb1ELb0ELb1ELb0ELb0ELb0ELb0ELi2ELi2ELi2ELi2ELb1EEENS1_21CollectiveEpilogueBwdISA_SB_SD_Li256ELb1ELb0ELi4EEENS1_19SingleTileSchedulerILb1ELb0ELb0ELi64EEEEEEEEEvNT_6ParamsE:
[----:B------:R-:W-:Y:S02]  /*0000*/  MOV R1, c[0x0][0x28] ;  /* 0x00000a0000017a02 */ /* 0x000fe40000000f00 */
[----:B------:R-:W1:Y:S01]  /*0010*/  S2R R233, SR_TID.X ;  /* 0x0000000000e97919 */ /* 0x000e620000002100 */
[----:B------:R-:W-:Y:S01]  /*0020*/  IMAD.MOV.U32 R7, RZ, RZ, 0x4 ;  /* 0x00000004ff077424 */ /* 0x000fe200078e00ff */
[----:B------:R-:W2:Y:S01]  /*0030*/  S2UR UR10, SR_CTAID.X ;  /* 0x00000000000a79c3 */ /* 0x000ea20000002500 */
[----:B------:R-:W-:Y:S01]  /*0040*/  ULDC.64 UR16, c[0x0][0x118] ;  /* 0x0000460000107ab9 */ /* 0x000fe20000000a00 */
[----:B------:R-:W3:Y:S01]  /*0050*/  S2R R238, SR_CTAID.Z ;  /* 0x0000000000ee7919 */ /* 0x000ee20000002700 */
[----:B------:R-:W-:-:S03]  /*0060*/  IADD3 R1, R1, -0x20, RZ ;  /* 0xffffffe001017810 */ /* 0x000fc60007ffe0ff */
[----:B------:R-:W4:Y:S01]  /*0070*/  S2R R3, SR_CTAID.Y ;  /* 0x0000000000037919 */ /* 0x000f220000002600 */
[----:B-1----:R-:W-:Y:S01]  /*0080*/  SHF.R.U32.HI R0, RZ, 0x5, R233 ;  /* 0x00000005ff007819 */ /* 0x002fe200000116e9 */
[----:B---3--:R-:W-:-:S05]  /*0090*/  IMAD.WIDE R4, R238, R7, c[0x0][0x3c0] ;  /* 0x0000f000ee047625 */ /* 0x008fca00078e0207 */
[----:B------:R-:W1:Y:S02]  /*00a0*/  SHFL.IDX PT, R0, R0, RZ, 0x1f ;  /* 0x00001fff00007589 */ /* 0x000e6400000e0000 */
[----:B-1----:R-:W-:-:S13]  /*00b0*/  ISETP.NE.AND P0, PT, R0, RZ, PT ;  /* 0x000000ff0000720c */ /* 0x002fda0003f05270 */
[----:B------:R-:W-:Y:S05]  /*00c0*/  @!P0 BRA `(.L_x_278) ;  /* 0x0000012000008947 */ /* 0x000fea0003800000 */
[----:B--2-4-:R-:W-:-:S04]  /*00d0*/  ISETP.NE.U32.AND P0, PT, RZ, c[0x0][0x3c0], PT ;  /* 0x0000f000ff007a0c */ /* 0x014fc80003f05070 */
[----:B------:R-:W-:-:S13]  /*00e0*/  ISETP.NE.AND.EX P0, PT, RZ, c[0x0][0x3c4], PT, P0 ;  /* 0x0000f100ff007a0c */ /* 0x000fda0003f05300 */
[----:B------:R-:W-:Y:S05]  /*00f0*/  @!P0 BRA `(.L_x_279) ;  /* 0x0000002000008947 */ /* 0x000fea0003800000 */
[----:B------:R1:W5:Y:S01]  /*0100*/  LDG.E R0, [R4.64] ;  /* 0x0000001004007981 */ /* 0x000362000c1e1900 */
[----:B------:R-:W-:Y:S05]  /*0110*/  BRA `(.L_x_280) ;  /* 0x0000009000007947 */ /* 0x000fea0003800000 */
.L_x_279:
        /* <DEDUP_REMOVED lines=8> */
.L_x_281:
[----:B------:R-:W-:Y:S02]  /*01a0*/  MOV R0, c[0x0][0x3a4] ;  /* 0x0000e90000007a02 */ /* 0x000fe40000000f00 */
.L_x_280:
[----:B------:R-:W-:-:S06]  /*01b0*/  USHF.L.U32 UR14, UR10, 0x6, URZ ;  /* 0x000000060a0e7899 */ /* 0x000fcc000800063f */
[----:B-----5:R-:W-:-:S04]  /*01c0*/  ISETP.LE.AND P0, PT, R0, UR14, PT ;  /* 0x0000000e00007c0c */ /* 0x020fc8000bf03270 */
[----:B------:R-:W-:Y:S01]  /*01d0*/  SEL R238, R238, 0xffffffff, !P0 ;  /* 0xffffffffeeee7807 */ /* 0x000fe20004000000 */
[----:B------:R-:W-:Y:S05]  /*01e0*/  BRA `(.L_x_282) ;  /* 0x0000011000007947 */ /* 0x000fea0003800000 */
.L_x_278:
[----:B--2-4-:R-:W-:-:S04]  /*01f0*/  ISETP.NE.U32.AND P0, PT, RZ, c[0x0][0x3c0], PT ;  /* 0x0000f000ff007a0c */ /* 0x014fc80003f05070 */
[----:B------:R-:W-:-:S13]  /*0200*/  ISETP.NE.AND.EX P0, PT, RZ, c[0x0][0x3c4], PT, P0 ;  /* 0x0000f100ff007a0c */ /* 0x000fda0003f05300 */
[----:B------:R-:W-:Y:S05]  /*0210*/  @!P0 BRA `(.L_x_283) ;  /* 0x0000002000008947 */ /* 0x000fea0003800000 */
[----:B------:R1:W5:Y:S01]  /*0220*/  LDG.E R0, [R4.64] ;  /* 0x0000001004007981 */ /* 0x000362000c1e1900 */
[----:B------:R-:W-:Y:S05]  /*0230*/  BRA `(.L_x_284) ;  /* 0x0000009000007947 */ /* 0x000fea0003800000 */
.L_x_283:
        /* <DEDUP_REMOVED lines=8> */
.L_x_285:
[----:B------:R-:W-:Y:S02]  /*02c0*/  MOV R0, c[0x0][0x3a4] ;  /* 0x0000e90000007a02 */ /* 0x000fe40000000f00 */
.L_x_284:
[----:B------:R-:W-:-:S06]  /*02d0*/  USHF.L.U32 UR14, UR10, 0x6, URZ ;  /* 0x000000060a0e7899 */ /* 0x000fcc000800063f */
[----:B-----5:R-:W-:-:S04]  /*02e0*/  ISETP.LE.AND P0, PT, R0, UR14, PT ;  /* 0x0000000e00007c0c */ /* 0x020fc8000bf03270 */
[----:B------:R-:W-:-:S04]  /*02f0*/  SEL R238, R238, 0xffffffff, !P0 ;  /* 0xffffffffeeee7807 */ /* 0x000fc80004000000 */
.L_x_282:
        /* <DEDUP_REMOVED lines=9> */
[----:B-1----:R-:W2:Y:S02]  /*0390*/  @P1 LDG.E R5, [R10.64] ;  /* 0x000000100a051981 */ /* 0x002ea4000c1e1900 */
[----:B------:R-:W-:-:S04]  /*03a0*/  @P0 IMAD.WIDE R12, R238, R7, c[0x0][0x2d8] ;  /* 0x0000b600ee0c0625 */ /* 0x000fc800078e0207 */
[----:B------:R-:W-:Y:S01]  /*03b0*/  IMAD.MOV.U32 R0, RZ, RZ, RZ ;  /* 0x000000ffff007224 */ /* 0x000fe200078e00ff */
[----:B------:R-:W3:Y:S01]  /*03c0*/  @P0 LDG.E R6, [R12.64] ;  /* 0x000000100c060981 */ /* 0x000ee2000c1e1900 */
[----:B------:R-:W-:Y:S02]  /*03d0*/  IMAD.MOV.U32 R2, RZ, RZ, RZ ;  /* 0x000000ffff027224 */ /* 0x000fe400078e00ff */
[----:B------:R-:W-:Y:S02]  /*03e0*/  IMAD.WIDE R8, R238, R7, c[0x0][0x2d0] ;  /* 0x0000b400ee087625 */ /* 0x000fe400078e0207 */
[----:B------:R1:W5:Y:S04]  /*03f0*/  @P1 LDG.E R0, [R10.64] ;  /* 0x000000100a001981 */ /* 0x000368000c1e1900 */
[----:B------:R1:W5:Y:S01]  /*0400*/  @P4 LDG.E R2, [R8.64] ;  /* 0x0000001008024981 */ /* 0x000362000c1e1900 */
[----:B------:R-:W-:-:S02]  /*0410*/  ULDC UR13, c[0x0][0x168] ;  /* 0x00005a00000d7ab9 */ /* 0x000fc40000000800 */
[----:B------:R-:W-:Y:S01]  /*0420*/  ULDC UR7, c[0x0][0x198] ;  /* 0x0000660000077ab9 */ /* 0x000fe20000000800 */
[----:B--2---:R-:W-:-:S05]  /*0430*/  @P1 IMAD R4, R238, 0x40, R5 ;  /* 0x00000040ee041824 */ /* 0x004fca00078e0205 */
[----:B------:R-:W-:Y:S01]  /*0440*/  @P1 SHF.R.S32.HI R5, RZ, 0x1f, R4 ;  /* 0x0000001fff051819 */ /* 0x000fe20000011404 */
[----:B---3--:R1:W2:Y:S03]  /*0450*/  @P0 R2UR UR13, R6 ;  /* 0x00000000060d03c2 */ /* 0x0082a600000e0000 */
[----:B------:R-:W-:Y:S01]  /*0460*/  @P1 LEA.HI R5, R5, R4, RZ, 0x6 ;  /* 0x0000000405051211 */ /* 0x000fe200078f30ff */
[----:B------:R-:W-:-:S03]  /*0470*/  IMAD.MOV.U32 R4, RZ, RZ, RZ ;  /* 0x000000ffff047224 */ /* 0x000fc600078e00ff */
[----:B------:R-:W-:Y:S01]  /*0480*/  @P1 LOP3.LUT R4, R5, 0xffffffc0, RZ, 0xc0, !PT ;  /* 0xffffffc005041812 */ /* 0x000fe200078ec0ff */
[----:B------:R-:W-:Y:S05]  /*0490*/  @P0 BRA `(.L_x_286) ;  /* 0x0000006000000947 */ /* 0x000fea0003800000 */
[----:B------:R-:W-:Y:S05]  /*04a0*/  @!P1 BRA `(.L_x_286) ;  /* 0x0000005000009947 */ /* 0x000fea0003800000 */
[----:B------:R-:W3:Y:S04]  /*04b0*/  LDG.E R5, [R10.64] ;  /* 0x000000100a057981 */ /* 0x000ee8000c1e1900 */
[----:B-1----:R-:W4:Y:S01]  /*04c0*/  LDG.E R6, [R10.64+0x4] ;  /* 0x000004100a067981 */ /* 0x002f22000c1e1900 */
[----:B--23--:R-:W1:Y:S08]  /*04d0*/  R2UR UR13, R5 ;  /* 0x00000000050d73c2 */ /* 0x00ce7000000e0000 */
[----:B----4-:R-:W1:Y:S02]  /*04e0*/  R2UR UR4, R6 ;  /* 0x00000000060473c2 */ /* 0x010e6400000e0000 */
[----:B-1----:R-:W-:-:S06]  /*04f0*/  UIADD3 UR13, -UR13, UR4, URZ ;  /* 0x000000040d0d7290 */ /* 0x002fcc000fffe13f */
.L_x_286:
[----:B------:R-:W-:-:S04]  /*0500*/  ISETP.NE.U32.AND P0, PT, RZ, c[0x0][0x2e0], PT ;  /* 0x0000b800ff007a0c */ /* 0x000fc80003f05070 */
[----:B------:R-:W-:-:S13]  /*0510*/  ISETP.NE.AND.EX P0, PT, RZ, c[0x0][0x2e4], PT, P0 ;  /* 0x0000b900ff007a0c */ /* 0x000fda0003f05300 */
[----:B------:R-:W-:Y:S05]  /*0520*/  @!P0 BRA `(.L_x_287) ;  /* 0x0000004000008947 */ /* 0x000fea0003800000 */
[----:B-1----:R-:W-:-:S05]  /*0530*/  IMAD.WIDE R6, R238, R7, c[0x0][0x2e0] ;  /* 0x0000b800ee067625 */ /* 0x002fca00078e0207 */
[----:B------:R-:W3:Y:S02]  /*0540*/  LDG.E R5, [R6.64] ;  /* 0x0000001006057981 */ /* 0x000ee4000c1e1900 */
[----:B---3--:R1:W3:Y:S02]  /*0550*/  R2UR UR7, R5 ;  /* 0x00000000050773c2 */ /* 0x0082e400000e0000 */
[----:B-1-3--:R-:W-:Y:S05]  /*0560*/  BRA `(.L_x_288) ;  /* 0x0000006000007947 */ /* 0x00afea0003800000 */
.L_x_287:
[----:B------:R-:W-:Y:S05]  /*0570*/  @!P4 BRA `(.L_x_288) ;  /* 0x000000500000c947 */ /* 0x000fea0003800000 */
[----:B------:R-:W3:Y:S04]  /*0580*/  LDG.E R5, [R8.64] ;  /* 0x0000001008057981 */ /* 0x000ee8000c1e1900 */
[----:B-1----:R-:W4:Y:S01]  /*0590*/  LDG.E R6, [R8.64+0x4] ;  /* 0x0000041008067981 */ /* 0x002f22000c1e1900 */
[----:B---3--:R-:W1:Y:S08]  /*05a0*/  R2UR UR7, R5 ;  /* 0x00000000050773c2 */ /* 0x008e7000000e0000 */
[----:B----4-:R-:W1:Y:S02]  /*05b0*/  R2UR UR4, R6 ;  /* 0x00000000060473c2 */ /* 0x010e6400000e0000 */
[----:B-1----:R-:W-:-:S06]  /*05c0*/  UIADD3 UR7, -UR7, UR4, URZ ;  /* 0x0000000407077290 */ /* 0x002fcc000fffe13f */
.L_x_288:
[----:B--2---:R-:W-:Y:S01]  /*05d0*/  UIADD3 UR5, UR13, 0x3f, URZ ;  /* 0x0000003f0d057890 */ /* 0x004fe2000fffe03f */
[----:B------:R-:W-:-:S03]  /*05e0*/  ISETP.LE.AND P0, PT, RZ, UR10, PT ;  /* 0x0000000aff007c0c */ /* 0x000fc6000bf03270 */
[----:B------:R-:W-:-:S04]  /*05f0*/  USHF.R.S32.HI UR4, URZ, 0x1f, UR5 ;  /* 0x0000001f3f047899 */ /* 0x000fc80008011405 */
[----:B------:R-:W-:-:S04]  /*0600*/  ULEA.HI UR4, UR4, UR5, URZ, 0x6 ;  /* 0x0000000504047291 */ /* 0x000fc8000f8f303f */
[----:B------:R-:W-:Y:S02]  /*0610*/  USHF.R.S32.HI UR12, URZ, 0x6, UR4 ;  /* 0x000000063f0c7899 */ /* 0x000fe40008011404 */
[----:B------:R-:W-:Y:S05]  /*0620*/  @!P0 BRA `(.L_x_289) ;  /* 0x0000009000008947 */ /* 0x000fea0003800000 */
[----:B------:R-:W-:Y:S02]  /*0630*/  UIADD3 UR4, -UR7, 0x7f, UR13 ;  /* 0x0000007f07047890 */ /* 0x000fe4000fffe10d */
[----:B------:R-:W-:Y:S02]  /*0640*/  ULDC UR5, c[0x0][0x2a0] ;  /* 0x0000a80000057ab9 */ /* 0x000fe40000000800 */
[----:B------:R-:W-:-:S04]  /*0650*/  ULEA UR4, UR10, UR4, 0x6 ;  /* 0x000000040a047291 */ /* 0x000fc8000f8e303f */
[----:B------:R-:W-:-:S04]  /*0660*/  UIADD3 UR5, UR4, UR5, URZ ;  /* 0x0000000504057290 */ /* 0x000fc8000fffe03f */
[----:B------:R-:W-:-:S04]  /*0670*/  USHF.R.S32.HI UR4, URZ, 0x1f, UR5 ;  /* 0x0000001f3f047899 */ /* 0x000fc80008011405 */
[----:B------:R-:W-:-:S04]  /*0680*/  ULEA.HI UR4, UR4, UR5, URZ, 0x6 ;  /* 0x0000000504047291 */ /* 0x000fc8000f8f303f */
[----:B------:R-:W-:-:S04]  /*0690*/  USHF.R.S32.HI UR4, URZ, 0x6, UR4 ;  /* 0x000000063f047899 */ /* 0x000fc80008011404 */
[----:B------:R-:W-:-:S04]  /*06a0*/  UISETP.LT.AND UP0, UPT, UR12, UR4, UPT ;  /* 0x000000040c00728c */ /* 0x000fc8000bf01270 */
[----:B------:R-:W-:Y:S02]  /*06b0*/  USEL UR12, UR12, UR4, UP0 ;  /* 0x000000040c0c7287 */ /* 0x000fe40008000000 */
.L_x_289:
[----:B------:R-:W-:Y:S01]  /*06c0*/  UIADD3 UR4, UR14, UR13, -UR7 ;  /* 0x0000000d0e047290 */ /* 0x000fe2000fffe807 */
[----:B------:R-:W-:Y:S01]  /*06d0*/  PLOP3.LUT P2, PT, PT, PT, PT, 0x80, 0x0 ;  /* 0x000000000000781c */ /* 0x000fe20003f4f070 */
[----:B------:R-:W-:Y:S01]  /*06e0*/  ULDC UR5, c[0x0][0x2a4] ;  /* 0x0000a90000057ab9 */ /* 0x000fe20000000800 */
[----:B------:R-:W-:Y:S01]  /*06f0*/  CS2R R126, SRZ ;  /* 0x00000000007e7805 */ /* 0x000fe2000001ff00 */
[----:B------:R-:W-:Y:S01]  /*0700*/  UIADD3 UR5, UR4, -UR5, URZ ;  /* 0x8000000504057290 */ /* 0x000fe2000fffe03f */
[----:B------:R-:W-:Y:S01]  /*0710*/  CS2R R124, SRZ ;  /* 0x00000000007c7805 */ /* 0x000fe2000001ff00 */
[----:B------:R-:W-:Y:S01]  /*0720*/  CS2R R130, SRZ ;  /* 0x0000000000827805 */ /* 0x000fe2000001ff00 */
        /* <DEDUP_REMOVED lines=59> */
[----:B------:R-:W-:Y:S01]  /*0ae0*/  IMAD.U32 R24, RZ, RZ, UR10 ;  /* 0x0000000aff187e24 */ /* 0x000fe2000f8e00ff */
[-C--:B------:R-:W-:Y:S01]  /*0af0*/  LEA.HI R6, R18, R233.reuse, RZ, 0x3 ;  /* 0x000000e912067211 */ /* 0x080fe200078f18ff */
[----:B------:R-:W-:Y:S01]  /*0b00*/  UIADD3 UR11, -UR14, UR7, URZ ;  /* 0x000000070e0b7290 */ /* 0x000fe2000fffe13f */
[C---:B------:R-:W-:Y:S01]  /*0b10*/  IADD3 R28, P2, R9.reuse, R4, RZ ;  /* 0x00000004091c7210 */ /* 0x040fe20007f5e0ff */
[----:B------:R-:W-:Y:S01]  /*0b20*/  USHF.R.S32.HI UR8, URZ, 0x1f, UR6 ;  /* 0x0000001f3f087899 */ /* 0x000fe20008011406 */
[----:B------:R-:W-:Y:S01]  /*0b30*/  SHF.R.S32.HI R5, RZ, 0x1f, R233 ;  /* 0x0000001fff057819 */ /* 0x000fe200000114e9 */
[----:B------:R-:W-:Y:S01]  /*0b40*/  ULDC.64 UR4, c[0x0][0x178] ;  /* 0x00005e0000047ab9 */ /* 0x000fe20000000a00 */
[C---:B------:R-:W-:Y:S01]  /*0b50*/  IADD3 R26, P0, R8.reuse, R233, RZ ;  /* 0x000000e9081a7210 */ /* 0x040fe20007f1e0ff */
[----:B------:R-:W-:Y:S01]  /*0b60*/  UIMAD.WIDE.U32 UR18, UR6, UR4, URZ ;  /* 0x00000004061272a5 */ /* 0x000fe2000f8e003f */
[----:B------:R-:W-:Y:S01]  /*0b70*/  SHF.R.S32.HI R237, RZ, 0x3, R6 ;  /* 0x00000003ffed7819 */ /* 0x000fe20000011406 */
[----:B------:R-:W-:Y:S01]  /*0b80*/  UIMAD UR4, UR8, UR4, URZ ;  /* 0x00000004080472a4 */ /* 0x000fe2000f8e023f */
[----:B------:R-:W-:Y:S01]  /*0b90*/  LEA.HI.X.SX32 R29, R9, R7, 0x1, P2 ;  /* 0x00000007091d7211 */ /* 0x000fe200010f0eff */
[----:B------:R-:W-:Y:S01]  /*0ba0*/  @P3 IMAD.HI.U32 R4, R3, c[0x0][0x24c], RZ ;  /* 0x0000930003043a27 */ /* 0x000fe200078e00ff */
[----:B------:R-:W-:Y:S01]  /*0bb0*/  LEA.HI.X.SX32 R27, R8, R5, 0x1, P0 ;  /* 0x00000005081b7211 */ /* 0x000fe200000f0eff */
[----:B------:R-:W-:Y:S01]  /*0bc0*/  UIMAD UR4, UR6, UR5, UR4 ;  /* 0x00000005060472a4 */ /* 0x000fe2000f8e0204 */
[----:B------:R-:W-:Y:S01]  /*0bd0*/  SHF.R.S32.HI R5, RZ, 0x1f, R237 ;  /* 0x0000001fff057819 */ /* 0x000fe200000114ed */
[----:B------:R-:W-:Y:S01]  /*0be0*/  IMAD.MOV.U32 R7, RZ, RZ, R3 ;  /* 0x000000ffff077224 */ /* 0x000fe200078e0003 */
[----:B------:R-:W-:Y:S01]  /*0bf0*/  @P3 SHF.R.U32.HI R7, RZ, c[0x0][0x250], R4 ;  /* 0x00009400ff073a19 */ /* 0x000fe20000011604 */
[----:B------:R-:W-:Y:S01]  /*0c00*/  UIADD3 UR4, UR19, UR4, URZ ;  /* 0x0000000413047290 */ /* 0x000fe2000fffe03f */
[C---:B-----5:R-:W-:Y:S01]  /*0c10*/  IADD3 R23, P2, R237.reuse, R0, RZ ;  /* 0x00000000ed177210 */ /* 0x060fe20007f5e0ff */
[----:B------:R-:W-:Y:S01]  /*0c20*/  USHF.L.U32 UR15, UR6, 0x6, URZ ;  /* 0x00000006060f7899 */ /* 0x000fe2000800063f */
[----:B------:R-:W-:Y:S01]  /*0c30*/  LOP3.LUT R4, R6, 0xfffffff8, RZ, 0xc0, !PT ;  /* 0xfffffff806047812 */ /* 0x000fe200078ec0ff */
[----:B------:R-:W-:Y:S01]  /*0c40*/  UMOV UR9, 0x6 ;  /* 0x0000000600097882 */ /* 0x000fe20000000000 */
[----:B------:R-:W-:Y:S01]  /*0c50*/  IADD3 R14, P0, R237, R2, RZ ;  /* 0x00000002ed0e7210 */ /* 0x000fe20007f1e0ff */
[----:B------:R-:W-:Y:S01]  /*0c60*/  IMAD.WIDE.U32 R26, R3, c[0x0][0x238], R26 ;  /* 0x00008e00031a7a25 */ /* 0x000fe200078e001a */
[----:B------:R-:W-:Y:S01]  /*0c70*/  LEA.HI.X.SX32 R32, R0, R5, 0x1, P2 ;  /* 0x0000000500207211 */ /* 0x000fe200010f0eff */
[----:B------:R-:W-:Y:S01]  /*0c80*/  CS2R R130, SRZ ;  /* 0x0000000000827805 */ /* 0x000fe2000001ff00 */
[----:B------:R-:W-:Y:S01]  /*0c90*/  LEA.HI R0, R18, R233, RZ, 0x2 ;  /* 0x000000e912007211 */ /* 0x000fe200078f10ff */
[----:B------:R-:W-:Y:S01]  /*0ca0*/  IMAD.IADD R9, R233, 0x1, -R4 ;  /* 0x00000001e9097824 */ /* 0x000fe200078e0a04 */
[----:B------:R-:W-:Y:S01]  /*0cb0*/  LEA.HI.X.SX32 R15, R2, R5, 0x1, P0 ;  /* 0x00000005020f7211 */ /* 0x000fe200000f0eff */
[----:B------:R-:W-:Y:S01]  /*0cc0*/  IMAD R38, R32, c[0x0][0x178], RZ ;  /* 0x00005e0020267a24 */ /* 0x000fe200078e02ff */
[--C-:B------:R-:W-:Y:S01]  /*0cd0*/  SHF.R.S32.HI R5, RZ, 0x2, R0.reuse ;  /* 0x00000002ff057819 */ /* 0x100fe20000011400 */
[----:B------:R-:W-:Y:S01]  /*0ce0*/  IMAD.SHL.U32 R30, R9, 0x8, RZ ;  /* 0x00000008091e7824 */ /* 0x000fe200078e00ff */
[----:B------:R-:W-:Y:S01]  /*0cf0*/  SHF.R.S32.HI R236, RZ, 0x1f, R0 ;  /* 0x0000001fffec7819 */ /* 0x000fe20000011400 */
[----:B------:R-:W-:Y:S01]  /*0d00*/  IMAD.WIDE R24, R24, 0x40, R14 ;  /* 0x0000004018187825 */ /* 0x000fe200078e020e */
[----:B------:R-:W-:Y:S01]  /*0d10*/  SHF.R.S32.HI R42, RZ, 0x1f, R7 ;  /* 0x0000001fff2a7819 */ /* 0x000fe20000011407 */
[----:B------:R-:W-:Y:S01]  /*0d20*/  CS2R R128, SRZ ;  /* 0x0000000000807805 */ /* 0x000fe2000001ff00 */
[----:B------:R-:W-:Y:S01]  /*0d30*/  LEA.HI R236, R236, R5, RZ, 0x3 ;  /* 0x00000005ecec7211 */ /* 0x000fe200078f18ff */
[----:B------:R-:W-:Y:S01]  /*0d40*/  IMAD R32, R32, c[0x0][0x208], RZ ;  /* 0x0000820020207a24 */ /* 0x000fe200078e02ff */
[-C--:B------:R-:W-:Y:S01]  /*0d50*/  LEA.HI R17, R18, R233.reuse, RZ, 0x4 ;  /* 0x000000e912117211 */ /* 0x080fe200078f20ff */
[C---:B------:R-:W-:Y:S01]  /*0d60*/  IMAD R36, R42.reuse, c[0x0][0x1e0], RZ ;  /* 0x000078002a247a24 */ /* 0x040fe200078e02ff */
[----:B------:R-:W-:Y:S01]  /*0d70*/  SHF.R.S32.HI R31, RZ, 0x1f, R30 ;  /* 0x0000001fff1f7819 */ /* 0x000fe2000001141e */
[----:B------:R-:W-:Y:S01]  /*0d80*/  IMAD R42, R42, c[0x0][0x1b0], RZ ;  /* 0x00006c002a2a7a24 */ /* 0x000fe200078e02ff */
[----:B------:R-:W-:Y:S01]  /*0d90*/  SHF.R.S32.HI R13, RZ, 0x1f, R238 ;  /* 0x0000001fff0d7819 */ /* 0x000fe200000114ee */
[C---:B------:R-:W-:Y:S01]  /*0da0*/  IMAD R36, R7.reuse, c[0x0][0x1e4], R36 ;  /* 0x0000790007247a24 */ /* 0x040fe200078e0224 */
[-C--:B------:R-:W-:Y:S01]  /*0db0*/  LEA.HI R11, R18, R233.reuse, RZ, 0x5 ;  /* 0x000000e9120b7211 */ /* 0x080fe200078f28ff */
[C---:B------:R-:W-:Y:S01]  /*0dc0*/  IMAD R42, R7.reuse, c[0x0][0x1b4], R42 ;  /* 0x00006d00072a7a24 */ /* 0x040fe200078e022a */
[----:B------:R-:W-:Y:S01]  /*0dd0*/  LOP3.LUT R236, R236, 0xfffffff8, RZ, 0xc0, !PT ;  /* 0xfffffff8ecec7812 */ /* 0x000fe200078ec0ff */
[C---:B------:R-:W-:Y:S01]  /*0de0*/  IMAD.WIDE.U32 R34, R7.reuse, c[0x0][0x1e0], R30 ;  /* 0x0000780007227a25 */ /* 0x040fe200078e001e */
[----:B------:R-:W-:Y:S01]  /*0df0*/  SHF.R.S32.HI R2, RZ, 0x4, R17 ;  /* 0x00000004ff027819 */ /* 0x000fe20000011411 */
[----:B------:R-:W-:Y:S01]  /*0e00*/  CS2R R126, SRZ ;  /* 0x00000000007e7805 */ /* 0x000fe2000001ff00 */
[----:B------:R-:W-:Y:S01]  /*0e10*/  SHF.R.S32.HI R8, RZ, 0x5, R11 ;  /* 0x00000005ff087819 */ /* 0x000fe2000001140b */
[----:B------:R-:W-:Y:S01]  /*0e20*/  IMAD.WIDE.U32 R20, R7, c[0x0][0x1b0], R30 ;  /* 0x00006c0007147a25 */ /* 0x000fe200078e001e */
[----:B------:R-:W-:Y:S01]  /*0e30*/  SEL R7, R13, RZ, !P4 ;  /* 0x000000ff0d077207 */ /* 0x000fe20006000000 */
[----:B------:R-:W-:Y:S01]  /*0e40*/  CS2R R124, SRZ ;  /* 0x00000000007c7805 */ /* 0x000fe2000001ff00 */
[----:B------:R-:W-:Y:S01]  /*0e50*/  LEA.HI R4, R17, R2, RZ, 0x1 ;  /* 0x0000000211047211 */ /* 0x000fe200078f08ff */
[----:B------:R-:W-:Y:S01]  /*0e60*/  IMAD.IADD R236, R5, 0x1, -R236 ;  /* 0x0000000105ec7824 */ /* 0x000fe200078e0aec */
[----:B------:R-:W-:Y:S01]  /*0e70*/  LEA.HI R18, R18, R233, RZ, 0x6 ;  /* 0x000000e912127211 */ /* 0x000fe200078f30ff */
[----:B------:R-:W-:Y:S01]  /*0e80*/  IMAD.IADD R37, R35, 0x1, R36 ;  /* 0x0000000123257824 */ /* 0x000fe200078e0224 */
[----:B------:R-:W-:Y:S01]  /*0e90*/  LEA.HI R12, R11, R8, RZ, 0x1 ;  /* 0x000000080b0c7211 */ /* 0x000fe200078f08ff */
[----:B------:R-:W-:Y:S01]  /*0ea0*/  IMAD.SHL.U32 R5, R237, 0x40, RZ ;  /* 0x00000040ed057824 */ /* 0x000fe200078e00ff */
[----:B------:R-:W-:Y:S01]  /*0eb0*/  LOP3.LUT R4, R4, 0xfffffffe, RZ, 0xc0, !PT ;  /* 0xfffffffe04047812 */ /* 0x000fe200078ec0ff */
[----:B------:R-:W-:Y:S01]  /*0ec0*/  IMAD.MOV.U32 R36, RZ, RZ, R34 ;  /* 0x000000ffff247224 */ /* 0x000fe200078e0022 */
[----:B------:R-:W-:Y:S01]  /*0ed0*/  SEL R34, R238, RZ, !P4 ;  /* 0x000000ffee227207 */ /* 0x000fe20006000000 */
[C---:B------:R-:W-:Y:S01]  /*0ee0*/  IMAD R15, R7.reuse, c[0x0][0x1e8], RZ ;  /* 0x00007a00070f7a24 */ /* 0x040fe200078e02ff */
[----:B------:R-:W-:Y:S01]  /*0ef0*/  SHF.R.S32.HI R18, RZ, 0x6, R18 ;  /* 0x00000006ff127819 */ /* 0x000fe20000011412 */
[----:B------:R-:W-:Y:S01]  /*0f00*/  IMAD R7, R7, c[0x0][0x1b8], RZ ;  /* 0x00006e0007077a24 */ /* 0x000fe200078e02ff */
[----:B------:R-:W-:Y:S01]  /*0f10*/  LOP3.LUT R5, R5, 0x1c0, RZ, 0xc0, !PT ;  /* 0x000001c005057812 */ /* 0x000fe200078ec0ff */
[----:B------:R-:W-:Y:S01]  /*0f20*/  IMAD.IADD R43, R21, 0x1, R42 ;  /* 0x00000001152b7824 */ /* 0x000fe200078e022a */
[----:B------:R-:W-:Y:S01]  /*0f30*/  LOP3.LUT R12, R12, 0xfffffffe, RZ, 0xc0, !PT ;  /* 0xfffffffe0c0c7812 */ /* 0x000fe200078ec0ff */
[----:B------:R-:W-:Y:S01]  /*0f40*/  IMAD.MOV.U32 R42, RZ, RZ, R20 ;  /* 0x000000ffff2a7224 */ /* 0x000fe200078e0014 */
[----:B------:R-:W-:Y:S01]  /*0f50*/  LOP3.LUT P0, RZ, R236, 0x4, RZ, 0xc0, !PT ;  /* 0x00000004ecff7812 */ /* 0x000fe2000780c0ff */
[----:B------:R-:W-:Y:S01]  /*0f60*/  IMAD R14, R34, c[0x0][0x1bc], R7 ;  /* 0x00006f00220e7a24 */ /* 0x000fe200078e0207 */
[----:B------:R-:W-:Y:S01]  /*0f70*/  LOP3.LUT R235, R5, 0x38, R30, 0xf8, !PT ;  /* 0x0000003805eb7812 */ /* 0x000fe200078ef81e */
[----:B------:R-:W-:Y:S01]  /*0f80*/  IMAD.IADD R4, R2, 0x1, -R4 ;  /* 0x0000000102047824 */ /* 0x000fe200078e0a04 */
[----:B------:R-:W-:Y:S01]  /*0f90*/  SHF.R.U32.HI R2, RZ, 0x3, R5 ;  /* 0x00000003ff027819 */ /* 0x000fe20000011605 */
[----:B------:R-:W-:Y:S01]  /*0fa0*/  IMAD R20, R34, c[0x0][0x1ec], R15 ;  /* 0x00007b0022147a24 */ /* 0x000fe200078e020f */
[----:B------:R-:W-:Y:S01]  /*0fb0*/  LOP3.LUT R0, R0, 0x3ffffffc, RZ, 0xc0, !PT ;  /* 0x3ffffffc00007812 */ /* 0x000fe200078ec0ff */
[----:B------:R-:W-:Y:S01]  /*0fc0*/  IMAD.SHL.U32 R7, R18, 0x200, RZ ;  /* 0x0000020012077824 */ /* 0x000fe200078e00ff */
[----:B------:R-:W-:Y:S01]  /*0fd0*/  ISETP.GE.AND P4, PT, R30, c[0x0][0x1cc], PT ;  /* 0x000073001e007a0c */ /* 0x000fe20003f86270 */
[----:B------:R-:W-:Y:S01]  /*0fe0*/  IMAD.WIDE.U32 R36, R34, c[0x0][0x1e8], R36 ;  /* 0x00007a0022247a25 */ /* 0x000fe200078e0024 */
[----:B------:R-:W-:Y:S01]  /*0ff0*/  IADD3 R16, R30, 0x40, RZ ;  /* 0x000000401e107810 */ /* 0x000fe20007ffe0ff */
[----:B------:R-:W-:Y:S01]  /*1000*/  CS2R R122, SRZ ;  /* 0x00000000007a7805 */ /* 0x000fe2000001ff00 */
[----:B------:R-:W-:Y:S01]  /*1010*/  LOP3.LUT R235, R7, R235, R2, 0xf6, !PT ;  /* 0x000000eb07eb7212 */ /* 0x000fe200078ef602 */
[----:B------:R-:W-:Y:S01]  /*1020*/  IMAD.SHL.U32 R236, R236, 0x40, RZ ;  /* 0x00000040ecec7824 */ /* 0x000fe200078e00ff */
[----:B------:R-:W-:Y:S01]  /*1030*/  SEL R13, R13, RZ, !P1 ;  /* 0x000000ff0d0d7207 */ /* 0x000fe20004800000 */
[----:B------:R-:W-:Y:S01]  /*1040*/  IMAD.WIDE.U32 R34, R34, c[0x0][0x1b8], R42 ;  /* 0x00006e0022227a25 */ /* 0x000fe200078e002a */
[----:B------:R-:W-:Y:S01]  /*1050*/  SEL R10, R238, RZ, !P1 ;  /* 0x000000ffee0a7207 */ /* 0x000fe20004800000 */
[----:B------:R-:W-:Y:S01]  /*1060*/  CS2R R120, SRZ ;  /* 0x0000000000787805 */ /* 0x000fe2000001ff00 */
[----:B------:R-:W-:Y:S01]  /*1070*/  LOP3.LUT R236, R236, 0x1c0, RZ, 0xc0, !PT ;  /* 0x000001c0ecec7812 */ /* 0x000fe200078ec0ff */
[----:B------:R-:W-:Y:S01]  /*1080*/  IMAD.IADD R12, R8, 0x1, -R12 ;  /* 0x00000001080c7824 */ /* 0x000fe200078e0a0c */
[----:B------:R-:W-:Y:S01]  /*1090*/  ISETP.GE.AND P1, PT, R30, c[0x0][0x19c], PT ;  /* 0x000067001e007a0c */ /* 0x000fe20003f26270 */
[----:B------:R-:W-:Y:S01]  /*10a0*/  IMAD.SHL.U32 R8, R18, 0x8, RZ ;  /* 0x0000000812087824 */ /* 0x000fe200078e00ff */
[----:B------:R-:W-:Y:S01]  /*10b0*/  SHF.R.U32.HI R19, RZ, 0x3, R236 ;  /* 0x00000003ff137819 */ /* 0x000fe200000116ec */
[----:B------:R-:W-:Y:S01]  /*10c0*/  IMAD.IADD R15, R35, 0x1, R14 ;  /* 0x00000001230f7824 */ /* 0x000fe200078e020e */
[----:B------:R-:W-:Y:S01]  /*10d0*/  CS2R R118, SRZ ;  /* 0x0000000000767805 */ /* 0x000fe2000001ff00 */
[----:B------:R-:W-:Y:S01]  /*10e0*/  IMAD.MOV.U32 R14, RZ, RZ, R34 ;  /* 0x000000ffff0e7224 */ /* 0x000fe200078e0022 */
[----:B------:R-:W-:Y:S01]  /*10f0*/  LOP3.LUT R8, R8, 0x18, RZ, 0xc0, !PT ;  /* 0x0000001808087812 */ /* 0x000fe200078ec0ff */
[----:B------:R-:W-:Y:S01]  /*1100*/  IMAD R2, R25, c[0x0][0x1a8], RZ ;  /* 0x00006a0019027a24 */ /* 0x000fe200078e02ff */
[----:B------:R-:W-:Y:S01]  /*1110*/  CS2R R116, SRZ ;  /* 0x0000000000747805 */ /* 0x000fe2000001ff00 */
[----:B------:R-:W-:Y:S01]  /*1120*/  IMAD.IADD R21, R37, 0x1, R20 ;  /* 0x0000000125157824 */ /* 0x000fe200078e0214 */
[----:B------:R-:W-:Y:S01]  /*1130*/  LOP3.LUT R236, R19, R236, R8, 0x1e, !PT ;  /* 0x000000ec13ec7212 */ /* 0x000fe200078e1e08 */
[----:B------:R-:W-:Y:S01]  /*1140*/  IMAD.IADD R5, R233, 0x1, -R0 ;  /* 0x00000001e9057824 */ /* 0x000fe200078e0a00 */
[----:B------:R-:W-:Y:S01]  /*1150*/  IADD3 R19, -R237, UR11, RZ ;  /* 0x0000000bed137c10 */ /* 0x000fe2000fffe1ff */
[----:B------:R-:W-:Y:S01]  /*1160*/  IMAD.MOV.U32 R20, RZ, RZ, R36 ;  /* 0x000000ffff147224 */ /* 0x000fe200078e0024 */
[----:B------:R-:W-:Y:S01]  /*1170*/  CS2R R114, SRZ ;  /* 0x0000000000727805 */ /* 0x000fe2000001ff00 */
[----:B------:R-:W-:Y:S01]  /*1180*/  IMAD R0, R25, c[0x0][0x1d8], RZ ;  /* 0x0000760019007a24 */ /* 0x000fe200078e02ff */
[C---:B------:R-:W-:Y:S01]  /*1190*/  ISETP.LT.OR P5, PT, R19.reuse, 0x1, P4 ;  /* 0x000000011300780c */ /* 0x040fe200027a1670 */
[----:B------:R-:W-:Y:S01]  /*11a0*/  IMAD.SHL.U32 R230, R12, 0x400, RZ ;  /* 0x000004000ce67824 */ /* 0x000fe200078e00ff */
[----:B------:R-:W-:Y:S01]  /*11b0*/  ISETP.LT.OR P4, PT, R19, 0x21, P4 ;  /* 0x000000211300780c */ /* 0x000fe20002781670 */
[C---:B------:R-:W-:Y:S01]  /*11c0*/  IMAD R2, R24.reuse, c[0x0][0x1ac], R2 ;  /* 0x00006b0018027a24 */ /* 0x040fe200078e0202 */
[----:B------:R-:W-:Y:S01]  /*11d0*/  CS2R R112, SRZ ;  /* 0x0000000000707805 */ /* 0x000fe2000001ff00 */
[C---:B------:R-:W-:Y:S01]  /*11e0*/  IMAD.WIDE.U32 R14, R24.reuse, c[0x0][0x1a8], R14 ;  /* 0x00006a00180e7a25 */ /* 0x040fe200078e000e */
[----:B------:R-:W-:Y:S01]  /*11f0*/  CS2R R110, SRZ ;  /* 0x00000000006e7805 */ /* 0x000fe2000001ff00 */
[----:B------:R-:W-:Y:S01]  /*1200*/  CS2R R108, SRZ ;  /* 0x00000000006c7805 */ /* 0x000fe2000001ff00 */
[----:B------:R-:W-:Y:S01]  /*1210*/  CS2R R106, SRZ ;  /* 0x00000000006a7805 */ /* 0x000fe2000001ff00 */
[----:B------:R-:W-:Y:S01]  /*1220*/  IMAD R0, R24, c[0x0][0x1dc], R0 ;  /* 0x0000770018007a24 */ /* 0x000fe200078e0200 */
[----:B------:R-:W-:Y:S01]  /*1230*/  LEA R34, P2, R14, c[0x0][0x190], 0x1 ;  /* 0x000064000e227a11 */ /* 0x000fe200078408ff */
[----:B------:R-:W-:Y:S01]  /*1240*/  IMAD.WIDE.U32 R20, R24, c[0x0][0x1d8], R20 ;  /* 0x0000760018147a25 */ /* 0x000fe200078e0014 */
[----:B------:R-:W-:Y:S01]  /*1250*/  CS2R R104, SRZ ;  /* 0x0000000000687805 */ /* 0x000fe2000001ff00 */
[----:B------:R-:W-:Y:S01]  /*1260*/  CS2R R102, SRZ ;  /* 0x0000000000667805 */ /* 0x000fe2000001ff00 */
[----:B------:R-:W-:Y:S01]  /*1270*/  CS2R R100, SRZ ;  /* 0x0000000000647805 */ /* 0x000fe2000001ff00 */
[----:B------:R-:W-:Y:S01]  /*1280*/  IMAD R5, R5, 0x2, R230 ;  /* 0x0000000205057824 */ /* 0x000fe200078e02e6 */
[----:B------:R-:W-:Y:S01]  /*1290*/  LEA R36, P3, R20, c[0x0][0x1c0], 0x1 ;  /* 0x0000700014247a11 */ /* 0x000fe200078608ff */
[----:B------:R-:W-:Y:S01]  /*12a0*/  IMAD.IADD R2, R15, 0x1, R2 ;  /* 0x000000010f027824 */ /* 0x000fe200078e0202 */
[----:B------:R-:W-:Y:S01]  /*12b0*/  CS2R R98, SRZ ;  /* 0x0000000000627805 */ /* 0x000fe2000001ff00 */
[----:B------:R-:W-:Y:S01]  /*12c0*/  IMAD.MOV.U32 R15, RZ, RZ, c[0x0][0x1a8] ;  /* 0x00006a00ff0f7624 */ /* 0x000fe200078e00ff */
[----:B------:R-:W-:Y:S01]  /*12d0*/  CS2R R96, SRZ ;  /* 0x0000000000607805 */ /* 0x000fe2000001ff00 */
[----:B------:R-:W-:Y:S01]  /*12e0*/  IMAD.IADD R0, R21, 0x1, R0 ;  /* 0x0000000115007824 */ /* 0x000fe200078e0200 */
[----:B------:R-:W-:Y:S01]  /*12f0*/  LEA.HI.X R35, R14, c[0x0][0x194], R2, 0x1, P2 ;  /* 0x000065000e237a11 */ /* 0x000fe200010f0c02 */
[----:B------:R-:W-:Y:S01]  /*1300*/  IMAD.IADD R236, R5, 0x1, R236 ;  /* 0x0000000105ec7824 */ /* 0x000fe200078e02ec */
[----:B------:R-:W-:Y:S01]  /*1310*/  LEA R24, P2, R15, R34, 0x6 ;  /* 0x000000220f187211 */ /* 0x000fe200078430ff */
[----:B------:R-:W-:Y:S01]  /*1320*/  IMAD.MOV.U32 R21, RZ, RZ, c[0x0][0x1d8] ;  /* 0x00007600ff157624 */ /* 0x000fe200078e00ff */
[----:B------:R-:W-:Y:S01]  /*1330*/  LEA.HI.X R37, R20, c[0x0][0x1c4], R0, 0x1, P3 ;  /* 0x0000710014257a11 */ /* 0x000fe200018f0c00 */
[----:B------:R-:W-:Y:S01]  /*1340*/  IMAD.MOV.U32 R5, RZ, RZ, c[0x0][0x1ac] ;  /* 0x00006b00ff057624 */ /* 0x000fe200078e00ff */
[----:B------:R-:W-:Y:S01]  /*1350*/  CS2R R94, SRZ ;  /* 0x00000000005e7805 */ /* 0x000fe2000001ff00 */
[----:B------:R-:W-:Y:S01]  /*1360*/  IMAD.MOV.U32 R0, RZ, RZ, c[0x0][0x1dc] ;  /* 0x00007700ff007624 */ /* 0x000fe200078e00ff */
[----:B------:R-:W-:Y:S01]  /*1370*/  LEA R20, P3, R21, R36, 0x6 ;  /* 0x0000002415147211 */ /* 0x000fe200078630ff */
[----:B------:R-:W-:Y:S01]  /*1380*/  IMAD R38, R23, c[0x0][0x17c], R38 ;  /* 0x00005f0017267a24 */ /* 0x000fe200078e0226 */
[----:B------:R-:W-:Y:S01]  /*1390*/  LEA.HI.X R25, R15, R35, R5, 0x6, P2 ;  /* 0x000000230f197211 */ /* 0x000fe200010f3405 */
[----:B------:R-:W-:Y:S01]  /*13a0*/  IMAD.WIDE.U32 R40, R23, c[0x0][0x178], R30 ;  /* 0x00005e0017287a25 */ /* 0x000fe200078e001e */
[----:B------:R-:W-:Y:S01]  /*13b0*/  IADD3 R15, R30, 0x80, RZ ;  /* 0x000000801e0f7810 */ /* 0x000fe20007ffe0ff */
[----:B------:R-:W-:Y:S01]  /*13c0*/  CS2R R92, SRZ ;  /* 0x00000000005c7805 */ /* 0x000fe2000001ff00 */
[----:B------:R-:W-:Y:S01]  /*13d0*/  LEA.HI.X R21, R21, R37, R0, 0x6, P3 ;  /* 0x0000002515157211 */ /* 0x000fe200018f3400 */
[C---:B------:R-:W-:Y:S01]  /*13e0*/  IMAD R32, R23.reuse, c[0x0][0x20c], R32 ;  /* 0x0000830017207a24 */ /* 0x040fe200078e0220 */
[----:B------:R-:W-:Y:S01]  /*13f0*/  ISETP.GE.AND P3, PT, R16, c[0x0][0x1cc], PT ;  /* 0x0000730010007a0c */ /* 0x000fe20003f66270 */
[----:B------:R-:W-:Y:S01]  /*1400*/  IMAD.WIDE.U32 R22, R23, c[0x0][0x208], R30 ;  /* 0x0000820017167a25 */ /* 0x000fe200078e001e */
[----:B------:R-:W-:Y:S01]  /*1410*/  ISETP.GE.AND P2, PT, R15, c[0x0][0x1cc], PT ;  /* 0x000073000f007a0c */ /* 0x000fe20003f46270 */
[----:B------:R-:W-:Y:S01]  /*1420*/  CS2R R90, SRZ ;  /* 0x00000000005a7805 */ /* 0x000fe2000001ff00 */
[----:B------:R-:W-:Y:S01]  /*1430*/  ISETP.LT.OR P6, PT, R19, 0x1, P3 ;  /* 0x000000011300780c */ /* 0x000fe20001fc1670 */
[----:B------:R-:W-:Y:S01]  /*1440*/  IMAD.SHL.U32 R235, R235, 0x2, RZ ;  /* 0x00000002ebeb7824 */ /* 0x000fe200078e00ff */
[----:B------:R-:W-:Y:S01]  /*1450*/  ISETP.LT.OR P3, PT, R19, 0x21, P3 ;  /* 0x000000211300780c */ /* 0x000fe20001f61670 */
[----:B------:R-:W-:Y:S01]  /*1460*/  IMAD.IADD R33, R23, 0x1, R32 ;  /* 0x0000000117217824 */ /* 0x000fe200078e0220 */
[----:B------:R-:W-:Y:S01]  /*1470*/  CS2R R88, SRZ ;  /* 0x0000000000587805 */ /* 0x000fe2000001ff00 */
[----:B------:R-:W-:Y:S01]  /*1480*/  IMAD.MOV.U32 R32, RZ, RZ, R22 ;  /* 0x000000ffff207224 */ /* 0x000fe200078e0016 */
[----:B------:R-:W-:Y:S01]  /*1490*/  SHF.R.S32.HI R22, RZ, 0x1f, R3 ;  /* 0x0000001fff167819 */ /* 0x000fe20000011403 */
[----:B------:R-:W-:Y:S01]  /*14a0*/  @!PT LDS RZ, [RZ] ;  /* 0x00000000fffff984 */ /* 0x000fe20000000800 */
[----:B------:R-:W-:Y:S01]  /*14b0*/  @!PT LDS RZ, [RZ] ;  /* 0x00000000fffff984 */ /* 0x000fe20000000800 */
[----:B------:R-:W-:Y:S01]  /*14c0*/  @!PT LDS RZ, [RZ] ;  /* 0x00000000fffff984 */ /* 0x000fe20000000800 */
[----:B------:R1:W-:Y:S01]  /*14d0*/  LDGSTS.E.BYPASS.LTC128B.128 [R235+0x6080], [R36.64], !P5 ;  /* 0x0608000024eb7fae */ /* 0x0003e2000e901d50 */
[----:B------:R-:W-:Y:S01]  /*14e0*/  ISETP.LT.OR P5, PT, R19, 0x1, P2 ;  /* 0x000000011300780c */ /* 0x000fe200017a1670 */
[----:B------:R-:W-:Y:S01]  /*14f0*/  IMAD.IADD R39, R41, 0x1, R38 ;  /* 0x0000000129277824 */ /* 0x000fe200078e0226 */
[----:B------:R-:W-:Y:S01]  /*1500*/  ISETP.LT.OR P2, PT, R19, 0x21, P2 ;  /* 0x000000211300780c */ /* 0x000fe20001741670 */
[----:B------:R-:W-:Y:S01]  /*1510*/  IMAD.MOV.U32 R38, RZ, RZ, R40 ;  /* 0x000000ffff267224 */ /* 0x000fe200078e0028 */
[----:B------:R-:W-:Y:S01]  /*1520*/  CS2R R86, SRZ ;  /* 0x0000000000567805 */ /* 0x000fe2000001ff00 */
[----:B------:R-:W-:Y:S01]  /*1530*/  IMAD R2, R22, c[0x0][0x180], RZ ;  /* 0x0000600016027a24 */ /* 0x000fe200078e02ff */
[----:B------:R1:W-:Y:S01]  /*1540*/  LDGSTS.E.BYPASS.LTC128B.128 [R235+0x8080], [R36.64+0x80], !P6 ;  /* 0x0808008024eb7fae */ /* 0x0003e2000f101d50 */
[C---:B------:R-:W-:Y:S01]  /*1550*/  IMAD.WIDE.U32 R244, R3.reuse, c[0x0][0x180], R38 ;  /* 0x0000600003f47a25 */ /* 0x040fe200078e0026 */
[----:B------:R-:W-:Y:S01]  /*1560*/  CS2R R84, SRZ ;  /* 0x0000000000547805 */ /* 0x000fe2000001ff00 */
[----:B------:R-:W-:Y:S01]  /*1570*/  CS2R R82, SRZ ;  /* 0x0000000000527805 */ /* 0x000fe2000001ff00 */
[----:B------:R-:W-:Y:S01]  /*1580*/  CS2R R80, SRZ ;  /* 0x0000000000507805 */ /* 0x000fe2000001ff00 */
[----:B------:R-:W-:Y:S01]  /*1590*/  IMAD R0, R3, c[0x0][0x184], R2 ;  /* 0x0000610003007a24 */ /* 0x000fe200078e0202 */
[----:B------:R-:W-:Y:S01]  /*15a0*/  CS2R R78, SRZ ;  /* 0x00000000004e7805 */ /* 0x000fe2000001ff00 */
[----:B------:R-:W-:Y:S01]  /*15b0*/  IMAD.SHL.U32 R236, R236, 0x2, RZ ;  /* 0x00000002ecec7824 */ /* 0x000fe200078e00ff */
[----:B------:R1:W-:Y:S01]  /*15c0*/  LDGSTS.E.BYPASS.LTC128B.128 [R235+0xa080], [R36.64+0x100], !P5 ;  /* 0x0a08010024eb7fae */ /* 0x0003e2000e901d50 */
[----:B------:R-:W-:Y:S01]  /*15d0*/  IMAD.IADD R245, R245, 0x1, R0 ;  /* 0x00000001f5f57824 */ /* 0x000fe200078e0200 */
[----:B------:R-:W-:Y:S01]  /*15e0*/  ISETP.GE.AND P5, PT, R16, c[0x0][0x19c], PT ;  /* 0x0000670010007a0c */ /* 0x000fe20003fa6270 */
[----:B------:R-:W-:Y:S01]  /*15f0*/  IMAD R5, R13, c[0x0][0x188], RZ ;  /* 0x000062000d057a24 */ /* 0x000fe200078e02ff */
[----:B------:R-:W-:Y:S01]  /*1600*/  IADD3 R0, R236, 0x12280, RZ ;  /* 0x00012280ec007810 */ /* 0x000fe20007ffe0ff */
[----:B------:R2:W-:Y:S01]  /*1610*/  LDGSTS.E.BYPASS.LTC128B.128 [R235+0x7080], [R20.64], !P4 ;  /* 0x0708000014eb7fae */ /* 0x0005e2000e101d50 */
[----:B------:R-:W-:Y:S01]  /*1620*/  ISETP.GE.AND P4, PT, R15, c[0x0][0x19c], PT ;  /* 0x000067000f007a0c */ /* 0x000fe20003f86270 */
[----:B------:R-:W-:Y:S01]  /*1630*/  IMAD R5, R10, c[0x0][0x18c], R5 ;  /* 0x000063000a057a24 */ /* 0x000fe200078e0205 */
[----:B------:R-:W-:Y:S01]  /*1640*/  IADD3 R234, R236, 0x122c0, RZ ;  /* 0x000122c0ecea7810 */ /* 0x000fe20007ffe0ff */
[----:B------:R2:W-:Y:S01]  /*1650*/  LDGSTS.E.BYPASS.LTC128B.128 [R235+0x9080], [R20.64+0x80], !P3 ;  /* 0x0908008014eb7fae */ /* 0x0005e2000d901d50 */
[----:B------:R-:W-:Y:S01]  /*1660*/  @P0 IADD3 R234, R0, -0x40, RZ ;  /* 0xffffffc000ea0810 */ /* 0x000fe20007ffe0ff */
[----:B------:R-:W-:Y:S01]  /*1670*/  IMAD.WIDE.U32 R244, R10, c[0x0][0x188], R244 ;  /* 0x000062000af47a25 */ /* 0x000fe200078e00f4 */
[C---:B------:R-:W-:Y:S01]  /*1680*/  ISETP.LT.OR P0, PT, R19.reuse, 0x1, P5 ;  /* 0x000000011300780c */ /* 0x040fe20002f01670 */
[----:B------:R2:W-:Y:S01]  /*1690*/  LDGSTS.E.BYPASS.LTC128B.128 [R235+0xb080], [R20.64+0x100], !P2 ;  /* 0x0b08010014eb7fae */ /* 0x0005e2000d101d50 */
[----:B------:R-:W-:Y:S01]  /*16a0*/  ISETP.LT.OR P2, PT, R19, 0x1, P1 ;  /* 0x000000011300780c */ /* 0x000fe20000f41670 */
[----:B------:R-:W-:Y:S01]  /*16b0*/  IMAD.IADD R232, R245, 0x1, R5 ;  /* 0x00000001f5e87824 */ /* 0x000fe200078e0205 */
[C---:B------:R-:W-:Y:S01]  /*16c0*/  ISETP.LT.OR P6, PT, R19.reuse, 0x1, P4 ;  /* 0x000000011300780c */ /* 0x040fe200027c1670 */
[----:B------:R-:W0:Y:S01]  /*16d0*/  LDGDEPBAR ;  /* 0x00000000000079af */ /* 0x000e220000000000 */
[C---:B------:R-:W-:Y:S01]  /*16e0*/  ISETP.LT.OR P1, PT, R19.reuse, 0x21, P1 ;  /* 0x000000211300780c */ /* 0x040fe20000f21670 */
[----:B------:R-:W-:Y:S01]  /*16f0*/  IMAD R240, R22, c[0x0][0x210], RZ ;  /* 0x0000840016f07a24 */ /* 0x000fe200078e02ff */
[----:B------:R-:W-:Y:S01]  /*1700*/  ISETP.LT.OR P5, PT, R19, 0x21, P5 ;  /* 0x000000211300780c */ /* 0x000fe20002fa1670 */
[----:B------:R-:W-:Y:S01]  /*1710*/  IMAD.WIDE.U32 R32, R3, c[0x0][0x210], R32 ;  /* 0x0000840003207a25 */ /* 0x000fe200078e0020 */
[----:B------:R-:W-:Y:S01]  /*1720*/  ISETP.LT.OR P4, PT, R19, 0x21, P4 ;  /* 0x000000211300780c */ /* 0x000fe20002781670 */
[----:B------:R-:W-:Y:S01]  /*1730*/  CS2R R76, SRZ ;  /* 0x00000000004c7805 */ /* 0x000fe2000001ff00 */
[----:B------:R-:W-:Y:S01]  /*1740*/  LOP3.LUT P3, RZ, R9, 0x4, RZ, 0xc0, !PT ;  /* 0x0000000409ff7812 */ /* 0x000fe2000786c0ff */
[----:B------:R-:W-:Y:S01]  /*1750*/  IMAD R240, R3, c[0x0][0x214], R240 ;  /* 0x0000850003f07a24 */ /* 0x000fe200078e02f0 */
[----:B------:R-:W-:Y:S01]  /*1760*/  CS2R R74, SRZ ;  /* 0x00000000004a7805 */ /* 0x000fe2000001ff00 */
[----:B------:R3:W-:Y:S01]  /*1770*/  LDGSTS.E.BYPASS.LTC128B.128 [R235+0x80], [R34.64], !P2 ;  /* 0x0008000022eb7fae */ /* 0x0007e2000d101d50 */
[----:B------:R-:W-:Y:S01]  /*1780*/  IMAD.MOV.U32 R19, RZ, RZ, c[0x0][0x17c] ;  /* 0x00005f00ff137624 */ /* 0x000fe200078e00ff */
[----:B------:R-:W-:Y:S01]  /*1790*/  CS2R R72, SRZ ;  /* 0x0000000000487805 */ /* 0x000fe2000001ff00 */
[----:B------:R-:W-:Y:S01]  /*17a0*/  IMAD.IADD R241, R33, 0x1, R240 ;  /* 0x0000000121f17824 */ /* 0x000fe200078e02f0 */
[----:B------:R3:W-:Y:S01]  /*17b0*/  LDGSTS.E.BYPASS.LTC128B.128 [R235+0x2080], [R34.64+0x80], !P0 ;  /* 0x0208008022eb7fae */ /* 0x0007e2000c101d50 */
[C---:B------:R-:W-:Y:S01]  /*17c0*/  LOP3.LUT P0, RZ, R9.reuse, 0x2, RZ, 0xc0, !PT ;  /* 0x0000000209ff7812 */ /* 0x040fe2000780c0ff */
[----:B------:R-:W-:Y:S01]  /*17d0*/  IMAD.SHL.U32 R9, R9, 0x40, RZ ;  /* 0x0000004009097824 */ /* 0x000fe200078e00ff */
[----:B------:R-:W-:Y:S01]  /*17e0*/  CS2R R70, SRZ ;  /* 0x0000000000467805 */ /* 0x000fe2000001ff00 */
[----:B------:R3:W-:Y:S01]  /*17f0*/  LDGSTS.E.BYPASS.LTC128B.128 [R235+0x4080], [R34.64+0x100], !P6 ;  /* 0x0408010022eb7fae */ /* 0x0007e2000f101d50 */
[----:B------:R-:W-:Y:S01]  /*1800*/  ISETP.GE.AND P6, PT, R15, c[0x0][0x16c], PT ;  /* 0x00005b000f007a0c */ /* 0x000fe20003fc6270 */
[----:B------:R-:W-:Y:S01]  /*1810*/  IMAD.MOV.U32 R240, RZ, RZ, R32 ;  /* 0x000000fffff07224 */ /* 0x000fe200078e0020 */
[----:B------:R-:W-:Y:S01]  /*1820*/  LOP3.LUT R9, R9, 0x1c0, RZ, 0xc0, !PT ;  /* 0x000001c009097812 */ /* 0x000fe200078ec0ff */
[----:B------:R4:W-:Y:S01]  /*1830*/  LDGSTS.E.BYPASS.LTC128B.128 [R235+0x1080], [R24.64], !P1 ;  /* 0x0108000018eb7fae */ /* 0x0009e2000c901d50 */
[----:B--2---:R-:W-:Y:S01]  /*1840*/  IMAD.U32 R20, RZ, RZ, UR18 ;  /* 0x00000012ff147e24 */ /* 0x004fe2000f8e00ff */
[----:B------:R-:W-:Y:S01]  /*1850*/  ISETP.GE.AND P1, PT, R16, c[0x0][0x16c], PT ;  /* 0x00005b0010007a0c */ /* 0x000fe20003f26270 */
[----:B------:R-:W-:Y:S01]  /*1860*/  IMAD.U32 R21, RZ, RZ, UR19 ;  /* 0x00000013ff157e24 */ /* 0x000fe2000f8e00ff */
[----:B------:R4:W-:Y:S01]  /*1870*/  LDGSTS.E.BYPASS.LTC128B.128 [R235+0x3080], [R24.64+0x80], !P5 ;  /* 0x0308008018eb7fae */ /* 0x0009e2000e901d50 */
[----:B------:R-:W-:Y:S01]  /*1880*/  IMAD.U32 R21, RZ, RZ, UR4 ;  /* 0x00000004ff157e24 */ /* 0x000fe2000f8e00ff */
[----:B------:R-:W-:Y:S01]  /*1890*/  LEA R5, P2, R20, R244, 0x6 ;  /* 0x000000f414057211 */ /* 0x000fe200078430ff */
[----:B------:R-:W-:Y:S01]  /*18a0*/  IMAD.WIDE.U32 R240, R10, c[0x0][0x218], R240 ;  /* 0x000086000af07a25 */ /* 0x000fe200078e00f0 */
[----:B------:R4:W-:Y:S01]  /*18b0*/  LDGSTS.E.BYPASS.LTC128B.128 [R235+0x5080], [R24.64+0x100], !P4 ;  /* 0x0508010018eb7fae */ /* 0x0009e2000e101d50 */
[----:B------:R-:W-:Y:S01]  /*18c0*/  LOP3.LUT R0, R9, 0x8, R6, 0xf8, !PT ;  /* 0x0000000809007812 */ /* 0x000fe200078ef806 */
[----:B------:R-:W-:Y:S01]  /*18d0*/  ULDC.64 UR4, c[0x0][0x208] ;  /* 0x0000820000047ab9 */ /* 0x000fe20000000a00 */
[----:B------:R-:W-:Y:S01]  /*18e0*/  LEA.HI.X R2, R20, R232, R21, 0x6, P2 ;  /* 0x000000e814027211 */ /* 0x000fe200010f3415 */
[----:B------:R-:W0:Y:S01]  /*18f0*/  LDGDEPBAR ;  /* 0x00000000000079af */ /* 0x000e220000000000 */
[----:B------:R-:W-:Y:S01]  /*1900*/  ISETP.GE.AND P2, PT, R30, c[0x0][0x16c], PT ;  /* 0x00005b001e007a0c */ /* 0x000fe20003f46270 */
[----:B------:R-:W-:Y:S01]  /*1910*/  IMAD R20, R4, 0x800, R7 ;  /* 0x0000080004147824 */ /* 0x000fe200078e0207 */
[----:B------:R-:W-:Y:S01]  /*1920*/  SHF.R.U32.HI R7, RZ, 0x3, R9 ;  /* 0x00000003ff077819 */ /* 0x000fe20000011609 */
[----:B------:R-:W-:Y:S01]  /*1930*/  IMAD.MOV.U32 R21, RZ, RZ, c[0x0][0x178] ;  /* 0x00005e00ff157624 */ /* 0x000fe200078e00ff */
[----:B------:R-:W-:Y:S01]  /*1940*/  SEL R249, RZ, 0x1, P2 ;  /* 0x00000001fff97807 */ /* 0x000fe20001000000 */
[----:B------:R-:W-:Y:S01]  /*1950*/  USHF.L.U32 UR18, UR4, 0x6, URZ ;  /* 0x0000000604127899 */ /* 0x000fe2000800063f */
[C---:B------:R-:W-:Y:S01]  /*1960*/  LEA R38, P2, R5.reuse, c[0x0][0x160], 0x1 ;  /* 0x0000580005267a11 */ /* 0x040fe200078408ff */
[----:B------:R-:W-:Y:S01]  /*1970*/  USHF.L.U64.HI UR9, UR4, UR9, UR5 ;  /* 0x0000000904097299 */ /* 0x000fe20008010205 */
[----:B------:R-:W-:Y:S01]  /*1980*/  LOP3.LUT R231, R0, R7, RZ, 0x3c, !PT ;  /* 0x0000000700e77212 */ /* 0x000fe200078e3cff */
[----:B------:R-:W-:Y:S01]  /*1990*/  IMAD.MOV.U32 R44, RZ, RZ, R240 ;  /* 0x000000ffff2c7224 */ /* 0x000fe200078e00f0 */
[----:B------:R-:W-:Y:S01]  /*19a0*/  LEA.HI.X R39, R5, c[0x0][0x164], R2, 0x1, P2 ;  /* 0x0000590005277a11 */ /* 0x000fe200010f0c02 */
[----:B------:R-:W-:Y:S01]  /*19b0*/  IMAD R5, R13, c[0x0][0x218], RZ ;  /* 0x000086000d057a24 */ /* 0x000fe200078e02ff */
[----:B------:R-:W-:Y:S01]  /*19c0*/  SEL R14, RZ, 0x2, P1 ;  /* 0x00000002ff0e7807 */ /* 0x000fe20000800000 */
[----:B------:R-:W-:Y:S01]  /*19d0*/  IMAD R2, R22, c[0x0][0x270], RZ ;  /* 0x00009c0016027a24 */ /* 0x000fe200078e02ff */
[----:B------:R-:W-:Y:S01]  /*19e0*/  SEL R0, RZ, 0x4, P6 ;  /* 0x00000004ff007807 */ /* 0x000fe20003000000 */
[----:B------:R-:W-:Y:S01]  /*19f0*/  IMAD R5, R10, c[0x0][0x21c], R5 ;  /* 0x000087000a057a24 */ /* 0x000fe200078e0205 */
[----:B------:R-:W-:Y:S01]  /*1a00*/  LEA R32, P2, R21, R38, 0x6 ;  /* 0x0000002615207211 */ /* 0x000fe200078430ff */
[----:B------:R-:W-:Y:S01]  /*1a10*/  IMAD.IADD R231, R20, 0x1, R231 ;  /* 0x0000000114e77824 */ /* 0x000fe200078e02e7 */
[----:B------:R-:W-:Y:S01]  /*1a20*/  IADD3 R0, R0, R14, R249 ;  /* 0x0000000e00007210 */ /* 0x000fe20007ffe0f9 */
[----:B------:R-:W-:Y:S01]  /*1a30*/  IMAD.IADD R45, R241, 0x1, R5 ;  /* 0x00000001f12d7824 */ /* 0x000fe200078e0205 */
[----:B------:R-:W-:Y:S01]  /*1a40*/  LEA.HI.X R33, R21, R39, R19, 0x6, P2 ;  /* 0x0000002715217211 */ /* 0x000fe200010f3413 */
[----:B------:R-:W-:Y:S01]  /*1a50*/  IMAD.MOV.U32 R5, RZ, RZ, 0x20 ;  /* 0x00000020ff057424 */ /* 0x000fe200078e00ff */
[----:B------:R-:W-:Y:S01]  /*1a60*/  LOP3.LUT P5, RZ, R0, 0x1, RZ, 0xc0, !PT ;  /* 0x0000000100ff7812 */ /* 0x000fe200078ac0ff */
[----:B------:R-:W-:-:S04]  /*1a70*/  DEPBAR.LE SB0, 0x1 ;  /* 0x000080400000791a */ /* 0x000fc80000000000 */
[C---:B------:R-:W-:Y:S01]  /*1a80*/  LOP3.LUT P4, RZ, R0.reuse, 0x2, RZ, 0xc0, !PT ;  /* 0x0000000200ff7812 */ /* 0x040fe2000788c0ff */
[----:B------:R-:W-:Y:S01]  /*1a90*/  IMAD R23, R3, c[0x0][0x274], R2 ;  /* 0x00009d0003177a24 */ /* 0x000fe200078e0202 */
[----:B------:R-:W-:Y:S01]  /*1aa0*/  LOP3.LUT P2, RZ, R0, 0x4, RZ, 0xc0, !PT ;  /* 0x0000000400ff7812 */ /* 0x000fe2000784c0ff */
[----:B------:R-:W-:Y:S01]  /*1ab0*/  IMAD.MOV.U32 R0, RZ, RZ, 0x40 ;  /* 0x00000040ff007424 */ /* 0x000fe200078e00ff */
[----:B------:R-:W-:Y:S01]  /*1ac0*/  SEL R2, R5, 0xffffffe0, !P0 ;  /* 0xffffffe005027807 */ /* 0x000fe20004000000 */
[----:B------:R-:W-:Y:S01]  /*1ad0*/  IMAD.SHL.U32 R231, R231, 0x2, RZ ;  /* 0x00000002e7e77824 */ /* 0x000fe200078e00ff */
[----:B------:R-:W-:Y:S01]  /*1ae0*/  BAR.SYNC.DEFER_BLOCKING 0x0 ;  /* 0x0000000000007b1d */ /* 0x000fe20000010000 */
[----:B------:R-:W-:Y:S01]  /*1af0*/  IMAD.U32 R14, RZ, RZ, UR15 ;  /* 0x0000000fff0e7e24 */ /* 0x000fe2000f8e00ff */
[----:B------:R-:W-:Y:S01]  /*1b00*/  SEL R0, R0, 0xffffffc0, !P3 ;  /* 0xffffffc000007807 */ /* 0x000fe20005800000 */
[----:B------:R-:W-:Y:S01]  /*1b10*/  IMAD.IADD R227, R231, 0x1, R2 ;  /* 0x00000001e7e37824 */ /* 0x000fe200078e0202 */
[----:B------:R-:W-:Y:S01]  /*1b20*/  UIMAD UR9, UR9, UR6, URZ ;  /* 0x00000006090972a4 */ /* 0x000fe2000f8e023f */
[----:B------:R-:W-:Y:S01]  /*1b30*/  IMAD.U32 R20, RZ, RZ, UR18 ;  /* 0x00000012ff147e24 */ /* 0x000fe2000f8e00ff */
[----:B------:R-:W-:Y:S01]  /*1b40*/  IADD3 R19, -R237, UR13, -R14 ;  /* 0x0000000ded137c10 */ /* 0x000fe2000fffe90e */
[----:B------:R-:W-:Y:S01]  /*1b50*/  IMAD.IADD R226, R231, 0x1, R0 ;  /* 0x00000001e7e27824 */ /* 0x000fe200078e0200 */
[----:B------:R-:W-:Y:S01]  /*1b60*/  UIMAD UR9, UR8, UR18, UR9 ;  /* 0x00000012080972a4 */ /* 0x000fe2000f8e0209 */
[----:B------:R-:W-:Y:S01]  /*1b70*/  IMAD.IADD R225, R0, 0x1, R227 ;  /* 0x0000000100e17824 */ /* 0x000fe200078e02e3 */
[C---:B------:R-:W-:Y:S01]  /*1b80*/  ISETP.LT.OR P3, PT, R19.reuse, 0x1, !P5 ;  /* 0x000000011300780c */ /* 0x040fe20006f61670 */
[----:B------:R-:W-:Y:S01]  /*1b90*/  IMAD.WIDE.U32 R20, R20, UR6, R44 ;  /* 0x0000000614147c25 */ /* 0x000fe2000f8e002c */
[C---:B------:R-:W-:Y:S01]  /*1ba0*/  ISETP.LT.OR P0, PT, R19.reuse, 0x1, !P4 ;  /* 0x000000011300780c */ /* 0x040fe20006701670 */
[----:B------:R-:W-:Y:S01]  /*1bb0*/  UMOV UR8, 0x5 ;  /* 0x0000000500087882 */ /* 0x000fe20000000000 */
[----:B------:R-:W-:Y:S01]  /*1bc0*/  ISETP.LT.OR P5, PT, R19, 0x21, !P5 ;  /* 0x000000211300780c */ /* 0x000fe20006fa1670 */
[----:B-1----:R-:W-:Y:S01]  /*1bd0*/  IMAD.WIDE.U32 R36, R3, c[0x0][0x270], R28 ;  /* 0x00009c0003247a25 */ /* 0x002fe200078e001c */
[----:B------:R-:W-:Y:S01]  /*1be0*/  IADD3 R2, R21, UR9, RZ ;  /* 0x0000000915027c10 */ /* 0x000fe2000fffe0ff */
[----:B------:R-:W-:Y:S01]  /*1bf0*/  USHF.L.U32 UR9, UR4, 0x5, URZ ;  /* 0x0000000504097899 */ /* 0x000fe2000800063f */
[----:B------:R-:W-:Y:S01]  /*1c00*/  ISETP.LT.OR P4, PT, R19, 0x21, !P4 ;  /* 0x000000211300780c */ /* 0x000fe20006781670 */
[----:B------:R-:W-:Y:S01]  /*1c10*/  USHF.L.U64.HI UR8, UR4, UR8, UR5 ;  /* 0x0000000804087299 */ /* 0x000fe20008010205 */
[----:B------:R-:W-:Y:S01]  /*1c20*/  IMAD.IADD R37, R37, 0x1, R23 ;  /* 0x0000000125257824 */ /* 0x000fe200078e0217 */
[----:B------:R-:W-:Y:S01]  /*1c30*/  USHF.R.S32.HI UR4, URZ, 0x1f, UR15 ;  /* 0x0000001f3f047899 */ /* 0x000fe2000801140f */
[----:B------:R-:W-:Y:S01]  /*1c40*/  IMAD R21, R13, c[0x0][0x278], RZ ;  /* 0x00009e000d157a24 */ /* 0x000fe200078e02ff */
[----:B------:R-:W-:Y:S01]  /*1c50*/  IADD3 R14, -R14, UR13, -R237 ;  /* 0x0000000d0e0e7c10 */ /* 0x000fe2000fffe9ed */
[----:B------:R-:W1:Y:S01]  /*1c60*/  LDSM.16.M88.4 R148, [R231+0x6080] ;  /* 0x00608000e794783b */ /* 0x000e620000000200 */
[----:B------:R-:W-:Y:S01]  /*1c70*/  IMAD.U32 R23, RZ, RZ, UR9 ;  /* 0x00000009ff177e24 */ /* 0x000fe2000f8e00ff */
[----:B------:R-:W-:Y:S01]  /*1c80*/  UIADD3 UR5, UR7, 0x1, -UR14 ;  /* 0x0000000107057890 */ /* 0x000fe2000fffe80e */
[C---:B------:R-:W-:Y:S01]  /*1c90*/  IMAD R246, R10.reuse, c[0x0][0x27c], R21 ;  /* 0x00009f000af67a24 */ /* 0x040fe200078e0215 */
[----:B------:R-:W2:Y:S01]  /*1ca0*/  LDSM.16.M88.4 R152, [R227+0x6080] ;  /* 0x00608000e398783b */ /* 0x000ea20000000200 */
[----:B------:R-:W-:Y:S01]  /*1cb0*/  IMAD.WIDE.U32 R40, R10, c[0x0][0x278], R36 ;  /* 0x00009e000a287a25 */ /* 0x000fe200078e0024 */
[----:B------:R-:W-:Y:S01]  /*1cc0*/  CS2R R68, SRZ ;  /* 0x0000000000447805 */ /* 0x000fe2000001ff00 */
[----:B------:R-:W-:Y:S01]  /*1cd0*/  CS2R R66, SRZ ;  /* 0x0000000000427805 */ /* 0x000fe2000001ff00 */
[----:B------:R-:W1:Y:S01]  /*1ce0*/  LDSM.16.M88.4 R156, [R226+0x6080] ;  /* 0x00608000e29c783b */ /* 0x000e620000000200 */
[C---:B----4-:R-:W-:Y:S01]  /*1cf0*/  IMAD R24, R22.reuse, c[0x0][0x288], RZ ;  /* 0x0000a20016187a24 */ /* 0x050fe200078e02ff */
[----:B------:R-:W-:Y:S01]  /*1d00*/  CS2R R64, SRZ ;  /* 0x0000000000407805 */ /* 0x000fe2000001ff00 */
[----:B------:R-:W-:Y:S01]  /*1d10*/  IMAD R22, R22, c[0x0][0x238], RZ ;  /* 0x00008e0016167a24 */ /* 0x000fe200078e02ff */
[----:B------:R-:W4:Y:S01]  /*1d20*/  LDSM.16.M88.4 R168, [R231+0x8080] ;  /* 0x00808000e7a8783b */ /* 0x000f220000000200 */
[----:B------:R-:W-:Y:S01]  /*1d30*/  IMAD.IADD R246, R41, 0x1, R246 ;  /* 0x0000000129f67824 */ /* 0x000fe200078e02f6 */
[----:B------:R-:W-:Y:S01]  /*1d40*/  CS2R R62, SRZ ;  /* 0x00000000003e7805 */ /* 0x000fe2000001ff00 */
[C---:B------:R-:W-:Y:S01]  /*1d50*/  IMAD R24, R3.reuse, c[0x0][0x28c], R24 ;  /* 0x0000a30003187a24 */ /* 0x040fe200078e0218 */
[----:B------:R-:W1:Y:S01]  /*1d60*/  LDSM.16.M88.4 R172, [R227+0x8080] ;  /* 0x00808000e3ac783b */ /* 0x000e620000000200 */
[C---:B------:R-:W-:Y:S01]  /*1d70*/  IMAD R22, R3.reuse, c[0x0][0x23c], R22 ;  /* 0x00008f0003167a24 */ /* 0x040fe200078e0216 */
[----:B------:R-:W-:Y:S01]  /*1d80*/  CS2R R60, SRZ ;  /* 0x00000000003c7805 */ /* 0x000fe2000001ff00 */
[----:B------:R-:W-:Y:S01]  /*1d90*/  IMAD.WIDE.U32 R28, R3, c[0x0][0x288], R28 ;  /* 0x0000a200031c7a25 */ /* 0x000fe200078e001c */
[----:B------:R-:W1:Y:S01]  /*1da0*/  LDSM.16.M88.4 R176, [R226+0x8080] ;  /* 0x00808000e2b0783b */ /* 0x000e620000000200 */
[----:B------:R-:W-:Y:S01]  /*1db0*/  CS2R R58, SRZ ;  /* 0x00000000003a7805 */ /* 0x000fe2000001ff00 */
[----:B------:R-:W-:Y:S01]  /*1dc0*/  CS2R R56, SRZ ;  /* 0x0000000000387805 */ /* 0x000fe2000001ff00 */
[----:B------:R-:W-:Y:S01]  /*1dd0*/  IMAD.IADD R27, R27, 0x1, R22 ;  /* 0x000000011b1b7824 */ /* 0x000fe200078e0216 */
[----:B------:R-:W1:Y:S01]  /*1de0*/  LDSM.16.M88.4 R184, [R231+0xa080] ;  /* 0x00a08000e7b8783b */ /* 0x000e620000000200 */
[----:B------:R-:W-:Y:S01]  /*1df0*/  LOP3.LUT R22, R17, 0xfffffff0, RZ, 0xc0, !PT ;  /* 0xfffffff011167812 */ /* 0x000fe200078ec0ff */
[----:B------:R-:W-:Y:S01]  /*1e00*/  IMAD R243, R13, c[0x0][0x290], RZ ;  /* 0x0000a4000df37a24 */ /* 0x000fe200078e02ff */
[----:B------:R-:W-:Y:S01]  /*1e10*/  CS2R R54, SRZ ;  /* 0x0000000000367805 */ /* 0x000fe2000001ff00 */
[----:B------:R-:W1:Y:S01]  /*1e20*/  LDSM.16.M88.4 R188, [R227+0xa080] ;  /* 0x00a08000e3bc783b */ /* 0x000e620000000200 */
[----:B------:R-:W-:Y:S01]  /*1e30*/  IMAD.SHL.U32 R12, R12, 0x10, RZ ;  /* 0x000000100c0c7824 */ /* 0x000fe200078e00ff */
[----:B------:R-:W-:Y:S01]  /*1e40*/  CS2R R52, SRZ ;  /* 0x0000000000347805 */ /* 0x000fe2000001ff00 */
[C---:B------:R-:W-:Y:S01]  /*1e50*/  IMAD R243, R10.reuse, c[0x0][0x294], R243 ;  /* 0x0000a5000af37a24 */ /* 0x040fe200078e02f3 */
[----:B------:R-:W1:Y:S01]  /*1e60*/  LDSM.16.M88.4 R192, [R226+0xa080] ;  /* 0x00a08000e2c0783b */ /* 0x000e620000000200 */
[----:B------:R-:W-:Y:S01]  /*1e70*/  IMAD.WIDE.U32 R132, R10, c[0x0][0x240], R26 ;  /* 0x000090000a847a25 */ /* 0x000fe200078e001a */
[----:B------:R-:W-:Y:S01]  /*1e80*/  LOP3.LUT R9, R9, 0x10, R12, 0xf8, !PT ;  /* 0x0000001009097812 */ /* 0x000fe200078ef80c */
[----:B------:R-:W-:Y:S01]  /*1e90*/  CS2R R50, SRZ ;  /* 0x0000000000327805 */ /* 0x000fe2000001ff00 */
[----:B------:R-:W1:Y:S01]  /*1ea0*/  LDSM.16.M88.4 R164, [R225+0x6080] ;  /* 0x00608000e1a4783b */ /* 0x000e620000000200 */
[----:B------:R-:W-:Y:S01]  /*1eb0*/  IMAD.U32 R252, RZ, RZ, UR5 ;  /* 0x00000005fffc7e24 */ /* 0x000fe2000f8e00ff */
[----:B------:R-:W-:Y:S01]  /*1ec0*/  LOP3.LUT R6, R9, 0x8, R6, 0xf8, !PT ;  /* 0x0000000809067812 */ /* 0x000fe200078ef806 */
[----:B------:R-:W-:Y:S01]  /*1ed0*/  CS2R R48, SRZ ;  /* 0x0000000000307805 */ /* 0x000fe2000001ff00 */
[----:B------:R-:W1:Y:S01]  /*1ee0*/  LDSM.16.M88.4 R180, [R225+0x8080] ;  /* 0x00808000e1b4783b */ /* 0x000e620000000200 */
[----:B------:R-:W-:Y:S01]  /*1ef0*/  CS2R R46, SRZ ;  /* 0x00000000002e7805 */ /* 0x000fe2000001ff00 */
[----:B------:R-:W-:Y:S01]  /*1f00*/  LOP3.LUT R229, R6, R7, RZ, 0x3c, !PT ;  /* 0x0000000706e57212 */ /* 0x000fe200078e3cff */
[C---:B------:R-:W-:Y:S01]  /*1f10*/  IMAD.SHL.U32 R6, R4.reuse, 0x8, RZ ;  /* 0x0000000804067824 */ /* 0x040fe200078e00ff */
[----:B------:R-:W1:Y:S01]  /*1f20*/  LDSM.16.M88.4 R196, [R225+0xa080] ;  /* 0x00a08000e1c4783b */ /* 0x000e620000000200 */
[----:B------:R-:W-:Y:S01]  /*1f30*/  CS2R R42, SRZ ;  /* 0x00000000002a7805 */ /* 0x000fe2000001ff00 */
[----:B------:R-:W-:Y:S01]  /*1f40*/  UIADD3 UR7, UR7, -UR13, URZ ;  /* 0x8000000d07077290 */ /* 0x000fe2000fffe03f */
[----:B------:R-:W-:Y:S01]  /*1f50*/  IMAD R229, R4, 0x200, R229 ;  /* 0x0000020004e57824 */ /* 0x000fe200078e02e5 */
[----:B------:R-:W-:Y:S01]  /*1f60*/  BAR.SYNC.DEFER_BLOCKING 0x0 ;  /* 0x0000000000007b1d */ /* 0x000fe20000010000 */
[----:B------:R-:W-:-:S02]  /*1f70*/  UISETP.GT.AND UP1, UPT, UR10, -0x1, UPT ;  /* 0xffffffff0a00788c */ /* 0x000fc4000bf24270 */
[C---:B------:R-:W-:Y:S02]  /*1f80*/  IMAD R0, R229.reuse, 0x2, R0 ;  /* 0x00000002e5007824 */ /* 0x040fe400078e0200 */
[----:B------:R-:W-:Y:S01]  /*1f90*/  IMAD.SHL.U32 R229, R229, 0x2, RZ ;  /* 0x00000002e5e57824 */ /* 0x000fe200078e00ff */
[----:B------:R1:W-:Y:S04]  /*1fa0*/  STL.64 [R1], R44 ;  /* 0x0000002c01007387 */ /* 0x0003e80000100a00 */
[----:B------:R2:W-:Y:S04]  /*1fb0*/  STL.64 [R1+0x18], R40 ;  /* 0x0000182801007387 */ /* 0x0005e80000100a00 */
[----:B------:R-:W-:Y:S01]  /*1fc0*/  @!PT LDS RZ, [RZ] ;  /* 0x00000000fffff984 */ /* 0x000fe20000000800 */
[----:B------:R-:W-:Y:S01]  /*1fd0*/  @!PT LDS RZ, [RZ] ;  /* 0x00000000fffff984 */ /* 0x000fe20000000800 */
[----:B------:R-:W-:Y:S01]  /*1fe0*/  @!PT LDS RZ, [RZ] ;  /* 0x00000000fffff984 */ /* 0x000fe20000000800 */
[----:B------:R2:W-:Y:S01]  /*1ff0*/  LDGSTS.E.BYPASS.LTC128B.128 [R235+0x6080], [R38.64], !P3 ;  /* 0x0608000026eb7fae */ /* 0x0005e2000d901d50 */
[----:B------:R-:W-:-:S02]  /*2000*/  ISETP.LT.OR P3, PT, R19, 0x1, !P2 ;  /* 0x000000011300780c */ /* 0x000fc40005761670 */
[----:B------:R-:W-:Y:S01]  /*2010*/  ISETP.LT.OR P2, PT, R19, 0x21, !P2 ;  /* 0x000000211300780c */ /* 0x000fe20005741670 */
[----:B------:R2:W-:Y:S01]  /*2020*/  LDGSTS.E.BYPASS.LTC128B.128 [R235+0x8080], [R38.64+0x80], !P0 ;  /* 0x0808008026eb7fae */ /* 0x0005e2000c101d50 */
[----:B---3--:R-:W-:Y:S01]  /*2030*/  LEA R34, P0, R20, c[0x0][0x1f0], 0x1 ;  /* 0x00007c0014227a11 */ /* 0x008fe200078008ff */
[----:B------:R-:W-:-:S03]  /*2040*/  IMAD.U32 R19, RZ, RZ, UR9 ;  /* 0x00000009ff137e24 */ /* 0x000fc6000f8e00ff */
[----:B------:R-:W-:Y:S01]  /*2050*/  LEA.HI.X R35, R20, c[0x0][0x1f4], R2, 0x1, P0 ;  /* 0x00007d0014237a11 */ /* 0x000fe200000f0c02 */
[----:B------:R-:W-:Y:S01]  /*2060*/  IMAD.U32 R2, RZ, RZ, UR8 ;  /* 0x00000008ff027e24 */ /* 0x000fe2000f8e00ff */
[----:B------:R-:W-:Y:S01]  /*2070*/  LEA R20, P0, R23, R34, 0x1 ;  /* 0x0000002217147211 */ /* 0x000fe200078008ff */
[----:B-1----:R-:W-:Y:S01]  /*2080*/  CS2R R44, SRZ ;  /* 0x00000000002c7805 */ /* 0x002fe2000001ff00 */
[----:B------:R-:W-:Y:S01]  /*2090*/  SHF.R.S32.HI R23, RZ, 0x1f, R18 ;  /* 0x0000001fff177819 */ /* 0x000fe20000011412 */
[----:B------:R1:W-:Y:S01]  /*20a0*/  LDGSTS.E.BYPASS.LTC128B.128 [R235+0xa080], [R38.64+0x100], !P3 ;  /* 0x0a08010026eb7fae */ /* 0x0003e2000d901d50 */
[----:B------:R-:W-:Y:S02]  /*20b0*/  ISETP.GT.AND P3, PT, R233, 0xf, PT ;  /* 0x0000000fe900780c */ /* 0x000fe40003f64270 */
[----:B------:R-:W-:Y:S01]  /*20c0*/  LEA.HI.X R21, R19, R35, R2, 0x1, P0 ;  /* 0x0000002313157211 */ /* 0x000fe200000f0c02 */
[----:B------:R3:W-:Y:S01]  /*20d0*/  LDGSTS.E.BYPASS.LTC128B.128 [R235+0x7080], [R32.64], !P5 ;  /* 0x0708000020eb7fae */ /* 0x0007e2000e901d50 */
[C---:B------:R-:W-:Y:S01]  /*20e0*/  ISETP.GE.AND P5, PT, R30.reuse, c[0x0][0x1fc], PT ;  /* 0x00007f001e007a0c */ /* 0x040fe20003fa6270 */
[----:B------:R-:W-:Y:S01]  /*20f0*/  IMAD.MOV.U32 R19, RZ, RZ, c[0x0][0x2a8] ;  /* 0x0000aa00ff137624 */ /* 0x000fe200078e00ff */
[----:B------:R-:W-:Y:S01]  /*2100*/  LEA.HI R23, R23, R18, RZ, 0x2 ;  /* 0x0000001217177211 */ /* 0x000fe200078f10ff */
[----:B------:R3:W-:Y:S01]  /*2110*/  LDGSTS.E.BYPASS.LTC128B.128 [R235+0x9080], [R32.64+0x80], !P4 ;  /* 0x0908008020eb7fae */ /* 0x0007e2000e101d50 */
[----:B------:R-:W-:-:S02]  /*2120*/  ISETP.GE.AND P4, PT, R30, c[0x0][0x1fc], PT ;  /* 0x00007f001e007a0c */ /* 0x000fc40003f86270 */
[----:B------:R-:W-:Y:S01]  /*2130*/  LOP3.LUT R23, R23, 0x1ffffffc, RZ, 0xc0, !PT ;  /* 0x1ffffffc17177812 */ /* 0x000fe200078ec0ff */
[----:B------:R3:W-:Y:S01]  /*2140*/  LDGSTS.E.BYPASS.LTC128B.128 [R235+0xb080], [R32.64+0x100], !P2 ;  /* 0x0b08010020eb7fae */ /* 0x0007e2000d101d50 */
[----:B------:R-:W-:Y:S01]  /*2150*/  ISETP.GE.AND P2, PT, R16, c[0x0][0x1fc], PT ;  /* 0x00007f0010007a0c */ /* 0x000fe20003f46270 */
[----:B------:R-:W-:Y:S01]  /*2160*/  @!P3 IMAD.SHL.U32 R25, R233, 0x10, RZ ;  /* 0x00000010e919b824 */ /* 0x000fe200078e00ff */
[----:B------:R-:W-:Y:S01]  /*2170*/  @!P3 IADD3 R2, P0, R40, UR15, RZ ;  /* 0x0000000f2802bc10 */ /* 0x000fe2000ff1e0ff */
[----:B------:R-:W-:Y:S01]  /*2180*/  IMAD.IADD R247, R18, 0x1, -R23 ;  /* 0x0000000112f77824 */ /* 0x000fe200078e0a17 */
[----:B------:R-:W-:Y:S01]  /*2190*/  LOP3.LUT R18, R11, 0xffffffe0, RZ, 0xc0, !PT ;  /* 0xffffffe00b127812 */ /* 0x000fe200078ec0ff */
[----:B--2---:R-:W-:Y:S01]  /*21a0*/  CS2R R40, SRZ ;  /* 0x0000000000287805 */ /* 0x004fe2000001ff00 */
[----:B------:R-:W-:Y:S02]  /*21b0*/  @!P3 IADD3.X R3, R246, UR4, RZ, P0, !PT ;  /* 0x00000004f603bc10 */ /* 0x000fe400087fe4ff */
[----:B------:R-:W-:Y:S01]  /*21c0*/  @!P3 LEA R36, P0, R2, c[0x0][0x258], 0x2 ;  /* 0x000096000224ba11 */ /* 0x000fe200078010ff */
[----:B------:R-:W-:-:S03]  /*21d0*/  IMAD.IADD R11, R233, 0x1, -R18 ;  /* 0x00000001e90b7824 */ /* 0x000fc600078e0a12 */
[----:B------:R-:W-:Y:S02]  /*21e0*/  @!P3 LEA.HI.X R37, R2, c[0x0][0x25c], R3, 0x2, P0 ;  /* 0x000097000225ba11 */ /* 0x000fe400000f1403 */
[----:B------:R-:W-:Y:S02]  /*21f0*/  ISETP.LT.OR P0, PT, R14, 0x1, P4 ;  /* 0x000000010e00780c */ /* 0x000fe40002701670 */
[----:B------:R-:W-:Y:S01]  /*2200*/  SEL R3, RZ, 0xffffffff, P1 ;  /* 0xffffffffff037807 */ /* 0x000fe20000800000 */
[----:B------:R2:W-:Y:S01]  /*2210*/  @!P3 LDGSTS.E.BYPASS.LTC128B.128 [R25+0x12080], [R36.64] ;  /* 0x120800002419bfae */ /* 0x0005e2000b901d50 */
[----:B------:R-:W-:Y:S02]  /*2220*/  ISETP.GE.AND P1, PT, R16, c[0x0][0x1fc], PT ;  /* 0x00007f0010007a0c */ /* 0x000fe40003f26270 */
[----:B------:R-:W-:Y:S01]  /*2230*/  SEL R2, RZ, 0x1, P5 ;  /* 0x00000001ff027807 */ /* 0x000fe20002800000 */
[----:B------:R-:W0:Y:S01]  /*2240*/  LDGDEPBAR ;  /* 0x00000000000079af */ /* 0x000e220000000000 */
[----:B------:R-:W-:-:S02]  /*2250*/  SEL R16, RZ, 0xffffffff, P1 ;  /* 0xffffffffff107807 */ /* 0x000fc40000800000 */
[----:B------:R-:W-:Y:S02]  /*2260*/  ISETP.GE.AND P1, PT, R15, c[0x0][0x1fc], PT ;  /* 0x00007f000f007a0c */ /* 0x000fe40003f26270 */
[C---:B------:R-:W-:Y:S01]  /*2270*/  ISETP.LT.OR P5, PT, R14.reuse, 0x1, P2 ;  /* 0x000000010e00780c */ /* 0x040fe200017a1670 */
[----:B------:R3:W-:Y:S01]  /*2280*/  LDGSTS.E.BYPASS.LTC128B.128 [R235+0xc080], [R34.64], !P0 ;  /* 0x0c08000022eb7fae */ /* 0x0007e2000c101d50 */
[C---:B------:R-:W-:Y:S02]  /*2290*/  ISETP.LT.OR P0, PT, R14.reuse, 0x1, P1 ;  /* 0x000000010e00780c */ /* 0x040fe40000f01670 */
[----:B------:R-:W-:Y:S02]  /*22a0*/  SHF.R.S32.HI R250, RZ, 0x1f, R11 ;  /* 0x0000001ffffa7819 */ /* 0x000fe4000001140b */
[----:B------:R-:W-:Y:S02]  /*22b0*/  ISETP.LT.OR P4, PT, R14, 0x21, P4 ;  /* 0x000000210e00780c */ /* 0x000fe40002781670 */
[----:B------:R-:W-:-:S02]  /*22c0*/  LEA.HI R250, R250, R11, RZ, 0x2 ;  /* 0x0000000bfafa7211 */ /* 0x000fc400078f10ff */
[C---:B------:R-:W-:Y:S02]  /*22d0*/  ISETP.LT.OR P2, PT, R14.reuse, 0x21, P2 ;  /* 0x000000210e00780c */ /* 0x040fe40001741670 */
[----:B------:R-:W-:Y:S01]  /*22e0*/  ISETP.LT.OR P1, PT, R14, 0x21, P1 ;  /* 0x000000210e00780c */ /* 0x000fe20000f21670 */
[----:B------:R3:W-:Y:S01]  /*22f0*/  LDGSTS.E.BYPASS.LTC128B.128 [R235+0xe080], [R34.64+0x80], !P5 ;  /* 0x0e08008022eb7fae */ /* 0x0007e2000e901d50 */
[----:B------:R-:W-:-:S03]  /*2300*/  ISETP.GE.AND P5, PT, R19, 0x1, PT ;  /* 0x000000011300780c */ /* 0x000fc60003fa6270 */
[----:B------:R3:W-:Y:S01]  /*2310*/  LDGSTS.E.BYPASS.LTC128B.128 [R235+0x10080], [R34.64+0x100], !P0 ;  /* 0x1008010022eb7fae */ /* 0x0007e2000c101d50 */
[----:B------:R-:W-:Y:S01]  /*2320*/  ISETP.GE.AND P0, PT, R15, c[0x0][0x1fc], PT ;  /* 0x00007f000f007a0c */ /* 0x000fe20003f06270 */
[----:B------:R-:W-:Y:S01]  /*2330*/  IMAD R15, R13, c[0x0][0x240], RZ ;  /* 0x000090000d0f7a24 */ /* 0x000fe200078e02ff */
[----:B--2---:R-:W-:Y:S01]  /*2340*/  CS2R R36, SRZ ;  /* 0x0000000000247805 */ /* 0x004fe2000001ff00 */
[----:B------:R-:W-:Y:S01]  /*2350*/  IMAD.IADD R13, R233, 0x1, -R22 ;  /* 0x00000001e90d7824 */ /* 0x000fe200078e0a16 */
[----:B------:R3:W-:Y:S01]  /*2360*/  LDGSTS.E.BYPASS.LTC128B.128 [R235+0xd080], [R20.64], !P4 ;  /* 0x0d08000014eb7fae */ /* 0x0007e2000e101d50 */
[----:B------:R-:W-:Y:S02]  /*2370*/  IMAD.IADD R25, R29, 0x1, R24 ;  /* 0x000000011d197824 */ /* 0x000fe400078e0218 */
[----:B------:R-:W-:Y:S01]  /*2380*/  IMAD.MOV.U32 R24, RZ, RZ, R28 ;  /* 0x000000ffff187224 */ /* 0x000fe200078e001c */
[----:B------:R-:W-:Y:S01]  /*2390*/  SHF.R.S32.HI R18, RZ, 0x1f, R13 ;  /* 0x0000001fff127819 */ /* 0x000fe2000001140d */
[C---:B------:R-:W-:Y:S01]  /*23a0*/  IMAD R242, R10.reuse, c[0x0][0x244], R15 ;  /* 0x000091000af27a24 */ /* 0x040fe200078e020f */
[----:B------:R3:W-:Y:S01]  /*23b0*/  LDGSTS.E.BYPASS.LTC128B.128 [R235+0xf080], [R20.64+0x80], !P2 ;  /* 0x0f08008014eb7fae */ /* 0x0007e2000d101d50 */
[----:B-1----:R-:W-:Y:S01]  /*23c0*/  IMAD.WIDE.U32 R38, R10, c[0x0][0x290], R24 ;  /* 0x0000a4000a267a25 */ /* 0x002fe200078e0018 */
[----:B------:R-:W-:-:S02]  /*23d0*/  LEA.HI R18, R18, R13, RZ, 0x3 ;  /* 0x0000000d12127211 */ /* 0x000fc400078f18ff */
[C---:B------:R-:W-:Y:S01]  /*23e0*/  LOP3.LUT R10, R250.reuse, 0x7ffffffc, RZ, 0xc0, !PT ;  /* 0x7ffffffcfa0a7812 */ /* 0x040fe200078ec0ff */
[----:B------:R3:W-:Y:S01]  /*23f0*/  LDGSTS.E.BYPASS.LTC128B.128 [R235+0x11080], [R20.64+0x100], !P1 ;  /* 0x1108010014eb7fae */ /* 0x0007e2000c901d50 */
[----:B------:R-:W-:Y:S01]  /*2400*/  LEA.HI.SX32 R250, R250, R12, 0x1e ;  /* 0x0000000cfafa7211 */ /* 0x000fe200078ff2ff */
[----:B------:R-:W-:Y:S01]  /*2410*/  IMAD.IADD R243, R39, 0x1, R243 ;  /* 0x0000000127f37824 */ /* 0x000fe200078e02f3 */
[----:B------:R-:W-:Y:S01]  /*2420*/  LOP3.LUT R12, R18, 0xfffffff8, RZ, 0xc0, !PT ;  /* 0xfffffff8120c7812 */ /* 0x000fe200078ec0ff */
[----:B------:R-:W-:Y:S01]  /*2430*/  IMAD.IADD R10, R11, 0x1, -R10 ;  /* 0x000000010b0a7824 */ /* 0x000fe200078e0a0a */
[----:B------:R-:W-:Y:S01]  /*2440*/  ISETP.GE.AND P1, PT, R233, 0x10, PT ;  /* 0x00000010e900780c */ /* 0x000fe20003f26270 */
[----:B------:R-:W-:Y:S01]  /*2450*/  IMAD.SHL.U32 R11, R4, 0x20, RZ ;  /* 0x00000020040b7824 */ /* 0x000fe200078e00ff */
[----:B------:R1:W-:Y:S01]  /*2460*/  STL.64 [R1+0x10], R38 ;  /* 0x0000102601007387 */ /* 0x0003e20000100a00 */
[----:B------:R-:W-:Y:S02]  /*2470*/  IMAD.IADD R13, R13, 0x1, -R12 ;  /* 0x000000010d0d7824 */ /* 0x000fe400078e0a0c */
[----:B------:R-:W-:Y:S01]  /*2480*/  IMAD.SHL.U32 R12, R3, 0x2, RZ ;  /* 0x00000002030c7824 */ /* 0x000fe200078e00ff */
[----:B------:R-:W-:Y:S01]  /*2490*/  LOP3.LUT R8, R8, 0x20, R11, 0xf8, !PT ;  /* 0x0000002008087812 */ /* 0x000fe200078ef80b */
[----:B------:R-:W-:Y:S01]  /*24a0*/  IMAD.SHL.U32 R3, R16, 0x2, RZ ;  /* 0x0000000210037824 */ /* 0x000fe200078e00ff */
[C---:B------:R-:W-:Y:S01]  /*24b0*/  LOP3.LUT P4, RZ, R13.reuse, 0x4, RZ, 0xc0, !PT ;  /* 0x000000040dff7812 */ /* 0x040fe2000788c0ff */
[C---:B------:R-:W-:Y:S01]  /*24c0*/  IMAD.SHL.U32 R7, R13.reuse, 0x40, RZ ;  /* 0x000000400d077824 */ /* 0x040fe200078e00ff */
[----:B------:R-:W-:Y:S01]  /*24d0*/  LOP3.LUT P2, RZ, R13, 0x2, RZ, 0xc0, !PT ;  /* 0x000000020dff7812 */ /* 0x000fe2000784c0ff */
[----:B------:R-:W-:Y:S01]  /*24e0*/  IMAD R247, R247, 0x4, R10 ;  /* 0x00000004f7f77824 */ /* 0x000fe200078e020a */
[----:B------:R-:W-:Y:S01]  /*24f0*/  LOP3.LUT R2, R3, 0x2, R2, 0xe2, !PT ;  /* 0x0000000203027812 */ /* 0x000fe200078ee202 */
[----:B------:R-:W-:Y:S01]  /*2500*/  IMAD.SHL.U32 R9, R18, 0x40, RZ ;  /* 0x0000004012097824 */ /* 0x000fe200078e00ff */
[----:B------:R-:W-:Y:S01]  /*2510*/  SEL R3, RZ, 0x4, P0 ;  /* 0x00000004ff037807 */ /* 0x000fe20000000000 */
[----:B------:R3:W-:Y:S01]  /*2520*/  STL.64 [R1+0x8], R132 ;  /* 0x0000088401007387 */ /* 0x0007e20000100a00 */
[----:B------:R-:W-:Y:S01]  /*2530*/  LOP3.LUT R7, R7, 0x1c0, RZ, 0xc0, !PT ;  /* 0x000001c007077812 */ /* 0x000fe200078ec0ff */
[----:B------:R-:W-:Y:S01]  /*2540*/  IMAD.SHL.U32 R247, R247, 0x2, RZ ;  /* 0x00000002f7f77824 */ /* 0x000fe200078e00ff */
[----:B------:R-:W-:Y:S01]  /*2550*/  IADD3 R4, P0, R38, UR15, RZ ;  /* 0x0000000f26047c10 */ /* 0x000fe2000ff1e0ff */
[----:B------:R-:W-:Y:S01]  /*2560*/  IMAD.IADD R242, R133, 0x1, R242 ;  /* 0x0000000185f27824 */ /* 0x000fe200078e02f2 */
[----:B------:R-:W-:-:S02]  /*2570*/  LOP3.LUT R249, R12, 0x2, R249, 0xe2, !PT ;  /* 0x000000020cf97812 */ /* 0x000fc400078ee2f9 */
[----:B------:R-:W-:Y:S02]  /*2580*/  LOP3.LUT R13, R7, 0x8, R6, 0xf8, !PT ;  /* 0x00000008070d7812 */ /* 0x000fe400078ef806 */
[--C-:B------:R-:W-:Y:S02]  /*2590*/  SHF.R.U32.HI R10, RZ, 0x3, R7.reuse ;  /* 0x00000003ff0a7819 */ /* 0x100fe40000011607 */
[----:B------:R-:W-:Y:S01]  /*25a0*/  IADD3.X R11, R243, UR4, RZ, P0, !PT ;  /* 0x00000004f30b7c10 */ /* 0x000fe200087fe4ff */
[----:B------:R-:W-:Y:S01]  /*25b0*/  ULDC UR4, c[0x0][0x2a0] ;  /* 0x0000a80000047ab9 */ /* 0x000fe20000000800 */
[----:B------:R-:W-:Y:S01]  /*25c0*/  LEA R12, P0, R4, c[0x0][0x280], 0x2 ;  /* 0x0000a000040c7a11 */ /* 0x000fe200078010ff */
[----:B------:R-:W-:Y:S01]  /*25d0*/  ULOP3.LUT UR4, URZ, UR4, URZ, 0x33, !UPT ;  /* 0x000000043f047292 */ /* 0x000fe2000f8e333f */
[----:B------:R-:W-:Y:S01]  /*25e0*/  LOP3.LUT R6, R13, R10, RZ, 0x3c, !PT ;  /* 0x0000000a0d067212 */ /* 0x000fe200078e3cff */
[----:B-1----:R-:W-:Y:S01]  /*25f0*/  CS2R R38, SRZ ;  /* 0x0000000000267805 */ /* 0x002fe2000001ff00 */
[----:B------:R-:W-:Y:S01]  /*2600*/  LOP3.LUT R8, R10, R8, R7, 0x1e, !PT ;  /* 0x000000080a087212 */ /* 0x000fe200078e1e07 */
[----:B------:R-:W-:Y:S01]  /*2610*/  @!P1 IMAD.SHL.U32 R7, R233, 0x10, RZ ;  /* 0x00000010e9079824 */ /* 0x000fe200078e00ff */
[----:B------:R-:W-:-:S02]  /*2620*/  LEA.HI.X R13, R4, c[0x0][0x284], R11, 0x2, P0 ;  /* 0x0000a100040d7a11 */ /* 0x000fc400000f140b */
[----:B------:R-:W-:Y:S02]  /*2630*/  LOP3.LUT R9, R9, 0xfffffe00, RZ, 0xc0, !PT ;  /* 0xfffffe0009097812 */ /* 0x000fe400078ec0ff */
[----:B------:R-:W-:Y:S01]  /*2640*/  LOP3.LUT R248, R2, R3, RZ, 0xfc, !PT ;  /* 0x0000000302f87212 */ /* 0x000fe200078efcff */
[----:B------:R3:W-:Y:S01]  /*2650*/  @!P1 LDGSTS.E.BYPASS.LTC128B.128 [R7+0x12180], [R12.64] ;  /* 0x121800000c079fae */ /* 0x0007e2000b901d50 */
[----:B------:R-:W-:Y:S01]  /*2660*/  IMAD.MOV.U32 R3, RZ, RZ, 0x10 ;  /* 0x00000010ff037424 */ /* 0x000fe200078e00ff */
[-C--:B------:R-:W-:Y:S02]  /*2670*/  IADD3 R230, R6, R9.reuse, R230 ;  /* 0x0000000906e67210 */ /* 0x080fe40007ffe0e6 */
[----:B------:R-:W0:Y:S01]  /*2680*/  LDGDEPBAR ;  /* 0x00000000000079af */ /* 0x000e220000000000 */
[----:B------:R-:W-:Y:S02]  /*2690*/  LOP3.LUT R228, R8, R9, RZ, 0xfc, !PT ;  /* 0x0000000908e47212 */ /* 0x000fe400078efcff */
[----:B------:R-:W-:Y:S01]  /*26a0*/  SEL R3, R3, 0xfffffff0, !P2 ;  /* 0xfffffff003037807 */ /* 0x000fe20005000000 */
[----:B------:R-:W-:Y:S01]  /*26b0*/  IMAD.SHL.U32 R230, R230, 0x2, RZ ;  /* 0x00000002e6e67824 */ /* 0x000fe200078e00ff */
[----:B------:R-:W-:Y:S01]  /*26c0*/  SEL R5, R5, 0xffffffe0, !P4 ;  /* 0xffffffe005057807 */ /* 0x000fe20006000000 */
[----:B------:R-:W-:Y:S01]  /*26d0*/  IMAD.SHL.U32 R228, R228, 0x2, RZ ;  /* 0x00000002e4e47824 */ /* 0x000fe200078e00ff */
[----:B------:R-:W-:Y:S01]  /*26e0*/  IADD3 R252, R252, -UR13, -R247 ;  /* 0x8000000dfcfc7c10 */ /* 0x000fe2000fffe8f7 */
[--C-:B------:R-:W-:Y:S01]  /*26f0*/  IMAD R224, R3, 0x2, R230.reuse ;  /* 0x0000000203e07824 */ /* 0x100fe200078e02e6 */
[----:B------:R-:W-:Y:S01]  /*2700*/  IADD3 R239, -R247, UR11, RZ ;  /* 0x0000000bf7ef7c10 */ /* 0x000fe2000fffe1ff */
[C---:B------:R-:W-:Y:S01]  /*2710*/  IMAD R3, R5.reuse, 0x2, R230 ;  /* 0x0000000205037824 */ /* 0x040fe200078e02e6 */
[C---:B------:R-:W-:Y:S01]  /*2720*/  IADD3 R251, R252.reuse, c[0x0][0x2a4], RZ ;  /* 0x0000a900fcfb7a10 */ /* 0x040fe20007ffe0ff */
[----:B------:R-:W-:Y:S01]  /*2730*/  IMAD R2, R5, 0x2, R224 ;  /* 0x0000000205027824 */ /* 0x000fe200078e02e0 */
[----:B----4-:R-:W-:-:S02]  /*2740*/  IADD3 R252, R252, UR4, RZ ;  /* 0x00000004fcfc7c10 */ /* 0x010fc4000fffe0ff */
.L_x_309:
[----:B------:R-:W-:Y:S04]  /*2750*/  DEPBAR.LE SB0, 0x0 ;  /* 0x000080000000791a */ /* 0x000fe80000000000 */
[----:B------:R-:W-:Y:S01]  /*2760*/  BAR.SYNC.DEFER_BLOCKING 0x0 ;  /* 0x0000000000007b1d */ /* 0x000fe20000010000 */
[----:B-1----:R-:W-:Y:S04]  /*2770*/  IMAD.U32 R141, RZ, RZ, UR6 ;  /* 0x00000006ff8d7e24 */ /* 0x002fe8000f8e00ff */
[----:B------:R-:W-:Y:S05]  /*2780*/  IMAD R140, R141, 0x40, R250 ;  /* 0x000000408d8c7824 */ /* 0x000fea00078e02fa */
[-C--:B------:R-:W-:Y:S02]  /*2790*/  IADD3 R210, R251, R140.reuse, RZ ;  /* 0x0000008cfbd27210 */ /* 0x080fe40007ffe0ff */
[----:B------:R-:W-:Y:S02]  /*27a0*/  IADD3 R211, R252, R140, RZ ;  /* 0x0000008cfcd37210 */ /* 0x000fe40007ffe0ff */
[----:B------:R-:W-:Y:S01]  /*27b0*/  IMNMX R210, R239, R210, PT ;  /* 0x000000d2efd27217 */ /* 0x000fe20003800200 */
[----:B---3--:R-:W-:Y:S04]  /*27c0*/  LDSM.16.M88.4 R20, [R230+0x6080] ;  /* 0x00608000e614783b */ /* 0x008fe80000000200 */
[----:B------:R-:W1:Y:S04]  /*27d0*/  LDSM.16.M88.4 R24, [R231+0x80] ;  /* 0x00008000e718783b */ /* 0x000e680000000200 */
[----:B------:R-:W2:Y:S04]  /*27e0*/  LDSM.16.M88.4 R28, [R230+0x7080] ;  /* 0x00708000e61c783b */ /* 0x000ea80000000200 */
[----:B------:R-:W-:Y:S04]  /*27f0*/  LDSM.16.M88.4 R32, [R224+0x6080] ;  /* 0x00608000e020783b */ /* 0x000fe80000000200 */
[----:B------:R-:W3:Y:S04]  /*2800*/  LDSM.16.M88.4 R132, [R227+0x80] ;  /* 0x00008000e384783b */ /* 0x000ee80000000200 */
[----:B------:R-:W4:Y:S04]  /*2810*/  LDSM.16.M88.4 R136, [R224+0x7080] ;  /* 0x00708000e088783b */ /* 0x000f280000000200 */
[----:B------:R-:W-:Y:S04]  /*2820*/  LDS R207, [R250.X4+0x12080] ;  /* 0x01208000facf7984 */ /* 0x000fe80000004800 */
[----:B------:R-:W-:Y:S04]  /*2830*/  LDS R202, [R250.X4+0x120a0] ;  /* 0x0120a000faca7984 */ /* 0x000fe80000004800 */
[----:B------:R-:W-:Y:S04]  /*2840*/  LDS R201, [R250.X4+0x12100] ;  /* 0x01210000fac97984 */ /* 0x000fe80000004800 */
[----:B------:R-:W-:Y:S01]  /*2850*/  LDS R200, [R250.X4+0x12120] ;  /* 0x01212000fac87984 */ /* 0x000fe20000004800 */
[-C--:B-1----:R-:W-:Y:S08]  /*2860*/  HMMA.16816.F32 R4, R20, R24.reuse, RZ ;  /* 0x000000181404723c */ /* 0x082ff000000018ff */
[C---:B--2---:R-:W-:Y:S08]  /*2870*/  HMMA.16816.F32 R8, R28.reuse, R24, RZ ;  /* 0x000000181c08723c */ /* 0x044ff000000018ff */
[-C--:B------:R-:W-:Y:S01]  /*2880*/  HMMA.16816.F32 R12, R28, R26.reuse, RZ ;  /* 0x0000001a1c0c723c */ /* 0x080fe200000018ff */
[----:B------:R-:W-:Y:S07]  /*2890*/  LDSM.16.M88.4 R28, [R3+0x7080] ;  /* 0x00708000031c783b */ /* 0x000fee0000000200 */
[----:B------:R-:W-:Y:S01]  /*28a0*/  HMMA.16816.F32 R16, R20, R26, RZ ;  /* 0x0000001a1410723c */ /* 0x000fe200000018ff */
[----:B------:R-:W-:Y:S04]  /*28b0*/  LDSM.16.M88.4 R20, [R3+0x6080] ;  /* 0x006080000314783b */ /* 0x000fe80000000200 */
[----:B------:R-:W1:Y:S03]  /*28c0*/  LDSM.16.M88.4 R24, [R226+0x80] ;  /* 0x00008000e218783b */ /* 0x000e660000000200 */
        /* <DEDUP_REMOVED lines=66> */
[----:B------:R-:W-:Y:S08]  /*2cf0*/  HMMA.16816.F32 R16, R20, R26, R16 ;  /* 0x0000001a1410723c */ /* 0x000ff00000001810 */
[-C--:B--2---:R-:W-:Y:S08]  /*2d00*/  HMMA.16816.F32 R4, R32, R132.reuse, R4 ;  /* 0x000000842004723c */ /* 0x084ff00000001804 */
[C---:B------:R-:W-:Y:S08]  /*2d10*/  HMMA.16816.F32 R8, R136.reuse, R132, R8 ;  /* 0x000000848808723c */ /* 0x040ff00000001808 */
[-C--:B------:R-:W-:Y:S08]  /*2d20*/  HMMA.16816.F32 R12, R136, R134.reuse, R12 ;  /* 0x00000086880c723c */ /* 0x080ff0000000180c */
[----:B------:R-:W-:Y:S01]  /*2d30*/  HMMA.16816.F32 R16, R32, R134, R16 ;  /* 0x000000862010723c */ /* 0x000fe20000001810 */
[----:B------:R-:W-:-:S07]  /*2d40*/  @!P5 BRA `(.L_x_291) ;  /* 0x000001900000d947 */ /* 0x000fce0003800000 */
[----:B------:R-:W-:Y:S01]  /*2d50*/  IADD3 R21, R140, UR7, RZ ;  /* 0x000000078c157c10 */ /* 0x000fe2000fffe0ff */
[----:B------:R-:W-:Y:S03]  /*2d60*/  BSSY B0, `(.L_x_292) ;  /* 0x0000011000007945 */ /* 0x000fe60003800000 */
[----:B------:R-:W-:Y:S11]  /*2d70*/  ISETP.GT.AND P0, PT, R21, -0x1, PT ;  /* 0xffffffff1500780c */ /* 0x000ff60003f04270 */
[----:B------:R-:W-:Y:S02]  /*2d80*/  @!UPT UIADD3 URZ, URZ, URZ, URZ ;  /* 0x0000003f3f3ff290 */ /* 0x000fe4000fffe03f */
[----:B------:R-:W-:-:S05]  /*2d90*/  @P0 BRA `(.L_x_293) ;  /* 0x0000008000000947 */ /* 0x000fca0003800000 */
[----:B------:R-:W-:Y:S01]  /*2da0*/  LOP3.LUT R21, RZ, R21, RZ, 0x33, !PT ;  /* 0x00000015ff157212 */ /* 0x000fe200078e33ff */
[----:B------:R-:W-:Y:S05]  /*2db0*/  IMAD.MOV.U32 R20, RZ, RZ, c[0x0][0x2a8] ;  /* 0x0000aa00ff147624 */ /* 0x000fea00078e00ff */
[----:B------:R-:W-:Y:S11]  /*2dc0*/  ISETP.NE.AND P0, PT, R20, 0x1, PT ;  /* 0x000000011400780c */ /* 0x000ff60003f05270 */
[----:B------:R-:W-:Y:S02]  /*2dd0*/  @!UPT UIADD3 URZ, URZ, URZ, URZ ;  /* 0x0000003f3f3ff290 */ /* 0x000fe4000fffe03f */
[----:B------:R-:W-:Y:S05]  /*2de0*/  @P0 IMAD.HI.U32 R20, R21, c[0x0][0x2ac], RZ ;  /* 0x0000ab0015140a27 */ /* 0x000fea00078e00ff */
[----:B------:R-:W-:Y:S04]  /*2df0*/  @P0 SHF.R.U32.HI R21, RZ, c[0x0][0x2b0], R20 ;  /* 0x0000ac00ff150a19 */ /* 0x000fe80000011614 */
[----:B------:R-:W-:Y:S01]  /*2e00*/  LOP3.LUT R21, RZ, R21, RZ, 0x33, !PT ;  /* 0x00000015ff157212 */ /* 0x000fe200078e33ff */
[----:B------:R-:W-:-:S05]  /*2e10*/  BRA `(.L_x_294) ;  /* 0x0000005000007947 */ /* 0x000fca0003800000 */
.L_x_293:
[----:B------:R-:W-:Y:S04]  /*2e20*/  MOV R20, c[0x0][0x2a8] ;  /* 0x0000aa0000147a02 */ /* 0x000fe80000000f00 */
[----:B------:R-:W-:Y:S11]  /*2e30*/  ISETP.NE.AND P0, PT, R20, 0x1, PT ;  /* 0x000000011400780c */ /* 0x000ff60003f05270 */
[----:B------:R-:W-:Y:S02]  /*2e40*/  @!UPT UIADD3 URZ, URZ, URZ, URZ ;  /* 0x0000003f3f3ff290 */ /* 0x000fe4000fffe03f */
[----:B------:R-:W-:Y:S05]  /*2e50*/  @P0 IMAD.HI.U32 R20, R21, c[0x0][0x2ac], RZ ;  /* 0x0000ab0015140a27 */ /* 0x000fea00078e00ff */
[----:B------:R-:W-:Y:S02]  /*2e60*/  @P0 SHF.R.U32.HI R21, RZ, c[0x0][0x2b0], R20 ;  /* 0x0000ac00ff150a19 */ /* 0x000fe40000011614 */
.L_x_294:
[----:B------:R-:W-:Y:S05]  /*2e70*/  BSYNC B0 ;  /* 0x0000000000007941 */ /* 0x000fea0003800000 */
.L_x_292:
[----:B------:R-:W-:Y:S04]  /*2e80*/  IMAD.MOV.U32 R20, RZ, RZ, c[0x0][0x2a8] ;  /* 0x0000aa00ff147624 */ /* 0x000fe800078e00ff */
[----:B------:R-:W-:Y:S04]  /*2e90*/  IMAD R20, R21, R20, -UR14 ;  /* 0x8000000e15147e24 */ /* 0x000fe8000f8e0214 */
[----:B------:R-:W-:Y:S05]  /*2ea0*/  IMAD.IADD R20, R20, 0x1, -R247 ;  /* 0x0000000114147824 */ /* 0x000fea00078e0af7 */
[----:B------:R-:W-:Y:S02]  /*2eb0*/  IADD3 R21, R20, c[0x0][0x2a8], RZ ;  /* 0x0000aa0014157a10 */ /* 0x000fe40007ffe0ff */
[----:B------:R-:W-:Y:S02]  /*2ec0*/  IMNMX R211, R211, R20, !PT ;  /* 0x00000014d3d37217 */ /* 0x000fe40007800200 */
[----:B------:R-:W-:Y:S02]  /*2ed0*/  IMNMX R210, R210, R21, PT ;  /* 0x00000015d2d27217 */ /* 0x000fe40003800200 */
.L_x_291:
[----:B------:R-:W-:Y:S05]  /*2ee0*/  IADD3 R21, R140, 0x8, RZ ;  /* 0x000000088c157810 */ /* 0x000fea0007ffe0ff */
[--C-:B------:R-:W-:Y:S02]  /*2ef0*/  IMAD.IADD R208, R251, 0x1, R21.reuse ;  /* 0x00000001fbd07824 */ /* 0x100fe400078e0215 */
[----:B------:R-:W-:Y:S03]  /*2f00*/  IMAD.IADD R209, R252, 0x1, R21 ;  /* 0x00000001fcd17824 */ /* 0x000fe600078e0215 */
[----:B------:R-:W-:Y:S01]  /*2f10*/  IMNMX R208, R239, R208, PT ;  /* 0x000000d0efd07217 */ /* 0x000fe20003800200 */
[----:B------:R-:W-:-:S05]  /*2f20*/  @!P5 BRA `(.L_x_295) ;  /* 0x000001900000d947 */ /* 0x000fca0003800000 */
        /* <DEDUP_REMOVED lines=13> */
.L_x_297:
[----:B------:R-:W-:Y:S04]  /*3000*/  MOV R20, c[0x0][0x2a8] ;  /* 0x0000aa0000147a02 */ /* 0x000fe80000000f00 */
[----:B------:R-:W-:Y:S11]  /*3010*/  ISETP.NE.AND P0, PT, R20, 0x1, PT ;  /* 0x000000011400780c */ /* 0x000ff60003f05270 */
[----:B------:R-:W-:Y:S02]  /*3020*/  @!UPT UIADD3 URZ, URZ, URZ, URZ ;  /* 0x0000003f3f3ff290 */ /* 0x000fe4000fffe03f */
[----:B------:R-:W-:Y:S05]  /*3030*/  @P0 IMAD.HI.U32 R20, R21, c[0x0][0x2ac], RZ ;  /* 0x0000ab0015140a27 */ /* 0x000fea00078e00ff */
[----:B------:R-:W-:Y:S02]  /*3040*/  @P0 SHF.R.U32.HI R21, RZ, c[0x0][0x2b0], R20 ;  /* 0x0000ac00ff150a19 */ /* 0x000fe40000011614 */
.L_x_298:
[----:B------:R-:W-:Y:S05]  /*3050*/  BSYNC B0 ;  /* 0x0000000000007941 */ /* 0x000fea0003800000 */
.L_x_296:
[----:B------:R-:W-:Y:S04]  /*3060*/  IMAD.MOV.U32 R20, RZ, RZ, c[0x0][0x2a8] ;  /* 0x0000aa00ff147624 */ /* 0x000fe800078e00ff */
[----:B------:R-:W-:Y:S04]  /*3070*/  IMAD R20, R21, R20, -UR14 ;  /* 0x8000000e15147e24 */ /* 0x000fe8000f8e0214 */
[----:B------:R-:W-:Y:S05]  /*3080*/  IMAD.IADD R20, R20, 0x1, -R247 ;  /* 0x0000000114147824 */ /* 0x000fea00078e0af7 */
[----:B------:R-:W-:Y:S02]  /*3090*/  IADD3 R21, R20, c[0x0][0x2a8], RZ ;  /* 0x0000aa0014157a10 */ /* 0x000fe40007ffe0ff */
[----:B------:R-:W-:Y:S02]  /*30a0*/  IMNMX R209, R209, R20, !PT ;  /* 0x00000014d1d17217 */ /* 0x000fe40007800200 */
[----:B------:R-:W-:Y:S02]  /*30b0*/  IMNMX R208, R208, R21, PT ;  /* 0x00000015d0d07217 */ /* 0x000fe40003800200 */
.L_x_295:
        /* <DEDUP_REMOVED lines=18> */
.L_x_301:
[----:B------:R-:W-:Y:S04]  /*31e0*/  MOV R20, c[0x0][0x2a8] ;  /* 0x0000aa0000147a02 */ /* 0x000fe80000000f00 */
[----:B------:R-:W-:Y:S11]  /*31f0*/  ISETP.NE.AND P0, PT, R20, 0x1, PT ;  /* 0x000000011400780c */ /* 0x000ff60003f05270 */
[----:B------:R-:W-:Y:S02]  /*3200*/  @!UPT UIADD3 URZ, URZ, URZ, URZ ;  /* 0x0000003f3f3ff290 */ /* 0x000fe4000fffe03f */
[----:B------:R-:W-:Y:S05]  /*3210*/  @P0 IMAD.HI.U32 R20, R21, c[0x0][0x2ac], RZ ;  /* 0x0000ab0015140a27 */ /* 0x000fea00078e00ff */
[----:B------:R-:W-:Y:S02]  /*3220*/  @P0 SHF.R.U32.HI R21, RZ, c[0x0][0x2b0], R20 ;  /* 0x0000ac00ff150a19 */ /* 0x000fe40000011614 */
.L_x_302:
[----:B------:R-:W-:Y:S05]  /*3230*/  BSYNC B0 ;  /* 0x0000000000007941 */ /* 0x000fea0003800000 */
.L_x_300:
[----:B------:R-:W-:Y:S04]  /*3240*/  IMAD.MOV.U32 R20, RZ, RZ, c[0x0][0x2a8] ;  /* 0x0000aa00ff147624 */ /* 0x000fe800078e00ff */
[----:B------:R-:W-:Y:S04]  /*3250*/  IMAD R20, R21, R20, -UR14 ;  /* 0x8000000e15147e24 */ /* 0x000fe8000f8e0214 */
[----:B------:R-:W-:Y:S05]  /*3260*/  IMAD.IADD R20, R20, 0x1, -R247 ;  /* 0x0000000114147824 */ /* 0x000fea00078e0af7 */
[----:B------:R-:W-:Y:S02]  /*3270*/  IADD3 R21, R20, c[0x0][0x2a8], RZ ;  /* 0x0000aa0014157a10 */ /* 0x000fe40007ffe0ff */
[----:B------:R-:W-:Y:S02]  /*3280*/  IMNMX R205, R205, R20, !PT ;  /* 0x00000014cdcd7217 */ /* 0x000fe40007800200 */
[----:B------:R-:W-:Y:S02]  /*3290*/  IMNMX R206, R206, R21, PT ;  /* 0x00000015cece7217 */ /* 0x000fe40003800200 */
.L_x_299:
        /* <DEDUP_REMOVED lines=18> */
.L_x_305:
[----:B------:R-:W-:Y:S04]  /*33c0*/  MOV R20, c[0x0][0x2a8] ;  /* 0x0000aa0000147a02 */ /* 0x000fe80000000f00 */
[----:B------:R-:W-:Y:S11]  /*33d0*/  ISETP.NE.AND P0, PT, R20, 0x1, PT ;  /* 0x000000011400780c */ /* 0x000ff60003f05270 */
[----:B------:R-:W-:Y:S02]  /*33e0*/  @!UPT UIADD3 URZ, URZ, URZ, URZ ;  /* 0x0000003f3f3ff290 */ /* 0x000fe4000fffe03f */
[----:B------:R-:W-:Y:S05]  /*33f0*/  @P0 IMAD.HI.U32 R20, R21, c[0x0][0x2ac], RZ ;  /* 0x0000ab0015140a27 */ /* 0x000fea00078e00ff */
[----:B------:R-:W-:Y:S02]  /*3400*/  @P0 SHF.R.U32.HI R21, RZ, c[0x0][0x2b0], R20 ;  /* 0x0000ac00ff150a19 */ /* 0x000fe40000011614 */
.L_x_306:
[----:B------:R-:W-:Y:S05]  /*3410*/  BSYNC B0 ;  /* 0x0000000000007941 */ /* 0x000fea0003800000 */
.L_x_304:
[----:B------:R-:W-:Y:S04]  /*3420*/  IMAD.MOV.U32 R20, RZ, RZ, c[0x0][0x2a8] ;  /* 0x0000aa00ff147624 */ /* 0x000fe800078e00ff */
[----:B------:R-:W-:Y:S04]  /*3430*/  IMAD R20, R21, R20, -UR14 ;  /* 0x8000000e15147e24 */ /* 0x000fe8000f8e0214 */
[----:B------:R-:W-:Y:S05]  /*3440*/  IMAD.IADD R20, R20, 0x1, -R247 ;  /* 0x0000000114147824 */ /* 0x000fea00078e0af7 */
[----:B------:R-:W-:Y:S02]  /*3450*/  IADD3 R21, R20, c[0x0][0x2a8], RZ ;  /* 0x0000aa0014157a10 */ /* 0x000fe40007ffe0ff */
[----:B------:R-:W-:Y:S02]  /*3460*/  IMNMX R203, R203, R20, !PT ;  /* 0x00000014cbcb7217 */ /* 0x000fe40007800200 */
[----:B------:R-:W-:Y:S02]  /*3470*/  IMNMX R204, R204, R21, PT ;  /* 0x00000015cccc7217 */ /* 0x000fe40003800200 */
.L_x_303:
[----:B------:R-:W-:Y:S04]  /*3480*/  DEPBAR.LE SB0, 0x0 ;  /* 0x000080000000791a */ /* 0x000fe80000000000 */
[----:B------:R-:W-:Y:S01]  /*3490*/  BAR.SYNC.DEFER_BLOCKING 0x0 ;  /* 0x0000000000007b1d */ /* 0x000fe20000010000 */
[----:B------:R-:W-:Y:S01]  /*34a0*/  PLOP3.LUT P0, PT, PT, PT, UP1, 0x80, 0x0 ;  /* 0x000000000000781c */ /* 0x000fe20003f0f018 */
[----:B------:R-:W-:Y:S03]  /*34b0*/  UIADD3 UR11, UR6, 0x1, URZ ;  /* 0x00000001060b7890 */ /* 0x000fe6000fffe03f */
[C---:B------:R-:W-:Y:S01]  /*34c0*/  ISETP.GT.AND P1, PT, R211.reuse, RZ, P0 ;  /* 0x000000ffd300720c */ /* 0x040fe20000724270 */
[----:B------:R-:W-:Y:S01]  /*34d0*/  UISETP.GE.AND UP0, UPT, UR11, UR12, UPT ;  /* 0x0000000c0b00728c */ /* 0x000fe2000bf06270 */
[C---:B------:R-:W-:Y:S02]  /*34e0*/  ISETP.GT.AND P2, PT, R211.reuse, 0x20, P0 ;  /* 0x00000020d300780c */ /* 0x040fe40000744270 */
[C---:B------:R-:W-:Y:S02]  /*34f0*/  ISETP.LT.OR P1, PT, R210.reuse, 0x1, P1 ;  /* 0x00000001d200780c */ /* 0x040fe40000f21670 */
[----:B------:R-:W-:Y:S02]  /*3500*/  ISETP.LT.OR P2, PT, R210, 0x21, P2 ;  /* 0x00000021d200780c */ /* 0x000fe40001741670 */
[----:B------:R-:W-:Y:S02]  /*3510*/  FSEL R4, R4, -INF , !P1 ;  /* 0xff80000004047808 */ /* 0x000fe40004800000 */
[----:B------:R-:W-:Y:S04]  /*3520*/  ISETP.GT.AND P1, PT, R211, 0x1, P0 ;  /* 0x00000001d300780c */ /* 0x000fe80000724270 */
[----:B------:R-:W-:Y:S01]  /*3530*/  ISETP.LT.OR P1, PT, R210, 0x2, P1 ;  /* 0x00000002d200780c */ /* 0x000fe20000f21670 */
[----:B------:R-:W1:Y:S05]  /*3540*/  LDSM.16.M88.4 R132, [R230+0xc080] ;  /* 0x00c08000e684783b */ /* 0x000e6a0000000200 */
[----:B------:R-:W2:Y:S05]  /*3550*/  LDSM.16.M88.4 R136, [R230+0xd080] ;  /* 0x00d08000e688783b */ /* 0x000eaa0000000200 */
[----:B------:R-:W3:Y:S05]  /*3560*/  LDSM.16.M88.4 R140, [R224+0xc080] ;  /* 0x00c08000e08c783b */ /* 0x000eea0000000200 */
[----:B------:R-:W4:Y:S05]  /*3570*/  LDSM.16.M88.4 R144, [R224+0xd080] ;  /* 0x00d08000e090783b */ /* 0x000f2a0000000200 */
[----:B------:R-:W-:Y:S01]  /*3580*/  LDSM.16.M88.4 R160, [R3+0xd080] ;  /* 0x00d0800003a0783b */ /* 0x000fe20000000200 */
[-C--:B-1----:R-:W-:Y:S08]  /*3590*/  HMMA.16816.F32 R20, R132, R148.reuse, RZ ;  /* 0x000000948414723c */ /* 0x082ff000000018ff */
[C---:B--2---:R-:W-:Y:S08]  /*35a0*/  HMMA.16816.F32 R24, R136.reuse, R148, RZ ;  /* 0x000000948818723c */ /* 0x044ff000000018ff */
[-C--:B------:R-:W-:Y:S01]  /*35b0*/  HMMA.16816.F32 R28, R136, R150.reuse, RZ ;  /* 0x00000096881c723c */ /* 0x080fe200000018ff */
[----:B------:R-:W1:Y:S07]  /*35c0*/  LDSM.16.M88.4 R136, [R3+0xc080] ;  /* 0x00c080000388783b */ /* 0x000e6e0000000200 */
[----:B------:R-:W-:Y:S01]  /*35d0*/  HMMA.16816.F32 R32, R132, R150, RZ ;  /* 0x000000968420723c */ /* 0x000fe200000018ff */
[----:B------:R-:W2:Y:S07]  /*35e0*/  LDSM.16.M88.4 R132, [R2+0xc080] ;  /* 0x00c080000284783b */ /* 0x000eae0000000200 */
[-C--:B---3--:R-:W-:Y:S08]  /*35f0*/  HMMA.16816.F32 R20, R140, R152.reuse, R20 ;  /* 0x000000988c14723c */ /* 0x088ff00000001814 */
[C---:B----4-:R-:W-:Y:S08]  /*3600*/  HMMA.16816.F32 R24, R144.reuse, R152, R24 ;  /* 0x000000989018723c */ /* 0x050ff00000001818 */
        /* <DEDUP_REMOVED lines=19> */
[----:B------:R-:W1:Y:S07]  /*3740*/  LDSM.16.M88.4 R160, [R3+0xf080] ;  /* 0x00f0800003a0783b */ /* 0x000e6e0000000200 */
[----:B------:R-:W-:Y:S01]  /*3750*/  HMMA.16816.F32 R32, R140, R170, R32 ;  /* 0x000000aa8c20723c */ /* 0x000fe20000001820 */
[----:B------:R-:W4:Y:S07]  /*3760*/  LDSM.16.M88.4 R140, [R2+0xe080] ;  /* 0x00e08000028c783b */ /* 0x000f2e0000000200 */
[-C--:B-----5:R-:W-:Y:S08]  /*3770*/  HMMA.16816.F32 R20, R136, R172.reuse, R20 ;  /* 0x000000ac8814723c */ /* 0x0a0ff00000001814 */
[C---:B--2---:R-:W-:Y:S08]  /*3780*/  HMMA.16816.F32 R24, R144.reuse, R172, R24 ;  /* 0x000000ac9018723c */ /* 0x044ff00000001818 */
[-C--:B------:R-:W-:Y:S01]  /*3790*/  HMMA.16816.F32 R28, R144, R174.reuse, R28 ;  /* 0x000000ae901c723c */ /* 0x080fe2000000181c */
[----:B------:R-:W-:Y:S07]  /*37a0*/  LDSM.16.M88.4 R144, [R230+0x10080] ;  /* 0x01008000e690783b */ /* 0x000fee0000000200 */
[----:B------:R-:W-:Y:S01]  /*37b0*/  HMMA.16816.F32 R32, R136, R174, R32 ;  /* 0x000000ae8820723c */ /* 0x000fe20000001820 */
[----:B------:R-:W2:Y:S07]  /*37c0*/  LDSM.16.M88.4 R136, [R2+0xf080] ;  /* 0x00f080000288783b */ /* 0x000eae0000000200 */
[-C--:B---3--:R-:W-:Y:S08]  /*37d0*/  HMMA.16816.F32 R20, R132, R176.reuse, R20 ;  /* 0x000000b08414723c */ /* 0x088ff00000001814 */
[C---:B-1----:R-:W-:Y:S08]  /*37e0*/  HMMA.16816.F32 R24, R160.reuse, R176, R24 ;  /* 0x000000b0a018723c */ /* 0x042ff00000001818 */
[-C--:B------:R-:W-:Y:S07]  /*37f0*/  HMMA.16816.F32 R28, R160, R178.reuse, R28 ;  /* 0x000000b2a01c723c */ /* 0x080fee000000181c */
[--C-:B------:R-:W-:Y:S01]  /*3800*/  FFMA.FTZ R160, R4, c[0x0][0x29c], -R207.reuse ;  /* 0x0000a70004a07a23 */ /* 0x100fe200000108cf */
[----:B------:R-:W-:Y:S01]  /*3810*/  HMMA.16816.F32 R32, R132, R178, R32 ;  /* 0x000000b28420723c */ /* 0x000fe20000001820 */
[----:B------:R-:W1:Y:S03]  /*3820*/  LDSM.16.M88.4 R132, [R230+0x11080] ;  /* 0x01108000e684783b */ /* 0x000e660000000200 */
[----:B------:R-:W-:Y:S01]  /*3830*/  FSEL R4, R5, -INF , !P1 ;  /* 0xff80000005047808 */ /* 0x000fe20004800000 */
[----:B------:R-:W3:Y:S01]  /*3840*/  MUFU.EX2 R160, R160 ;  /* 0x000000a000a07308 */ /* 0x000ee20000000800 */
[----:B------:R-:W-:Y:S02]  /*3850*/  ISETP.GT.AND P1, PT, R211, 0x21, P0 ;  /* 0x00000021d300780c */ /* 0x000fe40000724270 */
[-C--:B----4-:R-:W-:Y:S05]  /*3860*/  HMMA.16816.F32 R20, R140, R180.reuse, R20 ;  /* 0x000000b48c14723c */ /* 0x090fea0000001814 */
[----:B------:R-:W-:Y:S01]  /*3870*/  ISETP.LT.OR P1, PT, R210, 0x22, P1 ;  /* 0x00000022d200780c */ /* 0x000fe20000f21670 */
[--C-:B------:R-:W-:Y:S01]  /*3880*/  FFMA.FTZ R161, R4, c[0x0][0x29c], -R207.reuse ;  /* 0x0000a70004a17a23 */ /* 0x100fe200000108cf */
[----:B------:R-:W-:Y:S01]  /*3890*/  FSEL R4, R16, -INF , !P2 ;  /* 0xff80000010047808 */ /* 0x000fe20005000000 */
[C---:B--2---:R-:W-:Y:S04]  /*38a0*/  HMMA.16816.F32 R24, R136.reuse, R180, R24 ;  /* 0x000000b48818723c */ /* 0x044fe80000001818 */
[--C-:B------:R-:W-:Y:S01]  /*38b0*/  FFMA.FTZ R16, R4, c[0x0][0x29c], -R207.reuse ;  /* 0x0000a70004107a23 */ /* 0x100fe200000108cf */
[----:B------:R-:W-:Y:S01]  /*38c0*/  FSEL R4, R17, -INF , !P1 ;  /* 0xff80000011047808 */ /* 0x000fe20004800000 */
[----:B------:R-:W2:Y:S01]  /*38d0*/  MUFU.EX2 R161, R161 ;  /* 0x000000a100a17308 */ /* 0x000ea20000000800 */
[C---:B------:R-:W-:Y:S01]  /*38e0*/  ISETP.GT.AND P2, PT, R209.reuse, RZ, P0 ;  /* 0x000000ffd100720c */ /* 0x040fe20000744270 */
[-C--:B------:R-:W-:Y:S01]  /*38f0*/  HMMA.16816.F32 R28, R136, R182.reuse, R28 ;  /* 0x000000b6881c723c */ /* 0x080fe2000000181c */
[----:B------:R-:W4:Y:S02]  /*3900*/  LDSM.16.M88.4 R136, [R224+0x10080] ;  /* 0x01008000e088783b */ /* 0x000f240000000200 */
[----:B------:R-:W-:Y:S01]  /*3910*/  ISETP.LT.OR P2, PT, R208, 0x1, P2 ;  /* 0x00000001d000780c */ /* 0x000fe20001741670 */
[----:B------:R-:W-:Y:S01]  /*3920*/  FFMA.FTZ R207, R4, c[0x0][0x29c], -R207 ;  /* 0x0000a70004cf7a23 */ /* 0x000fe200000108cf */
[----:B------:R-:W-:Y:S02]  /*3930*/  ISETP.GT.AND P1, PT, R209, 0x1, P0 ;  /* 0x00000001d100780c */ /* 0x000fe40000724270 */
[----:B------:R-:W-:Y:S01]  /*3940*/  FSEL R5, R6, -INF , !P2 ;  /* 0xff80000006057808 */ /* 0x000fe20005000000 */
[----:B------:R-:W-:Y:S01]  /*3950*/  HMMA.16816.F32 R32, R140, R182, R32 ;  /* 0x000000b68c20723c */ /* 0x000fe20000001820 */
[----:B------:R-:W5:Y:S01]  /*3960*/  LDSM.16.M88.4 R140, [R224+0x11080] ;  /* 0x01108000e08c783b */ /* 0x000f620000000200 */
[----:B------:R-:W-:Y:S02]  /*3970*/  MUFU.EX2 R16, R16 ;  /* 0x0000001000107308 */ /* 0x000fe40000000800 */
[--C-:B------:R-:W-:Y:S01]  /*3980*/  FFMA.FTZ R17, R5, c[0x0][0x29c], -R202.reuse ;  /* 0x0000a70005117a23 */ /* 0x100fe200000108ca */
[C---:B------:R-:W-:Y:S02]  /*3990*/  ISETP.LT.OR P1, PT, R208.reuse, 0x2, P1 ;  /* 0x00000002d000780c */ /* 0x040fe40000f21670 */
[----:B------:R-:W-:Y:S01]  /*39a0*/  ISETP.GT.AND P2, PT, R209, 0x20, P0 ;  /* 0x00000020d100780c */ /* 0x000fe20000744270 */
[-C--:B------:R-:W-:Y:S04]  /*39b0*/  HMMA.16816.F32 R20, R144, R184.reuse, R20 ;  /* 0x000000b89014723c */ /* 0x080fe80000001814 */
[----:B------:R-:W2:Y:S01]  /*39c0*/  MUFU.EX2 R17, R17 ;  /* 0x0000001100117308 */ /* 0x000ea20000000800 */
[----:B------:R-:W-:Y:S02]  /*39d0*/  FSEL R163, R7, -INF , !P1 ;  /* 0xff80000007a37808 */ /* 0x000fe40004800000 */
[----:B------:R-:W-:Y:S01]  /*39e0*/  LDSM.16.M88.4 R4, [R2+0x10080] ;  /* 0x010080000204783b */ /* 0x000fe20000000200 */
[C---:B-1----:R-:W-:Y:S04]  /*39f0*/  HMMA.16816.F32 R24, R132.reuse, R184, R24 ;  /* 0x000000b88418723c */ /* 0x042fe80000001818 */
[C---:B------:R-:W-:Y:S01]  /*3a00*/  ISETP.LT.OR P2, PT, R208.reuse, 0x21, P2 ;  /* 0x00000021d000780c */ /* 0x040fe20001741670 */
[--C-:B------:R-:W-:Y:S01]  /*3a10*/  FFMA.FTZ R162, R163, c[0x0][0x29c], -R202.reuse ;  /* 0x0000a700a3a27a23 */ /* 0x100fe200000108ca */
[----:B------:R-:W-:Y:S01]  /*3a20*/  MUFU.EX2 R207, R207 ;  /* 0x000000cf00cf7308 */ /* 0x000fe20000000800 */
[----:B------:R-:W-:Y:S01]  /*3a30*/  ISETP.GT.AND P1, PT, R209, 0x21, P0 ;  /* 0x00000021d100780c */ /* 0x000fe20000724270 */
[-C--:B------:R-:W-:Y:S01]  /*3a40*/  HMMA.16816.F32 R28, R132, R186.reuse, R28 ;  /* 0x000000ba841c723c */ /* 0x080fe2000000181c */
[----:B------:R-:W1:Y:S02]  /*3a50*/  LDSM.16.M88.4 R132, [R3+0x10080] ;  /* 0x010080000384783b */ /* 0x000e640000000200 */
[----:B------:R-:W-:Y:S02]  /*3a60*/  ISETP.LT.OR P1, PT, R208, 0x22, P1 ;  /* 0x00000022d000780c */ /* 0x000fe40000f21670 */
[----:B------:R-:W-:Y:S02]  /*3a70*/  FSEL R163, R18, -INF , !P2 ;  /* 0xff80000012a37808 */ /* 0x000fe40005000000 */
[----:B------:R-:W-:Y:S01]  /*3a80*/  FSEL R19, R19, -INF , !P1 ;  /* 0xff80000013137808 */ /* 0x000fe20004800000 */
[----:B------:R-:W-:Y:S01]  /*3a90*/  HMMA.16816.F32 R32, R144, R186, R32 ;  /* 0x000000ba9020723c */ /* 0x000fe20000001820 */
[----:B------:R-:W2:Y:S01]  /*3aa0*/  LDSM.16.M88.4 R144, [R3+0x11080] ;  /* 0x011080000390783b */ /* 0x000ea20000000200 */
[----:B------:R-:W1:Y:S02]  /*3ab0*/  MUFU.EX2 R162, R162 ;  /* 0x000000a200a27308 */ /* 0x000e640000000800 */
[--C-:B------:R-:W-:Y:S01]  /*3ac0*/  FFMA.FTZ R18, R163, c[0x0][0x29c], -R202.reuse ;  /* 0x0000a700a3127a23 */ /* 0x100fe200000108ca */
[----:B------:R-:W-:Y:S01]  /*3ad0*/  ISETP.GT.AND P1, PT, R205, RZ, P0 ;  /* 0x000000ffcd00720c */ /* 0x000fe20000724270 */
[----:B------:R-:W-:Y:S01]  /*3ae0*/  FFMA.FTZ R202, R19, c[0x0][0x29c], -R202 ;  /* 0x0000a70013ca7a23 */ /* 0x000fe200000108ca */
[----:B------:R-:W-:Y:S01]  /*3af0*/  ISETP.GT.AND P2, PT, R205, 0x1, P0 ;  /* 0x00000001cd00780c */ /* 0x000fe20000744270 */
[-C--:B----4-:R-:W-:Y:S04]  /*3b00*/  HMMA.16816.F32 R20, R136, R188.reuse, R20 ;  /* 0x000000bc8814723c */ /* 0x090fe80000001814 */
[----:B------:R-:W-:Y:S01]  /*3b10*/  MUFU.EX2 R18, R18 ;  /* 0x0000001200127308 */ /* 0x000fe20000000800 */
[C---:B------:R-:W-:Y:S02]  /*3b20*/  ISETP.LT.OR P1, PT, R206.reuse, 0x1, P1 ;  /* 0x00000001ce00780c */ /* 0x040fe40000f21670 */
[----:B------:R-:W-:Y:S01]  /*3b30*/  ISETP.LT.OR P2, PT, R206, 0x2, P2 ;  /* 0x00000002ce00780c */ /* 0x000fe20001741670 */
[C---:B-----5:R-:W-:Y:S04]  /*3b40*/  HMMA.16816.F32 R24, R140.reuse, R188, R24 ;  /* 0x000000bc8c18723c */ /* 0x060fe80000001818 */
[----:B------:R-:W-:Y:S02]  /*3b50*/  FSEL R208, R9, -INF , !P2 ;  /* 0xff80000009d07808 */ /* 0x000fe40005000000 */
[----:B------:R-:W-:Y:S01]  /*3b60*/  LDS R9, [R250.X4+0x12180] ;  /* 0x01218000fa097984 */ /* 0x000fe20000004800 */
[----:B------:R4:W5:Y:S01]  /*3b70*/  MUFU.EX2 R19, R202 ;  /* 0x000000ca00137308 */ /* 0x0009620000000800 */
[-C--:B------:R-:W-:Y:S03]  /*3b80*/  HMMA.16816.F32 R28, R140, R190.reuse, R28 ;  /* 0x000000be8c1c723c */ /* 0x080fe6000000181c */
[----:B------:R-:W-:Y:S01]  /*3b90*/  ISETP.GT.AND P2, PT, R203, 0x1, P0 ;  /* 0x00000001cb00780c */ /* 0x000fe20000744270 */
[--C-:B------:R-:W-:Y:S01]  /*3ba0*/  FFMA.FTZ R163, R208, c[0x0][0x29c], -R201.reuse ;  /* 0x0000a700d0a37a23 */ /* 0x100fe200000108c9 */
[----:B------:R-:W-:Y:S02]  /*3bb0*/  FSEL R8, R8, -INF , !P1 ;  /* 0xff80000008087808 */ /* 0x000fe40004800000 */
[----:B------:R-:W-:Y:S01]  /*3bc0*/  ISETP.LT.OR P2, PT, R204, 0x2, P2 ;  /* 0x00000002cc00780c */ /* 0x000fe20001741670 */
[----:B------:R-:W-:Y:S01]  /*3bd0*/  HMMA.16816.F32 R32, R136, R190, R32 ;  /* 0x000000be8820723c */ /* 0x000fe20000001820 */
[----:B------:R-:W3:Y:S01]  /*3be0*/  LDSM.16.M88.4 R136, [R2+0x11080] ;  /* 0x011080000288783b */ /* 0x000ee20000000200 */
[----:B------:R-:W-:Y:S02]  /*3bf0*/  MUFU.EX2 R163, R163 ;  /* 0x000000a300a37308 */ /* 0x000fe40000000800 */
[--C-:B------:R-:W-:Y:S01]  /*3c00*/  FFMA.FTZ R209, R8, c[0x0][0x29c], -R201.reuse ;  /* 0x0000a70008d17a23 */ /* 0x100fe200000108c9 */
[----:B------:R-:W-:Y:S02]  /*3c10*/  ISETP.GT.AND P1, PT, R205, 0x20, P0 ;  /* 0x00000020cd00780c */ /* 0x000fe40000724270 */
[----:B------:R-:W-:Y:S01]  /*3c20*/  FSEL R11, R11, -INF , !P2 ;  /* 0xff8000000b0b7808 */ /* 0x000fe20005000000 */
[-C--:B-1----:R-:W-:Y:S04]  /*3c30*/  HMMA.16816.F32 R20, R132, R192.reuse, R20 ;  /* 0x000000c08414723c */ /* 0x082fe80000001814 */
[----:B------:R1:W-:Y:S01]  /*3c40*/  MUFU.EX2 R8, R209 ;  /* 0x000000d100087308 */ /* 0x0003e20000000800 */
[----:B------:R-:W-:Y:S03]  /*3c50*/  ISETP.LT.OR P1, PT, R206, 0x21, P1 ;  /* 0x00000021ce00780c */ /* 0x000fe60000f21670 */
[C---:B--2---:R-:W-:Y:S04]  /*3c60*/  HMMA.16816.F32 R24, R144.reuse, R192, R24 ;  /* 0x000000c09018723c */ /* 0x044fe80000001818 */
[----:B------:R-:W-:Y:S02]  /*3c70*/  FSEL R12, R12, -INF , !P1 ;  /* 0xff8000000c0c7808 */ /* 0x000fe40004800000 */
[----:B------:R-:W-:Y:S02]  /*3c80*/  ISETP.GT.AND P1, PT, R205, 0x21, P0 ;  /* 0x00000021cd00780c */ /* 0x000fe40000724270 */
[-C--:B------:R-:W-:Y:S03]  /*3c90*/  HMMA.16816.F32 R28, R144, R194.reuse, R28 ;  /* 0x000000c2901c723c */ /* 0x080fe6000000181c */
[----:B------:R-:W-:Y:S01]  /*3ca0*/  ISETP.LT.OR P1, PT, R206, 0x22, P1 ;  /* 0x00000022ce00780c */ /* 0x000fe20000f21670 */
[--C-:B----4-:R-:W-:Y:S02]  /*3cb0*/  FFMA.FTZ R202, R12, c[0x0][0x29c], -R201.reuse ;  /* 0x0000a7000cca7a23 */ /* 0x110fe400000108c9 */
[----:B------:R-:W2:Y:S01]  /*3cc0*/  LDS R12, [R250.X4+0x121a0] ;  /* 0x0121a000fa0c7984 */ /* 0x000ea20000004800 */
[----:B------:R-:W-:Y:S01]  /*3cd0*/  FSEL R206, R13, -INF , !P1 ;  /* 0xff8000000dce7808 */ /* 0x000fe20004800000 */
[----:B------:R-:W-:Y:S02]  /*3ce0*/  HMMA.16816.F32 R32, R132, R194, R32 ;  /* 0x000000c28420723c */ /* 0x000fe40000001820 */
[----:B------:R-:W-:Y:S01]  /*3cf0*/  MUFU.EX2 R202, R202 ;  /* 0x000000ca00ca7308 */ /* 0x000fe20000000800 */
[----:B------:R-:W-:Y:S01]  /*3d00*/  LDS R13, [R250.X4+0x12220] ;  /* 0x01222000fa0d7984 */ /* 0x000fe20000004800 */
[----:B------:R-:W-:Y:S01]  /*3d10*/  FFMA.FTZ R201, R206, c[0x0][0x29c], -R201 ;  /* 0x0000a700cec97a23 */ /* 0x000fe200000108c9 */
[----:B------:R-:W-:Y:S03]  /*3d20*/  ISETP.GT.AND P1, PT, R203, RZ, P0 ;  /* 0x000000ffcb00720c */ /* 0x000fe60000724270 */
[-C--:B------:R-:W-:Y:S04]  /*3d30*/  HMMA.16816.F32 R20, R4, R196.reuse, R20 ;  /* 0x000000c40414723c */ /* 0x080fe80000001814 */
[----:B------:R-:W-:Y:S01]  /*3d40*/  MUFU.EX2 R201, R201 ;  /* 0x000000c900c97308 */ /* 0x000fe20000000800 */
[----:B------:R-:W-:Y:S03]  /*3d50*/  ISETP.LT.OR P1, PT, R204, 0x1, P1 ;  /* 0x00000001cc00780c */ /* 0x000fe60000f21670 */
[C---:B---3--:R-:W-:Y:S08]  /*3d60*/  HMMA.16816.F32 R24, R136.reuse, R196, R24 ;  /* 0x000000c48818723c */ /* 0x048ff00000001818 */
[-C--:B------:R-:W-:Y:S08]  /*3d70*/  HMMA.16816.F32 R28, R136, R198.reuse, R28 ;  /* 0x000000c6881c723c */ /* 0x080ff0000000181c */
[----:B------:R-:W-:Y:S01]  /*3d80*/  HMMA.16816.F32 R32, R4, R198, R32 ;  /* 0x000000c60420723c */ /* 0x000fe20000001820 */
[----:B------:R-:W3:Y:S06]  /*3d90*/  LDS R4, [R250.X4+0x12200] ;  /* 0x01220000fa047984 */ /* 0x000eec0000004800 */
[----:B------:R-:W-:Y:S01]  /*3da0*/  FSEL R5, R10, -INF , !P1 ;  /* 0xff8000000a057808 */ /* 0x000fe20004800000 */
[--C-:B------:R-:W-:Y:S01]  /*3db0*/  FFMA.FTZ R7, R11, c[0x0][0x29c], -R200.reuse ;  /* 0x0000a7000b077a23 */ /* 0x100fe200000108c8 */
[C---:B------:R-:W-:Y:S02]  /*3dc0*/  ISETP.GT.AND P1, PT, R203.reuse, 0x20, P0 ;  /* 0x00000020cb00780c */ /* 0x040fe40000724270 */
[----:B------:R-:W-:Y:S01]  /*3dd0*/  ISETP.GT.AND P0, PT, R203, 0x21, P0 ;  /* 0x00000021cb00780c */ /* 0x000fe20000704270 */
[--C-:B------:R-:W-:Y:S01]  /*3de0*/  FFMA.FTZ R6, R5, c[0x0][0x29c], -R200.reuse ;  /* 0x0000a70005067a23 */ /* 0x100fe200000108c8 */
[C---:B------:R-:W-:Y:S01]  /*3df0*/  ISETP.LT.OR P1, PT, R204.reuse, 0x21, P1 ;  /* 0x00000021cc00780c */ /* 0x040fe20000f21670 */
[----:B------:R-:W-:Y:S01]  /*3e00*/  MUFU.EX2 R7, R7 ;  /* 0x0000000700077308 */ /* 0x000fe20000000800 */
[----:B------:R-:W-:Y:S01]  /*3e10*/  ISETP.LT.OR P0, PT, R204, 0x22, P0 ;  /* 0x00000022cc00780c */ /* 0x000fe20000701670 */
[--C-:B------:R-:W-:Y:S01]  /*3e20*/  FADD.FTZ R11, R20, -R9.reuse ;  /* 0x80000009140b7221 */ /* 0x100fe20000010000 */
[----:B------:R-:W-:Y:S01]  /*3e30*/  FSEL R5, R14, -INF , !P1 ;  /* 0xff8000000e057808 */ /* 0x000fe20004800000 */
[--C-:B------:R-:W-:Y:S01]  /*3e40*/  FADD.FTZ R10, R21, -R9.reuse ;  /* 0x80000009150a7221 */ /* 0x100fe20000010000 */
[----:B------:R-:W-:Y:S01]  /*3e50*/  FSEL R15, R15, -INF , !P0 ;  /* 0xff8000000f0f7808 */ /* 0x000fe20004000000 */
[----:B------:R-:W-:Y:S01]  /*3e60*/  FMUL.FTZ R11, R160, R11 ;  /* 0x0000000ba00b7220 */ /* 0x000fe20000410000 */
[----:B------:R-:W-:Y:S01]  /*3e70*/  PLOP3.LUT P0, PT, PT, PT, UP0, 0x80, 0x0 ;  /* 0x000000000000781c */ /* 0x000fe20003f0f008 */
[--C-:B------:R-:W-:Y:S02]  /*3e80*/  FFMA.FTZ R5, R5, c[0x0][0x29c], -R200.reuse ;  /* 0x0000a70005057a23 */ /* 0x100fe400000108c8 */
[----:B------:R-:W-:Y:S01]  /*3e90*/  FFMA.FTZ R200, R15, c[0x0][0x29c], -R200 ;  /* 0x0000a7000fc87a23 */ /* 0x000fe200000108c8 */
[----:B------:R-:W4:Y:S01]  /*3ea0*/  MUFU.EX2 R6, R6 ;  /* 0x0000000600067308 */ /* 0x000f220000000800 */
[C---:B------:R-:W-:Y:S01]  /*3eb0*/  FMUL.FTZ R10, R161.reuse, R10 ;  /* 0x0000000aa10a7220 */ /* 0x040fe20000410000 */
[----:B------:R-:W-:Y:S01]  /*3ec0*/  F2FP.PACK_AB R161, R161, R160 ;  /* 0x000000a0a1a1723e */ /* 0x000fe200000000ff */
[--C-:B------:R-:W-:Y:S02]  /*3ed0*/  FADD.FTZ R14, R33, -R9.reuse ;  /* 0x80000009210e7221 */ /* 0x100fe40000010000 */
[----:B------:R-:W-:Y:S01]  /*3ee0*/  FADD.FTZ R15, R32, -R9 ;  /* 0x80000009200f7221 */ /* 0x000fe20000010000 */
[----:B------:R-:W-:Y:S01]  /*3ef0*/  F2FP.PACK_AB R33, R10, R11 ;  /* 0x0000000b0a21723e */ /* 0x000fe200000000ff */
[--C-:B--2---:R-:W-:Y:S01]  /*3f00*/  FADD.FTZ R10, R22, -R12.reuse ;  /* 0x8000000c160a7221 */ /* 0x104fe20000010000 */
[----:B------:R2:W-:Y:S01]  /*3f10*/  STS [R236+0x12280], R161 ;  /* 0x012280a1ec007388 */ /* 0x0005e20000000800 */
[--C-:B------:R-:W-:Y:S01]  /*3f20*/  FADD.FTZ R11, R23, -R12.reuse ;  /* 0x8000000c170b7221 */ /* 0x100fe20000010000 */
[----:B------:R-:W-:Y:S01]  /*3f30*/  MUFU.EX2 R5, R5 ;  /* 0x0000000500057308 */ /* 0x000fe20000000800 */
[----:B------:R-:W-:Y:S01]  /*3f40*/  FMUL.FTZ R10, R17, R10 ;  /* 0x0000000a110a7220 */ /* 0x000fe20000410000 */
[----:B------:R-:W-:Y:S01]  /*3f50*/  F2FP.PACK_AB R17, R162, R17 ;  /* 0x00000011a211723e */ /* 0x000fe200000000ff */
[--C-:B------:R-:W-:Y:S01]  /*3f60*/  FADD.FTZ R203, R34, -R12.reuse ;  /* 0x8000000c22cb7221 */ /* 0x100fe20000010000 */
[----:B------:R-:W-:Y:S01]  /*3f70*/  F2FP.PACK_AB R9, R207, R16 ;  /* 0x00000010cf09723e */ /* 0x000fe200000000ff */
[----:B------:R-:W-:Y:S01]  /*3f80*/  FADD.FTZ R12, R35, -R12 ;  /* 0x8000000c230c7221 */ /* 0x000fe20000010000 */
[C---:B-----5:R-:W-:Y:S01]  /*3f90*/  F2FP.PACK_AB R35, R19.reuse, R18 ;  /* 0x000000121323723e */ /* 0x060fe200000000ff */
[----:B------:R-:W-:Y:S01]  /*3fa0*/  STS [R236+0x12680], R17 ;  /* 0x01268011ec007388 */ /* 0x000fe20000000800 */
[----:B------:R-:W-:Y:S02]  /*3fb0*/  FMUL.FTZ R11, R162, R11 ;  /* 0x0000000ba20b7220 */ /* 0x000fe40000410000 */
[----:B------:R-:W5:Y:S01]  /*3fc0*/  MUFU.EX2 R200, R200 ;  /* 0x000000c800c87308 */ /* 0x000f620000000800 */
[----:B------:R-:W-:Y:S01]  /*3fd0*/  FMUL.FTZ R12, R19, R12 ;  /* 0x0000000c130c7220 */ /* 0x000fe20000410000 */
[----:B------:R-:W-:Y:S01]  /*3fe0*/  STS [R234], R9 ;  /* 0x00000009ea007388 */ /* 0x000fe20000000800 */
[----:B------:R-:W-:Y:S01]  /*3ff0*/  FMUL.FTZ R15, R16, R15 ;  /* 0x0000000f100f7220 */ /* 0x000fe20000410000 */
[----:B-1----:R-:W-:Y:S01]  /*4000*/  F2FP.PACK_AB R209, R11, R10 ;  /* 0x0000000a0bd1723e */ /* 0x002fe200000000ff */
[--C-:B---3--:R-:W-:Y:S01]  /*4010*/  FADD.FTZ R16, R25, -R4.reuse ;  /* 0x8000000419107221 */ /* 0x108fe20000010000 */
[----:B----4-:R-:W-:Y:S01]  /*4020*/  F2FP.PACK_AB R11, R7, R6 ;  /* 0x00000006070b723e */ /* 0x010fe200000000ff */
[--C-:B------:R-:W-:Y:S01]  /*4030*/  FADD.FTZ R19, R24, -R4.reuse ;  /* 0x8000000418137221 */ /* 0x100fe20000010000 */
[----:B------:R-:W-:Y:S01]  /*4040*/  STS [R234+0x400], R35 ;  /* 0x00040023ea007388 */ /* 0x000fe20000000800 */
[----:B------:R-:W-:Y:S01]  /*4050*/  FMUL.FTZ R14, R207, R14 ;  /* 0x0000000ecf0e7220 */ /* 0x000fe20000410000 */
[C---:B------:R-:W-:Y:S01]  /*4060*/  F2FP.PACK_AB R207, R163.reuse, R8 ;  /* 0x00000008a3cf723e */ /* 0x040fe200000000ff */
[----:B------:R-:W-:Y:S01]  /*4070*/  FMUL.FTZ R16, R163, R16 ;  /* 0x00000010a3107220 */ /* 0x000fe20000410000 */
[----:B------:R-:W-:Y:S01]  /*4080*/  F2FP.PACK_AB R163, R201, R202 ;  /* 0x000000cac9a3723e */ /* 0x000fe200000000ff */
[----:B------:R-:W-:Y:S01]  /*4090*/  FMUL.FTZ R19, R8, R19 ;  /* 0x0000001308137220 */ /* 0x000fe20000410000 */
[----:B------:R-:W-:Y:S01]  /*40a0*/  STS [R236+0x13680], R11 ;  /* 0x0136800bec007388 */ /* 0x000fe20000000800 */
[--C-:B------:R-:W-:Y:S02]  /*40b0*/  FADD.FTZ R205, R28, -R4.reuse ;  /* 0x800000041ccd7221 */ /* 0x100fe40000010000 */
[----:B------:R-:W-:Y:S01]  /*40c0*/  FADD.FTZ R4, R29, -R4 ;  /* 0x800000041d047221 */ /* 0x000fe20000010000 */
[----:B------:R-:W-:Y:S01]  /*40d0*/  F2FP.PACK_AB R211, R16, R19 ;  /* 0x0000001310d3723e */ /* 0x000fe200000000ff */
[----:B------:R1:W-:Y:S01]  /*40e0*/  STS [R236+0x13280], R207 ;  /* 0x013280cfec007388 */ /* 0x0003e20000000800 */
[----:B------:R-:W-:Y:S02]  /*40f0*/  FMUL.FTZ R205, R202, R205 ;  /* 0x000000cdcacd7220 */ /* 0x000fe40000410000 */
[----:B------:R-:W-:Y:S01]  /*4100*/  FMUL.FTZ R4, R201, R4 ;  /* 0x00000004c9047220 */ /* 0x000fe20000410000 */
[----:B------:R-:W-:Y:S01]  /*4110*/  F2FP.PACK_AB R201, R14, R15 ;  /* 0x0000000f0ec9723e */ /* 0x000fe200000000ff */
[----:B------:R-:W-:Y:S01]  /*4120*/  STS [R234+0x1000], R163 ;  /* 0x001000a3ea007388 */ /* 0x000fe20000000800 */
[----:B-----5:R-:W-:Y:S01]  /*4130*/  F2FP.PACK_AB R19, R200, R5 ;  /* 0x00000005c813723e */ /* 0x020fe200000000ff */
[----:B------:R-:W-:Y:S01]  /*4140*/  FMUL.FTZ R203, R18, R203 ;  /* 0x000000cb12cb7220 */ /* 0x000fe20000410000 */
[----:B------:R-:W-:Y:S01]  /*4150*/  F2FP.PACK_AB R205, R4, R205 ;  /* 0x000000cd04cd723e */ /* 0x000fe200000000ff */
[--C-:B------:R-:W-:Y:S02]  /*4160*/  FADD.FTZ R15, R26, -R13.reuse ;  /* 0x8000000d1a0f7221 */ /* 0x100fe40000010000 */
[----:B------:R-:W-:Y:S01]  /*4170*/  STS [R234+0x1400], R19 ;  /* 0x00140013ea007388 */ /* 0x000fe20000000800 */
[--C-:B------:R-:W-:Y:S01]  /*4180*/  FADD.FTZ R4, R27, -R13.reuse ;  /* 0x8000000d1b047221 */ /* 0x100fe20000010000 */
[----:B------:R-:W-:Y:S01]  /*4190*/  F2FP.PACK_AB R203, R12, R203 ;  /* 0x000000cb0ccb723e */ /* 0x000fe200000000ff */
[----:B------:R-:W-:Y:S02]  /*41a0*/  FMUL.FTZ R15, R6, R15 ;  /* 0x0000000f060f7220 */ /* 0x000fe40000410000 */
[----:B------:R-:W-:Y:S01]  /*41b0*/  BAR.SYNC.DEFER_BLOCKING 0x0 ;  /* 0x0000000000007b1d */ /* 0x000fe20000010000 */
[----:B------:R-:W-:Y:S02]  /*41c0*/  FMUL.FTZ R4, R7, R4 ;  /* 0x0000000407047220 */ /* 0x000fe40000410000 */
[--C-:B------:R-:W-:Y:S02]  /*41d0*/  FADD.FTZ R8, R30, -R13.reuse ;  /* 0x8000000d1e087221 */ /* 0x100fe40000010000 */
[----:B------:R-:W-:Y:S01]  /*41e0*/  FADD.FTZ R13, R31, -R13 ;  /* 0x8000000d1f0d7221 */ /* 0x000fe20000010000 */
[----:B--2---:R-:W-:Y:S01]  /*41f0*/  F2FP.PACK_AB R161, R4, R15 ;  /* 0x0000000f04a1723e */ /* 0x004fe200000000ff */
[----:B------:R-:W-:Y:S02]  /*4200*/  FMUL.FTZ R8, R5, R8 ;  /* 0x0000000805087220 */ /* 0x000fe40000410000 */
[----:B------:R-:W-:Y:S05]  /*4210*/  FMUL.FTZ R13, R200, R13 ;  /* 0x0000000dc80d7220 */ /* 0x000fea0000410000 */
[----:B-1----:R-:W-:Y:S01]  /*4220*/  F2FP.PACK_AB R207, R13, R8 ;  /* 0x000000080dcf723e */ /* 0x002fe200000000ff */
        /* <DEDUP_REMOVED lines=89> */
[----:B------:R-:W2:Y:S01]  /*47c0*/  LDL.64 R222, [R1+0x10] ;  /* 0x0000100001de7983 */ /* 0x000ea20000100a00 */
[----:B------:R-:W-:Y:S02]  /*47d0*/  USHF.R.S32.HI UR15, URZ, 0x1f, UR11 ;  /* 0x0000001f3f0f7899 */ /* 0x000fe4000801140b */
[----:B------:R-:W-:Y:S01]  /*47e0*/  ULDC.64 UR4, c[0x0][0x208] ;  /* 0x0000820000047ab9 */ /* 0x000fe20000000a00 */
[----:B------:R-:W3:Y:S01]  /*47f0*/  LDL.64 R220, [R1] ;  /* 0x0000000001dc7983 */ /* 0x000ee20000100a00 */
[----:B------:R-:W-:Y:S02]  /*4800*/  UIMAD UR15, UR15, UR4, URZ ;  /* 0x000000040f0f72a4 */ /* 0x000fe4000f8e023f */
[----:B------:R-:W-:Y:S02]  /*4810*/  USHF.L.U32 UR18, UR11, 0x6, URZ ;  /* 0x000000060b127899 */ /* 0x000fe4000800063f */
[----:B------:R-:W-:Y:S02]  /*4820*/  UIMAD.WIDE.U32 UR20, UR11, UR4, URZ ;  /* 0x000000040b1472a5 */ /* 0x000fe4000f8e003f */
[----:B------:R-:W-:Y:S02]  /*4830*/  UIMAD UR15, UR11, UR5, UR15 ;  /* 0x000000050b0f72a4 */ /* 0x000fe4000f8e020f */
[----:B------:R-:W-:Y:S01]  /*4840*/  USHF.L.U32 UR4, UR20, 0x6, URZ ;  /* 0x0000000614047899 */ /* 0x000fe2000800063f */
[----:B------:R-:W-:Y:S01]  /*4850*/  IMAD.U32 R10, RZ, RZ, UR18 ;  /* 0x00000012ff0a7e24 */ /* 0x000fe2000f8e00ff */
[----:B------:R-:W-:Y:S04]  /*4860*/  UIADD3 UR15, UR21, UR15, URZ ;  /* 0x0000000f150f7290 */ /* 0x000fe8000fffe03f */
[----:B------:R-:W-:Y:S01]  /*4870*/  IADD3 R9, P2, R240, UR4, RZ ;  /* 0x00000004f0097c10 */ /* 0x000fe2000ff5e0ff */
[----:B------:R-:W-:Y:S03]  /*4880*/  USHF.L.U64.HI UR15, UR20, 0x6, UR15 ;  /* 0x00000006140f7899 */ /* 0x000fe6000801020f */
[----:B------:R-:W-:Y:S02]  /*4890*/  LEA R18, P1, R9, c[0x0][0x1f0], 0x1 ;  /* 0x00007c0009127a11 */ /* 0x000fe400078208ff */
[----:B--2---:R-:W-:Y:S04]  /*48a0*/  IADD3 R11, P0, R222, UR18, RZ ;  /* 0x00000012de0b7c10 */ /* 0x004fe8000ff1e0ff */
[----:B------:R-:W-:Y:S02]  /*48b0*/  LEA.HI.X.SX32 R10, R10, R243, 0x1, P0 ;  /* 0x000000f30a0a7211 */ /* 0x000fe400000f0eff */
[----:B------:R-:W-:Y:S02]  /*48c0*/  LEA R16, P0, R11, c[0x0][0x280], 0x2 ;  /* 0x0000a0000b107a11 */ /* 0x000fe400078010ff */
[----:B---3--:R-:W-:Y:S02]  /*48d0*/  IADD3.X R8, R221, UR15, RZ, P2, !PT ;  /* 0x0000000fdd087c10 */ /* 0x008fe400097fe4ff */
[----:B------:R-:W-:Y:S01]  /*48e0*/  LEA.HI.X R17, R11, c[0x0][0x284], R10, 0x2, P0 ;  /* 0x0000a1000b117a11 */ /* 0x000fe200000f140a */
[----:B------:R-:W-:Y:S01]  /*48f0*/  IMAD.U32 R11, RZ, RZ, UR9 ;  /* 0x00000009ff0b7e24 */ /* 0x000fe2000f8e00ff */
[----:B------:R-:W-:Y:S01]  /*4900*/  LEA.HI.X R19, R9, c[0x0][0x1f4], R8, 0x1, P1 ;  /* 0x00007d0009137a11 */ /* 0x000fe200008f0c08 */
[----:B------:R-:W-:Y:S01]  /*4910*/  IMAD.U32 R10, RZ, RZ, UR18 ;  /* 0x00000012ff0a7e24 */ /* 0x000fe2000f8e00ff */
[----:B------:R-:W-:Y:S01]  /*4920*/  LOP3.LUT P2, RZ, R248, 0x2, RZ, 0xc0, !PT ;  /* 0x00000002f8ff7812 */ /* 0x000fe2000784c0ff */
[----:B------:R-:W-:Y:S01]  /*4930*/  IMAD.U32 R8, RZ, RZ, UR8 ;  /* 0x00000008ff087e24 */ /* 0x000fe2000f8e00ff */
[----:B------:R-:W-:Y:S01]  /*4940*/  IADD3 R11, P1, P0, R240, UR4, R11 ;  /* 0x00000004f00b7c10 */ /* 0x000fe2000f83e00b */
[----:B------:R-:W-:Y:S01]  /*4950*/  @!P3 IMAD.SHL.U32 R9, R233, 0x10, RZ ;  /* 0x00000010e909b824 */ /* 0x000fe200078e00ff */
[----:B------:R-:W-:Y:S02]  /*4960*/  IADD3 R10, -R237, UR13, -R10 ;  /* 0x0000000ded0a7c10 */ /* 0x000fe4000fffe90a */
[----:B------:R-:W-:Y:S02]  /*4970*/  IADD3.X R8, R221, UR15, R8, P1, P0 ;  /* 0x0000000fdd087c10 */ /* 0x000fe40008fe0408 */
[C---:B------:R-:W-:Y:S02]  /*4980*/  LEA R20, P0, R11.reuse, c[0x0][0x1f0], 0x1 ;  /* 0x00007c000b147a11 */ /* 0x040fe400078008ff */
[C---:B------:R-:W-:Y:S02]  /*4990*/  ISETP.LT.OR P1, PT, R10.reuse, 0x1, !P4 ;  /* 0x000000010a00780c */ /* 0x040fe40006721670 */
[----:B------:R-:W-:Y:S02]  /*49a0*/  LEA.HI.X R21, R11, c[0x0][0x1f4], R8, 0x1, P0 ;  /* 0x00007d000b157a11 */ /* 0x000fe400000f0c08 */
[C---:B------:R-:W-:Y:S02]  /*49b0*/  ISETP.LT.OR P0, PT, R10.reuse, 0x1, !P2 ;  /* 0x000000010a00780c */ /* 0x040fe40005701670 */
[C---:B------:R-:W-:Y:S02]  /*49c0*/  ISETP.LT.OR P4, PT, R10.reuse, 0x21, !P4 ;  /* 0x000000210a00780c */ /* 0x040fe40006781670 */
[----:B------:R-:W-:Y:S05]  /*49d0*/  ISETP.LT.OR P2, PT, R10, 0x21, !P2 ;  /* 0x000000210a00780c */ /* 0x000fea0005741670 */
[----:B------:R-:W-:Y:S01]  /*49e0*/  @!PT LDS RZ, [RZ] ;  /* 0x00000000fffff984 */ /* 0x000fe20000000800 */
[----:B------:R-:W-:Y:S01]  /*49f0*/  @!PT LDS RZ, [RZ] ;  /* 0x00000000fffff984 */ /* 0x000fe20000000800 */
[----:B------:R-:W-:Y:S01]  /*4a00*/  @!PT LDS RZ, [RZ] ;  /* 0x00000000fffff984 */ /* 0x000fe20000000800 */
[----:B------:R1:W-:Y:S01]  /*4a10*/  LDGSTS.E.BYPASS.LTC128B.128 [R235+0xc080], [R18.64], !P1 ;  /* 0x0c08000012eb7fae */ /* 0x0003e2000c901d50 */
[----:B------:R-:W-:Y:S03]  /*4a20*/  LOP3.LUT P1, RZ, R248, 0x4, RZ, 0xc0, !PT ;  /* 0x00000004f8ff7812 */ /* 0x000fe6000782c0ff */
[----:B------:R1:W-:Y:S01]  /*4a30*/  LDGSTS.E.BYPASS.LTC128B.128 [R235+0xe080], [R18.64+0x80], !P0 ;  /* 0x0e08008012eb7fae */ /* 0x0003e2000c101d50 */
[C---:B------:R-:W-:Y:S02]  /*4a40*/  ISETP.LT.OR P0, PT, R10.reuse, 0x1, !P1 ;  /* 0x000000010a00780c */ /* 0x040fe40004f01670 */
[----:B------:R-:W-:Y:S11]  /*4a50*/  ISETP.LT.OR P1, PT, R10, 0x21, !P1 ;  /* 0x000000210a00780c */ /* 0x000ff60004f21670 */
[----:B------:R1:W-:Y:S04]  /*4a60*/  LDGSTS.E.BYPASS.LTC128B.128 [R235+0x10080], [R18.64+0x100], !P0 ;  /* 0x1008010012eb7fae */ /* 0x0003e8000c101d50 */
[----:B------:R1:W-:Y:S04]  /*4a70*/  LDGSTS.E.BYPASS.LTC128B.128 [R235+0xd080], [R20.64], !P4 ;  /* 0x0d08000014eb7fae */ /* 0x0003e8000e101d50 */
[----:B------:R1:W-:Y:S04]  /*4a80*/  LDGSTS.E.BYPASS.LTC128B.128 [R235+0xf080], [R20.64+0x80], !P2 ;  /* 0x0f08008014eb7fae */ /* 0x0003e8000d101d50 */
[----:B------:R1:W-:Y:S04]  /*4a90*/  LDGSTS.E.BYPASS.LTC128B.128 [R235+0x11080], [R20.64+0x100], !P1 ;  /* 0x1108010014eb7fae */ /* 0x0003e8000c901d50 */
[----:B------:R1:W-:Y:S02]  /*4aa0*/  @!P3 LDGSTS.E.BYPASS.LTC128B.128 [R9+0x12180], [R16.64] ;  /* 0x121800001009bfae */ /* 0x0003e4000b901d50 */
.L_x_307:
        /* <DEDUP_REMOVED lines=10> */
[----:B------:R-:W-:Y:S07]  /*4b50*/  LDSM.16.MT88.4 R24, [R229+0x15a80] ;  /* 0x015a8000e518783b */ /* 0x000fee0000004200 */
[C---:B------:R-:W-:Y:S01]  /*4b60*/  HMMA.16816.F32 R104, R32.reuse, R132, R104 ;  /* 0x000000842068723c */ /* 0x040fe20000001868 */
[----:B------:R-:W-:Y:S07]  /*4b70*/  LDSM.16.MT88.4 R28, [R228+0x7880] ;  /* 0x00788000e41c783b */ /* 0x000fee0000004200 */
[-C--:B------:R-:W-:Y:S01]  /*4b80*/  HMMA.16816.F32 R108, R32, R134.reuse, R108 ;  /* 0x00000086206c723c */ /* 0x080fe2000000186c */
[----:B------:R-:W0:Y:S07]  /*4b90*/  LDGDEPBAR ;  /* 0x00000000000079af */ /* 0x000e2e0000000000 */
[C---:B------:R-:W-:Y:S01]  /*4ba0*/  HMMA.16816.F32 R112, R4.reuse, R134, R112 ;  /* 0x000000860470723c */ /* 0x040fe20000001870 */
[----:B------:R-:W-:Y:S07]  /*4bb0*/  LDSM.16.MT88.4 R132, [R228+0xb880] ;  /* 0x00b88000e484783b */ /* 0x000fee0000004200 */
[-C--:B------:R-:W-:Y:S08]  /*4bc0*/  HMMA.16816.F32 R116, R4, R136.reuse, R116 ;  /* 0x000000880474723c */ /* 0x080ff00000001874 */
[C---:B------:R-:W-:Y:S08]  /*4bd0*/  HMMA.16816.F32 R120, R32.reuse, R136, R120 ;  /* 0x000000882078723c */ /* 0x040ff00000001878 */
[-C--:B------:R-:W-:Y:S01]  /*4be0*/  HMMA.16816.F32 R124, R32, R138.reuse, R124 ;  /* 0x0000008a207c723c */ /* 0x080fe2000000187c */
[----:B------:R-:W-:Y:S07]  /*4bf0*/  LDSM.16.MT88.4 R32, [R0+0x15a80] ;  /* 0x015a80000020783b */ /* 0x000fee0000004200 */
[----:B------:R-:W-:Y:S01]  /*4c00*/  HMMA.16816.F32 R128, R4, R138, R128 ;  /* 0x0000008a0480723c */ /* 0x000fe20000001880 */
[----:B------:R-:W2:Y:S07]  /*4c10*/  LDSM.16.MT88.4 R4, [R228+0xb080] ;  /* 0x00b08000e404783b */ /* 0x000eae0000004200 */
        /* <DEDUP_REMOVED lines=13> */
[C---:B------:R-:W-:Y:S08]  /*4cf0*/  HMMA.16816.F32 R88, R16.reuse, R12, R88 ;  /* 0x0000000c1058723c */ /* 0x040ff00000001858 */
[-C--:B------:R-:W-:Y:S08]  /*4d00*/  HMMA.16816.F32 R92, R16, R14.reuse, R92 ;  /* 0x0000000e105c723c */ /* 0x080ff0000000185c */
[C---:B------:R-:W-:Y:S01]  /*4d10*/  HMMA.16816.F32 R96, R8.reuse, R14, R96 ;  /* 0x0000000e0860723c */ /* 0x040fe20000001860 */
[----:B------:R-:W1:Y:S07]  /*4d20*/  LDSM.16.MT88.4 R12, [R228+0x9880] ;  /* 0x00988000e40c783b */ /* 0x000e6e0000004200 */
[-C--:B------:R-:W-:Y:S01]  /*4d30*/  HMMA.16816.F32 R100, R8, R20.reuse, R100 ;  /* 0x000000140864723c */ /* 0x080fe20000001864 */
[----:B------:R-:W-:Y:S07]  /*4d40*/  BAR.SYNC.DEFER_BLOCKING 0x0 ;  /* 0x0000000000007b1d */ /* 0x000fee0000010000 */
[C---:B------:R-:W-:Y:S08]  /*4d50*/  HMMA.16816.F32 R104, R16.reuse, R20, R104 ;  /* 0x000000141068723c */ /* 0x040ff00000001868 */
[-C--:B------:R-:W-:Y:S08]  /*4d60*/  HMMA.16816.F32 R108, R16, R22.reuse, R108 ;  /* 0x00000016106c723c */ /* 0x080ff0000000186c */
[C---:B------:R-:W-:Y:S01]  /*4d70*/  HMMA.16816.F32 R112, R8.reuse, R22, R112 ;  /* 0x000000160870723c */ /* 0x040fe20000001870 */
[----:B------:R3:W4:Y:S07]  /*4d80*/  LDSM.16.M88.4 R160, [R230+0x14280] ;  /* 0x01428000e6a0783b */ /* 0x00072e0000000200 */
[-C--:B--2---:R-:W-:Y:S01]  /*4d90*/  HMMA.16816.F32 R116, R8, R4.reuse, R116 ;  /* 0x000000040874723c */ /* 0x084fe20000001874 */
[----:B------:R3:W2:Y:S07]  /*4da0*/  LDSM.16.M88.4 R140, [R230+0x15280] ;  /* 0x01528000e68c783b */ /* 0x0006ae0000000200 */
        /* <DEDUP_REMOVED lines=25> */
[----:B------:R-:W2:Y:S01]  /*4f40*/  LDL.64 R20, [R1+0x18] ;  /* 0x0000180001147983 */ /* 0x000ea20000100a00 */
[----:B------:R-:W-:Y:S02]  /*4f50*/  USHF.R.S32.HI UR18, URZ, 0x1f, UR11 ;  /* 0x0000001f3f127899 */ /* 0x000fe4000801140b */
[----:B------:R-:W-:Y:S02]  /*4f60*/  ULDC.64 UR4, c[0x0][0x178] ;  /* 0x00005e0000047ab9 */ /* 0x000fe40000000a00 */
[----:B------:R-:W-:Y:S02]  /*4f70*/  UIMAD UR18, UR18, UR4, URZ ;  /* 0x00000004121272a4 */ /* 0x000fe4000f8e023f */
[----:B------:R-:W-:Y:S02]  /*4f80*/  UIMAD.WIDE.U32 UR22, UR11, UR4, URZ ;  /* 0x000000040b1672a5 */ /* 0x000fe4000f8e003f */
[----:B------:R-:W-:Y:S02]  /*4f90*/  UIMAD UR18, UR11, UR5, UR18 ;  /* 0x000000050b1272a4 */ /* 0x000fe4000f8e0212 */
[----:B------:R-:W-:Y:S02]  /*4fa0*/  USHF.L.U32 UR15, UR11, 0x6, URZ ;  /* 0x000000060b0f7899 */ /* 0x000fe4000800063f */
[----:B------:R-:W-:Y:S02]  /*4fb0*/  USHF.L.U32 UR19, UR22, 0x6, URZ ;  /* 0x0000000616137899 */ /* 0x000fe4000800063f */
[----:B------:R-:W-:Y:S02]  /*4fc0*/  UIADD3 UR18, UR23, UR18, URZ ;  /* 0x0000001217127290 */ /* 0x000fe4000fffe03f */
[----:B------:R-:W-:Y:S01]  /*4fd0*/  IMAD.U32 R5, RZ, RZ, UR15 ;  /* 0x0000000fff057e24 */ /* 0x000fe2000f8e00ff */
[----:B------:R-:W-:Y:S01]  /*4fe0*/  ULEA UR20, UP0, UR4, UR19, 0x5 ;  /* 0x0000001304147291 */ /* 0x000fe2000f80283f */
[----:B------:R-:W-:Y:S01]  /*4ff0*/  IADD3 R6, P1, R244, UR19, RZ ;  /* 0x00000013f4067c10 */ /* 0x000fe2000ff3e0ff */
[----:B------:R-:W-:Y:S01]  /*5000*/  USHF.L.U64.HI UR18, UR22, 0x6, UR18 ;  /* 0x0000000616127899 */ /* 0x000fe20008010212 */
[----:B------:R-:W-:Y:S02]  /*5010*/  IMAD.U32 R4, RZ, RZ, UR15 ;  /* 0x0000000fff047e24 */ /* 0x000fe4000f8e00ff */
[----:B------:R-:W-:Y:S01]  /*5020*/  LEA R12, P2, R6, c[0x0][0x160], 0x1 ;  /* 0x00005800060c7a11 */ /* 0x000fe200078408ff */
[----:B------:R-:W-:Y:S02]  /*5030*/  ULEA.HI.X UR4, UR4, UR18, UR5, 0x5, UP0 ;  /* 0x0000001204047291 */ /* 0x000fe400080f2c05 */
[----:B------:R-:W-:Y:S02]  /*5040*/  IADD3 R4, -R237, UR13, -R4 ;  /* 0x0000000ded047c10 */ /* 0x000fe4000fffe904 */
[----:B--2---:R-:W-:Y:S04]  /*5050*/  IADD3 R9, P0, R20, UR15, RZ ;  /* 0x0000000f14097c10 */ /* 0x004fe8000ff1e0ff */
[----:B------:R-:W-:Y:S02]  /*5060*/  LEA.HI.X.SX32 R8, R5, R246, 0x1, P0 ;  /* 0x000000f605087211 */ /* 0x000fe400000f0eff */
[----:B------:R-:W-:Y:S02]  /*5070*/  IADD3.X R5, R232, UR18, RZ, P1, !PT ;  /* 0x00000012e8057c10 */ /* 0x000fe40008ffe4ff */
[----:B------:R-:W-:Y:S02]  /*5080*/  LEA R10, P0, R9, c[0x0][0x258], 0x2 ;  /* 0x00009600090a7a11 */ /* 0x000fe400078010ff */
[----:B------:R-:W-:Y:S01]  /*5090*/  LEA.HI.X R13, R6, c[0x0][0x164], R5, 0x1, P2 ;  /* 0x00005900060d7a11 */ /* 0x000fe200010f0c05 */
[----:B------:R-:W-:Y:S01]  /*50a0*/  @!P3 IMAD.SHL.U32 R5, R233, 0x10, RZ ;  /* 0x00000010e905b824 */ /* 0x000fe200078e00ff */
[----:B------:R-:W-:Y:S02]  /*50b0*/  ISETP.LT.OR P2, PT, R4, 0x1, !P4 ;  /* 0x000000010400780c */ /* 0x000fe40006741670 */
[----:B------:R-:W-:Y:S02]  /*50c0*/  IADD3 R7, P1, R244, UR20, RZ ;  /* 0x00000014f4077c10 */ /* 0x000fe4000ff3e0ff */
[----:B------:R-:W-:Y:S02]  /*50d0*/  LEA.HI.X R11, R9, c[0x0][0x25c], R8, 0x2, P0 ;  /* 0x00009700090b7a11 */ /* 0x000fe400000f1408 */
[----:B------:R-:W-:Y:S02]  /*50e0*/  LEA R8, P0, R7, c[0x0][0x160], 0x1 ;  /* 0x0000580007087a11 */ /* 0x000fe400078008ff */
[----:B------:R-:W-:Y:S02]  /*50f0*/  IADD3.X R6, R232, UR4, RZ, P1, !PT ;  /* 0x00000004e8067c10 */ /* 0x000fe40008ffe4ff */
[----:B------:R-:W-:Y:S02]  /*5100*/  LOP3.LUT P1, RZ, R249, 0x2, RZ, 0xc0, !PT ;  /* 0x00000002f9ff7812 */ /* 0x000fe4000782c0ff */
[----:B------:R-:W-:Y:S01]  /*5110*/  LEA.HI.X R9, R7, c[0x0][0x164], R6, 0x1, P0 ;  /* 0x0000590007097a11 */ /* 0x000fe200000f0c06 */
[----:B------:R-:W-:Y:S01]  /*5120*/  @!PT LDS RZ, [RZ] ;  /* 0x00000000fffff984 */ /* 0x000fe20000000800 */
[----:B------:R-:W-:Y:S01]  /*5130*/  @!PT LDS RZ, [RZ] ;  /* 0x00000000fffff984 */ /* 0x000fe20000000800 */
[----:B------:R-:W-:Y:S01]  /*5140*/  @!PT LDS RZ, [RZ] ;  /* 0x00000000fffff984 */ /* 0x000fe20000000800 */
[----:B------:R1:W-:Y:S01]  /*5150*/  LDGSTS.E.BYPASS.LTC128B.128 [R235+0x6080], [R12.64], !P2 ;  /* 0x060800000ceb7fae */ /* 0x0003e2000d101d50 */
[C---:B------:R-:W-:Y:S02]  /*5160*/  ISETP.LT.OR P0, PT, R4.reuse, 0x1, !P1 ;  /* 0x000000010400780c */ /* 0x040fe40004f01670 */
[C---:B------:R-:W-:Y:S02]  /*5170*/  ISETP.LT.OR P2, PT, R4.reuse, 0x1, P6 ;  /* 0x000000010400780c */ /* 0x040fe40003741670 */
[C---:B------:R-:W-:Y:S02]  /*5180*/  ISETP.LT.OR P4, PT, R4.reuse, 0x21, !P4 ;  /* 0x000000210400780c */ /* 0x040fe40006781670 */
[C---:B------:R-:W-:Y:S07]  /*5190*/  ISETP.LT.OR P1, PT, R4.reuse, 0x21, !P1 ;  /* 0x000000210400780c */ /* 0x040fee0004f21670 */
[----:B------:R1:W-:Y:S01]  /*51a0*/  LDGSTS.E.BYPASS.LTC128B.128 [R235+0x8080], [R12.64+0x80], !P0 ;  /* 0x080800800ceb7fae */ /* 0x0003e2000c101d50 */
[----:B------:R-:W-:Y:S03]  /*51b0*/  ISETP.LT.OR P0, PT, R4, 0x21, P6 ;  /* 0x000000210400780c */ /* 0x000fe60003701670 */
[----:B------:R1:W-:Y:S04]  /*51c0*/  LDGSTS.E.BYPASS.LTC128B.128 [R235+0xa080], [R12.64+0x100], !P2 ;  /* 0x0a0801000ceb7fae */ /* 0x0003e8000d101d50 */
[----:B------:R1:W-:Y:S04]  /*51d0*/  LDGSTS.E.BYPASS.LTC128B.128 [R235+0x7080], [R8.64], !P4 ;  /* 0x0708000008eb7fae */ /* 0x0003e8000e101d50 */
[----:B------:R1:W-:Y:S04]  /*51e0*/  LDGSTS.E.BYPASS.LTC128B.128 [R235+0x9080], [R8.64+0x80], !P1 ;  /* 0x0908008008eb7fae */ /* 0x0003e8000c901d50 */
[----:B------:R1:W-:Y:S04]  /*51f0*/  LDGSTS.E.BYPASS.LTC128B.128 [R235+0xb080], [R8.64+0x100], !P0 ;  /* 0x0b08010008eb7fae */ /* 0x0003e8000c101d50 */
[----:B------:R1:W-:Y:S02]  /*5200*/  @!P3 LDGSTS.E.BYPASS.LTC128B.128 [R5+0x12080], [R10.64] ;  /* 0x120800000a05bfae */ /* 0x0003e4000b901d50 */
.L_x_308:
        /* <DEDUP_REMOVED lines=45> */
[C---:B------:R-:W-:Y:S01]  /*54e0*/  HMMA.16816.F32 R136, R208.reuse, R212, R136 ;  /* 0x000000d4d088723c */ /* 0x040fe20000001888 */
[----:B------:R-:W3:Y:S07]  /*54f0*/  LDL.64 R212, [R1+0x8] ;  /* 0x0000080001d47983 */ /* 0x000eee0000100a00 */
[-C--:B------:R-:W-:Y:S01]  /*5500*/  HMMA.16816.F32 R140, R208, R214.reuse, R140 ;  /* 0x000000d6d08c723c */ /* 0x080fe2000000188c */
[----:B------:R-:W4:Y:S07]  /*5510*/  LDSM.16.MT88.4 R208, [R228+0x5880] ;  /* 0x00588000e4d0783b */ /* 0x000f2e0000004200 */
[----:B------:R-:W-:Y:S08]  /*5520*/  HMMA.16816.F32 R144, R160, R214, R144 ;  /* 0x000000d6a090723c */ /* 0x000ff00000001890 */
[-C--:B-1----:R-:W-:Y:S08]  /*5530*/  HMMA.16816.F32 R4, R200, R204.reuse, R4 ;  /* 0x000000ccc804723c */ /* 0x082ff00000001804 */
[C---:B------:R-:W-:Y:S07]  /*5540*/  HMMA.16816.F32 R8, R220.reuse, R204, R8 ;  /* 0x000000ccdc08723c */ /* 0x040fee0000001808 */
[----:B------:R-:W-:Y:S01]  /*5550*/  IMAD.U32 R205, RZ, RZ, UR6 ;  /* 0x00000006ffcd7e24 */ /* 0x000fe2000f8e00ff */
[-C--:B------:R-:W-:Y:S08]  /*5560*/  HMMA.16816.F32 R12, R220, R206.reuse, R12 ;  /* 0x000000cedc0c723c */ /* 0x080ff0000000180c */
[C---:B------:R-:W-:Y:S08]  /*5570*/  HMMA.16816.F32 R16, R200.reuse, R206, R16 ;  /* 0x000000cec810723c */ /* 0x040ff00000001810 */
[-C--:B--2---:R-:W-:Y:S08]  /*5580*/  HMMA.16816.F32 R20, R200, R216.reuse, R20 ;  /* 0x000000d8c814723c */ /* 0x084ff00000001814 */
[C---:B------:R-:W-:Y:S08]  /*5590*/  HMMA.16816.F32 R24, R220.reuse, R216, R24 ;  /* 0x000000d8dc18723c */ /* 0x040ff00000001818 */
[-C--:B------:R-:W-:Y:S08]  /*55a0*/  HMMA.16816.F32 R28, R220, R218.reuse, R28 ;  /* 0x000000dadc1c723c */ /* 0x080ff0000000181c */
[C---:B------:R-:W-:Y:S08]  /*55b0*/  HMMA.16816.F32 R32, R200.reuse, R218, R32 ;  /* 0x000000dac820723c */ /* 0x040ff00000001820 */
[-C--:B----4-:R-:W-:Y:S08]  /*55c0*/  HMMA.16816.F32 R132, R200, R208.reuse, R132 ;  /* 0x000000d0c884723c */ /* 0x090ff00000001884 */
[C---:B------:R-:W-:Y:S08]  /*55d0*/  HMMA.16816.F32 R136, R220.reuse, R208, R136 ;  /* 0x000000d0dc88723c */ /* 0x040ff00000001888 */
[-C--:B------:R-:W-:Y:S08]  /*55e0*/  HMMA.16816.F32 R140, R220, R210.reuse, R140 ;  /* 0x000000d2dc8c723c */ /* 0x080ff0000000188c */
[----:B------:R-:W-:Y:S04]  /*55f0*/  HMMA.16816.F32 R144, R200, R210, R144 ;  /* 0x000000d2c890723c */ /* 0x000fe80000001890 */
[----:B---3--:R-:W-:Y:S01]  /*5600*/  IADD3 R204, P0, R212, UR6, RZ ;  /* 0x00000006d4cc7c10 */ /* 0x008fe2000ff1e0ff */
[----:B------:R-:W-:Y:S03]  /*5610*/  UMOV UR6, UR11 ;  /* 0x0000000b00067c82 */ /* 0x000fe60008000000 */
[----:B------:R-:W-:Y:S04]  /*5620*/  LEA.HI.X.SX32 R205, R205, R242, 0x1, P0 ;  /* 0x000000f2cdcd7211 */ /* 0x000fe800000f0eff */
[C---:B------:R-:W-:Y:S04]  /*5630*/  LEA R206, P0, R204.reuse, c[0x0][0x220], 0x2 ;  /* 0x00008800ccce7a11 */ /* 0x040fe800078010ff */
[----:B------:R-:W-:Y:S02]  /*5640*/  LEA.HI.X R207, R204, c[0x0][0x224], R205, 0x2, P0 ;  /* 0x00008900cccf7a11 */ /* 0x000fe400000f14cd */
[----:B------:R-:W-:Y:S03]  /*5650*/  PLOP3.LUT P0, PT, PT, PT, UP0, 0x80, 0x0 ;  /* 0x000000000000781c */ /* 0x000fe60003f0f008 */
        /* <DEDUP_REMOVED lines=98> */
.L_x_290:
[----:B------:R-:W-:Y:S05]  /*5c80*/  @P2 BRA `(.L_x_310) ;  /* 0x0000113000002947 */ /* 0x000fea0003800000 */
[----:B-----5:R-:W-:Y:S01]  /*5c90*/  SHF.R.S32.HI R0, RZ, 0x1f, R233 ;  /* 0x0000001fff007819 */ /* 0x020fe200000114e9 */
[----:B------:R-:W-:Y:S01]  /*5ca0*/  BAR.SYNC.DEFER_BLOCKING 0x1, 0x100 ;  /* 0x0044000000007b1d */ /* 0x000fe20000010000 */
[----:B------:R-:W-:Y:S02]  /*5cb0*/  F2FP.PACK_AB R36, R37, R36 ;  /* 0x000000242524723e */ /* 0x000fe400000000ff */
[----:B------:R-:W-:-:S02]  /*5cc0*/  LEA.HI R2, R0, R233, RZ, 0x2 ;  /* 0x000000e900027211 */ /* 0x000fc400078f10ff */
[CC--:B-1----:R-:W-:Y:S02]  /*5cd0*/  LEA.HI R5, R0.reuse, R233.reuse, RZ, 0x5 ;  /* 0x000000e900057211 */ /* 0x0c2fe400078f28ff */
[--C-:B------:R-:W-:Y:S02]  /*5ce0*/  SHF.R.S32.HI R4, RZ, 0x2, R2.reuse ;  /* 0x00000002ff047819 */ /* 0x100fe40000011402 */
[----:B------:R-:W-:Y:S02]  /*5cf0*/  SHF.R.S32.HI R3, RZ, 0x1f, R2 ;  /* 0x0000001fff037819 */ /* 0x000fe40000011402 */
[----:B------:R-:W-:Y:S02]  /*5d00*/  SHF.R.S32.HI R6, RZ, 0x5, R5 ;  /* 0x00000005ff067819 */ /* 0x000fe40000011405 */
[----:B------:R-:W-:Y:S02]  /*5d10*/  LEA.HI R3, R3, R4, RZ, 0x3 ;  /* 0x0000000403037211 */ /* 0x000fe400078f18ff */
[----:B------:R-:W-:-:S02]  /*5d20*/  LEA.HI R7, R0, R233, RZ, 0x6 ;  /* 0x000000e900077211 */ /* 0x000fc400078f30ff */
[----:B------:R-:W-:Y:S02]  /*5d30*/  LOP3.LUT R3, R3, 0xfffffff8, RZ, 0xc0, !PT ;  /* 0xfffffff803037812 */ /* 0x000fe400078ec0ff */
[----:B------:R-:W-:Y:S02]  /*5d40*/  LEA.HI R5, R5, R6, RZ, 0x1 ;  /* 0x0000000605057211 */ /* 0x000fe400078f08ff */
[----:B------:R-:W-:Y:S01]  /*5d50*/  SHF.R.S32.HI R7, RZ, 0x6, R7 ;  /* 0x00000006ff077819 */ /* 0x000fe20000011407 */
[----:B------:R-:W-:Y:S01]  /*5d60*/  IMAD.IADD R3, R4, 0x1, -R3 ;  /* 0x0000000104037824 */ /* 0x000fe200078e0a03 */
[----:B------:R-:W-:Y:S02]  /*5d70*/  LOP3.LUT R9, R5, 0x1ffffe, RZ, 0xc0, !PT ;  /* 0x001ffffe05097812 */ /* 0x000fe400078ec0ff */
[----:B------:R-:W-:Y:S01]  /*5d80*/  LOP3.LUT R2, R2, 0x3ffffffc, RZ, 0xc0, !PT ;  /* 0x3ffffffc02027812 */ /* 0x000fe200078ec0ff */
[C---:B------:R-:W-:Y:S01]  /*5d90*/  IMAD.SHL.U32 R4, R3.reuse, 0x40, RZ ;  /* 0x0000004003047824 */ /* 0x040fe200078e00ff */
[----:B------:R-:W-:Y:S01]  /*5da0*/  LOP3.LUT P0, RZ, R3, 0x4, RZ, 0xc0, !PT ;  /* 0x0000000403ff7812 */ /* 0x000fe2000780c0ff */
[----:B------:R-:W-:Y:S01]  /*5db0*/  IMAD.SHL.U32 R5, R7, 0x8, RZ ;  /* 0x0000000807057824 */ /* 0x000fe200078e00ff */
[----:B------:R-:W-:Y:S01]  /*5dc0*/  F2FP.PACK_AB R38, R39, R38 ;  /* 0x000000262726723e */ /* 0x000fe200000000ff */
[----:B------:R-:W-:Y:S01]  /*5dd0*/  IMAD.IADD R9, R6, 0x1, -R9 ;  /* 0x0000000106097824 */ /* 0x000fe200078e0a09 */
[----:B------:R-:W-:Y:S01]  /*5de0*/  LOP3.LUT R4, R4, 0x1c0, RZ, 0xc0, !PT ;  /* 0x000001c004047812 */ /* 0x000fe200078ec0ff */
[----:B------:R-:W-:Y:S01]  /*5df0*/  IMAD.IADD R2, R233, 0x1, -R2 ;  /* 0x00000001e9027824 */ /* 0x000fe200078e0a02 */
[----:B------:R-:W-:-:S02]  /*5e00*/  F2FP.PACK_AB R48, R49, R48 ;  /* 0x000000303130723e */ /* 0x000fc400000000ff */
[----:B------:R-:W-:Y:S01]  /*5e10*/  LOP3.LUT R5, R4, 0x18, R5, 0xf8, !PT ;  /* 0x0000001804057812 */ /* 0x000fe200078ef805 */
[----:B------:R-:W-:Y:S01]  /*5e20*/  IMAD R2, R9, 0x200, R2 ;  /* 0x0000020009027824 */ /* 0x000fe200078e0202 */
[----:B------:R-:W-:Y:S01]  /*5e30*/  SHF.R.U32.HI R4, RZ, 0x3, R4 ;  /* 0x00000003ff047819 */ /* 0x000fe20000011604 */
[----:B------:R-:W-:Y:S01]  /*5e40*/  IMAD.MOV.U32 R9, RZ, RZ, 0x4 ;  /* 0x00000004ff097424 */ /* 0x000fe200078e00ff */
[----:B------:R-:W-:Y:S02]  /*5e50*/  F2FP.PACK_AB R50, R51, R50 ;  /* 0x000000323332723e */ /* 0x000fe400000000ff */
[----:B------:R-:W-:Y:S01]  /*5e60*/  LOP3.LUT R5, R5, R4, RZ, 0x3c, !PT ;  /* 0x0000000405057212 */ /* 0x000fe200078e3cff */
[----:B------:R-:W-:Y:S01]  /*5e70*/  IMAD.WIDE R10, R238, R9, c[0x0][0x358] ;  /* 0x0000d600ee0a7625 */ /* 0x000fe200078e0209 */
[----:B------:R-:W-:Y:S02]  /*5e80*/  F2FP.PACK_AB R40, R41, R40 ;  /* 0x000000282928723e */ /* 0x000fe400000000ff */
[----:B------:R-:W-:Y:S01]  /*5e90*/  F2FP.PACK_AB R42, R43, R42 ;  /* 0x0000002a2b2a723e */ /* 0x000fe200000000ff */
[----:B------:R-:W-:Y:S01]  /*5ea0*/  IMAD.U32 R2, R2, 0x2, R5 ;  /* 0x0000000202027824 */ /* 0x000fe200078e0005 */
[----:B------:R-:W-:-:S02]  /*5eb0*/  F2FP.PACK_AB R44, R45, R44 ;  /* 0x0000002c2d2c723e */ /* 0x000fc400000000ff */
[----:B------:R-:W-:Y:S01]  /*5ec0*/  F2FP.PACK_AB R46, R47, R46 ;  /* 0x0000002e2f2e723e */ /* 0x000fe200000000ff */
[----:B------:R-:W-:Y:S01]  /*5ed0*/  IMAD.SHL.U32 R3, R2, 0x2, RZ ;  /* 0x0000000202037824 */ /* 0x000fe200078e00ff */
[----:B------:R-:W-:Y:S02]  /*5ee0*/  F2FP.PACK_AB R52, R53, R52 ;  /* 0x000000343534723e */ /* 0x000fe400000000ff */
[----:B------:R-:W-:Y:S02]  /*5ef0*/  F2FP.PACK_AB R54, R55, R54 ;  /* 0x000000363736723e */ /* 0x000fe400000000ff */
[C---:B------:R-:W-:Y:S01]  /*5f00*/  IADD3 R5, R3.reuse, 0x40, RZ ;  /* 0x0000004003057810 */ /* 0x040fe20007ffe0ff */
[----:B------:R-:W-:Y:S01]  /*5f10*/  STS [R3+0x6080], R36 ;  /* 0x0060802403007388 */ /* 0x000fe20000000800 */
[----:B------:R-:W-:Y:S02]  /*5f20*/  @P0 IADD3 R5, R3, -0x40, RZ ;  /* 0xffffffc003050810 */ /* 0x000fe40007ffe0ff */
        /* <DEDUP_REMOVED lines=10> */
[----:B------:R1:W-:Y:S01]  /*5fd0*/  STS [R3+0x7080], R40 ;  /* 0x0070802803007388 */ /* 0x0003e20000000800 */
[----:B------:R-:W-:-:S02]  /*5fe0*/  F2FP.PACK_AB R70, R71, R70 ;  /* 0x000000464746723e */ /* 0x000fc400000000ff */
[----:B------:R-:W-:Y:S01]  /*5ff0*/  F2FP.PACK_AB R80, R81, R80 ;  /* 0x000000505150723e */ /* 0x000fe200000000ff */
[----:B------:R-:W-:Y:S01]  /*6000*/  STS [R3+0x7480], R42 ;  /* 0x0074802a03007388 */ /* 0x000fe20000000800 */
[----:B------:R-:W-:Y:S02]  /*6010*/  F2FP.PACK_AB R82, R83, R82 ;  /* 0x000000525352723e */ /* 0x000fe400000000ff */
[----:B------:R-:W-:Y:S01]  /*6020*/  F2FP.PACK_AB R72, R73, R72 ;  /* 0x000000484948723e */ /* 0x000fe200000000ff */
[----:B------:R2:W-:Y:S01]  /*6030*/  STS [R5+0x7080], R44 ;  /* 0x0070802c05007388 */ /* 0x0005e20000000800 */
[----:B------:R-:W-:Y:S02]  /*6040*/  F2FP.PACK_AB R74, R75, R74 ;  /* 0x0000004a4b4a723e */ /* 0x000fe400000000ff */
[----:B------:R-:W-:Y:S01]  /*6050*/  F2FP.PACK_AB R76, R77, R76 ;  /* 0x0000004c4d4c723e */ /* 0x000fe200000000ff */
[----:B------:R3:W-:Y:S01]  /*6060*/  STS [R5+0x7480], R46 ;  /* 0x0074802e05007388 */ /* 0x0007e20000000800 */
[----:B------:R-:W-:-:S02]  /*6070*/  F2FP.PACK_AB R78, R79, R78 ;  /* 0x0000004e4f4e723e */ /* 0x000fc400000000ff */
[----:B------:R-:W-:Y:S01]  /*6080*/  F2FP.PACK_AB R84, R85, R84 ;  /* 0x000000545554723e */ /* 0x000fe200000000ff */
[----:B------:R3:W-:Y:S01]  /*6090*/  STS [R3+0x8080], R52 ;  /* 0x0080803403007388 */ /* 0x0007e20000000800 */
        /* <DEDUP_REMOVED lines=34> */
[----:B------:R-:W-:Y:S01]  /*62c0*/  ISETP.NE.U32.AND P0, PT, RZ, c[0x0][0x360], PT ;  /* 0x0000d800ff007a0c */ /* 0x000fe20003f05070 */
[----:B------:R3:W-:Y:S01]  /*62d0*/  STS [R3+0xb080], R72 ;  /* 0x00b0804803007388 */ /* 0x0007e20000000800 */
[----:B------:R-:W-:Y:S02]  /*62e0*/  ISETP.NE.U32.AND P1, PT, RZ, c[0x0][0x358], PT ;  /* 0x0000d600ff007a0c */ /* 0x000fe40003f25070 */
[----:B------:R-:W-:Y:S01]  /*62f0*/  ISETP.NE.AND.EX P0, PT, RZ, c[0x0][0x364], PT, P0 ;  /* 0x0000d900ff007a0c */ /* 0x000fe20003f05300 */
[----:B------:R3:W-:Y:S01]  /*6300*/  STS [R3+0xb480], R74 ;  /* 0x00b4804a03007388 */ /* 0x0007e20000000800 */
[----:B------:R-:W-:-:S03]  /*6310*/  ISETP.NE.AND.EX P1, PT, RZ, c[0x0][0x35c], PT, P1 ;  /* 0x0000d700ff007a0c */ /* 0x000fc60003f25310 */
[----:B------:R3:W-:Y:S04]  /*6320*/  STS [R5+0xb080], R76 ;  /* 0x00b0804c05007388 */ /* 0x0007e80000000800 */
        /* <DEDUP_REMOVED lines=25> */
[----:B------:R-:W-:Y:S01]  /*64c0*/  BAR.SYNC.DEFER_BLOCKING 0x1, 0x100 ;  /* 0x0044000000007b1d */ /* 0x000fe20000010000 */
[----:B-1----:R-:W-:-:S02]  /*64d0*/  IMAD.MOV.U32 R40, RZ, RZ, c[0x0][0x2f0] ;  /* 0x0000bc00ff287624 */ /* 0x002fc400078e00ff */
[----:B------:R-:W-:-:S03]  /*64e0*/  @P0 IMAD.WIDE R8, R238, R9, c[0x0][0x360] ;  /* 0x0000d800ee080625 */ /* 0x000fc600078e0209 */
[----:B------:R-:W4:Y:S04]  /*64f0*/  @P1 LDG.E R13, [R10.64] ;  /* 0x000000100a0d1981 */ /* 0x000f28000c1e1900 */
[----:B------:R3:W5:Y:S01]  /*6500*/  @P0 LDG.E R40, [R8.64] ;  /* 0x0000001008280981 */ /* 0x000762000c1e1900 */
[----:B--2---:R-:W-:Y:S02]  /*6510*/  CS2R R44, SRZ ;  /* 0x00000000002c7805 */ /* 0x004fe4000001ff00 */
[--C-:B----4-:R-:W-:Y:S01]  /*6520*/  @P1 SHF.R.S32.HI R45, RZ, 0x1f, R13.reuse ;  /* 0x0000001fff2d1819 */ /* 0x110fe2000001140d */
[----:B------:R-:W-:Y:S01]  /*6530*/  @P1 IMAD.MOV.U32 R44, RZ, RZ, R13 ;  /* 0x000000ffff2c1224 */ /* 0x000fe200078e000d */
[----:B------:R-:W-:Y:S05]  /*6540*/  @P0 BRA `(.L_x_311) ;  /* 0x0000004000000947 */ /* 0x000fea0003800000 */
[----:B---3--:R-:W-:Y:S05]  /*6550*/  @!P1 BRA `(.L_x_311) ;  /* 0x0000003000009947 */ /* 0x008fea0003800000 */
[----:B-----5:R-:W2:Y:S04]  /*6560*/  LDG.E R40, [R10.64] ;  /* 0x000000100a287981 */ /* 0x020ea8000c1e1900 */
[----:B------:R-:W2:Y:S02]  /*6570*/  LDG.E R3, [R10.64+0x4] ;  /* 0x000004100a037981 */ /* 0x000ea4000c1e1900 */
[----:B--2---:R-:W-:-:S02]  /*6580*/  IADD3 R40, -R40, R3, RZ ;  /* 0x0000000328287210 */ /* 0x004fc40007ffe1ff */
.L_x_311:
[----:B---3--:R-:W-:Y:S01]  /*6590*/  LEA.HI R0, R0, R233, RZ, 0x3 ;  /* 0x000000e900007211 */ /* 0x008fe200078f18ff */
[----:B------:R-:W-:Y:S01]  /*65a0*/  BSSY B0, `(.L_x_312) ;  /* 0x000003e000007945 */ /* 0x000fe20003800000 */
[----:B-----5:R-:W-:-:S02]  /*65b0*/  IADD3 R40, R40, -UR14, RZ ;  /* 0x8000000e28287c10 */ /* 0x020fc4000fffe0ff */
[----:B------:R-:W-:Y:S02]  /*65c0*/  LOP3.LUT R2, R0, 0x1ffffff8, RZ, 0xc0, !PT ;  /* 0x1ffffff800027812 */ /* 0x000fe400078ec0ff */
[----:B------:R-:W-:Y:S02]  /*65d0*/  SHF.R.S32.HI R0, RZ, 0x3, R0 ;  /* 0x00000003ff007819 */ /* 0x000fe40000011400 */
[----:B------:R-:W-:Y:S01]  /*65e0*/  IMNMX R53, R40, 0x40, PT ;  /* 0x0000004028357817 */ /* 0x000fe20003800200 */
[----:B------:R-:W-:Y:S01]  /*65f0*/  IMAD.IADD R2, R233, 0x1, -R2 ;  /* 0x00000001e9027824 */ /* 0x000fe200078e0a02 */
[----:B------:R-:W-:Y:S01]  /*6600*/  SHF.R.S32.HI R52, RZ, 0x1f, R238 ;  /* 0x0000001fff347819 */ /* 0x000fe200000114ee */
[C---:B------:R-:W-:Y:S01]  /*6610*/  IMAD.SHL.U32 R3, R0.reuse, 0x40, RZ ;  /* 0x0000004000037824 */ /* 0x040fe200078e00ff */
[----:B------:R-:W-:Y:S01]  /*6620*/  ISETP.GE.AND P4, PT, R0, R53, PT ;  /* 0x000000350000720c */ /* 0x000fe20003f86270 */
[----:B------:R-:W-:Y:S01]  /*6630*/  IMAD.SHL.U32 R58, R2, 0x8, RZ ;  /* 0x00000008023a7824 */ /* 0x000fe200078e00ff */
[----:B------:R-:W-:Y:S01]  /*6640*/  SEL R52, R52, RZ, !P1 ;  /* 0x000000ff34347207 */ /* 0x000fe20004800000 */
[----:B------:R-:W1:Y:S01]  /*6650*/  S2R R2, SR_CTAID.Y ;  /* 0x0000000000027919 */ /* 0x000e620000002600 */
[----:B------:R-:W-:-:S02]  /*6660*/  LOP3.LUT R3, R3, 0x1c0, RZ, 0xc0, !PT ;  /* 0x000001c003037812 */ /* 0x000fc400078ec0ff */
[--C-:B------:R-:W-:Y:S02]  /*6670*/  SHF.R.S32.HI R59, RZ, 0x1f, R58.reuse ;  /* 0x0000001fff3b7819 */ /* 0x100fe4000001143a */
[----:B------:R-:W-:Y:S02]  /*6680*/  LOP3.LUT R4, R3, 0x38, R58, 0xf8, !PT ;  /* 0x0000003803047812 */ /* 0x000fe400078ef83a */
[----:B------:R-:W-:Y:S02]  /*6690*/  SHF.R.U32.HI R3, RZ, 0x3, R3 ;  /* 0x00000003ff037819 */ /* 0x000fe40000011603 */
[----:B------:R-:W-:Y:S02]  /*66a0*/  IADD3 R62, P0, R0, R44, RZ ;  /* 0x0000002c003e7210 */ /* 0x000fe40007f1e0ff */
[----:B------:R-:W-:Y:S02]  /*66b0*/  LOP3.LUT R4, R4, R3, RZ, 0x3c, !PT ;  /* 0x0000000304047212 */ /* 0x000fe400078e3cff */
[----:B------:R-:W-:-:S02]  /*66c0*/  SEL R238, R238, RZ, !P1 ;  /* 0x000000ffeeee7207 */ /* 0x000fc40004800000 */
[----:B------:R-:W-:Y:S01]  /*66d0*/  LEA.HI.X.SX32 R63, R0, R45, 0x1, P0 ;  /* 0x0000002d003f7211 */ /* 0x000fe200000f0eff */
[----:B------:R-:W-:Y:S01]  /*66e0*/  IMAD R4, R7, 0x200, R4 ;  /* 0x0000020007047824 */ /* 0x000fe200078e0204 */
[----:B------:R-:W-:-:S03]  /*66f0*/  IADD3 R56, R58, 0x40, RZ ;  /* 0x000000403a387810 */ /* 0x000fc60007ffe0ff */
[----:B------:R-:W-:Y:S01]  /*6700*/  IMAD.SHL.U32 R57, R4, 0x2, RZ ;  /* 0x0000000204397824 */ /* 0x000fe200078e00ff */
[----:B-1----:R-:W-:-:S04]  /*6710*/  SHF.R.S32.HI R3, RZ, 0x1f, R2 ;  /* 0x0000001fff037819 */ /* 0x002fc80000011402 */
[----:B------:R1:W2:Y:S01]  /*6720*/  LDS.128 R36, [R57+0x7080] ;  /* 0x0070800039247984 */ /* 0x0002a20000000c00 */
[----:B------:R-:W-:-:S03]  /*6730*/  IMAD.WIDE.U32 R42, R2, c[0x0][0x338], R58 ;  /* 0x0000ce00022a7a25 */ /* 0x000fc600078e003a */
[----:B------:R1:W3:Y:S01]  /*6740*/  LDS.128 R32, [R57+0x9080] ;  /* 0x0090800039207984 */ /* 0x0002e20000000c00 */
[----:B------:R-:W-:Y:S02]  /*6750*/  IMAD R41, R3, c[0x0][0x338], RZ ;  /* 0x0000ce0003297a24 */ /* 0x000fe400078e02ff */
[----:B------:R-:W-:Y:S01]  /*6760*/  IMAD.MOV.U32 R60, RZ, RZ, R42 ;  /* 0x000000ffff3c7224 */ /* 0x000fe200078e002a */
[----:B------:R1:W4:Y:S01]  /*6770*/  LDS.128 R28, [R57+0xb080] ;  /* 0x00b08000391c7984 */ /* 0x0003220000000c00 */
[----:B------:R-:W-:-:S03]  /*6780*/  IMAD R41, R2, c[0x0][0x33c], R41 ;  /* 0x0000cf0002297a24 */ /* 0x000fc600078e0229 */
[----:B------:R1:W1:Y:S01]  /*6790*/  LDS.128 R24, [R57+0x80] ;  /* 0x0000800039187984 */ /* 0x0002620000000c00 */
[----:B------:R-:W-:Y:S02]  /*67a0*/  IMAD.IADD R61, R43, 0x1, R41 ;  /* 0x000000012b3d7824 */ /* 0x000fe400078e0229 */
[----:B------:R-:W-:Y:S01]  /*67b0*/  IMAD R43, R52, c[0x0][0x340], RZ ;  /* 0x0000d000342b7a24 */ /* 0x000fe200078e02ff */
[----:B------:R1:W1:Y:S01]  /*67c0*/  LDS.128 R20, [R57+0x2080] ;  /* 0x0020800039147984 */ /* 0x0002620000000c00 */
[----:B------:R-:W-:Y:S02]  /*67d0*/  IMAD.U32 R41, RZ, RZ, UR10 ;  /* 0x0000000aff297e24 */ /* 0x000fe4000f8e00ff */
[C---:B------:R-:W-:Y:S01]  /*67e0*/  IMAD R40, R238.reuse, c[0x0][0x344], R43 ;  /* 0x0000d100ee287a24 */ /* 0x040fe200078e022b */
[----:B------:R1:W1:Y:S01]  /*67f0*/  LDS.128 R16, [R57+0x4080] ;  /* 0x0040800039107984 */ /* 0x0002620000000c00 */
[----:B------:R-:W-:-:S03]  /*6800*/  IMAD.WIDE.U32 R60, R238, c[0x0][0x340], R60 ;  /* 0x0000d000ee3c7a25 */ /* 0x000fc600078e003c */
[----:B------:R1:W1:Y:S01]  /*6810*/  LDS.128 R12, [R57+0x1080] ;  /* 0x00108000390c7984 */ /* 0x0002620000000c00 */
[----:B------:R-:W-:-:S03]  /*6820*/  IMAD.WIDE R62, R41, 0x40, R62 ;  /* 0x00000040293e7825 */ /* 0x000fc600078e023e */
[----:B------:R1:W1:Y:S01]  /*6830*/  LDS.128 R8, [R57+0x3080] ;  /* 0x0030800039087984 */ /* 0x0002620000000c00 */
[----:B------:R-:W-:-:S03]  /*6840*/  IMAD.IADD R65, R61, 0x1, R40 ;  /* 0x000000013d417824 */ /* 0x000fc600078e0228 */
[----:B------:R1:W1:Y:S01]  /*6850*/  LDS.128 R4, [R57+0x5080] ;  /* 0x0050800039047984 */ /* 0x0002620000000c00 */
[----:B------:R-:W-:Y:S05]  /*6860*/  @P4 BRA `(.L_x_313) ;  /* 0x0000011000004947 */ /* 0x000fea0003800000 */
[C---:B------:R-:W-:Y:S01]  /*6870*/  ISETP.GE.AND P3, PT, R58.reuse, c[0x0][0x324], PT ;  /* 0x0000c9003a007a0c */ /* 0x040fe20003f66270 */
[----:B------:R-:W5:Y:S01]  /*6880*/  LDS.128 R48, [R57+0x8080] ;  /* 0x0080800039307984 */ /* 0x000f620000000c00 */
[----:B------:R-:W-:Y:S01]  /*6890*/  IMAD R54, R63, c[0x0][0x330], RZ ;  /* 0x0000cc003f367a24 */ /* 0x000fe200078e02ff */
[----:B------:R-:W-:Y:S01]  /*68a0*/  IADD3 R55, R58, 0x80, RZ ;  /* 0x000000803a377810 */ /* 0x000fe20007ffe0ff */
[----:B------:R-:W-:Y:S01]  /*68b0*/  IMAD.MOV.U32 R64, RZ, RZ, R60 ;  /* 0x000000ffff407224 */ /* 0x000fe200078e003c */
[----:B------:R-:W4:Y:S01]  /*68c0*/  LDS.128 R44, [R57+0xa080] ;  /* 0x00a08000392c7984 */ /* 0x000f220000000c00 */
[----:B------:R-:W-:Y:S01]  /*68d0*/  IMAD R54, R62, c[0x0][0x334], R54 ;  /* 0x0000cd003e367a24 */ /* 0x000fe200078e0236 */
[----:B------:R-:W-:Y:S01]  /*68e0*/  ISETP.GE.AND P2, PT, R56, c[0x0][0x324], PT ;  /* 0x0000c90038007a0c */ /* 0x000fe20003f46270 */
[----:B------:R-:W-:Y:S01]  /*68f0*/  IMAD.WIDE.U32 R66, R62, c[0x0][0x330], R64 ;  /* 0x0000cc003e427a25 */ /* 0x000fe200078e0040 */
[----:B------:R-:W-:-:S03]  /*6900*/  ISETP.GE.AND P1, PT, R55, c[0x0][0x324], PT ;  /* 0x0000c90037007a0c */ /* 0x000fc60003f26270 */
[----:B------:R-:W-:Y:S01]  /*6910*/  IMAD.IADD R54, R67, 0x1, R54 ;  /* 0x0000000143367824 */ /* 0x000fe200078e0236 */
[----:B------:R-:W3:Y:S01]  /*6920*/  @!P3 LDS.128 R40, [R57+0x6080] ;  /* 0x006080003928b984 */ /* 0x000ee20000000c00 */
[----:B------:R-:W-:-:S04]  /*6930*/  LEA R68, P0, R66, c[0x0][0x318], 0x1 ;  /* 0x0000c60042447a11 */ /* 0x000fc800078008ff */
[----:B------:R-:W-:-:S05]  /*6940*/  LEA.HI.X R69, R66, c[0x0][0x31c], R54, 0x1, P0 ;  /* 0x0000c70042457a11 */ /* 0x000fca00000f0c36 */
[----:B-----5:R2:W-:Y:S04]  /*6950*/  @!P2 STG.E.128 [R68.64+0x80], R48 ;  /* 0x000080304400a986 */ /* 0x0205e8000c101d10 */
[----:B----4-:R2:W-:Y:S04]  /*6960*/  @!P1 STG.E.128 [R68.64+0x100], R44 ;  /* 0x0001002c44009986 */ /* 0x0105e8000c101d10 */
[----:B---3--:R2:W-:Y:S02]  /*6970*/  @!P3 STG.E.128 [R68.64], R40 ;  /* 0x000000284400b986 */ /* 0x0085e4000c101d10 */
.L_x_313:
[----:B------:R-:W-:Y:S05]  /*6980*/  BSYNC B0 ;  /* 0x0000000000007941 */ /* 0x000fea0003800000 */
.L_x_312:
[----:B------:R-:W-:Y:S01]  /*6990*/  IADD3 R0, R0, 0x20, RZ ;  /* 0x0000002000007810 */ /* 0x000fe20007ffe0ff */
[----:B------:R-:W-:Y:S03]  /*69a0*/  BSSY B0, `(.L_x_314) ;  /* 0x0000014000007945 */ /* 0x000fe60003800000 */
[----:B------:R-:W-:-:S13]  /*69b0*/  ISETP.GE.AND P3, PT, R0, R53, PT ;  /* 0x000000350000720c */ /* 0x000fda0003f66270 */
[----:B------:R-:W-:Y:S05]  /*69c0*/  @P3 BRA `(.L_x_315) ;  /* 0x0000011000003947 */ /* 0x000fea0003800000 */
[----:B--2---:R-:W-:Y:S01]  /*69d0*/  IADD3 R41, P0, R62, 0x20, RZ ;  /* 0x000000203e297810 */ /* 0x004fe20007f1e0ff */
[----:B------:R-:W-:Y:S01]  /*69e0*/  IMAD.MOV.U32 R42, RZ, RZ, R60 ;  /* 0x000000ffff2a7224 */ /* 0x000fe200078e003c */
[C---:B------:R-:W-:Y:S01]  /*69f0*/  IADD3 R0, R58.reuse, 0x80, RZ ;  /* 0x000000803a007810 */ /* 0x040fe20007ffe0ff */
[----:B------:R-:W-:Y:S01]  /*6a00*/  IMAD.MOV.U32 R43, RZ, RZ, R65 ;  /* 0x000000ffff2b7224 */ /* 0x000fe200078e0041 */
[----:B------:R-:W-:Y:S01]  /*6a10*/  ISETP.GE.AND P2, PT, R58, c[0x0][0x324], PT ;  /* 0x0000c9003a007a0c */ /* 0x000fe20003f46270 */
[----:B------:R-:W-:Y:S01]  /*6a20*/  IMAD.X R40, RZ, RZ, R63, P0 ;  /* 0x000000ffff287224 */ /* 0x000fe200000e063f */
[----:B------:R-:W-:Y:S01]  /*6a30*/  ISETP.GE.AND P0, PT, R0, c[0x0][0x324], PT ;  /* 0x0000c90000007a0c */ /* 0x000fe20003f06270 */
[----:B------:R-:W-:Y:S01]  /*6a40*/  IMAD.WIDE.U32 R42, R41, c[0x0][0x330], R42 ;  /* 0x0000cc00292a7a25 */ /* 0x000fe200078e002a */
[----:B------:R-:W-:-:S03]  /*6a50*/  ISETP.GE.AND P1, PT, R56, c[0x0][0x324], PT ;  /* 0x0000c90038007a0c */ /* 0x000fc60003f26270 */
[----:B------:R-:W-:Y:S01]  /*6a60*/  IMAD R40, R40, c[0x0][0x330], RZ ;  /* 0x0000cc0028287a24 */ /* 0x000fe200078e02ff */
[----:B------:R-:W-:-:S03]  /*6a70*/  LEA R44, P5, R42, c[0x0][0x318], 0x1 ;  /* 0x0000c6002a2c7a11 */ /* 0x000fc600078a08ff */
[----:B------:R-:W-:-:S04]  /*6a80*/  IMAD R40, R41, c[0x0][0x334], R40 ;  /* 0x0000cd0029287a24 */ /* 0x000fc800078e0228 */
[----:B------:R-:W-:-:S05]  /*6a90*/  IMAD.IADD R40, R43, 0x1, R40 ;  /* 0x000000012b287824 */ /* 0x000fca00078e0228 */
[----:B------:R-:W-:-:S05]  /*6aa0*/  LEA.HI.X R45, R42, c[0x0][0x31c], R40, 0x1, P5 ;  /* 0x0000c7002a2d7a11 */ /* 0x000fca00028f0c28 */
[----:B------:R2:W-:Y:S04]  /*6ab0*/  @!P2 STG.E.128 [R44.64], R36 ;  /* 0x000000242c00a986 */ /* 0x0005e8000c101d10 */
[----:B---3--:R2:W-:Y:S04]  /*6ac0*/  @!P1 STG.E.128 [R44.64+0x80], R32 ;  /* 0x000080202c009986 */ /* 0x0085e8000c101d10 */
[----:B----4-:R2:W-:Y:S02]  /*6ad0*/  @!P0 STG.E.128 [R44.64+0x100], R28 ;  /* 0x0001001c2c008986 */ /* 0x0105e4000c101d10 */
.L_x_315:
[----:B------:R-:W-:Y:S05]  /*6ae0*/  BSYNC B0 ;  /* 0x0000000000007941 */ /* 0x000fea0003800000 */
.L_x_314:
[----:B------:R-:W-:Y:S01]  /*6af0*/  IMAD R3, R3, c[0x0][0x308], RZ ;  /* 0x0000c20003037a24 */ /* 0x000fe200078e02ff */
[----:B------:R-:W-:Y:S01]  /*6b00*/  BSSY B0, `(.L_x_316) ;  /* 0x0000017000007945 */ /* 0x000fe20003800000 */
[----:B--2-4-:R-:W-:-:S04]  /*6b10*/  IMAD.WIDE.U32 R30, R2, c[0x0][0x308], R58 ;  /* 0x0000c200021e7a25 */ /* 0x014fc800078e003a */
        /* <DEDUP_REMOVED lines=16> */
[----:B---3--:R-:W-:-:S04]  /*6c20*/  LEA R32, P0, R30, c[0x0][0x2e8], 0x1 ;  /* 0x0000ba001e207a11 */ /* 0x008fc800078008ff */
[----:B------:R-:W-:-:S05]  /*6c30*/  LEA.HI.X R33, R30, c[0x0][0x2ec], R2, 0x1, P0 ;  /* 0x0000bb001e217a11 */ /* 0x000fca00000f0c02 */
[----:B-1----:R1:W-:Y:S04]  /*6c40*/  @!P4 STG.E.128 [R32.64], R24 ;  /* 0x000000182000c986 */ /* 0x0023e8000c101d10 */
[----:B------:R1:W-:Y:S04]  /*6c50*/  @!P2 STG.E.128 [R32.64+0x80], R20 ;  /* 0x000080142000a986 */ /* 0x0003e8000c101d10 */
[----:B------:R1:W-:Y:S02]  /*6c60*/  @!P1 STG.E.128 [R32.64+0x100], R16 ;  /* 0x0001001020009986 */ /* 0x0003e4000c101d10 */
.L_x_317:
[----:B------:R-:W-:Y:S05]  /*6c70*/  BSYNC B0 ;  /* 0x0000000000007941 */ /* 0x000fea0003800000 */
.L_x_316:
[----:B------:R-:W-:Y:S05]  /*6c80*/  @P3 EXIT ;  /* 0x000000000000394d */ /* 0x000fea0003800000 */
[----:B------:R-:W-:Y:S01]  /*6c90*/  IADD3 R0, P0, R62, 0x20, RZ ;  /* 0x000000203e007810 */ /* 0x000fe20007f1e0ff */
[----:B-1----:R-:W-:Y:S01]  /*6ca0*/  IMAD.MOV.U32 R16, RZ, RZ, R238 ;  /* 0x000000ffff107224 */ /* 0x002fe200078e00ee */
[C---:B------:R-:W-:Y:S01]  /*6cb0*/  ISETP.GE.AND P1, PT, R58.reuse, c[0x0][0x2f4], PT ;  /* 0x0000bd003a007a0c */ /* 0x040fe20003f26270 */
[----:B------:R-:W-:Y:S01]  /*6cc0*/  IMAD.MOV.U32 R17, RZ, RZ, R29 ;  /* 0x000000ffff117224 */ /* 0x000fe200078e001d */
        /* <DEDUP_REMOVED lines=15> */
.L_x_310:
[----:B------:R-:W-:Y:S01]  /*6dc0*/  ISETP.NE.U32.AND P0, PT, RZ, c[0x0][0x360], PT ;  /* 0x0000d800ff007a0c */ /* 0x000fe20003f05070 */
[----:B-1----:R-:W-:Y:S01]  /*6dd0*/  IMAD.MOV.U32 R7, RZ, RZ, 0x4 ;  /* 0x00000004ff077424 */ /* 0x002fe200078e00ff */
[----:B------:R-:W-:-:S02]  /*6de0*/  ISETP.NE.U32.AND P1, PT, RZ, c[0x0][0x358], PT ;  /* 0x0000d600ff007a0c */ /* 0x000fc40003f25070 */
[----:B------:R-:W-:Y:S01]  /*6df0*/  ISETP.NE.AND.EX P0, PT, RZ, c[0x0][0x364], PT, P0 ;  /* 0x0000d900ff007a0c */ /* 0x000fe20003f05300 */
[----:B------:R-:W-:Y:S01]  /*6e00*/  IMAD.WIDE R4, R238, R7, c[0x0][0x358] ;  /* 0x0000d600ee047625 */ /* 0x000fe200078e0207 */
[----:B------:R-:W-:-:S03]  /*6e10*/  ISETP.NE.AND.EX P1, PT, RZ, c[0x0][0x35c], PT, P1 ;  /* 0x0000d700ff007a0c */ /* 0x000fc60003f25310 */
[----:B------:R-:W-:-:S08]  /*6e20*/  IMAD.MOV.U32 R6, RZ, RZ, c[0x0][0x2f0] ;  /* 0x0000bc00ff067624 */ /* 0x000fd000078e00ff */
[----:B------:R-:W-:Y:S02]  /*6e30*/  @P0 IMAD.WIDE R8, R238, R7, c[0x0][0x360] ;  /* 0x0000d800ee080625 */ /* 0x000fe400078e0207 */
[----:B------:R-:W2:Y:S04]  /*6e40*/  @P1 LDG.E R3, [R4.64] ;  /* 0x0000001004031981 */ /* 0x000ea8000c1e1900 */
[----:B------:R1:W5:Y:S01]  /*6e50*/  @P0 LDG.E R6, [R8.64] ;  /* 0x0000001008060981 */ /* 0x000362000c1e1900 */
[----:B------:R-:W-:Y:S02]  /*6e60*/  CS2R R10, SRZ ;  /* 0x00000000000a7805 */ /* 0x000fe4000001ff00 */
[--C-:B--2---:R-:W-:Y:S01]  /*6e70*/  @P1 SHF.R.S32.HI R11, RZ, 0x1f, R3.reuse ;  /* 0x0000001fff0b1819 */ /* 0x104fe20000011403 */
[----:B------:R-:W-:Y:S01]  /*6e80*/  @P1 IMAD.MOV.U32 R10, RZ, RZ, R3 ;  /* 0x000000ffff0a1224 */ /* 0x000fe200078e0003 */
[----:B------:R-:W-:Y:S05]  /*6e90*/  @P0 BRA `(.L_x_318) ;  /* 0x0000004000000947 */ /* 0x000fea0003800000 */
[----:B-1----:R-:W-:Y:S05]  /*6ea0*/  @!P1 BRA `(.L_x_318) ;  /* 0x0000003000009947 */ /* 0x002fea0003800000 */
[----:B-----5:R-:W2:Y:S04]  /*6eb0*/  LDG.E R6, [R4.64] ;  /* 0x0000001004067981 */ /* 0x020ea8000c1e1900 */
[----:B------:R-:W2:Y:S02]  /*6ec0*/  LDG.E R3, [R4.64+0x4] ;  /* 0x0000041004037981 */ /* 0x000ea4000c1e1900 */
[----:B--2---:R-:W-:-:S02]  /*6ed0*/  IADD3 R6, -R6, R3, RZ ;  /* 0x0000000306067210 */ /* 0x004fc40007ffe1ff */
.L_x_318:
[----:B-1---5:R-:W1:Y:S01]  /*6ee0*/  S2R R0, SR_CTAID.Y ;  /* 0x0000000000007919 */ /* 0x022e620000002600 */
[----:B------:R-:W-:Y:S01]  /*6ef0*/  SHF.R.S32.HI R2, RZ, 0x1f, R233 ;  /* 0x0000001fff027819 */ /* 0x000fe200000114e9 */
[----:B------:R-:W-:Y:S01]  /*6f00*/  BSSY B0, `(.L_x_319) ;  /* 0x000002a000007945 */ /* 0x000fe20003800000 */
[----:B------:R-:W-:-:S02]  /*6f10*/  IADD3 R6, R6, -UR14, RZ ;  /* 0x8000000e06067c10 */ /* 0x000fc4000fffe0ff */
[----:B------:R-:W-:Y:S02]  /*6f20*/  LEA.HI R3, R2, R233, RZ, 0x3 ;  /* 0x000000e902037211 */ /* 0x000fe400078f18ff */
[----:B------:R-:W-:Y:S02]  /*6f30*/  SHF.R.S32.HI R4, RZ, 0x1f, R238 ;  /* 0x0000001fff047819 */ /* 0x000fe400000114ee */
[----:B------:R-:W-:Y:S02]  /*6f40*/  LOP3.LUT R8, R3, 0x1ffffff8, RZ, 0xc0, !PT ;  /* 0x1ffffff803087812 */ /* 0x000fe400078ec0ff */
[----:B------:R-:W-:Y:S02]  /*6f50*/  SHF.R.S32.HI R3, RZ, 0x3, R3 ;  /* 0x00000003ff037819 */ /* 0x000fe40000011403 */
[----:B------:R-:W-:Y:S01]  /*6f60*/  SEL R4, R4, RZ, !P1 ;  /* 0x000000ff04047207 */ /* 0x000fe20004800000 */
[----:B------:R-:W-:Y:S01]  /*6f70*/  IMAD.IADD R8, R233, 0x1, -R8 ;  /* 0x00000001e9087824 */ /* 0x000fe200078e0a08 */
[----:B------:R-:W-:-:S02]  /*6f80*/  ISETP.GE.AND P4, PT, R3, R6, PT ;  /* 0x000000060300720c */ /* 0x000fc40003f86270 */
[C---:B------:R-:W-:Y:S01]  /*6f90*/  IADD3 R10, P0, R3.reuse, R10, RZ ;  /* 0x0000000a030a7210 */ /* 0x040fe20007f1e0ff */
[----:B------:R-:W-:Y:S01]  /*6fa0*/  IMAD.SHL.U32 R8, R8, 0x8, RZ ;  /* 0x0000000808087824 */ /* 0x000fe200078e00ff */
[----:B------:R-:W-:Y:S01]  /*6fb0*/  SEL R238, R238, RZ, !P1 ;  /* 0x000000ffeeee7207 */ /* 0x000fe20004800000 */
[----:B------:R-:W-:Y:S01]  /*6fc0*/  IMAD R17, R4, c[0x0][0x310], RZ ;  /* 0x0000c40004117a24 */ /* 0x000fe200078e02ff */
[----:B------:R-:W-:Y:S02]  /*6fd0*/  LEA.HI.X.SX32 R11, R3, R11, 0x1, P0 ;  /* 0x0000000b030b7211 */ /* 0x000fe400000f0eff */
[----:B------:R-:W-:Y:S01]  /*6fe0*/  SHF.R.S32.HI R9, RZ, 0x1f, R8 ;  /* 0x0000001fff097819 */ /* 0x000fe20000011408 */
[----:B------:R-:W-:Y:S01]  /*6ff0*/  IMAD R17, R238, c[0x0][0x314], R17 ;  /* 0x0000c500ee117a24 */ /* 0x000fe200078e0211 */
[----:B-1----:R-:W-:Y:S02]  /*7000*/  SHF.R.S32.HI R2, RZ, 0x1f, R0 ;  /* 0x0000001fff027819 */ /* 0x002fe40000011400 */
[----:B------:R-:W-:Y:S01]  /*7010*/  IADD3 R7, R8, 0x40, RZ ;  /* 0x0000004008077810 */ /* 0x000fe20007ffe0ff */
[----:B------:R-:W-:-:S04]  /*7020*/  IMAD.WIDE.U32 R14, R0, c[0x0][0x308], R8 ;  /* 0x0000c200000e7a25 */ /* 0x000fc800078e0008 */
[----:B------:R-:W-:-:S04]  /*7030*/  IMAD R5, R2, c[0x0][0x308], RZ ;  /* 0x0000c20002057a24 */ /* 0x000fc800078e02ff */
[----:B------:R-:W-:Y:S01]  /*7040*/  IMAD R12, R0, c[0x0][0x30c], R5 ;  /* 0x0000c300000c7a24 */ /* 0x000fe200078e0205 */
[----:B------:R-:W-:-:S03]  /*7050*/  IADD3 R5, R8, 0x80, RZ ;  /* 0x0000008008057810 */ /* 0x000fc60007ffe0ff */
[----:B------:R-:W-:Y:S02]  /*7060*/  IMAD.IADD R13, R15, 0x1, R12 ;  /* 0x000000010f0d7824 */ /* 0x000fe400078e020c */
[----:B------:R-:W-:Y:S02]  /*7070*/  IMAD.MOV.U32 R12, RZ, RZ, R14 ;  /* 0x000000ffff0c7224 */ /* 0x000fe400078e000e */
[----:B------:R-:W-:Y:S02]  /*7080*/  IMAD.U32 R14, RZ, RZ, UR10 ;  /* 0x0000000aff0e7e24 */ /* 0x000fe4000f8e00ff */
        /* <DEDUP_REMOVED lines=17> */
.L_x_320:
[----:B------:R-:W-:Y:S05]  /*71a0*/  BSYNC B0 ;  /* 0x0000000000007941 */ /* 0x000fea0003800000 */
.L_x_319:
[----:B------:R-:W-:Y:S01]  /*71b0*/  IADD3 R3, R3, 0x20, RZ ;  /* 0x0000002003037810 */ /* 0x000fe20007ffe0ff */
[----:B------:R-:W-:Y:S03]  /*71c0*/  BSSY B0, `(.L_x_321) ;  /* 0x0000013000007945 */ /* 0x000fe60003800000 */
[----:B------:R-:W-:-:S13]  /*71d0*/  ISETP.GE.AND P3, PT, R3, R6, PT ;  /* 0x000000060300720c */ /* 0x000fda0003f66270 */
[----:B------:R-:W-:Y:S05]  /*71e0*/  @P3 BRA `(.L_x_322) ;  /* 0x0000010000003947 */ /* 0x000fea0003800000 */
[----:B------:R-:W-:Y:S01]  /*71f0*/  IADD3 R6, P0, R14, 0x20, RZ ;  /* 0x000000200e067810 */ /* 0x000fe20007f1e0ff */
[----:B------:R-:W-:Y:S01]  /*7200*/  IMAD.MOV.U32 R10, RZ, RZ, R12 ;  /* 0x000000ffff0a7224 */ /* 0x000fe200078e000c */
[----:B------:R-:W-:Y:S02]  /*7210*/  MOV R11, R17 ;  /* 0x00000011000b7202 */ /* 0x000fe40000000f00 */
        /* <DEDUP_REMOVED lines=10> */
[----:B------:R2:W-:Y:S04]  /*72c0*/  @!P2 STG.E.128 [R12.64], RZ ;  /* 0x000000ff0c00a986 */ /* 0x0005e8000c101d10 */
[----:B------:R2:W-:Y:S04]  /*72d0*/  @!P1 STG.E.128 [R12.64+0x80], RZ ;  /* 0x000080ff0c009986 */ /* 0x0005e8000c101d10 */
[----:B------:R2:W-:Y:S02]  /*72e0*/  @!P0 STG.E.128 [R12.64+0x100], RZ ;  /* 0x000100ff0c008986 */ /* 0x0005e4000c101d10 */
.L_x_322:
[----:B------:R-:W-:Y:S05]  /*72f0*/  BSYNC B0 ;  /* 0x0000000000007941 */ /* 0x000fea0003800000 */
.L_x_321:
[----:B------:R-:W-:Y:S01]  /*7300*/  IMAD R3, R2, c[0x0][0x338], RZ ;  /* 0x0000ce0002037a24 */ /* 0x000fe200078e02ff */
[----:B------:R-:W-:Y:S01]  /*7310*/  BSSY B0, `(.L_x_323) ;  /* 0x0000016000007945 */ /* 0x000fe20003800000 */
[----:B------:R-:W-:-:S04]  /*7320*/  IMAD.WIDE.U32 R10, R0, c[0x0][0x338], R8 ;  /* 0x0000ce00000a7a25 */ /* 0x000fc800078e0008 */
[----:B------:R-:W-:Y:S02]  /*7330*/  IMAD R3, R0, c[0x0][0x33c], R3 ;  /* 0x0000cf0000037a24 */ /* 0x000fe400078e0203 */
[----:B--2---:R-:W-:-:S03]  /*7340*/  IMAD R13, R4, c[0x0][0x340], RZ ;  /* 0x0000d000040d7a24 */ /* 0x004fc600078e02ff */
        /* <DEDUP_REMOVED lines=18> */
.L_x_324:
[----:B------:R-:W-:Y:S05]  /*7470*/  BSYNC B0 ;  /* 0x0000000000007941 */ /* 0x000fea0003800000 */
.L_x_323:
[----:B------:R-:W-:Y:S05]  /*7480*/  @P3 EXIT ;  /* 0x000000000000394d */ /* 0x000fea0003800000 */
[----:B------:R-:W-:Y:S01]  /*7490*/  IADD3 R0, P0, R14, 0x20, RZ ;  /* 0x000000200e007810 */ /* 0x000fe20007f1e0ff */
[----:B------:R-:W-:Y:S01]  /*74a0*/  IMAD.MOV.U32 R10, RZ, RZ, R238 ;  /* 0x000000ffff0a7224 */ /* 0x000fe200078e00ee */
[----:B------:R-:W-:-:S03]  /*74b0*/  ISETP.GE.AND P1, PT, R8, c[0x0][0x324], PT ;  /* 0x0000c90008007a0c */ /* 0x000fc60003f26270 */
[----:B------:R-:W-:Y:S01]  /*74c0*/  IMAD.X R14, RZ, RZ, R15, P0 ;  /* 0x000000ffff0e7224 */ /* 0x000fe200000e060f */
[----:B------:R-:W-:Y:S01]  /*74d0*/  ISETP.GE.AND P0, PT, R7, c[0x0][0x324], PT ;  /* 0x0000c90007007a0c */ /* 0x000fe20003f06270 */
[----:B------:R-:W-:-:S04]  /*74e0*/  IMAD.WIDE.U32 R10, R0, c[0x0][0x330], R10 ;  /* 0x0000cc00000a7a25 */ /* 0x000fc800078e000a */
[----:B--2---:R-:W-:Y:S01]  /*74f0*/  IMAD R3, R14, c[0x0][0x330], RZ ;  /* 0x0000cc000e037a24 */ /* 0x004fe200078e02ff */
        /* <DEDUP_REMOVED lines=10> */
.L_x_325:
        /* <DEDUP_REMOVED lines=14> */
.L_x_1386:


//--------------------- .text._ZN7cutlass13device_kernelIN5flash19enable_sm80_to_sm89INS1_16FlashAttnBwdSm80INS1_25CollectiveMainloopBwdSm80ILi1ELi1EN4cute5tupleIJNS5_1CILi64EEES8_NS7_ILi192EEEEEENS_6half_tEfNS_4arch4Sm80ELb0ELb1ELb0ELb1ELb1ELb0ELb0ELb0ELi2ELi2ELi2ELi2ELb1EEENS1_21CollectiveEpilogueBwdISA_SB_SD_Li256ELb1ELb0ELi4EEENS1_19SingleTileSchedulerILb1ELb0ELb0ELi64EEEEEEEEEvNT_6ParamsE --------------------------
	.section	.text._ZN7cutlass13device_kernelIN5flash19enable_sm80_to_sm89INS1_16FlashAttnBwdSm80INS1_25CollectiveMainloopBwdSm80ILi1ELi1EN4cute5tupleIJNS5_1CILi64EEES8_NS7_ILi192EEEEEENS_6half_tEfNS_4arch4Sm80ELb0ELb1ELb0ELb1ELb1ELb0ELb0ELb0ELi2ELi2ELi2ELi2ELb1EEENS1_21CollectiveEpilogueBwdISA_SB_SD_Li256ELb1ELb0ELi4EEENS1_19SingleTileSchedulerILb1ELb0ELb0ELi64EEEEEEEEEvNT_6ParamsE,"ax",@progbits
	.sectioninfo	@"SHI_REGISTERS=255"
	.align	128
.text._ZN7cutlass13device_kernelIN5flash19enable_sm80_to_sm89INS1_16FlashAttnBwdSm80INS1_25CollectiveMainloopBwdSm80ILi1ELi1EN4cute5tupleIJNS5_1CILi64EEES8_NS7_ILi192EEEEEENS_6half_tEfNS_4arch4Sm80ELb0ELb1ELb0ELb1ELb1ELb0ELb0ELb0ELi2ELi2ELi2ELi2ELb1EEENS1_21CollectiveEpilogueBwdISA_SB_SD_Li256ELb1ELb0ELi4EEENS1_19SingleTileSchedulerILb1ELb0ELb0ELi64EEEEEEEEEvNT_6ParamsE:
        .type           _ZN7cutlass13device_kernelIN5flash19enable_sm80_to_sm89INS1_16FlashAttnBwdSm80INS1_25CollectiveMainloopBwdSm80ILi1ELi1EN4cute5tupleIJNS5_1CILi64EEES8_NS7_ILi192EEEEEENS_6half_tEfNS_4arch4Sm80ELb0ELb1ELb0ELb1ELb1ELb0ELb0ELb0ELi2ELi2ELi2ELi2ELb1EEENS1_21CollectiveEpilogueBwdISA_SB_SD_Li256ELb1ELb0ELi4EEENS1_19SingleTileSchedulerILb1ELb0ELb0ELi64EEEEEEEEEvNT_6ParamsE,@function
        .size           _ZN7cutlass13device_kernelIN5flash19enable_sm80_to_sm89INS1_16FlashAttnBwdSm80INS1_25CollectiveMainloopBwdSm80ILi1ELi1EN4cute5tupleIJNS5_1CILi64EEES8_NS7_ILi192EEEEEENS_6half_tEfNS_4arch4Sm80ELb0ELb1ELb0ELb1ELb1ELb0ELb0ELb0ELi2ELi2ELi2ELi2ELb1EEENS1_21CollectiveEpilogueBwdISA_SB_SD_Li256ELb1ELb0ELi4EEENS1_19SingleTileSchedulerILb1ELb0ELb0ELi64EEEEEEEEEvNT_6ParamsE,(.L_x_1387 - _ZN7cutlass13device_kernelIN5flash19enable_sm80_to_sm89INS1_16FlashAttnBwdSm80INS1_25CollectiveMainloopBwdSm80ILi1ELi1EN4cute5tupleIJNS5_1CILi64EEES8_NS7_ILi192EEEEEENS_6half_tEfNS_4arch4Sm80ELb0ELb1ELb0ELb1ELb1ELb0ELb0ELb0ELi2ELi2ELi2ELi2ELb1EEENS1_21CollectiveEpilogueBwdISA_SB_SD_Li256ELb1ELb0ELi4EEENS1_19SingleTileSchedulerILb1ELb0ELb0ELi64EEEEEEEEEvNT_6ParamsE)
        .other          _ZN7cutlass13device_kernelIN5flash19enable_sm80_to_sm89INS1_16FlashAttnBwdSm80INS1_25CollectiveMainloopBwdSm80ILi1ELi1EN4cute5tupleIJNS5_1CILi64EEES8_NS7_ILi192EEEEEENS_6half_tEfNS_4arch4Sm80ELb0ELb1ELb0ELb1ELb1ELb0ELb0ELb0ELi2ELi2ELi2ELi2ELb1EEENS1_21CollectiveEpilogueBwdISA_SB_SD_Li256ELb1ELb0ELi4EEENS1_19SingleTileSchedulerILb1ELb0ELb0ELi64EEEEEEEEEvNT_6ParamsE,@"STO_CUDA_ENTRY STV_DEFAULT"
_ZN7cutlass13device_kernelIN5flash19enable_sm80_to_sm89INS1_16FlashAttnBwdSm80INS1_25CollectiveMainloopBwdSm80ILi1ELi1EN4cute5tupleIJNS5_1CILi64EEES8_NS7_ILi192EEEEEENS_6half_tEfNS_4arch4Sm80ELb0ELb1ELb0ELb1ELb1ELb0ELb0ELb0ELi2ELi2ELi2ELi2ELb1EEENS1_21CollectiveEpilogueBwdISA_SB_SD_Li256ELb1ELb0ELi4EEENS1_19SingleTileSchedulerILb1ELb0ELb0ELi64EEEEEEEEEvNT_6ParamsE:
        /* <DEDUP_REMOVED lines=18> */
.L_x_327:
        /* <DEDUP_REMOVED lines=8> */
.L_x_329:
[----:B------:R-:W-:Y:S02]  /*01a0*/  MOV R0, c[0x0][0x3a4] ;  /* 0x0000e90000007a02 */ /* 0x000fe40000000f00 */
.L_x_328:
[----:B------:R-:W-:-:S06]  /*01b0*/  USHF.L.U32 UR14, UR10, 0x6, URZ ;  /* 0x000000060a0e7899 */ /* 0x000fcc000800063f */
[----:B-----5:R-:W-:-:S04]  /*01c0*/  ISETP.LE.AND P0, PT, R0, UR14, PT ;  /* 0x0000000e00007c0c */ /* 0x020fc8000bf03270 */
[----:B------:R-:W-:Y:S01]  /*01d0*/  SEL R238, R238, 0xffffffff, !P0 ;  /* 0xffffffffeeee7807 */ /* 0x000fe20004000000 */
[----:B------:R-:W-:Y:S05]  /*01e0*/  BRA `(.L_x_330) ;  /* 0x0000011000007947 */ /* 0x000fea0003800000 */
.L_x_326:
[----:B--2-4-:R-:W-:-:S04]  /*01f0*/  ISETP.NE.U32.AND P0, PT, RZ, c[0x0][0x3c0], PT ;  /* 0x0000f000ff007a0c */ /* 0x014fc80003f05070 */
[----:B------:R-:W-:-:S13]  /*0200*/  ISETP.NE.AND.EX P0, PT, RZ, c[0x0][0x3c4], PT, P0 ;  /* 0x0000f100ff007a0c */ /* 0x000fda0003f05300 */
[----:B------:R-:W-:Y:S05]  /*0210*/  @!P0 BRA `(.L_x_331) ;  /* 0x0000002000008947 */ /* 0x000fea0003800000 */
[----:B------:R1:W5:Y:S01]  /*0220*/  LDG.E R0, [R4.64] ;  /* 0x0000001004007981 */ /* 0x000362000c1e1900 */
[----:B------:R-:W-:Y:S05]  /*0230*/  BRA `(.L_x_332) ;  /* 0x0000009000007947 */ /* 0x000fea0003800000 */
.L_x_331:
        /* <DEDUP_REMOVED lines=8> */
.L_x_333:
[----:B------:R-:W-:Y:S02]  /*02c0*/  MOV R0, c[0x0][0x3a4] ;  /* 0x0000e90000007a02 */ /* 0x000fe40000000f00 */
.L_x_332:
[----:B------:R-:W-:-:S06]  /*02d0*/  USHF.L.U32 UR14, UR10, 0x6, URZ ;  /* 0x000000060a0e7899 */ /* 0x000fcc000800063f */
[----:B-----5:R-:W-:-:S04]  /*02e0*/  ISETP.LE.AND P0, PT, R0, UR14, PT ;  /* 0x0000000e00007c0c */ /* 0x020fc8000bf03270 */
[----:B------:R-:W-:-:S04]  /*02f0*/  SEL R238, R238, 0xffffffff, !P0 ;  /* 0xffffffffeeee7807 */ /* 0x000fc80004000000 */
.L_x_330:
        /* <DEDUP_REMOVED lines=32> */
.L_x_334:
[----:B------:R-:W-:-:S04]  /*0500*/  ISETP.NE.U32.AND P0, PT, RZ, c[0x0][0x2e0], PT ;  /* 0x0000b800ff007a0c */ /* 0x000fc80003f05070 */
[----:B------:R-:W-:-:S13]  /*0510*/  ISETP.NE.AND.EX P0, PT, RZ, c[0x0][0x2e4], PT, P0 ;  /* 0x0000b900ff007a0c */ /* 0x000fda0003f05300 */
[----:B------:R-:W-:Y:S05]  /*0520*/  @!P0 BRA `(.L_x_335) ;  /* 0x0000004000008947 */ /* 0x000fea0003800000 */
[----:B-1----:R-:W-:-:S05]  /*0530*/  IMAD.WIDE R6, R238, R7, c[0x0][0x2e0] ;  /* 0x0000b800ee067625 */ /* 0x002fca00078e0207 */
[----:B------:R-:W3:Y:S02]  /*0540*/  LDG.E R5, [R6.64] ;  /* 0x0000001006057981 */ /* 0x000ee4000c1e1900 */
[----:B---3--:R1:W3:Y:S02]  /*0550*/  R2UR UR7, R5 ;  /* 0x00000000050773c2 */ /* 0x0082e400000e0000 */
[----:B-1-3--:R-:W-:Y:S05]  /*0560*/  BRA `(.L_x_336) ;  /* 0x0000006000007947 */ /* 0x00afea0003800000 */
.L_x_335:
[----:B------:R-:W-:Y:S05]  /*0570*/  @!P4 BRA `(.L_x_336) ;  /* 0x000000500000c947 */ /* 0x000fea0003800000 */
[----:B------:R-:W3:Y:S04]  /*0580*/  LDG.E R5, [R8.64] ;  /* 0x0000001008057981 */ /* 0x000ee8000c1e1900 */
[----:B-1----:R-:W4:Y:S01]  /*0590*/  LDG.E R6, [R8.64+0x4] ;  /* 0x0000041008067981 */ /* 0x002f22000c1e1900 */
[----:B---3--:R-:W1:Y:S08]  /*05a0*/  R2UR UR7, R5 ;  /* 0x00000000050773c2 */ /* 0x008e7000000e0000 */
[----:B----4-:R-:W1:Y:S02]  /*05b0*/  R2UR UR4, R6 ;  /* 0x00000000060473c2 */ /* 0x010e6400000e0000 */
[----:B-1----:R-:W-:-:S06]  /*05c0*/  UIADD3 UR7, -UR7, UR4, URZ ;  /* 0x0000000407077290 */ /* 0x002fcc000fffe13f */
.L_x_336:
        /* <DEDUP_REMOVED lines=15> */
.L_x_337:
        /* <DEDUP_REMOVED lines=521> */
.L_x_357:
        /* <DEDUP_REMOVED lines=109> */
.L_x_341:
[----:B------:R-:W-:Y:S04]  /*2e20*/  MOV R20, c[0x0][0x2a8] ;  /* 0x0000aa0000147a02 */ /* 0x000fe80000000f00 */
[----:B------:R-:W-:Y:S11]  /*2e30*/  ISETP.NE.AND P0, PT, R20, 0x1, PT ;  /* 0x000000011400780c */ /* 0x000ff60003f05270 */
[----:B------:R-:W-:Y:S02]  /*2e40*/  @!UPT UIADD3 URZ, URZ, URZ, URZ ;  /* 0x0000003f3f3ff290 */ /* 0x000fe4000fffe03f */
[----:B------:R-:W-:Y:S05]  /*2e50*/  @P0 IMAD.HI.U32 R20, R21, c[0x0][0x2ac], RZ ;  /* 0x0000ab0015140a27 */ /* 0x000fea00078e00ff */
[----:B------:R-:W-:Y:S02]  /*2e60*/  @P0 SHF.R.U32.HI R21, RZ, c[0x0][0x2b0], R20 ;  /* 0x0000ac00ff150a19 */ /* 0x000fe40000011614 */
.L_x_342:
[----:B------:R-:W-:Y:S05]  /*2e70*/  BSYNC B0 ;  /* 0x0000000000007941 */ /* 0x000fea0003800000 */
.L_x_340:
[----:B------:R-:W-:Y:S04]  /*2e80*/  IMAD.MOV.U32 R20, RZ, RZ, c[0x0][0x2a8] ;  /* 0x0000aa00ff147624 */ /* 0x000fe800078e00ff */
[----:B------:R-:W-:Y:S04]  /*2e90*/  IMAD R20, R21, R20, -UR14 ;  /* 0x8000000e15147e24 */ /* 0x000fe8000f8e0214 */
[----:B------:R-:W-:Y:S05]  /*2ea0*/  IMAD.IADD R20, R20, 0x1, -R247 ;  /* 0x0000000114147824 */ /* 0x000fea00078e0af7 */
[----:B------:R-:W-:Y:S02]  /*2eb0*/  IADD3 R21, R20, c[0x0][0x2a8], RZ ;  /* 0x0000aa0014157a10 */ /* 0x000fe40007ffe0ff */
[----:B------:R-:W-:Y:S02]  /*2ec0*/  IMNMX R211, R211, R20, !PT ;  /* 0x00000014d3d37217 */ /* 0x000fe40007800200 */
[----:B------:R-:W-:Y:S02]  /*2ed0*/  IMNMX R210, R210, R21, PT ;  /* 0x00000015d2d27217 */ /* 0x000fe40003800200 */
.L_x_339:
        /* <DEDUP_REMOVED lines=18> */
.L_x_345:
[----:B------:R-:W-:Y:S04]  /*3000*/  MOV R20, c[0x0][0x2a8] ;  /* 0x0000aa0000147a02 */ /* 0x000fe80000000f00 */
[----:B------:R-:W-:Y:S11]  /*3010*/  ISETP.NE.AND P0, PT, R20, 0x1, PT ;  /* 0x000000011400780c */ /* 0x000ff60003f05270 */
[----:B------:R-:W-:Y:S02]  /*3020*/  @!UPT UIADD3 URZ, URZ, URZ, URZ ;  /* 0x0000003f3f3ff290 */ /* 0x000fe4000fffe03f */
[----:B------:R-:W-:Y:S05]  /*3030*/  @P0 IMAD.HI.U32 R20, R21, c[0x0][0x2ac], RZ ;  /* 0x0000ab0015140a27 */ /* 0x000fea00078e00ff */
[----:B------:R-:W-:Y:S02]  /*3040*/  @P0 SHF.R.U32.HI R21, RZ, c[0x0][0x2b0], R20 ;  /* 0x0000ac00ff150a19 */ /* 0x000fe40000011614 */
.L_x_346:
[----:B------:R-:W-:Y:S05]  /*3050*/  BSYNC B0 ;  /* 0x0000000000007941 */ /* 0x000fea0003800000 */
.L_x_344:
[----:B------:R-:W-:Y:S04]  /*3060*/  IMAD.MOV.U32 R20, RZ, RZ, c[0x0][0x2a8] ;  /* 0x0000aa00ff147624 */ /* 0x000fe800078e00ff */
[----:B------:R-:W-:Y:S04]  /*3070*/  IMAD R20, R21, R20, -UR14 ;  /* 0x8000000e15147e24 */ /* 0x000fe8000f8e0214 */
[----:B------:R-:W-:Y:S05]  /*3080*/  IMAD.IADD R20, R20, 0x1, -R247 ;  /* 0x0000000114147824 */ /* 0x000fea00078e0af7 */
[----:B------:R-:W-:Y:S02]  /*3090*/  IADD3 R21, R20, c[0x0][0x2a8], RZ ;  /* 0x0000aa0014157a10 */ /* 0x000fe40007ffe0ff */
[----:B------:R-:W-:Y:S02]  /*30a0*/  IMNMX R209, R209, R20, !PT ;  /* 0x00000014d1d17217 */ /* 0x000fe40007800200 */
[----:B------:R-:W-:Y:S02]  /*30b0*/  IMNMX R208, R208, R21, PT ;  /* 0x00000015d0d07217 */ /* 0x000fe40003800200 */
.L_x_343:
        /* <DEDUP_REMOVED lines=18> */
.L_x_349:
[----:B------:R-:W-:Y:S04]  /*31e0*/  MOV R20, c[0x0][0x2a8] ;  /* 0x0000aa0000147a02 */ /* 0x000fe80000000f00 */
[----:B------:R-:W-:Y:S11]  /*31f0*/  ISETP.NE.AND P0, PT, R20, 0x1, PT ;  /* 0x000000011400780c */ /* 0x000ff60003f05270 */
[----:B------:R-:W-:Y:S02]  /*3200*/  @!UPT UIADD3 URZ, URZ, URZ, URZ ;  /* 0x0000003f3f3ff290 */ /* 0x000fe4000fffe03f */
[----:B------:R-:W-:Y:S05]  /*3210*/  @P0 IMAD.HI.U32 R20, R21, c[0x0][0x2ac], RZ ;  /* 0x0000ab0015140a27 */ /* 0x000fea00078e00ff */
[----:B------:R-:W-:Y:S02]  /*3220*/  @P0 SHF.R.U32.HI R21, RZ, c[0x0][0x2b0], R20 ;  /* 0x0000ac00ff150a19 */ /* 0x000fe40000011614 */
.L_x_350:
[----:B------:R-:W-:Y:S05]  /*3230*/  BSYNC B0 ;  /* 0x0000000000007941 */ /* 0x000fea0003800000 */
.L_x_348:
[----:B------:R-:W-:Y:S04]  /*3240*/  IMAD.MOV.U32 R20, RZ, RZ, c[0x0][0x2a8] ;  /* 0x0000aa00ff147624 */ /* 0x000fe800078e00ff */
[----:B------:R-:W-:Y:S04]  /*3250*/  IMAD R20, R21, R20, -UR14 ;  /* 0x8000000e15147e24 */ /* 0x000fe8000f8e0214 */
[----:B------:R-:W-:Y:S05]  /*3260*/  IMAD.IADD R20, R20, 0x1, -R247 ;  /* 0x0000000114147824 */ /* 0x000fea00078e0af7 */
[----:B------:R-:W-:Y:S02]  /*3270*/  IADD3 R21, R20, c[0x0][0x2a8], RZ ;  /* 0x0000aa0014157a10 */ /* 0x000fe40007ffe0ff */
[----:B------:R-:W-:Y:S02]  /*3280*/  IMNMX R205, R205, R20, !PT ;  /* 0x00000014cdcd7217 */ /* 0x000fe40007800200 */
[----:B------:R-:W-:Y:S02]  /*3290*/  IMNMX R206, R206, R21, PT ;  /* 0x00000015cece7217 */ /* 0x000fe40003800200 */
.L_x_347:
        /* <DEDUP_REMOVED lines=18> */
.L_x_353:
[----:B------:R-:W-:Y:S04]  /*33c0*/  MOV R20, c[0x0][0x2a8] ;  /* 0x0000aa0000147a02 */ /* 0x000fe80000000f00 */
[----:B------:R-:W-:Y:S11]  /*33d0*/  ISETP.NE.AND P0, PT, R20, 0x1, PT ;  /* 0x000000011400780c */ /* 0x000ff60003f05270 */
[----:B------:R-:W-:Y:S02]  /*33e0*/  @!UPT UIADD3 URZ, URZ, URZ, URZ ;  /* 0x0000003f3f3ff290 */ /* 0x000fe4000fffe03f */
[----:B------:R-:W-:Y:S05]  /*33f0*/  @P0 IMAD.HI.U32 R20, R21, c[0x0][0x2ac], RZ ;  /* 0x0000ab0015140a27 */ /* 0x000fea00078e00ff */
[----:B------:R-:W-:Y:S02]  /*3400*/  @P0 SHF.R.U32.HI R21, RZ, c[0x0][0x2b0], R20 ;  /* 0x0000ac00ff150a19 */ /* 0x000fe40000011614 */
.L_x_354:
[----:B------:R-:W-:Y:S05]  /*3410*/  BSYNC B0 ;  /* 0x0000000000007941 */ /* 0x000fea0003800000 */
.L_x_352:
[----:B------:R-:W-:Y:S04]  /*3420*/  IMAD.MOV.U32 R20, RZ, RZ, c[0x0][0x2a8] ;  /* 0x0000aa00ff147624 */ /* 0x000fe800078e00ff */
[----:B------:R-:W-:Y:S04]  /*3430*/  IMAD R20, R21, R20, -UR14 ;  /* 0x8000000e15147e24 */ /* 0x000fe8000f8e0214 */
[----:B------:R-:W-:Y:S05]  /*3440*/  IMAD.IADD R20, R20, 0x1, -R247 ;  /* 0x0000000114147824 */ /* 0x000fea00078e0af7 */
[----:B------:R-:W-:Y:S02]  /*3450*/  IADD3 R21, R20, c[0x0][0x2a8], RZ ;  /* 0x0000aa0014157a10 */ /* 0x000fe40007ffe0ff */
[----:B------:R-:W-:Y:S02]  /*3460*/  IMNMX R203, R203, R20, !PT ;  /* 0x00000014cbcb7217 */ /* 0x000fe40007800200 */
[----:B------:R-:W-:Y:S02]  /*3470*/  IMNMX R204, R204, R21, PT ;  /* 0x00000015cccc7217 */ /* 0x000fe40003800200 */
.L_x_351:
        /* <DEDUP_REMOVED lines=355> */
.L_x_355:
        /* <DEDUP_REMOVED lines=118> */
.L_x_356:
        /* <DEDUP_REMOVED lines=167> */
.L_x_338:
        /* <DEDUP_REMOVED lines=145> */
.L_x_359:
        /* <DEDUP_REMOVED lines=63> */
.L_x_361:
[----:B------:R-:W-:Y:S05]  /*6980*/  BSYNC B0 ;  /* 0x0000000000007941 */ /* 0x000fea0003800000 */
.L_x_360:
        /* <DEDUP_REMOVED lines=21> */
.L_x_363:
[----:B------:R-:W-:Y:S05]  /*6ae0*/  BSYNC B0 ;  /* 0x0000000000007941 */ /* 0x000fea0003800000 */
.L_x_362:
        /* <DEDUP_REMOVED lines=24> */
.L_x_365:
[----:B------:R-:W-:Y:S05]  /*6c70*/  BSYNC B0 ;  /* 0x0000000000007941 */ /* 0x000fea0003800000 */
.L_x_364:
        /* <DEDUP_REMOVED lines=20> */
.L_x_358:
        /* <DEDUP_REMOVED lines=18> */
.L_x_366:
        /* <DEDUP_REMOVED lines=44> */
.L_x_368:
[----:B------:R-:W-:Y:S05]  /*71a0*/  BSYNC B0 ;  /* 0x0000000000007941 */ /* 0x000fea0003800000 */
.L_x_367:
        /* <DEDUP_REMOVED lines=20> */
.L_x_370:
[----:B------:R-:W-:Y:S05]  /*72f0*/  BSYNC B0 ;  /* 0x0000000000007941 */ /* 0x000fea0003800000 */
.L_x_369:
        /* <DEDUP_REMOVED lines=23> */
.L_x_372:
[----:B------:R-:W-:Y:S05]  /*7470*/  BSYNC B0 ;  /* 0x0000000000007941 */ /* 0x000fea0003800000 */
.L_x_371:
        /* <DEDUP_REMOVED lines=18> */
.L_x_373:
        /* <DEDUP_REMOVED lines=14> */
.L_x_1387:


//--------------------- .text._ZN7cutlass13device_kernelIN5flash19enable_sm80_to_sm89INS1_16FlashAttnBwdSm80INS1_25CollectiveMainloopBwdSm80ILi1ELi1EN4cute5tupleIJNS5_1CILi64EEES8_NS7_ILi192EEEEEENS_6half_tEfNS_4arch4Sm80ELb0ELb1ELb0ELb1ELb0ELb0ELb0ELb0ELi2ELi2ELi2ELi2ELb1EEENS1_24CollectiveEpilogueBwdGQAISA_fSD_Li256ELb1ELb0EEENS1_19SingleTileSchedulerILb1ELb0ELb0ELi64EEEEEEEEEvNT_6ParamsE --------------------------
	.section	.text._ZN7cutlass13device_kernelIN5flash19enable_sm80_to_sm89INS1_16FlashAttnBwdSm80INS1_25CollectiveMainloopBwdSm80ILi1ELi1EN4cute5tupleIJNS5_1CILi64EEES8_NS7_ILi192EEEEEENS_6half_tEfNS_4arch4Sm80ELb0ELb1ELb0ELb1ELb0ELb0ELb0ELb0ELi2ELi2ELi2ELi2ELb1EEENS1_24CollectiveEpilogueBwdGQAISA_fSD_Li256ELb1ELb0EEENS1_19SingleTileSchedulerILb1ELb0ELb0ELi64EEEEEEEEEvNT_6ParamsE,"ax",@progbits
	.sectioninfo	@"SHI_REGISTERS=255"
	.align	128
.text._ZN7cutlass13device_kernelIN5flash19enable_sm80_to_sm89INS1_16FlashAttnBwdSm80INS1_25CollectiveMainloopBwdSm80ILi1ELi1EN4cute5tupleIJNS5_1CILi64EEES8_NS7_ILi192EEEEEENS_6half_tEfNS_4arch4Sm80ELb0ELb1ELb0ELb1ELb0ELb0ELb0ELb0ELi2ELi2ELi2ELi2ELb1EEENS1_24CollectiveEpilogueBwdGQAISA_fSD_Li256ELb1ELb0EEENS1_19SingleTileSchedulerILb1ELb0ELb0ELi64EEEEEEEEEvNT_6ParamsE:
        .type           _ZN7cutlass13device_kernelIN5flash19enable_sm80_to_sm89INS1_16FlashAttnBwdSm80INS1_25CollectiveMainloopBwdSm80ILi1ELi1EN4cute5tupleIJNS5_1CILi64EEES8_NS7_ILi192EEEEEENS_6half_tEfNS_4arch4Sm80ELb0ELb1ELb0ELb1ELb0ELb0ELb0ELb0ELi2ELi2ELi2ELi2ELb1EEENS1_24CollectiveEpilogueBwdGQAISA_fSD_Li256ELb1ELb0EEENS1_19SingleTileSchedulerILb1ELb0ELb0ELi64EEEEEEEEEvNT_6ParamsE,@function
        .size           _ZN7cutlass13device_kernelIN5flash19enable_sm80_to_sm89INS1_16FlashAttnBwdSm80INS1_25CollectiveMainloopBwdSm80ILi1ELi1EN4cute5tupleIJNS5_1CILi64EEES8_NS7_ILi192EEEEEENS_6half_tEfNS_4arch4Sm80ELb0ELb1ELb0ELb1ELb0ELb0ELb0ELb0ELi2ELi2ELi2ELi2ELb1EEENS1_24CollectiveEpilogueBwdGQAISA_fSD_Li256ELb1ELb0EEENS1_19SingleTileSchedulerILb1ELb0ELb0ELi64EEEEEEEEEvNT_6ParamsE,(.L_x_1388 - _ZN7cutlass13device_kernelIN5flash19enable_sm80_to_sm89INS1_16FlashAttnBwdSm80INS1_25CollectiveMainloopBwdSm80ILi1ELi1EN4cute5tupleIJNS5_1CILi64EEES8_NS7_ILi192EEEEEENS_6half_tEfNS_4arch4Sm80ELb0ELb1ELb0ELb1ELb0ELb0ELb0ELb0ELi2ELi2ELi2ELi2ELb1EEENS1_24CollectiveEpilogueBwdGQAISA_fSD_Li256ELb1ELb0EEENS1_19SingleTileSchedulerILb1ELb0ELb0ELi64EEEEEEEEEvNT_6ParamsE)
        .other          _ZN7cutlass13device_kernelIN5flash19enable_sm80_to_sm89INS1_16FlashAttnBwdSm80INS1_25CollectiveMainloopBwdSm80ILi1ELi1EN4cute5tupleIJNS5_1CILi64EEES8_NS7_ILi192EEEEEENS_6half_tEfNS_4arch4Sm80ELb0ELb1ELb0ELb1ELb0ELb0ELb0ELb0ELi2ELi2ELi2ELi2ELb1EEENS1_24CollectiveEpilogueBwdGQAISA_fSD_Li256ELb1ELb0EEENS1_19SingleTileSchedulerILb1ELb0ELb0ELi64EEEEEEEEEvNT_6ParamsE,@"STO_CUDA_ENTRY STV_DEFAULT"
_ZN7cutlass13device_kernelIN5flash19enable_sm80_to_sm89INS1_16FlashAttnBwdSm80INS1_25CollectiveMainloopBwdSm80ILi1ELi1EN4cute5tupleIJNS5_1CILi64EEES8_NS7_ILi192EEEEEENS_6half_tEfNS_4arch4Sm80ELb0ELb1ELb0ELb1ELb0ELb0ELb0ELb0ELi2ELi2ELi2ELi2ELb1EEENS1_24CollectiveEpilogueBwdGQAISA_fSD_Li256ELb1ELb0EEENS1_19SingleTileSchedulerILb1ELb0ELb0ELi64EEEEEEEEEvNT_6ParamsE:
        /* <DEDUP_REMOVED lines=18> */
.L_x_375:
        /* <DEDUP_REMOVED lines=8> */
.L_x_377:
[----:B------:R-:W-:Y:S02]  /*01a0*/  MOV R0, c[0x0][0x3ac] ;  /* 0x0000eb0000007a02 */ /* 0x000fe40000000f00 */
.L_x_376:
[----:B------:R-:W-:-:S06]  /*01b0*/  USHF.L.U32 UR14, UR10, 0x6, URZ ;  /* 0x000000060a0e7899 */ /* 0x000fcc000800063f */
[----:B-----5:R-:W-:-:S04]  /*01c0*/  ISETP.LE.AND P0, PT, R0, UR14, PT ;  /* 0x0000000e00007c0c */ /* 0x020fc8000bf03270 */
[----:B------:R-:W-:Y:S01]  /*01d0*/  SEL R238, R238, 0xffffffff, !P0 ;  /* 0xffffffffeeee7807 */ /* 0x000fe20004000000 */
[----:B------:R-:W-:Y:S05]  /*01e0*/  BRA `(.L_x_378) ;  /* 0x0000011000007947 */ /* 0x000fea0003800000 */
.L_x_374:
[----:B--2-4-:R-:W-:-:S04]  /*01f0*/  ISETP.NE.U32.AND P0, PT, RZ, c[0x0][0x3c8], PT ;  /* 0x0000f200ff007a0c */ /* 0x014fc80003f05070 */
[----:B------:R-:W-:-:S13]  /*0200*/  ISETP.NE.AND.EX P0, PT, RZ, c[0x0][0x3cc], PT, P0 ;  /* 0x0000f300ff007a0c */ /* 0x000fda0003f05300 */
[----:B------:R-:W-:Y:S05]  /*0210*/  @!P0 BRA `(.L_x_379) ;  /* 0x0000002000008947 */ /* 0x000fea0003800000 */
[----:B------:R1:W5:Y:S01]  /*0220*/  LDG.E R0, [R4.64] ;  /* 0x0000001004007981 */ /* 0x000362000c1e1900 */
[----:B------:R-:W-:Y:S05]  /*0230*/  BRA `(.L_x_380) ;  /* 0x0000009000007947 */ /* 0x000fea0003800000 */
.L_x_379:
        /* <DEDUP_REMOVED lines=8> */
.L_x_381:
[----:B------:R-:W-:Y:S02]  /*02c0*/  MOV R0, c[0x0][0x3ac] ;  /* 0x0000eb0000007a02 */ /* 0x000fe40000000f00 */
.L_x_380:
[----:B------:R-:W-:-:S06]  /*02d0*/  USHF.L.U32 UR14, UR10, 0x6, URZ ;  /* 0x000000060a0e7899 */ /* 0x000fcc000800063f */
[----:B-----5:R-:W-:-:S04]  /*02e0*/  ISETP.LE.AND P0, PT, R0, UR14, PT ;  /* 0x0000000e00007c0c */ /* 0x020fc8000bf03270 */
[----:B------:R-:W-:-:S04]  /*02f0*/  SEL R238, R238, 0xffffffff, !P0 ;  /* 0xffffffffeeee7807 */ /* 0x000fc80004000000 */
.L_x_378:
        /* <DEDUP_REMOVED lines=10> */
[CC--:B------:R-:W-:Y:S02]  /*03a0*/  @P0 IMAD.WIDE R6, R238.reuse, R9.reuse, c[0x0][0x2d8] ;  /* 0x0000b600ee060625 */ /* 0x0c0fe400078e0209 */
[----:B------:R-:W3:Y:S02]  /*03b0*/  @P1 LDG.E R13, [R16.64] ;  /* 0x00000010100d1981 */ /* 0x000ee4000c1e1900 */
[----:B------:R-:W-:Y:S02]  /*03c0*/  IMAD.WIDE R14, R238, R9, c[0x0][0x2d0] ;  /* 0x0000b400ee0e7625 */ /* 0x000fe400078e0209 */
[----:B------:R1:W4:Y:S04]  /*03d0*/  @P0 LDG.E R8, [R6.64] ;  /* 0x0000001006080981 */ /* 0x000328000c1e1900 */
[----:B------:R-:W5:Y:S01]  /*03e0*/  @P4 LDG.E R11, [R14.64] ;  /* 0x000000100e0b4981 */ /* 0x000f62000c1e1900 */
[----:B------:R-:W-:-:S02]  /*03f0*/  ULDC UR13, c[0x0][0x168] ;  /* 0x00005a00000d7ab9 */ /* 0x000fc40000000800 */
[----:B------:R-:W-:Y:S01]  /*0400*/  ULDC UR7, c[0x0][0x198] ;  /* 0x0000660000077ab9 */ /* 0x000fe20000000800 */
[----:B------:R-:W-:Y:S01]  /*0410*/  IMAD.MOV.U32 R0, RZ, RZ, RZ ;  /* 0x000000ffff007224 */ /* 0x000fe200078e00ff */
[----:B-1----:R-:W-:Y:S01]  /*0420*/  CS2R R6, SRZ ;  /* 0x0000000000067805 */ /* 0x002fe2000001ff00 */
[----:B--2---:R-:W-:-:S05]  /*0430*/  @P1 IMAD R5, R238, 0x40, R5 ;  /* 0x00000040ee051824 */ /* 0x004fca00078e0205 */
[----:B------:R-:W-:Y:S01]  /*0440*/  @P1 SHF.R.S32.HI R2, RZ, 0x1f, R5 ;  /* 0x0000001fff021819 */ /* 0x000fe20000011405 */
[----:B----4-:R1:W2:Y:S03]  /*0450*/  @P0 R2UR UR13, R8 ;  /* 0x00000000080d03c2 */ /* 0x0102a600000e0000 */
[----:B------:R-:W-:Y:S02]  /*0460*/  @P1 LEA.HI R2, R2, R5, RZ, 0x6 ;  /* 0x0000000502021211 */ /* 0x000fe400078f30ff */
[----:B------:R-:W-:Y:S01]  /*0470*/  CS2R R4, SRZ ;  /* 0x0000000000047805 */ /* 0x000fe2000001ff00 */
[----:B-----5:R-:W-:Y:S01]  /*0480*/  @P4 SHF.R.S32.HI R7, RZ, 0x1f, R11 ;  /* 0x0000001fff074819 */ /* 0x020fe2000001140b */
[--C-:B---3--:R-:W-:Y:S01]  /*0490*/  @P1 IMAD.MOV.U32 R4, RZ, RZ, R13.reuse ;  /* 0x000000ffff041224 */ /* 0x108fe200078e000d */
[----:B------:R-:W-:Y:S01]  /*04a0*/  @P1 SHF.R.S32.HI R5, RZ, 0x1f, R13 ;  /* 0x0000001fff051819 */ /* 0x000fe2000001140d */
[----:B------:R-:W-:Y:S01]  /*04b0*/  @P4 IMAD.MOV.U32 R6, RZ, RZ, R11 ;  /* 0x000000ffff064224 */ /* 0x000fe200078e000b */
[----:B------:R-:W-:Y:S01]  /*04c0*/  @P1 LOP3.LUT R0, R2, 0xffffffc0, RZ, 0xc0, !PT ;  /* 0xffffffc002001812 */ /* 0x000fe200078ec0ff */
[----:B------:R-:W-:Y:S05]  /*04d0*/  @P0 BRA `(.L_x_382) ;  /* 0x0000006000000947 */ /* 0x000fea0003800000 */
[----:B------:R-:W-:Y:S05]  /*04e0*/  @!P1 BRA `(.L_x_382) ;  /* 0x0000005000009947 */ /* 0x000fea0003800000 */
[----:B-1----:R-:W3:Y:S04]  /*04f0*/  LDG.E R8, [R16.64] ;  /* 0x0000001010087981 */ /* 0x002ee8000c1e1900 */
[----:B------:R-:W4:Y:S01]  /*0500*/  LDG.E R2, [R16.64+0x4] ;  /* 0x0000041010027981 */ /* 0x000f22000c1e1900 */
[----:B--23--:R-:W1:Y:S08]  /*0510*/  R2UR UR13, R8 ;  /* 0x00000000080d73c2 */ /* 0x00ce7000000e0000 */
[----:B----4-:R-:W1:Y:S02]  /*0520*/  R2UR UR4, R2 ;  /* 0x00000000020473c2 */ /* 0x010e6400000e0000 */
[----:B-1----:R-:W-:-:S06]  /*0530*/  UIADD3 UR13, -UR13, UR4, URZ ;  /* 0x000000040d0d7290 */ /* 0x002fcc000fffe13f */
.L_x_382:
[----:B------:R-:W-:-:S04]  /*0540*/  ISETP.NE.U32.AND P0, PT, RZ, c[0x0][0x2e0], PT ;  /* 0x0000b800ff007a0c */ /* 0x000fc80003f05070 */
[----:B------:R-:W-:-:S13]  /*0550*/  ISETP.NE.AND.EX P0, PT, RZ, c[0x0][0x2e4], PT, P0 ;  /* 0x0000b900ff007a0c */ /* 0x000fda0003f05300 */
[----:B------:R-:W-:Y:S05]  /*0560*/  @!P0 BRA `(.L_x_383) ;  /* 0x0000004000008947 */ /* 0x000fea0003800000 */
[----:B-1----:R-:W-:-:S05]  /*0570*/  IMAD.WIDE R8, R238, R9, c[0x0][0x2e0] ;  /* 0x0000b800ee087625 */ /* 0x002fca00078e0209 */
[----:B------:R-:W3:Y:S02]  /*0580*/  LDG.E R2, [R8.64] ;  /* 0x0000001008027981 */ /* 0x000ee4000c1e1900 */
[----:B---3--:R1:W3:Y:S02]  /*0590*/  R2UR UR7, R2 ;  /* 0x00000000020773c2 */ /* 0x0082e400000e0000 */
[----:B-1-3--:R-:W-:Y:S05]  /*05a0*/  BRA `(.L_x_384) ;  /* 0x0000006000007947 */ /* 0x00afea0003800000 */
.L_x_383:
[----:B------:R-:W-:Y:S05]  /*05b0*/  @!P4 BRA `(.L_x_384) ;  /* 0x000000500000c947 */ /* 0x000fea0003800000 */
[----:B------:R-:W3:Y:S04]  /*05c0*/  LDG.E R2, [R14.64] ;  /* 0x000000100e027981 */ /* 0x000ee8000c1e1900 */
[----:B-1----:R-:W4:Y:S01]  /*05d0*/  LDG.E R8, [R14.64+0x4] ;  /* 0x000004100e087981 */ /* 0x002f22000c1e1900 */
[----:B---3--:R-:W1:Y:S08]  /*05e0*/  R2UR UR7, R2 ;  /* 0x00000000020773c2 */ /* 0x008e7000000e0000 */
[----:B----4-:R-:W1:Y:S02]  /*05f0*/  R2UR UR4, R8 ;  /* 0x00000000080473c2 */ /* 0x010e6400000e0000 */
[----:B-1----:R-:W-:-:S06]  /*0600*/  UIADD3 UR7, -UR7, UR4, URZ ;  /* 0x0000000407077290 */ /* 0x002fcc000fffe13f */
.L_x_384:
        /* <DEDUP_REMOVED lines=15> */
.L_x_385:
        /* <DEDUP_REMOVED lines=61> */
[----:B------:R-:W-:Y:S01]  /*0ad0*/  SHF.R.S32.HI R11, RZ, 0x1f, R0 ;  /* 0x0000001fff0b7819 */ /* 0x000fe20000011400 */
[----:B------:R-:W-:Y:S01]  /*0ae0*/  IMAD R10, R0, 0xc0, RZ ;  /* 0x000000c0000a7824 */ /* 0x000fe200078e02ff */
[--C-:B------:R-:W-:Y:S01]  /*0af0*/  SHF.R.S32.HI R9, RZ, 0x1f, R233.reuse ;  /* 0x0000001fff097819 */ /* 0x100fe200000114e9 */
[----:B------:R-:W-:Y:S01]  /*0b00*/  IMAD.SHL.U32 R12, R233, 0x4, RZ ;  /* 0x00000004e90c7824 */ /* 0x000fe200078e00ff */
[----:B------:R-:W-:Y:S01]  /*0b10*/  ISETP.NE.AND P3, PT, R2, 0x1, PT ;  /* 0x000000010200780c */ /* 0x000fe20003f65270 */
[----:B------:R-:W-:Y:S01]  /*0b20*/  IMAD.U32 R34, RZ, RZ, UR10 ;  /* 0x0000000aff227e24 */ /* 0x000fe2000f8e00ff */
[----:B------:R-:W-:Y:S01]  /*0b30*/  SHF.R.S32.HI R2, RZ, 0x1f, R233 ;  /* 0x0000001fff027819 */ /* 0x000fe200000114e9 */
[----:B------:R-:W-:Y:S01]  /*0b40*/  UIADD3 UR11, -UR14, UR7, URZ ;  /* 0x000000070e0b7290 */ /* 0x000fe2000fffe13f */
[----:B------:R-:W-:Y:S01]  /*0b50*/  IADD3 R28, P2, R12, R0, RZ ;  /* 0x000000000c1c7210 */ /* 0x000fe20007f5e0ff */
[----:B------:R-:W-:Y:S01]  /*0b60*/  USHF.R.S32.HI UR8, URZ, 0x1f, UR6 ;  /* 0x0000001f3f087899 */ /* 0x000fe20008011406 */
[-C--:B-1----:R-:W-:Y:S01]  /*0b70*/  LEA.HI R8, R2, R233.reuse, RZ, 0x3 ;  /* 0x000000e902087211 */ /* 0x082fe200078f18ff */
[----:B------:R-:W-:Y:S01]  /*0b80*/  ULDC.64 UR4, c[0x0][0x178] ;  /* 0x00005e0000047ab9 */ /* 0x000fe20000000a00 */
[----:B------:R-:W-:Y:S01]  /*0b90*/  IADD3 R26, P0, R10, R233, RZ ;  /* 0x000000e90a1a7210 */ /* 0x000fe20007f1e0ff */
        /* <DEDUP_REMOVED lines=9> */
[C---:B------:R-:W-:Y:S01]  /*0c30*/  IADD3 R25, P2, R237.reuse, R4, RZ ;  /* 0x00000004ed197210 */ /* 0x040fe20007f5e0ff */
[----:B------:R-:W-:Y:S01]  /*0c40*/  UIADD3 UR4, UR19, UR4, URZ ;  /* 0x0000000413047290 */ /* 0x000fe2000fffe03f */
[----:B------:R-:W-:Y:S01]  /*0c50*/  IADD3 R20, P0, R237, R6, RZ ;  /* 0x00000006ed147210 */ /* 0x000fe20007f1e0ff */
[----:B------:R-:W-:Y:S01]  /*0c60*/  USHF.L.U32 UR15, UR6, 0x6, URZ ;  /* 0x00000006060f7899 */ /* 0x000fe2000800063f */
[----:B------:R-:W-:Y:S01]  /*0c70*/  LOP3.LUT R4, R8, 0xfffffff8, RZ, 0xc0, !PT ;  /* 0xfffffff808047812 */ /* 0x000fe200078ec0ff */
[C---:B------:R-:W-:Y:S01]  /*0c80*/  IMAD.X R5, R9.reuse, 0x1, R5, P2 ;  /* 0x0000000109057824 */ /* 0x040fe200010e0605 */
[CC--:B------:R-:W-:Y:S01]  /*0c90*/  LEA.HI R17, R2.reuse, R233.reuse, RZ, 0x4 ;  /* 0x000000e902117211 */ /* 0x0c0fe200078f20ff */
[----:B------:R-:W-:Y:S01]  /*0ca0*/  IMAD.X R21, R9, 0x1, R7, P0 ;  /* 0x0000000109157824 */ /* 0x000fe200000e0607 */
[-C--:B------:R-:W-:Y:S01]  /*0cb0*/  LEA.HI R10, R2, R233.reuse, RZ, 0x5 ;  /* 0x000000e9020a7211 */ /* 0x080fe200078f28ff */
[----:B------:R-:W-:Y:S01]  /*0cc0*/  IMAD.IADD R9, R233, 0x1, -R4 ;  /* 0x00000001e9097824 */ /* 0x000fe200078e0a04 */
[----:B------:R-:W-:Y:S01]  /*0cd0*/  @P3 SHF.R.U32.HI R11, RZ, c[0x0][0x250], R0 ;  /* 0x00009400ff0b3a19 */ /* 0x000fe20000011600 */
[----:B------:R-:W-:Y:S01]  /*0ce0*/  IMAD.WIDE R34, R34, 0x40, R20 ;  /* 0x0000004022227825 */ /* 0x000fe200078e0214 */
[----:B------:R-:W-:Y:S01]  /*0cf0*/  SHF.R.S32.HI R13, RZ, 0x4, R17 ;  /* 0x00000004ff0d7819 */ /* 0x000fe20000011411 */
[----:B------:R-:W-:Y:S01]  /*0d00*/  UMOV UR9, 0x6 ;  /* 0x0000000600097882 */ /* 0x000fe20000000000 */
[----:B------:R-:W-:Y:S01]  /*0d10*/  LEA.HI R0, R2, R233, RZ, 0x2 ;  /* 0x000000e902007211 */ /* 0x000fe200078f10ff */
[----:B------:R-:W-:Y:S01]  /*0d20*/  IMAD.SHL.U32 R30, R9, 0x8, RZ ;  /* 0x00000008091e7824 */ /* 0x000fe200078e00ff */
[----:B------:R-:W-:Y:S01]  /*0d30*/  SHF.R.S32.HI R15, RZ, 0x5, R10 ;  /* 0x00000005ff0f7819 */ /* 0x000fe2000001140a */
[----:B------:R-:W-:Y:S01]  /*0d40*/  IMAD R40, R5, c[0x0][0x178], RZ ;  /* 0x00005e0005287a24 */ /* 0x000fe200078e02ff */
[----:B------:R-:W-:Y:S01]  /*0d50*/  LEA.HI R4, R17, R13, RZ, 0x1 ;  /* 0x0000000d11047211 */ /* 0x000fe200078f08ff */
[----:B------:R-:W-:Y:S01]  /*0d60*/  IMAD.WIDE.U32 R26, R3, c[0x0][0x238], R26 ;  /* 0x00008e00031a7a25 */ /* 0x000fe200078e001a */
[----:B------:R-:W-:Y:S01]  /*0d70*/  SHF.R.S32.HI R32, RZ, 0x1f, R11 ;  /* 0x0000001fff207819 */ /* 0x000fe2000001140b */
[----:B------:R-:W-:Y:S01]  /*0d80*/  CS2R R130, SRZ ;  /* 0x0000000000827805 */ /* 0x000fe2000001ff00 */
[----:B------:R-:W-:Y:S01]  /*0d90*/  SHF.R.S32.HI R7, RZ, 0x2, R0 ;  /* 0x00000002ff077819 */ /* 0x000fe20000011400 */
[----:B------:R-:W-:Y:S01]  /*0da0*/  IMAD R40, R25, c[0x0][0x17c], R40 ;  /* 0x00005f0019287a24 */ /* 0x000fe200078e0228 */
[----:B------:R-:W-:Y:S01]  /*0db0*/  SHF.R.S32.HI R6, RZ, 0x1f, R0 ;  /* 0x0000001fff067819 */ /* 0x000fe20000011400 */
[----:B------:R-:W-:Y:S01]  /*0dc0*/  IMAD R38, R32, c[0x0][0x1e0], RZ ;  /* 0x0000780020267a24 */ /* 0x000fe200078e02ff */
[----:B------:R-:W-:Y:S01]  /*0dd0*/  LEA.HI R12, R10, R15, RZ, 0x1 ;  /* 0x0000000f0a0c7211 */ /* 0x000fe200078f08ff */
[----:B------:R-:W-:Y:S01]  /*0de0*/  IMAD R32, R32, c[0x0][0x1b0], RZ ;  /* 0x00006c0020207a24 */ /* 0x000fe200078e02ff */
[----:B------:R-:W-:Y:S01]  /*0df0*/  LOP3.LUT R4, R4, 0xfffffffe, RZ, 0xc0, !PT ;  /* 0xfffffffe04047812 */ /* 0x000fe200078ec0ff */
[C---:B------:R-:W-:Y:S01]  /*0e00*/  IMAD R38, R11.reuse, c[0x0][0x1e4], R38 ;  /* 0x000079000b267a24 */ /* 0x040fe200078e0226 */
[----:B------:R-:W-:Y:S01]  /*0e10*/  SHF.R.S32.HI R31, RZ, 0x1f, R30 ;  /* 0x0000001fff1f7819 */ /* 0x000fe2000001141e */
[----:B------:R-:W-:Y:S01]  /*0e20*/  IMAD R32, R11, c[0x0][0x1b4], R32 ;  /* 0x00006d000b207a24 */ /* 0x000fe200078e0220 */
[----:B------:R-:W-:Y:S01]  /*0e30*/  LEA.HI R6, R6, R7, RZ, 0x3 ;  /* 0x0000000706067211 */ /* 0x000fe200078f18ff */
[----:B------:R-:W-:Y:S01]  /*0e40*/  IMAD.IADD R4, R13, 0x1, -R4 ;  /* 0x000000010d047824 */ /* 0x000fe200078e0a04 */
[----:B------:R-:W-:Y:S01]  /*0e50*/  LOP3.LUT R12, R12, 0xfffffffe, RZ, 0xc0, !PT ;  /* 0xfffffffe0c0c7812 */ /* 0x000fe200078ec0ff */
[----:B------:R-:W-:Y:S01]  /*0e60*/  IMAD.WIDE.U32 R18, R11, c[0x0][0x1e0], R30 ;  /* 0x000078000b127a25 */ /* 0x000fe200078e001e */
[----:B------:R-:W-:Y:S01]  /*0e70*/  LOP3.LUT R6, R6, 0xfffffff8, RZ, 0xc0, !PT ;  /* 0xfffffff806067812 */ /* 0x000fe200078ec0ff */
[----:B------:R-:W-:Y:S01]  /*0e80*/  CS2R R128, SRZ ;  /* 0x0000000000807805 */ /* 0x000fe2000001ff00 */
[----:B------:R-:W-:Y:S01]  /*0e90*/  SHF.R.S32.HI R13, RZ, 0x1f, R238 ;  /* 0x0000001fff0d7819 */ /* 0x000fe200000114ee */
[----:B------:R-:W-:Y:S01]  /*0ea0*/  IMAD.IADD R12, R15, 0x1, -R12 ;  /* 0x000000010f0c7824 */ /* 0x000fe200078e0a0c */
[----:B------:R-:W-:Y:S01]  /*0eb0*/  SEL R36, R238, RZ, !P4 ;  /* 0x000000ffee247207 */ /* 0x000fe20006000000 */
[----:B------:R-:W-:Y:S01]  /*0ec0*/  IMAD.WIDE.U32 R14, R11, c[0x0][0x1b0], R30 ;  /* 0x00006c000b0e7a25 */ /* 0x000fe200078e001e */
[----:B------:R-:W-:Y:S01]  /*0ed0*/  SEL R11, R13, RZ, !P4 ;  /* 0x000000ff0d0b7207 */ /* 0x000fe20006000000 */
[----:B------:R-:W-:Y:S01]  /*0ee0*/  CS2R R126, SRZ ;  /* 0x00000000007e7805 */ /* 0x000fe2000001ff00 */
[----:B------:R-:W-:Y:S01]  /*0ef0*/  LOP3.LUT R0, R0, 0x3ffffffc, RZ, 0xc0, !PT ;  /* 0x3ffffffc00007812 */ /* 0x000fe200078ec0ff */
[----:B------:R-:W-:Y:S01]  /*0f00*/  IMAD.IADD R39, R19, 0x1, R38 ;  /* 0x0000000113277824 */ /* 0x000fe200078e0226 */
[----:B------:R-:W-:Y:S01]  /*0f10*/  IADD3 R19, -R237, UR11, RZ ;  /* 0x0000000bed137c10 */ /* 0x000fe2000fffe1ff */
[----:B------:R-:W-:Y:S01]  /*0f20*/  IMAD.MOV.U32 R38, RZ, RZ, R18 ;  /* 0x000000ffff267224 */ /* 0x000fe200078e0012 */
[----:B------:R-:W-:Y:S01]  /*0f30*/  LEA.HI R18, R2, R233, RZ, 0x6 ;  /* 0x000000e902127211 */ /* 0x000fe200078f30ff */
[----:B------:R-:W-:Y:S01]  /*0f40*/  IMAD.IADD R6, R7, 0x1, -R6 ;  /* 0x0000000107067824 */ /* 0x000fe200078e0a06 */
[----:B------:R-:W-:Y:S01]  /*0f50*/  ISETP.GE.AND P4, PT, R30, c[0x0][0x1cc], PT ;  /* 0x000073001e007a0c */ /* 0x000fe20003f86270 */
[----:B------:R-:W-:Y:S01]  /*0f60*/  IMAD.SHL.U32 R7, R237, 0x40, RZ ;  /* 0x00000040ed077824 */ /* 0x000fe200078e00ff */
[----:B------:R-:W-:Y:S01]  /*0f70*/  SHF.R.S32.HI R18, RZ, 0x6, R18 ;  /* 0x00000006ff127819 */ /* 0x000fe20000011412 */
[----:B------:R-:W-:Y:S01]  /*0f80*/  IMAD.IADD R33, R15, 0x1, R32 ;  /* 0x000000010f217824 */ /* 0x000fe200078e0220 */
[----:B------:R-:W-:Y:S01]  /*0f90*/  LOP3.LUT P0, RZ, R6, 0x4, RZ, 0xc0, !PT ;  /* 0x0000000406ff7812 */ /* 0x000fe2000780c0ff */
[----:B------:R-:W-:Y:S01]  /*0fa0*/  IMAD R15, R11, c[0x0][0x1e8], RZ ;  /* 0x00007a000b0f7a24 */ /* 0x000fe200078e02ff */
[----:B------:R-:W-:Y:S01]  /*0fb0*/  LOP3.LUT R7, R7, 0x1c0, RZ, 0xc0, !PT ;  /* 0x000001c007077812 */ /* 0x000fe200078ec0ff */
[----:B------:R-:W-:Y:S01]  /*0fc0*/  IMAD R11, R11, c[0x0][0x1b8], RZ ;  /* 0x00006e000b0b7a24 */ /* 0x000fe200078e02ff */
[----:B------:R-:W-:Y:S01]  /*0fd0*/  ISETP.LT.OR P5, PT, R19, 0x1, P4 ;  /* 0x000000011300780c */ /* 0x000fe200027a1670 */
[----:B------:R-:W-:Y:S01]  /*0fe0*/  IMAD.MOV.U32 R32, RZ, RZ, R14 ;  /* 0x000000ffff207224 */ /* 0x000fe200078e000e */
[----:B------:R-:W-:Y:S01]  /*0ff0*/  LOP3.LUT R235, R7, 0x38, R30, 0xf8, !PT ;  /* 0x0000003807eb7812 */ /* 0x000fe200078ef81e */
[C---:B------:R-:W-:Y:S01]  /*1000*/  IMAD R22, R36.reuse, c[0x0][0x1ec], R15 ;  /* 0x00007b0024167a24 */ /* 0x040fe200078e020f */
[----:B------:R-:W-:Y:S01]  /*1010*/  SHF.R.U32.HI R2, RZ, 0x3, R7 ;  /* 0x00000003ff027819 */ /* 0x000fe20000011607 */
[----:B------:R-:W-:Y:S01]  /*1020*/  IMAD R14, R36, c[0x0][0x1bc], R11 ;  /* 0x00006f00240e7a24 */ /* 0x000fe200078e020b */
[----:B------:R-:W-:Y:S01]  /*1030*/  IADD3 R16, R30, 0x40, RZ ;  /* 0x000000401e107810 */ /* 0x000fe20007ffe0ff */
[----:B------:R-:W-:Y:S01]  /*1040*/  IMAD.SHL.U32 R21, R18, 0x200, RZ ;  /* 0x0000020012157824 */ /* 0x000fe200078e00ff */
[----:B------:R-:W-:Y:S01]  /*1050*/  ISETP.LT.OR P4, PT, R19, 0x21, P4 ;  /* 0x000000211300780c */ /* 0x000fe20002781670 */
[C---:B------:R-:W-:Y:S01]  /*1060*/  IMAD.WIDE.U32 R38, R36.reuse, c[0x0][0x1e8], R38 ;  /* 0x00007a0024267a25 */ /* 0x040fe200078e0026 */
[----:B------:R-:W-:Y:S01]  /*1070*/  SEL R13, R13, RZ, !P1 ;  /* 0x000000ff0d0d7207 */ /* 0x000fe20004800000 */
[----:B------:R-:W-:Y:S01]  /*1080*/  CS2R R124, SRZ ;  /* 0x00000000007c7805 */ /* 0x000fe2000001ff00 */
[----:B------:R-:W-:Y:S01]  /*1090*/  LOP3.LUT R235, R21, R235, R2, 0xf6, !PT ;  /* 0x000000eb15eb7212 */ /* 0x000fe200078ef602 */
[----:B------:R-:W-:Y:S01]  /*10a0*/  IMAD.WIDE.U32 R36, R36, c[0x0][0x1b8], R32 ;  /* 0x00006e0024247a25 */ /* 0x000fe200078e0020 */
[----:B------:R-:W-:Y:S01]  /*10b0*/  LOP3.LUT R10, R10, 0xffffffe0, RZ, 0xc0, !PT ;  /* 0xffffffe00a0a7812 */ /* 0x000fe200078ec0ff */
[----:B------:R-:W-:Y:S01]  /*10c0*/  CS2R R122, SRZ ;  /* 0x00000000007a7805 */ /* 0x000fe2000001ff00 */
[----:B------:R-:W-:Y:S01]  /*10d0*/  CS2R R120, SRZ ;  /* 0x0000000000787805 */ /* 0x000fe2000001ff00 */
[----:B------:R-:W-:Y:S01]  /*10e0*/  IMAD R32, R5, c[0x0][0x208], RZ ;  /* 0x0000820005207a24 */ /* 0x000fe200078e02ff */
[----:B------:R-:W-:Y:S01]  /*10f0*/  CS2R R118, SRZ ;  /* 0x0000000000767805 */ /* 0x000fe2000001ff00 */
[----:B------:R-:W-:Y:S01]  /*1100*/  IMAD.IADD R23, R39, 0x1, R22 ;  /* 0x0000000127177824 */ /* 0x000fe200078e0216 */
[----:B------:R-:W-:Y:S01]  /*1110*/  CS2R R116, SRZ ;  /* 0x0000000000747805 */ /* 0x000fe2000001ff00 */
[----:B------:R-:W-:Y:S01]  /*1120*/  IMAD.SHL.U32 R6, R6, 0x40, RZ ;  /* 0x0000004006067824 */ /* 0x000fe200078e00ff */
[----:B------:R-:W-:Y:S01]  /*1130*/  CS2R R114, SRZ ;  /* 0x0000000000727805 */ /* 0x000fe2000001ff00 */
[----:B------:R-:W-:Y:S01]  /*1140*/  IMAD.IADD R5, R233, 0x1, -R0 ;  /* 0x00000001e9057824 */ /* 0x000fe200078e0a00 */
[----:B------:R-:W-:Y:S01]  /*1150*/  CS2R R112, SRZ ;  /* 0x0000000000707805 */ /* 0x000fe2000001ff00 */
[----:B------:R-:W-:Y:S01]  /*1160*/  IMAD.IADD R15, R37, 0x1, R14 ;  /* 0x00000001250f7824 */ /* 0x000fe200078e020e */
[----:B------:R-:W-:Y:S01]  /*1170*/  LOP3.LUT R6, R6, 0x1c0, RZ, 0xc0, !PT ;  /* 0x000001c006067812 */ /* 0x000fe200078ec0ff */
[----:B------:R-:W-:Y:S01]  /*1180*/  IMAD.MOV.U32 R22, RZ, RZ, R38 ;  /* 0x000000ffff167224 */ /* 0x000fe200078e0026 */
[----:B------:R-:W-:Y:S01]  /*1190*/  CS2R R110, SRZ ;  /* 0x00000000006e7805 */ /* 0x000fe2000001ff00 */
[C---:B------:R-:W-:Y:S01]  /*11a0*/  IMAD R0, R35.reuse, c[0x0][0x1d8], RZ ;  /* 0x0000760023007a24 */ /* 0x040fe200078e02ff */
[----:B------:R-:W-:Y:S01]  /*11b0*/  SHF.R.U32.HI R236, RZ, 0x3, R6 ;  /* 0x00000003ffec7819 */ /* 0x000fe20000011606 */
[----:B------:R-:W-:Y:S01]  /*11c0*/  IMAD.MOV.U32 R14, RZ, RZ, R36 ;  /* 0x000000ffff0e7224 */ /* 0x000fe200078e0024 */
[----:B------:R-:W-:Y:S01]  /*11d0*/  CS2R R108, SRZ ;  /* 0x00000000006c7805 */ /* 0x000fe2000001ff00 */
[----:B------:R-:W-:Y:S01]  /*11e0*/  IMAD R2, R35, c[0x0][0x1a8], RZ ;  /* 0x00006a0023027a24 */ /* 0x000fe200078e02ff */
[----:B------:R-:W-:Y:S01]  /*11f0*/  CS2R R106, SRZ ;  /* 0x00000000006a7805 */ /* 0x000fe2000001ff00 */
[----:B------:R-:W-:Y:S01]  /*1200*/  IMAD.SHL.U32 R7, R18, 0x8, RZ ;  /* 0x0000000812077824 */ /* 0x000fe200078e00ff */
[----:B------:R-:W-:Y:S01]  /*1210*/  CS2R R104, SRZ ;  /* 0x0000000000687805 */ /* 0x000fe2000001ff00 */
[C---:B------:R-:W-:Y:S01]  /*1220*/  IMAD R0, R34.reuse, c[0x0][0x1dc], R0 ;  /* 0x0000770022007a24 */ /* 0x040fe200078e0200 */
[----:B------:R-:W-:Y:S01]  /*1230*/  CS2R R102, SRZ ;  /* 0x0000000000667805 */ /* 0x000fe2000001ff00 */
[C---:B------:R-:W-:Y:S01]  /*1240*/  IMAD.WIDE.U32 R22, R34.reuse, c[0x0][0x1d8], R22 ;  /* 0x0000760022167a25 */ /* 0x040fe200078e0016 */
[----:B------:R-:W-:Y:S01]  /*1250*/  LOP3.LUT R7, R7, 0x18, RZ, 0xc0, !PT ;  /* 0x0000001807077812 */ /* 0x000fe200078ec0ff */
[----:B------:R-:W-:Y:S01]  /*1260*/  CS2R R100, SRZ ;  /* 0x0000000000647805 */ /* 0x000fe2000001ff00 */
[----:B------:R-:W-:Y:S01]  /*1270*/  CS2R R98, SRZ ;  /* 0x0000000000627805 */ /* 0x000fe2000001ff00 */
[----:B------:R-:W-:Y:S01]  /*1280*/  IMAD R2, R34, c[0x0][0x1ac], R2 ;  /* 0x00006b0022027a24 */ /* 0x000fe200078e0202 */
[----:B------:R-:W-:Y:S01]  /*1290*/  LEA R38, P3, R22, c[0x0][0x1c0], 0x1 ;  /* 0x0000700016267a11 */ /* 0x000fe200078608ff */
[----:B------:R-:W-:Y:S01]  /*12a0*/  IMAD.WIDE.U32 R14, R34, c[0x0][0x1a8], R14 ;  /* 0x00006a00220e7a25 */ /* 0x000fe200078e000e */
[----:B------:R-:W-:Y:S01]  /*12b0*/  LOP3.LUT R236, R236, R6, R7, 0x1e, !PT ;  /* 0x00000006ecec7212 */ /* 0x000fe200078e1e07 */
[----:B------:R-:W-:Y:S01]  /*12c0*/  CS2R R96, SRZ ;  /* 0x0000000000607805 */ /* 0x000fe2000001ff00 */
[----:B------:R-:W-:Y:S01]  /*12d0*/  CS2R R94, SRZ ;  /* 0x00000000005e7805 */ /* 0x000fe2000001ff00 */
[----:B------:R-:W-:Y:S01]  /*12e0*/  IMAD.IADD R0, R23, 0x1, R0 ;  /* 0x0000000117007824 */ /* 0x000fe200078e0200 */
[----:B------:R-:W-:Y:S01]  /*12f0*/  LEA R34, P2, R14, c[0x0][0x190], 0x1 ;  /* 0x000064000e227a11 */ /* 0x000fe200078408ff */
[----:B------:R-:W-:Y:S01]  /*1300*/  IMAD.SHL.U32 R230, R12, 0x400, RZ ;  /* 0x000004000ce67824 */ /* 0x000fe200078e00ff */
[----:B------:R-:W-:Y:S01]  /*1310*/  CS2R R92, SRZ ;  /* 0x00000000005c7805 */ /* 0x000fe2000001ff00 */
[----:B------:R-:W-:Y:S01]  /*1320*/  IMAD.IADD R2, R15, 0x1, R2 ;  /* 0x000000010f027824 */ /* 0x000fe200078e0202 */
[----:B------:R-:W-:Y:S01]  /*1330*/  LEA.HI.X R39, R22, c[0x0][0x1c4], R0, 0x1, P3 ;  /* 0x0000710016277a11 */ /* 0x000fe200018f0c00 */
[----:B------:R-:W-:Y:S01]  /*1340*/  IMAD.MOV.U32 R15, RZ, RZ, c[0x0][0x1d8] ;  /* 0x00007600ff0f7624 */ /* 0x000fe200078e00ff */
[----:B------:R-:W-:Y:S01]  /*1350*/  SHF.R.S32.HI R22, RZ, 0x1f, R3 ;  /* 0x0000001fff167819 */ /* 0x000fe20000011403 */
[----:B------:R-:W-:Y:S01]  /*1360*/  IMAD.WIDE.U32 R42, R25, c[0x0][0x178], R30 ;  /* 0x00005e00192a7a25 */ /* 0x000fe200078e001e */
[----:B------:R-:W-:Y:S01]  /*1370*/  LEA.HI.X R35, R14, c[0x0][0x194], R2, 0x1, P2 ;  /* 0x000065000e237a11 */ /* 0x000fe200010f0c02 */
[----:B------:R-:W-:Y:S01]  /*1380*/  CS2R R90, SRZ ;  /* 0x00000000005a7805 */ /* 0x000fe2000001ff00 */
[----:B------:R-:W-:Y:S01]  /*1390*/  LEA R36, P3, R15, R38, 0x6 ;  /* 0x000000260f247211 */ /* 0x000fe200078630ff */
[C---:B------:R-:W-:Y:S01]  /*13a0*/  IMAD R32, R25.reuse, c[0x0][0x20c], R32 ;  /* 0x0000830019207a24 */ /* 0x040fe200078e0220 */
[----:B------:R-:W-:Y:S01]  /*13b0*/  CS2R R88, SRZ ;  /* 0x0000000000587805 */ /* 0x000fe2000001ff00 */
[----:B------:R-:W-:Y:S01]  /*13c0*/  IMAD.WIDE.U32 R24, R25, c[0x0][0x208], R30 ;  /* 0x0000820019187a25 */ /* 0x000fe200078e001e */
[----:B------:R-:W-:Y:S01]  /*13d0*/  CS2R R86, SRZ ;  /* 0x0000000000567805 */ /* 0x000fe2000001ff00 */
[----:B------:R-:W-:Y:S01]  /*13e0*/  CS2R R84, SRZ ;  /* 0x0000000000547805 */ /* 0x000fe2000001ff00 */
[----:B------:R-:W-:Y:S01]  /*13f0*/  CS2R R82, SRZ ;  /* 0x0000000000527805 */ /* 0x000fe2000001ff00 */
[----:B------:R-:W-:Y:S01]  /*1400*/  IMAD R5, R5, 0x2, R230 ;  /* 0x0000000205057824 */ /* 0x000fe200078e02e6 */
[----:B------:R-:W-:Y:S01]  /*1410*/  CS2R R80, SRZ ;  /* 0x0000000000507805 */ /* 0x000fe2000001ff00 */
[----:B------:R-:W-:Y:S01]  /*1420*/  IMAD.MOV.U32 R0, RZ, RZ, c[0x0][0x1dc] ;  /* 0x00007700ff007624 */ /* 0x000fe200078e00ff */
[----:B------:R-:W-:Y:S01]  /*1430*/  CS2R R78, SRZ ;  /* 0x00000000004e7805 */ /* 0x000fe2000001ff00 */
[----:B------:R-:W-:Y:S01]  /*1440*/  IMAD.MOV.U32 R11, RZ, RZ, c[0x0][0x1a8] ;  /* 0x00006a00ff0b7624 */ /* 0x000fe200078e00ff */
[----:B------:R-:W-:Y:S01]  /*1450*/  CS2R R76, SRZ ;  /* 0x00000000004c7805 */ /* 0x000fe2000001ff00 */
[----:B------:R-:W-:Y:S01]  /*1460*/  IMAD.IADD R33, R25, 0x1, R32 ;  /* 0x0000000119217824 */ /* 0x000fe200078e0220 */
[----:B------:R-:W-:Y:S01]  /*1470*/  LEA.HI.X R37, R15, R39, R0, 0x6, P3 ;  /* 0x000000270f257211 */ /* 0x000fe200018f3400 */
[----:B------:R-:W-:Y:S01]  /*1480*/  IMAD.IADD R236, R5, 0x1, R236 ;  /* 0x0000000105ec7824 */ /* 0x000fe200078e02ec */
[----:B------:R-:W-:Y:S01]  /*1490*/  IADD3 R15, R30, 0x80, RZ ;  /* 0x000000801e0f7810 */ /* 0x000fe20007ffe0ff */
[----:B------:R-:W-:Y:S01]  /*14a0*/  IMAD.MOV.U32 R32, RZ, RZ, R24 ;  /* 0x000000ffff207224 */ /* 0x000fe200078e0018 */
[----:B------:R-:W-:Y:S01]  /*14b0*/  LEA R24, P2, R11, R34, 0x6 ;  /* 0x000000220b187211 */ /* 0x000fe200078430ff */
[----:B------:R-:W-:Y:S01]  /*14c0*/  IMAD.MOV.U32 R5, RZ, RZ, c[0x0][0x1ac] ;  /* 0x00006b00ff057624 */ /* 0x000fe200078e00ff */
[----:B------:R-:W-:Y:S01]  /*14d0*/  ISETP.GE.AND P3, PT, R16, c[0x0][0x1cc], PT ;  /* 0x0000730010007a0c */ /* 0x000fe20003f66270 */
[----:B------:R-:W-:Y:S01]  /*14e0*/  IMAD.SHL.U32 R235, R235, 0x2, RZ ;  /* 0x00000002ebeb7824 */ /* 0x000fe200078e00ff */
[----:B------:R-:W-:Y:S01]  /*14f0*/  CS2R R74, SRZ ;  /* 0x00000000004a7805 */ /* 0x000fe2000001ff00 */
[----:B------:R-:W-:Y:S01]  /*1500*/  IMAD.IADD R41, R43, 0x1, R40 ;  /* 0x000000012b297824 */ /* 0x000fe200078e0228 */
[----:B------:R-:W-:Y:S01]  /*1510*/  LEA.HI.X R25, R11, R35, R5, 0x6, P2 ;  /* 0x000000230b197211 */ /* 0x000fe200010f3405 */
[----:B------:R-:W-:Y:S01]  /*1520*/  IMAD.MOV.U32 R40, RZ, RZ, R42 ;  /* 0x000000ffff287224 */ /* 0x000fe200078e002a */
[----:B------:R-:W-:Y:S01]  /*1530*/  ISETP.GE.AND P2, PT, R15, c[0x0][0x1cc], PT ;  /* 0x000073000f007a0c */ /* 0x000fe20003f46270 */
[----:B------:R-:W-:Y:S01]  /*1540*/  @!PT LDS RZ, [RZ] ;  /* 0x00000000fffff984 */ /* 0x000fe20000000800 */
[----:B------:R-:W-:Y:S01]  /*1550*/  @!PT LDS RZ, [RZ] ;  /* 0x00000000fffff984 */ /* 0x000fe20000000800 */
[----:B------:R-:W-:Y:S01]  /*1560*/  @!PT LDS RZ, [RZ] ;  /* 0x00000000fffff984 */ /* 0x000fe20000000800 */
[----:B------:R1:W-:Y:S01]  /*1570*/  LDGSTS.E.BYPASS.LTC128B.128 [R235+0x6080], [R38.64], !P5 ;  /* 0x0608000026eb7fae */ /* 0x0003e2000e901d50 */
[C---:B------:R-:W-:Y:S01]  /*1580*/  ISETP.LT.OR P6, PT, R19.reuse, 0x1, P3 ;  /* 0x000000011300780c */ /* 0x040fe20001fc1670 */
[----:B------:R-:W-:Y:S01]  /*1590*/  IMAD R2, R22, c[0x0][0x180], RZ ;  /* 0x0000600016027a24 */ /* 0x000fe200078e02ff */
[----:B------:R-:W-:Y:S01]  /*15a0*/  ISETP.LT.OR P5, PT, R19, 0x1, P2 ;  /* 0x000000011300780c */ /* 0x000fe200017a1670 */
[----:B------:R-:W-:Y:S01]  /*15b0*/  IMAD.WIDE.U32 R244, R3, c[0x0][0x180], R40 ;  /* 0x0000600003f47a25 */ /* 0x000fe200078e0028 */
[C---:B------:R-:W-:Y:S01]  /*15c0*/  ISETP.LT.OR P3, PT, R19.reuse, 0x21, P3 ;  /* 0x000000211300780c */ /* 0x040fe20001f61670 */
[----:B------:R-:W-:Y:S01]  /*15d0*/  CS2R R72, SRZ ;  /* 0x0000000000487805 */ /* 0x000fe2000001ff00 */
[----:B------:R-:W-:Y:S01]  /*15e0*/  ISETP.LT.OR P2, PT, R19, 0x21, P2 ;  /* 0x000000211300780c */ /* 0x000fe20001741670 */
[----:B------:R-:W-:Y:S01]  /*15f0*/  IMAD R0, R3, c[0x0][0x184], R2 ;  /* 0x0000610003007a24 */ /* 0x000fe200078e0202 */
[----:B------:R-:W-:Y:S01]  /*1600*/  SEL R11, R238, RZ, !P1 ;  /* 0x000000ffee0b7207 */ /* 0x000fe20004800000 */
[----:B------:R-:W-:Y:S01]  /*1610*/  IMAD.SHL.U32 R236, R236, 0x2, RZ ;  /* 0x00000002ecec7824 */ /* 0x000fe200078e00ff */
[----:B------:R-:W-:Y:S01]  /*1620*/  ISETP.GE.AND P1, PT, R30, c[0x0][0x19c], PT ;  /* 0x000067001e007a0c */ /* 0x000fe20003f26270 */
[----:B------:R-:W-:Y:S01]  /*1630*/  IMAD.IADD R245, R245, 0x1, R0 ;  /* 0x00000001f5f57824 */ /* 0x000fe200078e0200 */
[----:B------:R-:W-:Y:S01]  /*1640*/  CS2R R70, SRZ ;  /* 0x0000000000467805 */ /* 0x000fe2000001ff00 */
[----:B------:R1:W-:Y:S01]  /*1650*/  LDGSTS.E.BYPASS.LTC128B.128 [R235+0x8080], [R38.64+0x80], !P6 ;  /* 0x0808008026eb7fae */ /* 0x0003e2000f101d50 */
[C---:B------:R-:W-:Y:S01]  /*1660*/  IADD3 R0, R236.reuse, 0x12280, RZ ;  /* 0x00012280ec007810 */ /* 0x040fe20007ffe0ff */
[----:B------:R-:W-:Y:S01]  /*1670*/  IMAD.WIDE.U32 R244, R11, c[0x0][0x188], R244 ;  /* 0x000062000bf47a25 */ /* 0x000fe200078e00f4 */
[----:B------:R-:W-:Y:S01]  /*1680*/  IADD3 R234, R236, 0x122c0, RZ ;  /* 0x000122c0ecea7810 */ /* 0x000fe20007ffe0ff */
[----:B------:R1:W-:Y:S01]  /*1690*/  LDGSTS.E.BYPASS.LTC128B.128 [R235+0xa080], [R38.64+0x100], !P5 ;  /* 0x0a08010026eb7fae */ /* 0x0003e2000e901d50 */
[----:B------:R-:W-:Y:S01]  /*16a0*/  ISETP.GE.AND P5, PT, R16, c[0x0][0x19c], PT ;  /* 0x0000670010007a0c */ /* 0x000fe20003fa6270 */
[----:B------:R-:W-:Y:S01]  /*16b0*/  IMAD.U32 R23, RZ, RZ, UR4 ;  /* 0x00000004ff177e24 */ /* 0x000fe2000f8e00ff */
[----:B------:R-:W-:Y:S01]  /*16c0*/  @P0 IADD3 R234, R0, -0x40, RZ ;  /* 0xffffffc000ea0810 */ /* 0x000fe20007ffe0ff */
[----:B------:R2:W-:Y:S01]  /*16d0*/  LDGSTS.E.BYPASS.LTC128B.128 [R235+0x7080], [R36.64], !P4 ;  /* 0x0708000024eb7fae */ /* 0x0005e2000e101d50 */
[----:B------:R-:W-:Y:S01]  /*16e0*/  ISETP.GE.AND P4, PT, R15, c[0x0][0x19c], PT ;  /* 0x000067000f007a0c */ /* 0x000fe20003f86270 */
[----:B------:R-:W-:Y:S01]  /*16f0*/  IMAD R0, R13, c[0x0][0x188], RZ ;  /* 0x000062000d007a24 */ /* 0x000fe200078e02ff */
[C---:B------:R-:W-:Y:S01]  /*1700*/  ISETP.LT.OR P0, PT, R19.reuse, 0x1, P5 ;  /* 0x000000011300780c */ /* 0x040fe20002f01670 */
[----:B------:R2:W-:Y:S01]  /*1710*/  LDGSTS.E.BYPASS.LTC128B.128 [R235+0x9080], [R36.64+0x80], !P3 ;  /* 0x0908008024eb7fae */ /* 0x0005e2000d901d50 */
[----:B------:R-:W-:Y:S01]  /*1720*/  ISETP.LT.OR P6, PT, R19, 0x1, P4 ;  /* 0x000000011300780c */ /* 0x000fe200027c1670 */
[----:B------:R-:W-:Y:S01]  /*1730*/  IMAD R5, R11, c[0x0][0x18c], R0 ;  /* 0x000063000b057a24 */ /* 0x000fe200078e0200 */
[C---:B------:R-:W-:Y:S01]  /*1740*/  ISETP.LT.OR P5, PT, R19.reuse, 0x21, P5 ;  /* 0x000000211300780c */ /* 0x040fe20002fa1670 */
[----:B------:R2:W-:Y:S01]  /*1750*/  LDGSTS.E.BYPASS.LTC128B.128 [R235+0xb080], [R36.64+0x100], !P2 ;  /* 0x0b08010024eb7fae */ /* 0x0005e2000d101d50 */
[----:B------:R-:W-:Y:S01]  /*1760*/  ISETP.LT.OR P2, PT, R19, 0x1, P1 ;  /* 0x000000011300780c */ /* 0x000fe20000f41670 */
[----:B------:R-:W-:Y:S01]  /*1770*/  IMAD.IADD R232, R245, 0x1, R5 ;  /* 0x00000001f5e87824 */ /* 0x000fe200078e0205 */
[C---:B------:R-:W-:Y:S01]  /*1780*/  ISETP.LT.OR P1, PT, R19.reuse, 0x21, P1 ;  /* 0x000000211300780c */ /* 0x040fe20000f21670 */
[----:B------:R-:W0:Y:S01]  /*1790*/  LDGDEPBAR ;  /* 0x00000000000079af */ /* 0x000e220000000000 */
[----:B------:R-:W-:Y:S01]  /*17a0*/  ISETP.LT.OR P4, PT, R19, 0x21, P4 ;  /* 0x000000211300780c */ /* 0x000fe20002781670 */
[----:B------:R-:W-:Y:S01]  /*17b0*/  IMAD R240, R22, c[0x0][0x210], RZ ;  /* 0x0000840016f07a24 */ /* 0x000fe200078e02ff */
[----:B------:R-:W-:Y:S01]  /*17c0*/  LOP3.LUT P3, RZ, R9, 0x4, RZ, 0xc0, !PT ;  /* 0x0000000409ff7812 */ /* 0x000fe2000786c0ff */
[C---:B------:R-:W-:Y:S01]  /*17d0*/  IMAD.WIDE.U32 R32, R3.reuse, c[0x0][0x210], R32 ;  /* 0x0000840003207a25 */ /* 0x040fe200078e0020 */
[----:B------:R-:W-:Y:S01]  /*17e0*/  ULDC.64 UR4, c[0x0][0x208] ;  /* 0x0000820000047ab9 */ /* 0x000fe20000000a00 */
[----:B------:R-:W-:Y:S01]  /*17f0*/  CS2R R68, SRZ ;  /* 0x0000000000447805 */ /* 0x000fe2000001ff00 */
[----:B------:R-:W-:Y:S01]  /*1800*/  USHF.L.U64.HI UR9, UR4, UR9, UR5 ;  /* 0x0000000904097299 */ /* 0x000fe20008010205 */
[----:B------:R-:W-:Y:S01]  /*1810*/  IMAD R240, R3, c[0x0][0x214], R240 ;  /* 0x0000850003f07a24 */ /* 0x000fe200078e02f0 */
[----:B------:R-:W-:Y:S01]  /*1820*/  CS2R R66, SRZ ;  /* 0x0000000000427805 */ /* 0x000fe2000001ff00 */
[----:B------:R3:W-:Y:S01]  /*1830*/  LDGSTS.E.BYPASS.LTC128B.128 [R235+0x80], [R34.64], !P2 ;  /* 0x0008000022eb7fae */ /* 0x0007e2000d101d50 */
[----:B------:R-:W-:Y:S01]  /*1840*/  IMAD R20, R4, 0x800, R21 ;  /* 0x0000080004147824 */ /* 0x000fe200078e0215 */
[----:B------:R-:W-:Y:S01]  /*1850*/  UIMAD UR9, UR9, UR6, URZ ;  /* 0x00000006090972a4 */ /* 0x000fe2000f8e023f */
        /* <DEDUP_REMOVED lines=12> */
[----:B------:R-:W-:Y:S01]  /*1920*/  IMAD.MOV.U32 R21, RZ, RZ, c[0x0][0x178] ;  /* 0x00005e00ff157624 */ /* 0x000fe200078e00ff */
[----:B------:R4:W-:Y:S01]  /*1930*/  LDGSTS.E.BYPASS.LTC128B.128 [R235+0x3080], [R24.64+0x80], !P5 ;  /* 0x0308008018eb7fae */ /* 0x0009e2000e901d50 */
[----:B------:R-:W-:Y:S01]  /*1940*/  LOP3.LUT R231, R9, 0x8, R8, 0xf8, !PT ;  /* 0x0000000809e77812 */ /* 0x000fe200078ef808 */
[----:B------:R-:W-:Y:S01]  /*1950*/  IMAD.WIDE.U32 R240, R11, c[0x0][0x218], R240 ;  /* 0x000086000bf07a25 */ /* 0x000fe200078e00f0 */
[C---:B------:R-:W-:Y:S01]  /*1960*/  LEA R5, P2, R36.reuse, R244, 0x6 ;  /* 0x000000f424057211 */ /* 0x040fe200078430ff */
[----:B------:R4:W-:Y:S01]  /*1970*/  LDGSTS.E.BYPASS.LTC128B.128 [R235+0x5080], [R24.64+0x100], !P4 ;  /* 0x0508010018eb7fae */ /* 0x0009e2000e101d50 */
[----:B------:R-:W-:Y:S01]  /*1980*/  SHF.R.U32.HI R6, RZ, 0x3, R9 ;  /* 0x00000003ff067819 */ /* 0x000fe20000011609 */
[----:B------:R-:W-:Y:S01]  /*1990*/  IMAD.MOV.U32 R19, RZ, RZ, c[0x0][0x17c] ;  /* 0x00005f00ff137624 */ /* 0x000fe200078e00ff */
[----:B------:R-:W-:Y:S01]  /*19a0*/  LEA.HI.X R2, R36, R232, R23, 0x6, P2 ;  /* 0x000000e824027211 */ /* 0x000fe200010f3417 */
[----:B------:R-:W0:Y:S01]  /*19b0*/  LDGDEPBAR ;  /* 0x00000000000079af */ /* 0x000e220000000000 */
[----:B------:R-:W-:Y:S01]  /*19c0*/  ISETP.GE.AND P2, PT, R30, c[0x0][0x16c], PT ;  /* 0x00005b001e007a0c */ /* 0x000fe20003f46270 */
[----:B------:R-:W-:Y:S01]  /*19d0*/  USHF.L.U32 UR18, UR4, 0x6, URZ ;  /* 0x0000000604127899 */ /* 0x000fe2000800063f */
[----:B------:R-:W-:Y:S01]  /*19e0*/  SEL R14, RZ, 0x2, P1 ;  /* 0x00000002ff0e7807 */ /* 0x000fe20000800000 */
[----:B------:R-:W-:Y:S01]  /*19f0*/  IMAD.MOV.U32 R44, RZ, RZ, R240 ;  /* 0x000000ffff2c7224 */ /* 0x000fe200078e00f0 */
[----:B------:R-:W-:Y:S01]  /*1a00*/  SEL R249, RZ, 0x1, P2 ;  /* 0x00000001fff97807 */ /* 0x000fe20001000000 */
[----:B------:R-:W-:Y:S01]  /*1a10*/  UIMAD UR9, UR8, UR18, UR9 ;  /* 0x00000012080972a4 */ /* 0x000fe2000f8e0209 */
[C---:B-1----:R-:W-:Y:S01]  /*1a20*/  LEA R38, P2, R5.reuse, c[0x0][0x160], 0x1 ;  /* 0x0000580005267a11 */ /* 0x042fe200078408ff */
[----:B------:R-:W-:Y:S01]  /*1a30*/  IMAD.U32 R37, RZ, RZ, UR19 ;  /* 0x00000013ff257e24 */ /* 0x000fe2000f8e00ff */
[----:B------:R-:W-:Y:S01]  /*1a40*/  SEL R0, RZ, 0x4, P6 ;  /* 0x00000004ff007807 */ /* 0x000fe20003000000 */
[----:B------:R-:W-:Y:S01]  /*1a50*/  UMOV UR8, 0x5 ;  /* 0x0000000500087882 */ /* 0x000fe20000000000 */
[----:B------:R-:W-:Y:S01]  /*1a60*/  LEA.HI.X R39, R5, c[0x0][0x164], R2, 0x1, P2 ;  /* 0x0000590005277a11 */ /* 0x000fe200010f0c02 */
[----:B------:R-:W-:Y:S01]  /*1a70*/  IMAD R2, R13, c[0x0][0x218], RZ ;  /* 0x000086000d027a24 */ /* 0x000fe200078e02ff */
[----:B------:R-:W-:Y:S01]  /*1a80*/  LOP3.LUT R231, R231, R6, RZ, 0x3c, !PT ;  /* 0x00000006e7e77212 */ /* 0x000fe200078e3cff */
[----:B------:R-:W-:Y:S01]  /*1a90*/  IMAD.WIDE.U32 R36, R3, c[0x0][0x270], R28 ;  /* 0x00009c0003247a25 */ /* 0x000fe200078e001c */
[----:B------:R-:W-:Y:S01]  /*1aa0*/  LEA R32, P2, R21, R38, 0x6 ;  /* 0x0000002615207211 */ /* 0x000fe200078430ff */
[----:B------:R-:W-:Y:S01]  /*1ab0*/  USHF.L.U64.HI UR8, UR4, UR8, UR5 ;  /* 0x0000000804087299 */ /* 0x000fe20008010205 */
[----:B------:R-:W-:Y:S01]  /*1ac0*/  IADD3 R0, R0, R14, R249 ;  /* 0x0000000e00007210 */ /* 0x000fe20007ffe0f9 */
[----:B------:R-:W-:Y:S01]  /*1ad0*/  IMAD R5, R11, c[0x0][0x21c], R2 ;  /* 0x000087000b057a24 */ /* 0x000fe200078e0202 */
[----:B------:R-:W-:Y:S01]  /*1ae0*/  LEA.HI.X R33, R21, R39, R19, 0x6, P2 ;  /* 0x0000002715217211 */ /* 0x000fe200010f3413 */
[----:B------:R-:W-:Y:S01]  /*1af0*/  IMAD R2, R22, c[0x0][0x270], RZ ;  /* 0x00009c0016027a24 */ /* 0x000fe200078e02ff */
[C---:B------:R-:W-:Y:S01]  /*1b00*/  LOP3.LUT P5, RZ, R0.reuse, 0x1, RZ, 0xc0, !PT ;  /* 0x0000000100ff7812 */ /* 0x040fe200078ac0ff */
[----:B------:R-:W-:Y:S01]  /*1b10*/  IMAD.IADD R45, R241, 0x1, R5 ;  /* 0x00000001f12d7824 */ /* 0x000fe200078e0205 */
[----:B------:R-:W-:Y:S01]  /*1b20*/  LOP3.LUT P4, RZ, R0, 0x2, RZ, 0xc0, !PT ;  /* 0x0000000200ff7812 */ /* 0x000fe2000788c0ff */
[----:B------:R-:W-:-:S04]  /*1b30*/  DEPBAR.LE SB0, 0x1 ;  /* 0x000080400000791a */ /* 0x000fc80000000000 */
[----:B------:R-:W-:Y:S01]  /*1b40*/  IMAD.MOV.U32 R5, RZ, RZ, 0x20 ;  /* 0x00000020ff057424 */ /* 0x000fe200078e00ff */
[----:B------:R-:W-:Y:S01]  /*1b50*/  LOP3.LUT P2, RZ, R0, 0x4, RZ, 0xc0, !PT ;  /* 0x0000000400ff7812 */ /* 0x000fe2000784c0ff */
[----:B------:R-:W-:Y:S01]  /*1b60*/  IMAD.IADD R231, R20, 0x1, R231 ;  /* 0x0000000114e77824 */ /* 0x000fe200078e02e7 */
[----:B------:R1:W-:Y:S01]  /*1b70*/  STL.64 [R1], R44 ;  /* 0x0000002c01007387 */ /* 0x0003e20000100a00 */
[----:B------:R-:W-:Y:S01]  /*1b80*/  IMAD.MOV.U32 R0, RZ, RZ, 0x40 ;  /* 0x00000040ff007424 */ /* 0x000fe200078e00ff */
[----:B------:R-:W-:Y:S01]  /*1b90*/  UIADD3 UR5, UR7, 0x1, -UR14 ;  /* 0x0000000107057890 */ /* 0x000fe2000fffe80e */
[----:B------:R-:W-:Y:S01]  /*1ba0*/  IMAD R23, R3, c[0x0][0x274], R2 ;  /* 0x00009d0003177a24 */ /* 0x000fe200078e0202 */
[----:B------:R-:W-:Y:S01]  /*1bb0*/  SEL R2, R5, 0xffffffe0, !P0 ;  /* 0xffffffe005027807 */ /* 0x000fe20004000000 */
[----:B------:R-:W-:Y:S01]  /*1bc0*/  IMAD.SHL.U32 R231, R231, 0x2, RZ ;  /* 0x00000002e7e77824 */ /* 0x000fe200078e00ff */
[----:B------:R-:W-:Y:S01]  /*1bd0*/  BAR.SYNC.DEFER_BLOCKING 0x0 ;  /* 0x0000000000007b1d */ /* 0x000fe20000010000 */
[----:B------:R-:W-:Y:S01]  /*1be0*/  SEL R0, R0, 0xffffffc0, !P3 ;  /* 0xffffffc000007807 */ /* 0x000fe20005800000 */
[----:B------:R-:W-:Y:S01]  /*1bf0*/  IMAD.U32 R14, RZ, RZ, UR15 ;  /* 0x0000000fff0e7e24 */ /* 0x000fe2000f8e00ff */
[----:B------:R-:W-:Y:S01]  /*1c00*/  CS2R R62, SRZ ;  /* 0x00000000003e7805 */ /* 0x000fe2000001ff00 */
[C---:B------:R-:W-:Y:S01]  /*1c10*/  IMAD.IADD R227, R231.reuse, 0x1, R2 ;  /* 0x00000001e7e37824 */ /* 0x040fe200078e0202 */
[----:B------:R-:W-:Y:S01]  /*1c20*/  CS2R R60, SRZ ;  /* 0x00000000003c7805 */ /* 0x000fe2000001ff00 */
[----:B------:R-:W-:Y:S01]  /*1c30*/  IMAD.IADD R226, R231, 0x1, R0 ;  /* 0x00000001e7e27824 */ /* 0x000fe200078e0200 */
[----:B------:R-:W-:Y:S01]  /*1c40*/  IADD3 R19, -R237, UR13, -R14 ;  /* 0x0000000ded137c10 */ /* 0x000fe2000fffe90e */
[----:B------:R-:W-:Y:S01]  /*1c50*/  IMAD.IADD R225, R0, 0x1, R227 ;  /* 0x0000000100e17824 */ /* 0x000fe200078e02e3 */
[----:B------:R-:W-:Y:S01]  /*1c60*/  IADD3 R14, -R14, UR13, -R237 ;  /* 0x0000000d0e0e7c10 */ /* 0x000fe2000fffe9ed */
[----:B------:R-:W-:Y:S01]  /*1c70*/  IMAD.U32 R20, RZ, RZ, UR18 ;  /* 0x00000012ff147e24 */ /* 0x000fe2000f8e00ff */
[----:B------:R-:W-:Y:S01]  /*1c80*/  ISETP.LT.OR P3, PT, R19, 0x1, !P5 ;  /* 0x000000011300780c */ /* 0x000fe20006f61670 */
[----:B------:R-:W-:Y:S01]  /*1c90*/  IMAD.IADD R37, R37, 0x1, R23 ;  /* 0x0000000125257824 */ /* 0x000fe200078e0217 */
[C---:B------:R-:W-:Y:S01]  /*1ca0*/  ISETP.LT.OR P0, PT, R19.reuse, 0x1, !P4 ;  /* 0x000000011300780c */ /* 0x040fe20006701670 */
[----:B------:R-:W-:Y:S01]  /*1cb0*/  IMAD.WIDE.U32 R20, R20, UR6, R44 ;  /* 0x0000000614147c25 */ /* 0x000fe2000f8e002c */
[C---:B------:R-:W-:Y:S01]  /*1cc0*/  ISETP.LT.OR P5, PT, R19.reuse, 0x21, !P5 ;  /* 0x000000211300780c */ /* 0x040fe20006fa1670 */
[----:B------:R-:W-:Y:S01]  /*1cd0*/  CS2R R58, SRZ ;  /* 0x00000000003a7805 */ /* 0x000fe2000001ff00 */
[----:B------:R-:W-:Y:S01]  /*1ce0*/  ISETP.LT.OR P4, PT, R19, 0x21, !P4 ;  /* 0x000000211300780c */ /* 0x000fe20006781670 */
[----:B------:R-:W-:Y:S01]  /*1cf0*/  IMAD R246, R13, c[0x0][0x278], RZ ;  /* 0x00009e000df67a24 */ /* 0x000fe200078e02ff */
[----:B------:R-:W-:Y:S01]  /*1d00*/  IADD3 R2, R21, UR9, RZ ;  /* 0x0000000915027c10 */ /* 0x000fe2000fffe0ff */
[----:B------:R-:W-:Y:S01]  /*1d10*/  USHF.L.U32 UR9, UR4, 0x5, URZ ;  /* 0x0000000504097899 */ /* 0x000fe2000800063f */
[C---:B------:R-:W-:Y:S01]  /*1d20*/  IMAD.WIDE.U32 R40, R11.reuse, c[0x0][0x278], R36 ;  /* 0x00009e000b287a25 */ /* 0x040fe200078e0024 */
[----:B------:R-:W-:Y:S01]  /*1d30*/  USHF.R.S32.HI UR4, URZ, 0x1f, UR15 ;  /* 0x0000001f3f047899 */ /* 0x000fe2000801140f */
[----:B------:R-:W-:Y:S01]  /*1d40*/  SHF.R.S32.HI R23, RZ, 0x1f, R18 ;  /* 0x0000001fff177819 */ /* 0x000fe20000011412 */
[----:B------:R-:W2:Y:S01]  /*1d50*/  LDSM.16.M88.4 R148, [R231+0x6080] ;  /* 0x00608000e794783b */ /* 0x000ea20000000200 */
[----:B------:R-:W-:Y:S01]  /*1d60*/  IMAD R246, R11, c[0x0][0x27c], R246 ;  /* 0x00009f000bf67a24 */ /* 0x000fe200078e02f6 */
[----:B------:R-:W-:Y:S01]  /*1d70*/  CS2R R56, SRZ ;  /* 0x0000000000387805 */ /* 0x000fe2000001ff00 */
[----:B------:R-:W-:Y:S01]  /*1d80*/  IMAD.U32 R21, RZ, RZ, UR9 ;  /* 0x00000009ff157e24 */ /* 0x000fe2000f8e00ff */
[----:B------:R-:W2:Y:S01]  /*1d90*/  LDSM.16.M88.4 R152, [R227+0x6080] ;  /* 0x00608000e398783b */ /* 0x000ea20000000200 */
[C---:B----4-:R-:W-:Y:S01]  /*1da0*/  IMAD R24, R22.reuse, c[0x0][0x288], RZ ;  /* 0x0000a20016187a24 */ /* 0x050fe200078e02ff */
[----:B------:R-:W-:Y:S01]  /*1db0*/  LEA.HI R23, R23, R18, RZ, 0x2 ;  /* 0x0000001217177211 */ /* 0x000fe200078f10ff */
[----:B------:R-:W-:Y:S01]  /*1dc0*/  IMAD R22, R22, c[0x0][0x238], RZ ;  /* 0x00008e0016167a24 */ /* 0x000fe200078e02ff */
[----:B------:R-:W4:Y:S01]  /*1dd0*/  LDSM.16.M88.4 R156, [R226+0x6080] ;  /* 0x00608000e29c783b */ /* 0x000f220000000200 */
[----:B------:R-:W-:Y:S01]  /*1de0*/  IMAD.IADD R246, R41, 0x1, R246 ;  /* 0x0000000129f67824 */ /* 0x000fe200078e02f6 */
[----:B------:R-:W-:Y:S01]  /*1df0*/  LOP3.LUT R23, R23, 0x1ffffffc, RZ, 0xc0, !PT ;  /* 0x1ffffffc17177812 */ /* 0x000fe200078ec0ff */
[C---:B------:R-:W-:Y:S01]  /*1e00*/  IMAD R24, R3.reuse, c[0x0][0x28c], R24 ;  /* 0x0000a30003187a24 */ /* 0x040fe200078e0218 */
[----:B------:R-:W2:Y:S01]  /*1e10*/  LDSM.16.M88.4 R168, [R231+0x8080] ;  /* 0x00808000e7a8783b */ /* 0x000ea20000000200 */
[C---:B------:R-:W-:Y:S01]  /*1e20*/  IMAD R22, R3.reuse, c[0x0][0x23c], R22 ;  /* 0x00008f0003167a24 */ /* 0x040fe200078e0216 */
[----:B------:R-:W-:Y:S01]  /*1e30*/  CS2R R54, SRZ ;  /* 0x0000000000367805 */ /* 0x000fe2000001ff00 */
[----:B------:R-:W-:Y:S01]  /*1e40*/  IMAD.WIDE.U32 R28, R3, c[0x0][0x288], R28 ;  /* 0x0000a200031c7a25 */ /* 0x000fe200078e001c */
[----:B------:R-:W2:Y:S01]  /*1e50*/  LDSM.16.M88.4 R172, [R227+0x8080] ;  /* 0x00808000e3ac783b */ /* 0x000ea20000000200 */
[----:B------:R-:W-:Y:S01]  /*1e60*/  CS2R R52, SRZ ;  /* 0x0000000000347805 */ /* 0x000fe2000001ff00 */
[----:B------:R-:W-:Y:S01]  /*1e70*/  CS2R R50, SRZ ;  /* 0x0000000000327805 */ /* 0x000fe2000001ff00 */
[----:B------:R-:W-:Y:S01]  /*1e80*/  IMAD.IADD R27, R27, 0x1, R22 ;  /* 0x000000011b1b7824 */ /* 0x000fe200078e0216 */
[----:B------:R-:W2:Y:S01]  /*1e90*/  LDSM.16.M88.4 R176, [R226+0x8080] ;  /* 0x00808000e2b0783b */ /* 0x000ea20000000200 */
[----:B------:R-:W-:Y:S01]  /*1ea0*/  LOP3.LUT R22, R17, 0xfffffff0, RZ, 0xc0, !PT ;  /* 0xfffffff011167812 */ /* 0x000fe200078ec0ff */
[----:B------:R-:W-:Y:S01]  /*1eb0*/  IMAD.IADD R247, R18, 0x1, -R23 ;  /* 0x0000000112f77824 */ /* 0x000fe200078e0a17 */
[----:B------:R-:W-:Y:S01]  /*1ec0*/  CS2R R48, SRZ ;  /* 0x0000000000307805 */ /* 0x000fe2000001ff00 */
[----:B------:R-:W2:Y:S01]  /*1ed0*/  LDSM.16.M88.4 R184, [R231+0xa080] ;  /* 0x00a08000e7b8783b */ /* 0x000ea20000000200 */
[C---:B------:R-:W-:Y:S01]  /*1ee0*/  IMAD R18, R13.reuse, c[0x0][0x290], RZ ;  /* 0x0000a4000d127a24 */ /* 0x040fe200078e02ff */
[----:B------:R-:W-:Y:S01]  /*1ef0*/  CS2R R46, SRZ ;  /* 0x00000000002e7805 */ /* 0x000fe2000001ff00 */
[----:B------:R-:W-:Y:S01]  /*1f00*/  IMAD R242, R13, c[0x0][0x240], RZ ;  /* 0x000090000df27a24 */ /* 0x000fe200078e02ff */
[----:B------:R-:W2:Y:S01]  /*1f10*/  LDSM.16.M88.4 R188, [R227+0xa080] ;  /* 0x00a08000e3bc783b */ /* 0x000ea20000000200 */
[----:B------:R-:W-:Y:S01]  /*1f20*/  IMAD.IADD R13, R233, 0x1, -R22 ;  /* 0x00000001e90d7824 */ /* 0x000fe200078e0a16 */
[----:B-1----:R-:W-:Y:S01]  /*1f30*/  CS2R R44, SRZ ;  /* 0x00000000002c7805 */ /* 0x002fe2000001ff00 */
[----:B------:R-:W-:Y:S01]  /*1f40*/  IMAD R243, R11, c[0x0][0x294], R18 ;  /* 0x0000a5000bf37a24 */ /* 0x000fe200078e0212 */
[----:B------:R-:W1:Y:S01]  /*1f50*/  LDSM.16.M88.4 R192, [R226+0xa080] ;  /* 0x00a08000e2c0783b */ /* 0x000e620000000200 */
[----:B------:R-:W-:Y:S01]  /*1f60*/  IMAD.SHL.U32 R12, R12, 0x10, RZ ;  /* 0x000000100c0c7824 */ /* 0x000fe200078e00ff */
[----:B------:R-:W-:Y:S01]  /*1f70*/  SHF.R.S32.HI R18, RZ, 0x1f, R13 ;  /* 0x0000001fff127819 */ /* 0x000fe2000001140d */
[----:B------:R-:W-:Y:S01]  /*1f80*/  IMAD.IADD R10, R233, 0x1, -R10 ;  /* 0x00000001e90a7824 */ /* 0x000fe200078e0a0a */
[----:B------:R-:W1:Y:S01]  /*1f90*/  LDSM.16.M88.4 R164, [R225+0x6080] ;  /* 0x00608000e1a4783b */ /* 0x000e620000000200 */
[C---:B------:R-:W-:Y:S01]  /*1fa0*/  IMAD R242, R11.reuse, c[0x0][0x244], R242 ;  /* 0x000091000bf27a24 */ /* 0x040fe200078e02f2 */
[----:B------:R-:W-:Y:S01]  /*1fb0*/  LEA.HI R18, R18, R13, RZ, 0x3 ;  /* 0x0000000d12127211 */ /* 0x000fe200078f18ff */
[----:B------:R-:W-:Y:S01]  /*1fc0*/  IMAD.WIDE.U32 R132, R11, c[0x0][0x240], R26 ;  /* 0x000090000b847a25 */ /* 0x000fe200078e001a */
[----:B------:R-:W1:Y:S01]  /*1fd0*/  LDSM.16.M88.4 R180, [R225+0x8080] ;  /* 0x00808000e1b4783b */ /* 0x000e620000000200 */
[----:B------:R-:W-:Y:S01]  /*1fe0*/  LOP3.LUT R9, R9, 0x10, R12, 0xf8, !PT ;  /* 0x0000001009097812 */ /* 0x000fe200078ef80c */
[----:B------:R-:W-:Y:S01]  /*1ff0*/  CS2R R42, SRZ ;  /* 0x00000000002a7805 */ /* 0x000fe2000001ff00 */
[----:B------:R-:W-:Y:S01]  /*2000*/  LOP3.LUT R22, R18, 0xfffffff8, RZ, 0xc0, !PT ;  /* 0xfffffff812167812 */ /* 0x000fe200078ec0ff */
[----:B------:R-:W1:Y:S01]  /*2010*/  LDSM.16.M88.4 R196, [R225+0xa080] ;  /* 0x00a08000e1c4783b */ /* 0x000e620000000200 */
[----:B------:R-:W-:Y:S01]  /*2020*/  LOP3.LUT R9, R9, 0x8, R8, 0xf8, !PT ;  /* 0x0000000809097812 */ /* 0x000fe200078ef808 */
[----:B------:R-:W-:Y:S01]  /*2030*/  IMAD.U32 R252, RZ, RZ, UR5 ;  /* 0x00000005fffc7e24 */ /* 0x000fe2000f8e00ff */
[----:B------:R-:W-:Y:S01]  /*2040*/  UIADD3 UR7, UR7, -UR13, URZ ;  /* 0x8000000d07077290 */ /* 0x000fe2000fffe03f */
[----:B------:R-:W-:Y:S01]  /*2050*/  BAR.SYNC.DEFER_BLOCKING 0x0 ;  /* 0x0000000000007b1d */ /* 0x000fe20000010000 */
[----:B------:R-:W-:Y:S01]  /*2060*/  IMAD.IADD R13, R13, 0x1, -R22 ;  /* 0x000000010d0d7824 */ /* 0x000fe200078e0a16 */
[----:B------:R-:W-:Y:S01]  /*2070*/  LOP3.LUT R9, R9, R6, RZ, 0x3c, !PT ;  /* 0x0000000609097212 */ /* 0x000fe200078e3cff */
[----:B------:R-:W-:Y:S01]  /*2080*/  IMAD.IADD R242, R133, 0x1, R242 ;  /* 0x0000000185f27824 */ /* 0x000fe200078e02f2 */
[----:B------:R-:W-:Y:S01]  /*2090*/  UISETP.GT.AND UP1, UPT, UR10, -0x1, UPT ;  /* 0xffffffff0a00788c */ /* 0x000fe2000bf24270 */
[----:B------:R-:W-:Y:S01]  /*20a0*/  IMAD.SHL.U32 R6, R13, 0x40, RZ ;  /* 0x000000400d067824 */ /* 0x000fe200078e00ff */
[----:B------:R5:W-:Y:S01]  /*20b0*/  STL.64 [R1+0x18], R40 ;  /* 0x0000182801007387 */ /* 0x000be20000100a00 */
[----:B------:R-:W-:-:S02]  /*20c0*/  IMAD R229, R4, 0x200, R9 ;  /* 0x0000020004e57824 */ /* 0x000fc400078e0209 */
[----:B------:R-:W-:Y:S02]  /*20d0*/  IMAD.SHL.U32 R9, R18, 0x40, RZ ;  /* 0x0000004012097824 */ /* 0x000fe400078e00ff */
[C---:B------:R-:W-:Y:S02]  /*20e0*/  IMAD R0, R229.reuse, 0x2, R0 ;  /* 0x00000002e5007824 */ /* 0x040fe400078e0200 */
[----:B------:R-:W-:Y:S01]  /*20f0*/  IMAD.SHL.U32 R229, R229, 0x2, RZ ;  /* 0x00000002e5e57824 */ /* 0x000fe200078e00ff */
[----:B------:R-:W-:Y:S01]  /*2100*/  LOP3.LUT R9, R9, 0xfffffe00, RZ, 0xc0, !PT ;  /* 0xfffffe0009097812 */ /* 0x000fe200078ec0ff */
[----:B------:R-:W-:Y:S01]  /*2110*/  @!PT LDS RZ, [RZ] ;  /* 0x00000000fffff984 */ /* 0x000fe20000000800 */
[----:B------:R-:W-:Y:S01]  /*2120*/  @!PT LDS RZ, [RZ] ;  /* 0x00000000fffff984 */ /* 0x000fe20000000800 */
[----:B------:R-:W-:Y:S01]  /*2130*/  @!PT LDS RZ, [RZ] ;  /* 0x00000000fffff984 */ /* 0x000fe20000000800 */
[----:B------:R1:W-:Y:S01]  /*2140*/  LDGSTS.E.BYPASS.LTC128B.128 [R235+0x6080], [R38.64], !P3 ;  /* 0x0608000026eb7fae */ /* 0x0003e2000d901d50 */
[C---:B------:R-:W-:Y:S02]  /*2150*/  ISETP.LT.OR P3, PT, R19.reuse, 0x1, !P2 ;  /* 0x000000011300780c */ /* 0x040fe40005761670 */
[----:B------:R-:W-:Y:S01]  /*2160*/  ISETP.LT.OR P2, PT, R19, 0x21, !P2 ;  /* 0x000000211300780c */ /* 0x000fe20005741670 */
[----:B------:R1:W-:Y:S01]  /*2170*/  LDGSTS.E.BYPASS.LTC128B.128 [R235+0x8080], [R38.64+0x80], !P0 ;  /* 0x0808008026eb7fae */ /* 0x0003e2000c101d50 */
[----:B---3--:R-:W-:Y:S01]  /*2180*/  LEA R34, P0, R20, c[0x0][0x1f0], 0x1 ;  /* 0x00007c0014227a11 */ /* 0x008fe200078008ff */
[----:B------:R-:W-:-:S03]  /*2190*/  IMAD.U32 R19, RZ, RZ, UR9 ;  /* 0x00000009ff137e24 */ /* 0x000fc6000f8e00ff */
[----:B------:R-:W-:Y:S01]  /*21a0*/  LEA.HI.X R35, R20, c[0x0][0x1f4], R2, 0x1, P0 ;  /* 0x00007d0014237a11 */ /* 0x000fe200000f0c02 */
[----:B------:R-:W-:Y:S01]  /*21b0*/  IMAD.U32 R2, RZ, RZ, UR8 ;  /* 0x00000008ff027e24 */ /* 0x000fe2000f8e00ff */
[----:B------:R-:W-:-:S03]  /*21c0*/  LEA R20, P0, R21, R34, 0x1 ;  /* 0x0000002215147211 */ /* 0x000fc600078008ff */
[----:B------:R1:W-:Y:S01]  /*21d0*/  LDGSTS.E.BYPASS.LTC128B.128 [R235+0xa080], [R38.64+0x100], !P3 ;  /* 0x0a08010026eb7fae */ /* 0x0003e2000d901d50 */
[----:B------:R-:W-:Y:S02]  /*21e0*/  ISETP.GT.AND P3, PT, R233, 0xf, PT ;  /* 0x0000000fe900780c */ /* 0x000fe40003f64270 */
[----:B------:R-:W-:Y:S01]  /*21f0*/  LEA.HI.X R21, R19, R35, R2, 0x1, P0 ;  /* 0x0000002313157211 */ /* 0x000fe200000f0c02 */
[----:B------:R3:W-:Y:S01]  /*2200*/  LDGSTS.E.BYPASS.LTC128B.128 [R235+0x7080], [R32.64], !P5 ;  /* 0x0708000020eb7fae */ /* 0x0007e2000e901d50 */
[C---:B------:R-:W-:Y:S01]  /*2210*/  ISETP.GE.AND P5, PT, R30.reuse, c[0x0][0x1fc], PT ;  /* 0x00007f001e007a0c */ /* 0x040fe20003fa6270 */
[----:B------:R-:W-:Y:S02]  /*2220*/  IMAD.MOV.U32 R19, RZ, RZ, c[0x0][0x2a8] ;  /* 0x0000aa00ff137624 */ /* 0x000fe400078e00ff */
[----:B------:R3:W-:Y:S01]  /*2230*/  LDGSTS.E.BYPASS.LTC128B.128 [R235+0x9080], [R32.64+0x80], !P4 ;  /* 0x0908008020eb7fae */ /* 0x0007e2000e101d50 */
[----:B------:R-:W-:-:S03]  /*2240*/  ISETP.GE.AND P4, PT, R30, c[0x0][0x1fc], PT ;  /* 0x00007f001e007a0c */ /* 0x000fc60003f86270 */
[----:B------:R3:W-:Y:S01]  /*2250*/  LDGSTS.E.BYPASS.LTC128B.128 [R235+0xb080], [R32.64+0x100], !P2 ;  /* 0x0b08010020eb7fae */ /* 0x0007e2000d101d50 */
[----:B------:R-:W-:Y:S01]  /*2260*/  ISETP.GE.AND P2, PT, R16, c[0x0][0x1fc], PT ;  /* 0x00007f0010007a0c */ /* 0x000fe20003f46270 */
[----:B------:R-:W-:Y:S01]  /*2270*/  @!P3 IMAD.SHL.U32 R25, R233, 0x10, RZ ;  /* 0x00000010e919b824 */ /* 0x000fe200078e00ff */
[----:B------:R-:W-:Y:S02]  /*2280*/  @!P3 IADD3 R2, P0, R40, UR15, RZ ;  /* 0x0000000f2802bc10 */ /* 0x000fe4000ff1e0ff */
[----:B-----5:R-:W-:Y:S02]  /*2290*/  CS2R R40, SRZ ;  /* 0x0000000000287805 */ /* 0x020fe4000001ff00 */
[----:B------:R-:W-:Y:S02]  /*22a0*/  @!P3 IADD3.X R3, R246, UR4, RZ, P0, !PT ;  /* 0x00000004f603bc10 */ /* 0x000fe400087fe4ff */
[----:B------:R-:W-:-:S04]  /*22b0*/  @!P3 LEA R36, P0, R2, c[0x0][0x258], 0x2 ;  /* 0x000096000224ba11 */ /* 0x000fc800078010ff */
[----:B------:R-:W-:Y:S02]  /*22c0*/  @!P3 LEA.HI.X R37, R2, c[0x0][0x25c], R3, 0x2, P0 ;  /* 0x000097000225ba11 */ /* 0x000fe400000f1403 */
[----:B------:R-:W-:Y:S02]  /*22d0*/  ISETP.LT.OR P0, PT, R14, 0x1, P4 ;  /* 0x000000010e00780c */ /* 0x000fe40002701670 */
[----:B------:R-:W-:Y:S01]  /*22e0*/  SEL R3, RZ, 0xffffffff, P1 ;  /* 0xffffffffff037807 */ /* 0x000fe20000800000 */
[----:B------:R5:W-:Y:S01]  /*22f0*/  @!P3 LDGSTS.E.BYPASS.LTC128B.128 [R25+0x12080], [R36.64] ;  /* 0x120800002419bfae */ /* 0x000be2000b901d50 */
[----:B------:R-:W-:Y:S02]  /*2300*/  ISETP.GE.AND P1, PT, R16, c[0x0][0x1fc], PT ;  /* 0x00007f0010007a0c */ /* 0x000fe40003f26270 */
[----:B------:R-:W-:Y:S01]  /*2310*/  SEL R2, RZ, 0x1, P5 ;  /* 0x00000001ff027807 */ /* 0x000fe20002800000 */
[----:B------:R-:W0:Y:S01]  /*2320*/  LDGDEPBAR ;  /* 0x00000000000079af */ /* 0x000e220000000000 */
[----:B------:R-:W-:Y:S01]  /*2330*/  SEL R16, RZ, 0xffffffff, P1 ;  /* 0xffffffffff107807 */ /* 0x000fe20000800000 */
[----:B------:R-:W-:Y:S01]  /*2340*/  IMAD.SHL.U32 R8, R3, 0x2, RZ ;  /* 0x0000000203087824 */ /* 0x000fe200078e00ff */
[----:B------:R-:W-:-:S02]  /*2350*/  ISETP.GE.AND P1, PT, R15, c[0x0][0x1fc], PT ;  /* 0x00007f000f007a0c */ /* 0x000fc40003f26270 */
[C---:B------:R-:W-:Y:S01]  /*2360*/  ISETP.LT.OR P5, PT, R14.reuse, 0x1, P2 ;  /* 0x000000010e00780c */ /* 0x040fe200017a1670 */
[----:B------:R3:W-:Y:S01]  /*2370*/  LDGSTS.E.BYPASS.LTC128B.128 [R235+0xc080], [R34.64], !P0 ;  /* 0x0c08000022eb7fae */ /* 0x0007e2000c101d50 */
[----:B------:R-:W-:Y:S01]  /*2380*/  ISETP.LT.OR P0, PT, R14, 0x1, P1 ;  /* 0x000000010e00780c */ /* 0x000fe20000f01670 */
[----:B------:R-:W-:Y:S01]  /*2390*/  IMAD.SHL.U32 R3, R16, 0x2, RZ ;  /* 0x0000000210037824 */ /* 0x000fe200078e00ff */
[C---:B------:R-:W-:Y:S02]  /*23a0*/  ISETP.LT.OR P4, PT, R14.reuse, 0x21, P4 ;  /* 0x000000210e00780c */ /* 0x040fe40002781670 */
[C---:B------:R-:W-:Y:S02]  /*23b0*/  ISETP.LT.OR P2, PT, R14.reuse, 0x21, P2 ;  /* 0x000000210e00780c */ /* 0x040fe40001741670 */
[----:B------:R-:W-:Y:S02]  /*23c0*/  ISETP.LT.OR P1, PT, R14, 0x21, P1 ;  /* 0x000000210e00780c */ /* 0x000fe40000f21670 */
[----:B------:R-:W-:-:S02]  /*23d0*/  LOP3.LUT R2, R3, 0x2, R2, 0xe2, !PT ;  /* 0x0000000203027812 */ /* 0x000fc400078ee202 */
[----:B------:R-:W-:Y:S01]  /*23e0*/  LOP3.LUT R249, R8, 0x2, R249, 0xe2, !PT ;  /* 0x0000000208f97812 */ /* 0x000fe200078ee2f9 */
[----:B------:R3:W-:Y:S01]  /*23f0*/  LDGSTS.E.BYPASS.LTC128B.128 [R235+0xe080], [R34.64+0x80], !P5 ;  /* 0x0e08008022eb7fae */ /* 0x0007e2000e901d50 */
[----:B------:R-:W-:-:S03]  /*2400*/  ISETP.GE.AND P5, PT, R19, 0x1, PT ;  /* 0x000000011300780c */ /* 0x000fc60003fa6270 */
[----:B------:R3:W-:Y:S01]  /*2410*/  LDGSTS.E.BYPASS.LTC128B.128 [R235+0x10080], [R34.64+0x100], !P0 ;  /* 0x1008010022eb7fae */ /* 0x0007e2000c101d50 */
[----:B------:R-:W-:Y:S01]  /*2420*/  ISETP.GE.AND P0, PT, R15, c[0x0][0x1fc], PT ;  /* 0x00007f000f007a0c */ /* 0x000fe20003f06270 */
[----:B-----5:R-:W-:Y:S01]  /*2430*/  IMAD.IADD R25, R29, 0x1, R24 ;  /* 0x000000011d197824 */ /* 0x020fe200078e0218 */
[----:B------:R-:W-:Y:S01]  /*2440*/  SHF.R.S32.HI R15, RZ, 0x1f, R10 ;  /* 0x0000001fff0f7819 */ /* 0x000fe2000001140a */
[----:B------:R-:W-:Y:S01]  /*2450*/  IMAD.MOV.U32 R24, RZ, RZ, R28 ;  /* 0x000000ffff187224 */ /* 0x000fe200078e001c */
[----:B------:R3:W-:Y:S01]  /*2460*/  LDGSTS.E.BYPASS.LTC128B.128 [R235+0xd080], [R20.64], !P4 ;  /* 0x0d08000014eb7fae */ /* 0x0007e2000e101d50 */
[----:B------:R-:W-:Y:S01]  /*2470*/  LOP3.LUT P4, RZ, R13, 0x4, RZ, 0xc0, !PT ;  /* 0x000000040dff7812 */ /* 0x000fe2000788c0ff */
[----:B------:R-:W-:Y:S01]  /*2480*/  CS2R R36, SRZ ;  /* 0x0000000000247805 */ /* 0x000fe2000001ff00 */
[----:B------:R-:W-:Y:S01]  /*2490*/  LEA.HI R250, R15, R10, RZ, 0x2 ;  /* 0x0000000a0ffa7211 */ /* 0x000fe200078f10ff */
[----:B-1----:R-:W-:Y:S01]  /*24a0*/  IMAD.WIDE.U32 R38, R11, c[0x0][0x290], R24 ;  /* 0x0000a4000b267a25 */ /* 0x002fe200078e0018 */
[----:B------:R3:W-:Y:S01]  /*24b0*/  LDGSTS.E.BYPASS.LTC128B.128 [R235+0xf080], [R20.64+0x80], !P2 ;  /* 0x0f08008014eb7fae */ /* 0x0007e2000d101d50 */
[----:B------:R-:W-:-:S02]  /*24c0*/  LOP3.LUT P2, RZ, R13, 0x2, RZ, 0xc0, !PT ;  /* 0x000000020dff7812 */ /* 0x000fc4000784c0ff */
[----:B------:R-:W-:Y:S01]  /*24d0*/  LOP3.LUT R11, R250, 0x7ffffffc, RZ, 0xc0, !PT ;  /* 0x7ffffffcfa0b7812 */ /* 0x000fe200078ec0ff */
[----:B------:R3:W-:Y:S01]  /*24e0*/  LDGSTS.E.BYPASS.LTC128B.128 [R235+0x11080], [R20.64+0x100], !P1 ;  /* 0x1108010014eb7fae */ /* 0x0007e2000c901d50 */
[----:B------:R-:W-:Y:S01]  /*24f0*/  ISETP.GE.AND P1, PT, R233, 0x10, PT ;  /* 0x00000010e900780c */ /* 0x000fe20003f26270 */
[----:B------:R-:W-:Y:S01]  /*2500*/  IMAD.SHL.U32 R13, R4, 0x8, RZ ;  /* 0x00000008040d7824 */ /* 0x000fe200078e00ff */
[----:B------:R-:W-:Y:S01]  /*2510*/  LEA.HI.SX32 R250, R250, R12, 0x1e ;  /* 0x0000000cfafa7211 */ /* 0x000fe200078ff2ff */
[----:B------:R-:W-:Y:S01]  /*2520*/  IMAD.SHL.U32 R12, R4, 0x20, RZ ;  /* 0x00000020040c7824 */ /* 0x000fe200078e00ff */
[----:B------:R-:W-:Y:S01]  /*2530*/  SEL R3, RZ, 0x4, P0 ;  /* 0x00000004ff037807 */ /* 0x000fe20000000000 */
[----:B------:R-:W-:Y:S01]  /*2540*/  IMAD.IADD R10, R10, 0x1, -R11 ;  /* 0x000000010a0a7824 */ /* 0x000fe200078e0a0b */
[----:B------:R-:W-:Y:S01]  /*2550*/  LOP3.LUT R4, R6, 0x1c0, RZ, 0xc0, !PT ;  /* 0x000001c006047812 */ /* 0x000fe200078ec0ff */
[----:B------:R-:W-:Y:S01]  /*2560*/  IMAD.IADD R243, R39, 0x1, R243 ;  /* 0x0000000127f37824 */ /* 0x000fe200078e02f3 */
[----:B------:R-:W-:Y:S01]  /*2570*/  IADD3 R6, P0, R38, UR15, RZ ;  /* 0x0000000f26067c10 */ /* 0x000fe2000ff1e0ff */
[----:B------:R-:W-:Y:S01]  /*2580*/  IMAD R247, R247, 0x4, R10 ;  /* 0x00000004f7f77824 */ /* 0x000fe200078e020a */
[----:B------:R-:W-:Y:S01]  /*2590*/  LOP3.LUT R7, R7, 0x20, R12, 0xf8, !PT ;  /* 0x0000002007077812 */ /* 0x000fe200078ef80c */
[----:B------:R1:W-:Y:S01]  /*25a0*/  STL.64 [R1+0x10], R38 ;  /* 0x0000102601007387 */ /* 0x0003e20000100a00 */
[----:B------:R-:W-:Y:S01]  /*25b0*/  LOP3.LUT R13, R4, 0x8, R13, 0xf8, !PT ;  /* 0x00000008040d7812 */ /* 0x000fe200078ef80d */
[----:B------:R-:W-:Y:S01]  /*25c0*/  IMAD.SHL.U32 R247, R247, 0x2, RZ ;  /* 0x00000002f7f77824 */ /* 0x000fe200078e00ff */
[----:B------:R-:W-:Y:S01]  /*25d0*/  SHF.R.U32.HI R10, RZ, 0x3, R4 ;  /* 0x00000003ff0a7819 */ /* 0x000fe20000011604 */
[----:B------:R3:W-:Y:S01]  /*25e0*/  STL.64 [R1+0x8], R132 ;  /* 0x0000088401007387 */ /* 0x0007e20000100a00 */
[----:B------:R-:W-:Y:S01]  /*25f0*/  IADD3.X R11, R243, UR4, RZ, P0, !PT ;  /* 0x00000004f30b7c10 */ /* 0x000fe200087fe4ff */
[----:B------:R-:W-:Y:S01]  /*2600*/  ULDC UR4, c[0x0][0x2a0] ;  /* 0x0000a80000047ab9 */ /* 0x000fe20000000800 */
[----:B------:R-:W-:Y:S01]  /*2610*/  LEA R12, P0, R6, c[0x0][0x280], 0x2 ;  /* 0x0000a000060c7a11 */ /* 0x000fe200078010ff */
[----:B------:R-:W-:Y:S01]  /*2620*/  ULOP3.LUT UR4, URZ, UR4, URZ, 0x33, !UPT ;  /* 0x000000043f047292 */ /* 0x000fe2000f8e333f */
[----:B------:R-:W-:-:S02]  /*2630*/  LOP3.LUT R8, R13, R10, RZ, 0x3c, !PT ;  /* 0x0000000a0d087212 */ /* 0x000fc400078e3cff */
[----:B------:R-:W-:Y:S01]  /*2640*/  LOP3.LUT R228, R10, R7, R4, 0x1e, !PT ;  /* 0x000000070ae47212 */ /* 0x000fe200078e1e04 */
[----:B------:R-:W-:Y:S01]  /*2650*/  @!P1 IMAD.SHL.U32 R7, R233, 0x10, RZ ;  /* 0x00000010e9079824 */ /* 0x000fe200078e00ff */
[----:B------:R-:W-:Y:S02]  /*2660*/  LEA.HI.X R13, R6, c[0x0][0x284], R11, 0x2, P0 ;  /* 0x0000a100060d7a11 */ /* 0x000fe400000f140b */
[----:B------:R-:W-:Y:S01]  /*2670*/  LOP3.LUT R248, R2, R3, RZ, 0xfc, !PT ;  /* 0x0000000302f87212 */ /* 0x000fe200078efcff */
[----:B------:R-:W-:Y:S01]  /*2680*/  IMAD.MOV.U32 R3, RZ, RZ, 0x10 ;  /* 0x00000010ff037424 */ /* 0x000fe200078e00ff */
[-C--:B------:R-:W-:Y:S01]  /*2690*/  IADD3 R230, R8, R9.reuse, R230 ;  /* 0x0000000908e67210 */ /* 0x080fe20007ffe0e6 */
[----:B------:R3:W-:Y:S01]  /*26a0*/  @!P1 LDGSTS.E.BYPASS.LTC128B.128 [R7+0x12180], [R12.64] ;  /* 0x121800000c079fae */ /* 0x0007e2000b901d50 */
[----:B------:R-:W-:Y:S02]  /*26b0*/  LOP3.LUT R228, R228, R9, RZ, 0xfc, !PT ;  /* 0x00000009e4e47212 */ /* 0x000fe400078efcff */
[----:B------:R-:W-:Y:S01]  /*26c0*/  SEL R3, R3, 0xfffffff0, !P2 ;  /* 0xfffffff003037807 */ /* 0x000fe20005000000 */
[----:B------:R-:W0:Y:S01]  /*26d0*/  LDGDEPBAR ;  /* 0x00000000000079af */ /* 0x000e220000000000 */
[----:B------:R-:W-:Y:S01]  /*26e0*/  IMAD.SHL.U32 R230, R230, 0x2, RZ ;  /* 0x00000002e6e67824 */ /* 0x000fe200078e00ff */
[----:B------:R-:W-:Y:S01]  /*26f0*/  SEL R5, R5, 0xffffffe0, !P4 ;  /* 0xffffffe005057807 */ /* 0x000fe20006000000 */
[----:B------:R-:W-:Y:S01]  /*2700*/  IMAD.SHL.U32 R228, R228, 0x2, RZ ;  /* 0x00000002e4e47824 */ /* 0x000fe200078e00ff */
[----:B------:R-:W-:Y:S01]  /*2710*/  IADD3 R252, R252, -UR13, -R247 ;  /* 0x8000000dfcfc7c10 */ /* 0x000fe2000fffe8f7 */
[--C-:B------:R-:W-:Y:S01]  /*2720*/  IMAD R224, R3, 0x2, R230.reuse ;  /* 0x0000000203e07824 */ /* 0x100fe200078e02e6 */
[----:B-1----:R-:W-:Y:S01]  /*2730*/  CS2R R38, SRZ ;  /* 0x0000000000267805 */ /* 0x002fe2000001ff00 */
[----:B------:R-:W-:Y:S01]  /*2740*/  IADD3 R239, -R247, UR11, RZ ;  /* 0x0000000bf7ef7c10 */ /* 0x000fe2000fffe1ff */
[C---:B------:R-:W-:Y:S01]  /*2750*/  IMAD R3, R5.reuse, 0x2, R230 ;  /* 0x0000000205037824 */ /* 0x040fe200078e02e6 */
[C---:B------:R-:W-:Y:S01]  /*2760*/  IADD3 R251, R252.reuse, c[0x0][0x2a4], RZ ;  /* 0x0000a900fcfb7a10 */ /* 0x040fe20007ffe0ff */
[----:B------:R-:W-:Y:S01]  /*2770*/  IMAD R2, R5, 0x2, R224 ;  /* 0x0000000205027824 */ /* 0x000fe200078e02e0 */
[----:B--2-4-:R-:W-:-:S02]  /*2780*/  IADD3 R252, R252, UR4, RZ ;  /* 0x00000004fcfc7c10 */ /* 0x014fc4000fffe0ff */
.L_x_405:
        /* <DEDUP_REMOVED lines=109> */
.L_x_389:
[----:B------:R-:W-:Y:S04]  /*2e60*/  MOV R20, c[0x0][0x2a8] ;  /* 0x0000aa0000147a02 */ /* 0x000fe80000000f00 */
[----:B------:R-:W-:Y:S11]  /*2e70*/  ISETP.NE.AND P0, PT, R20, 0x1, PT ;  /* 0x000000011400780c */ /* 0x000ff60003f05270 */
[----:B------:R-:W-:Y:S02]  /*2e80*/  @!UPT UIADD3 URZ, URZ, URZ, URZ ;  /* 0x0000003f3f3ff290 */ /* 0x000fe4000fffe03f */
[----:B------:R-:W-:Y:S05]  /*2e90*/  @P0 IMAD.HI.U32 R20, R21, c[0x0][0x2ac], RZ ;  /* 0x0000ab0015140a27 */ /* 0x000fea00078e00ff */
[----:B------:R-:W-:Y:S02]  /*2ea0*/  @P0 SHF.R.U32.HI R21, RZ, c[0x0][0x2b0], R20 ;  /* 0x0000ac00ff150a19 */ /* 0x000fe40000011614 */
.L_x_390:
[----:B------:R-:W-:Y:S05]  /*2eb0*/  BSYNC B0 ;  /* 0x0000000000007941 */ /* 0x000fea0003800000 */
.L_x_388:
[----:B------:R-:W-:Y:S04]  /*2ec0*/  IMAD.MOV.U32 R20, RZ, RZ, c[0x0][0x2a8] ;  /* 0x0000aa00ff147624 */ /* 0x000fe800078e00ff */
[----:B------:R-:W-:Y:S04]  /*2ed0*/  IMAD R20, R21, R20, -UR14 ;  /* 0x8000000e15147e24 */ /* 0x000fe8000f8e0214 */
[----:B------:R-:W-:Y:S05]  /*2ee0*/  IMAD.IADD R20, R20, 0x1, -R247 ;  /* 0x0000000114147824 */ /* 0x000fea00078e0af7 */
[----:B------:R-:W-:Y:S02]  /*2ef0*/  IADD3 R21, R20, c[0x0][0x2a8], RZ ;  /* 0x0000aa0014157a10 */ /* 0x000fe40007ffe0ff */
[----:B------:R-:W-:Y:S02]  /*2f00*/  IMNMX R211, R211, R20, !PT ;  /* 0x00000014d3d37217 */ /* 0x000fe40007800200 */
[----:B------:R-:W-:Y:S02]  /*2f10*/  IMNMX R210, R210, R21, PT ;  /* 0x00000015d2d27217 */ /* 0x000fe40003800200 */
.L_x_387:
        /* <DEDUP_REMOVED lines=18> */
.L_x_393:
[----:B------:R-:W-:Y:S04]  /*3040*/  MOV R20, c[0x0][0x2a8] ;  /* 0x0000aa0000147a02 */ /* 0x000fe80000000f00 */
[----:B------:R-:W-:Y:S11]  /*3050*/  ISETP.NE.AND P0, PT, R20, 0x1, PT ;  /* 0x000000011400780c */ /* 0x000ff60003f05270 */
[----:B------:R-:W-:Y:S02]  /*3060*/  @!UPT UIADD3 URZ, URZ, URZ, URZ ;  /* 0x0000003f3f3ff290 */ /* 0x000fe4000fffe03f */
[----:B------:R-:W-:Y:S05]  /*3070*/  @P0 IMAD.HI.U32 R20, R21, c[0x0][0x2ac], RZ ;  /* 0x0000ab0015140a27 */ /* 0x000fea00078e00ff */
[----:B------:R-:W-:Y:S02]  /*3080*/  @P0 SHF.R.U32.HI R21, RZ, c[0x0][0x2b0], R20 ;  /* 0x0000ac00ff150a19 */ /* 0x000fe40000011614 */
.L_x_394:
[----:B------:R-:W-:Y:S05]  /*3090*/  BSYNC B0 ;  /* 0x0000000000007941 */ /* 0x000fea0003800000 */
.L_x_392:
[----:B------:R-:W-:Y:S04]  /*30a0*/  IMAD.MOV.U32 R20, RZ, RZ, c[0x0][0x2a8] ;  /* 0x0000aa00ff147624 */ /* 0x000fe800078e00ff */
[----:B------:R-:W-:Y:S04]  /*30b0*/  IMAD R20, R21, R20, -UR14 ;  /* 0x8000000e15147e24 */ /* 0x000fe8000f8e0214 */
[----:B------:R-:W-:Y:S05]  /*30c0*/  IMAD.IADD R20, R20, 0x1, -R247 ;  /* 0x0000000114147824 */ /* 0x000fea00078e0af7 */
[----:B------:R-:W-:Y:S02]  /*30d0*/  IADD3 R21, R20, c[0x0][0x2a8], RZ ;  /* 0x0000aa0014157a10 */ /* 0x000fe40007ffe0ff */
[----:B------:R-:W-:Y:S02]  /*30e0*/  IMNMX R209, R209, R20, !PT ;  /* 0x00000014d1d17217 */ /* 0x000fe40007800200 */
[----:B------:R-:W-:Y:S02]  /*30f0*/  IMNMX R208, R208, R21, PT ;  /* 0x00000015d0d07217 */ /* 0x000fe40003800200 */
.L_x_391:
        /* <DEDUP_REMOVED lines=18> */
.L_x_397:
[----:B------:R-:W-:Y:S04]  /*3220*/  MOV R20, c[0x0][0x2a8] ;  /* 0x0000aa0000147a02 */ /* 0x000fe80000000f00 */
[----:B------:R-:W-:Y:S11]  /*3230*/  ISETP.NE.AND P0, PT, R20, 0x1, PT ;  /* 0x000000011400780c */ /* 0x000ff60003f05270 */
[----:B------:R-:W-:Y:S02]  /*3240*/  @!UPT UIADD3 URZ, URZ, URZ, URZ ;  /* 0x0000003f3f3ff290 */ /* 0x000fe4000fffe03f */
[----:B------:R-:W-:Y:S05]  /*3250*/  @P0 IMAD.HI.U32 R20, R21, c[0x0][0x2ac], RZ ;  /* 0x0000ab0015140a27 */ /* 0x000fea00078e00ff */
[----:B------:R-:W-:Y:S02]  /*3260*/  @P0 SHF.R.U32.HI R21, RZ, c[0x0][0x2b0], R20 ;  /* 0x0000ac00ff150a19 */ /* 0x000fe40000011614 */
.L_x_398:
[----:B------:R-:W-:Y:S05]  /*3270*/  BSYNC B0 ;  /* 0x0000000000007941 */ /* 0x000fea0003800000 */
.L_x_396:
[----:B------:R-:W-:Y:S04]  /*3280*/  IMAD.MOV.U32 R20, RZ, RZ, c[0x0][0x2a8] ;  /* 0x0000aa00ff147624 */ /* 0x000fe800078e00ff */
[----:B------:R-:W-:Y:S04]  /*3290*/  IMAD R20, R21, R20, -UR14 ;  /* 0x8000000e15147e24 */ /* 0x000fe8000f8e0214 */
[----:B------:R-:W-:Y:S05]  /*32a0*/  IMAD.IADD R20, R20, 0x1, -R247 ;  /* 0x0000000114147824 */ /* 0x000fea00078e0af7 */
[----:B------:R-:W-:Y:S02]  /*32b0*/  IADD3 R21, R20, c[0x0][0x2a8], RZ ;  /* 0x0000aa0014157a10 */ /* 0x000fe40007ffe0ff */
[----:B------:R-:W-:Y:S02]  /*32c0*/  IMNMX R205, R205, R20, !PT ;  /* 0x00000014cdcd7217 */ /* 0x000fe40007800200 */
[----:B------:R-:W-:Y:S02]  /*32d0*/  IMNMX R206, R206, R21, PT ;  /* 0x00000015cece7217 */ /* 0x000fe40003800200 */
.L_x_395:
        /* <DEDUP_REMOVED lines=18> */
.L_x_401:
[----:B------:R-:W-:Y:S04]  /*3400*/  MOV R20, c[0x0][0x2a8] ;  /* 0x0000aa0000147a02 */ /* 0x000fe80000000f00 */
[----:B------:R-:W-:Y:S11]  /*3410*/  ISETP.NE.AND P0, PT, R20, 0x1, PT ;  /* 0x000000011400780c */ /* 0x000ff60003f05270 */
[----:B------:R-:W-:Y:S02]  /*3420*/  @!UPT UIADD3 URZ, URZ, URZ, URZ ;  /* 0x0000003f3f3ff290 */ /* 0x000fe4000fffe03f */
[----:B------:R-:W-:Y:S05]  /*3430*/  @P0 IMAD.HI.U32 R20, R21, c[0x0][0x2ac], RZ ;  /* 0x0000ab0015140a27 */ /* 0x000fea00078e00ff */
[----:B------:R-:W-:Y:S02]  /*3440*/  @P0 SHF.R.U32.HI R21, RZ, c[0x0][0x2b0], R20 ;  /* 0x0000ac00ff150a19 */ /* 0x000fe40000011614 */
.L_x_402:
[----:B------:R-:W-:Y:S05]  /*3450*/  BSYNC B0 ;  /* 0x0000000000007941 */ /* 0x000fea0003800000 */
.L_x_400:
[----:B------:R-:W-:Y:S04]  /*3460*/  IMAD.MOV.U32 R20, RZ, RZ, c[0x0][0x2a8] ;  /* 0x0000aa00ff147624 */ /* 0x000fe800078e00ff */
[----:B------:R-:W-:Y:S04]  /*3470*/  IMAD R20, R21, R20, -UR14 ;  /* 0x8000000e15147e24 */ /* 0x000fe8000f8e0214 */
[----:B------:R-:W-:Y:S05]  /*3480*/  IMAD.IADD R20, R20, 0x1, -R247 ;  /* 0x0000000114147824 */ /* 0x000fea00078e0af7 */
[----:B------:R-:W-:Y:S02]  /*3490*/  IADD3 R21, R20, c[0x0][0x2a8], RZ ;  /* 0x0000aa0014157a10 */ /* 0x000fe40007ffe0ff */
[----:B------:R-:W-:Y:S02]  /*34a0*/  IMNMX R203, R203, R20, !PT ;  /* 0x00000014cbcb7217 */ /* 0x000fe40007800200 */
[----:B------:R-:W-:Y:S02]  /*34b0*/  IMNMX R204, R204, R21, PT ;  /* 0x00000015cccc7217 */ /* 0x000fe40003800200 */
.L_x_399:
        /* <DEDUP_REMOVED lines=355> */
.L_x_403:
        /* <DEDUP_REMOVED lines=118> */
.L_x_404:
        /* <DEDUP_REMOVED lines=167> */
.L_x_386:
[----:B------:R-:W-:Y:S05]  /*5cc0*/  @P2 EXIT ;  /* 0x000000000000294d */ /* 0x000fea0003800000 */
[----:B------:R-:W-:-:S04]  /*5cd0*/  ISETP.NE.U32.AND P2, PT, RZ, c[0x0][0x360], PT ;  /* 0x0000d800ff007a0c */ /* 0x000fc80003f45070 */
[----:B------:R-:W-:-:S13]  /*5ce0*/  ISETP.NE.AND.EX P2, PT, RZ, c[0x0][0x364], PT, P2 ;  /* 0x0000d900ff007a0c */ /* 0x000fda0003f45320 */
[----:B------:R-:W-:-:S04]  /*5cf0*/  @P2 IMAD.MOV.U32 R3, RZ, RZ, 0x4 ;  /* 0x00000004ff032424 */ /* 0x000fc800078e00ff */
[----:B-1----:R-:W-:-:S05]  /*5d00*/  @P2 IMAD.WIDE R8, R238, R3, c[0x0][0x360] ;  /* 0x0000d800ee082625 */ /* 0x002fca00078e0203 */
[----:B------:R-:W2:Y:S01]  /*5d10*/  @P2 LDG.E R3, [R8.64] ;  /* 0x0000001008032981 */ /* 0x000ea2000c1e1900 */
[----:B------:R-:W-:Y:S01]  /*5d20*/  MOV R0, c[0x0][0x338] ;  /* 0x0000ce0000007a02 */ /* 0x000fe20000000f00 */
[----:B------:R-:W-:Y:S02]  /*5d30*/  UIMAD UR5, UR10, 0x3000, URZ ;  /* 0x000030000a0578a4 */ /* 0x000fe4000f8e023f */
[----:B------:R-:W1:Y:S04]  /*5d40*/  S2R R4, SR_CTAID.Y ;  /* 0x0000000000047919 */ /* 0x000e680000002600 */
[----:B------:R-:W-:Y:S01]  /*5d50*/  BAR.SYNC.DEFER_BLOCKING 0x1, 0x100 ;  /* 0x0044000000007b1d */ /* 0x000fe20000010000 */
[----:B------:R-:W-:Y:S01]  /*5d60*/  ISETP.NE.AND P0, PT, R0, 0x1, PT ;  /* 0x000000010000780c */ /* 0x000fe20003f05270 */
[----:B------:R-:W-:-:S12]  /*5d70*/  USHF.R.S32.HI UR4, URZ, 0x1f, UR5 ;  /* 0x0000001f3f047899 */ /* 0x000fd80008011405 */
[----:B-1----:R-:W-:-:S05]  /*5d80*/  @P0 IMAD.HI.U32 R0, R4, c[0x0][0x33c], RZ ;  /* 0x0000cf0004000a27 */ /* 0x002fca00078e00ff */
[----:B------:R-:W-:Y:S02]  /*5d90*/  @P0 SHF.R.U32.HI R4, RZ, c[0x0][0x340], R0 ;  /* 0x0000d000ff040a19 */ /* 0x000fe40000011600 */
[----:B------:R-:W-:Y:S02]  /*5da0*/  SHF.R.S32.HI R0, RZ, 0x1f, R233 ;  /* 0x0000001fff007819 */ /* 0x000fe400000114e9 */
[----:B------:R-:W-:Y:S01]  /*5db0*/  SHF.R.S32.HI R5, RZ, 0x1f, R4 ;  /* 0x0000001fff057819 */ /* 0x000fe20000011404 */
[----:B--2---:R-:W-:-:S05]  /*5dc0*/  @P2 IMAD R3, R238, 0x40, R3 ;  /* 0x00000040ee032824 */ /* 0x004fca00078e0203 */
[----:B------:R-:W-:-:S04]  /*5dd0*/  @P2 SHF.R.S32.HI R2, RZ, 0x1f, R3 ;  /* 0x0000001fff022819 */ /* 0x000fc80000011403 */
[----:B------:R-:W-:Y:S01]  /*5de0*/  @P2 LEA.HI R2, R2, R3, RZ, 0x6 ;  /* 0x0000000302022211 */ /* 0x000fe200078f30ff */
[C---:B------:R-:W-:Y:S02]  /*5df0*/  IMAD R3, R5.reuse, c[0x0][0x328], RZ ;  /* 0x0000ca0005037a24 */ /* 0x040fe400078e02ff */
[----:B------:R-:W-:Y:S01]  /*5e00*/  IMAD R5, R5, c[0x0][0x300], RZ ;  /* 0x0000c00005057a24 */ /* 0x000fe200078e02ff */
[----:B------:R-:W-:Y:S01]  /*5e10*/  @P2 SHF.R.S32.HI R6, RZ, 0x6, R2 ;  /* 0x00000006ff062819 */ /* 0x000fe20000011402 */
[C---:B------:R-:W-:Y:S02]  /*5e20*/  IMAD R3, R4.reuse, c[0x0][0x32c], R3 ;  /* 0x0000cb0004037a24 */ /* 0x040fe400078e0203 */
[----:B------:R-:W-:Y:S02]  /*5e30*/  IMAD R2, R4, c[0x0][0x304], R5 ;  /* 0x0000c10004027a24 */ /* 0x000fe400078e0205 */
[----:B------:R-:W-:-:S05]  /*5e40*/  @P2 IMAD R6, R6, 0x3000, RZ ;  /* 0x0000300006062824 */ /* 0x000fca00078e02ff */
[----:B------:R-:W-:Y:S02]  /*5e50*/  @P2 SHF.R.S32.HI R7, RZ, 0x1f, R6 ;  /* 0x0000001fff072819 */ /* 0x000fe40000011406 */
[----:B------:R-:W-:-:S06]  /*5e60*/  @!P2 CS2R R6, SRZ ;  /* 0x000000000006a805 */ /* 0x000fcc000001ff00 */
[----:B------:R-:W-:-:S04]  /*5e70*/  IADD3 R8, P1, P0, R6, UR5, R233 ;  /* 0x0000000506087c10 */ /* 0x000fc8000f83e0e9 */
[----:B------:R-:W-:Y:S02]  /*5e80*/  IADD3.X R9, R7, UR4, R0, P1, P0 ;  /* 0x0000000407097c10 */ /* 0x000fe40008fe0400 */
[----:B------:R-:W-:-:S03]  /*5e90*/  SHF.R.S32.HI R0, RZ, 0x1f, R238 ;  /* 0x0000001fff007819 */ /* 0x000fc600000114ee */
[----:B------:R-:W-:Y:S01]  /*5ea0*/  IMAD.WIDE.U32 R6, R4, c[0x0][0x328], R8 ;  /* 0x0000ca0004067a25 */ /* 0x000fe200078e0008 */
[----:B------:R-:W-:-:S03]  /*5eb0*/  SEL R0, R0, RZ, !P2 ;  /* 0x000000ff00007207 */ /* 0x000fc60005000000 */
[----:B------:R-:W-:-:S04]  /*5ec0*/  IMAD.WIDE.U32 R4, R4, c[0x0][0x300], R8 ;  /* 0x0000c00004047a25 */ /* 0x000fc800078e0008 */
[----:B------:R-:W-:Y:S01]  /*5ed0*/  IMAD.IADD R7, R7, 0x1, R3 ;  /* 0x0000000107077824 */ /* 0x000fe200078e0203 */
[----:B------:R-:W-:Y:S01]  /*5ee0*/  IADD3 R5, R5, R2, RZ ;  /* 0x0000000205057210 */ /* 0x000fe20007ffe0ff */
[----:B------:R-:W-:Y:S01]  /*5ef0*/  IMAD R2, R0, c[0x0][0x330], RZ ;  /* 0x0000cc0000027a24 */ /* 0x000fe200078e02ff */
[----:B------:R-:W-:Y:S01]  /*5f00*/  SEL R3, R238, RZ, !P2 ;  /* 0x000000ffee037207 */ /* 0x000fe20005000000 */
[----:B------:R-:W-:-:S04]  /*5f10*/  IMAD R0, R0, c[0x0][0x308], RZ ;  /* 0x0000c20000007a24 */ /* 0x000fc800078e02ff */
[C---:B------:R-:W-:Y:S02]  /*5f20*/  IMAD R2, R3.reuse, c[0x0][0x334], R2 ;  /* 0x0000cd0003027a24 */ /* 0x040fe400078e0202 */
[----:B------:R-:W-:-:S04]  /*5f30*/  IMAD.WIDE.U32 R6, R3, c[0x0][0x330], R6 ;  /* 0x0000cc0003067a25 */ /* 0x000fc800078e0006 */
[C---:B------:R-:W-:Y:S01]  /*5f40*/  IMAD R0, R3.reuse, c[0x0][0x30c], R0 ;  /* 0x0000c30003007a24 */ /* 0x040fe200078e0200 */
        /* <DEDUP_REMOVED lines=104> */
.L_x_406:
        /* <DEDUP_REMOVED lines=11> */
.L_x_1388:


//--------------------- .text._ZN7cutlass13device_kernelIN5flash19enable_sm80_to_sm89INS1_16FlashAttnBwdSm80INS1_25CollectiveMainloopBwdSm80ILi1ELi1EN4cute5tupleIJNS5_1CILi64EEES8_NS7_ILi192EEEEEENS_6half_tEfNS_4arch4Sm80ELb0ELb1ELb0ELb1ELb1ELb0ELb0ELb0ELi2ELi2ELi2ELi2ELb1EEENS1_24CollectiveEpilogueBwdGQAISA_fSD_Li256ELb1ELb1EEENS1_19SingleTileSchedulerILb1ELb0ELb0ELi64EEEEEEEEEvNT_6ParamsE --------------------------
	.section	.text._ZN7cutlass13device_kernelIN5flash19enable_sm80_to_sm89INS1_16FlashAttnBwdSm80INS1_25CollectiveMainloopBwdSm80ILi1ELi1EN4cute5tupleIJNS5_1CILi64EEES8_NS7_ILi192EEEEEENS_6half_tEfNS_4arch4Sm80ELb0ELb1ELb0ELb1ELb1ELb0ELb0ELb0ELi2ELi2ELi2ELi2ELb1EEENS1_24CollectiveEpilogueBwdGQAISA_fSD_Li256ELb1ELb1EEENS1_19SingleTileSchedulerILb1ELb0ELb0ELi64EEEEEEEEEvNT_6ParamsE,"ax",@progbits
	.sectioninfo	@"SHI_REGISTERS=255"
	.align	128
.text._ZN7cutlass13device_kernelIN5flash19enable_sm80_to_sm89INS1_16FlashAttnBwdSm80INS1_25CollectiveMainloopBwdSm80ILi1ELi1EN4cute5tupleIJNS5_1CILi64EEES8_NS7_ILi192EEEEEENS_6half_tEfNS_4arch4Sm80ELb0ELb1ELb0ELb1ELb1ELb0ELb0ELb0ELi2ELi2ELi2ELi2ELb1EEENS1_24CollectiveEpilogueBwdGQAISA_fSD_Li256ELb1ELb1EEENS1_19SingleTileSchedulerILb1ELb0ELb0ELi64EEEEEEEEEvNT_6ParamsE:
        .type           _ZN7cutlass13device_kernelIN5flash19enable_sm80_to_sm89INS1_16FlashAttnBwdSm80INS1_25CollectiveMainloopBwdSm80ILi1ELi1EN4cute5tupleIJNS5_1CILi64EEES8_NS7_ILi192EEEEEENS_6half_tEfNS_4arch4Sm80ELb0ELb1ELb0ELb1ELb1ELb0ELb0ELb0ELi2ELi2ELi2ELi2ELb1EEENS1_24CollectiveEpilogueBwdGQAISA_fSD_Li256ELb1ELb1EEENS1_19SingleTileSchedulerILb1ELb0ELb0ELi64EEEEEEEEEvNT_6ParamsE,@function
        .size           _ZN7cutlass13device_kernelIN5flash19enable_sm80_to_sm89INS1_16FlashAttnBwdSm80INS1_25CollectiveMainloopBwdSm80ILi1ELi1EN4cute5tupleIJNS5_1CILi64EEES8_NS7_ILi192EEEEEENS_6half_tEfNS_4arch4Sm80ELb0ELb1ELb0ELb1ELb1ELb0ELb0ELb0ELi2ELi2ELi2ELi2ELb1EEENS1_24CollectiveEpilogueBwdGQAISA_fSD_Li256ELb1ELb1EEENS1_19SingleTileSchedulerILb1ELb0ELb0ELi64EEEEEEEEEvNT_6ParamsE,(.L_x_1389 - _ZN7cutlass13device_kernelIN5flash19enable_sm80_to_sm89INS1_16FlashAttnBwdSm80INS1_25CollectiveMainloopBwdSm80ILi1ELi1EN4cute5tupleIJNS5_1CILi64EEES8_NS7_ILi192EEEEEENS_6half_tEfNS_4arch4Sm80ELb0ELb1ELb0ELb1ELb1ELb0ELb0ELb0ELi2ELi2ELi2ELi2ELb1EEENS1_24CollectiveEpilogueBwdGQAISA_fSD_Li256ELb1ELb1EEENS1_19SingleTileSchedulerILb1ELb0ELb0ELi64EEEEEEEEEvNT_6ParamsE)
        .other          _ZN7cutlass13device_kernelIN5flash19enable_sm80_to_sm89INS1_16FlashAttnBwdSm80INS1_25CollectiveMainloopBwdSm80ILi1ELi1EN4cute5tupleIJNS5_1CILi64EEES8_NS7_ILi192EEEEEENS_6half_tEfNS_4arch4Sm80ELb0ELb1ELb0ELb1ELb1ELb0ELb0ELb0ELi2ELi2ELi2ELi2ELb1EEENS1_24CollectiveEpilogueBwdGQAISA_fSD_Li256ELb1ELb1EEENS1_19SingleTileSchedulerILb1ELb0ELb0ELi64EEEEEEEEEvNT_6ParamsE,@"STO_CUDA_ENTRY STV_DEFAULT"
_ZN7cutlass13device_kernelIN5flash19enable_sm80_to_sm89INS1_16FlashAttnBwdSm80INS1_25CollectiveMainloopBwdSm80ILi1ELi1EN4cute5tupleIJNS5_1CILi64EEES8_NS7_ILi192EEEEEENS_6half_tEfNS_4arch4Sm80ELb0ELb1ELb0ELb1ELb1ELb0ELb0ELb0ELi2ELi2ELi2ELi2ELb1EEENS1_24CollectiveEpilogueBwdGQAISA_fSD_Li256ELb1ELb1EEENS1_19SingleTileSchedulerILb1ELb0ELb0ELi64EEEEEEEEEvNT_6ParamsE:
        /* <DEDUP_REMOVED lines=18> */
.L_x_408:
        /* <DEDUP_REMOVED lines=8> */
.L_x_410:
[----:B------:R-:W-:Y:S02]  /*01a0*/  MOV R0, c[0x0][0x3ac] ;  /* 0x0000eb0000007a02 */ /* 0x000fe40000000f00 */
.L_x_409:
[----:B------:R-:W-:-:S06]  /*01b0*/  USHF.L.U32 UR14, UR10, 0x6, URZ ;  /* 0x000000060a0e7899 */ /* 0x000fcc000800063f */
[----:B-----5:R-:W-:-:S04]  /*01c0*/  ISETP.LE.AND P0, PT, R0, UR14, PT ;  /* 0x0000000e00007c0c */ /* 0x020fc8000bf03270 */
[----:B------:R-:W-:Y:S01]  /*01d0*/  SEL R238, R238, 0xffffffff, !P0 ;  /* 0xffffffffeeee7807 */ /* 0x000fe20004000000 */
[----:B------:R-:W-:Y:S05]  /*01e0*/  BRA `(.L_x_411) ;  /* 0x0000011000007947 */ /* 0x000fea0003800000 */
.L_x_407:
[----:B--2-4-:R-:W-:-:S04]  /*01f0*/  ISETP.NE.U32.AND P0, PT, RZ, c[0x0][0x3c8], PT ;  /* 0x0000f200ff007a0c */ /* 0x014fc80003f05070 */
[----:B------:R-:W-:-:S13]  /*0200*/  ISETP.NE.AND.EX P0, PT, RZ, c[0x0][0x3cc], PT, P0 ;  /* 0x0000f300ff007a0c */ /* 0x000fda0003f05300 */
[----:B------:R-:W-:Y:S05]  /*0210*/  @!P0 BRA `(.L_x_412) ;  /* 0x0000002000008947 */ /* 0x000fea0003800000 */
[----:B------:R1:W5:Y:S01]  /*0220*/  LDG.E R0, [R4.64] ;  /* 0x0000001004007981 */ /* 0x000362000c1e1900 */
[----:B------:R-:W-:Y:S05]  /*0230*/  BRA `(.L_x_413) ;  /* 0x0000009000007947 */ /* 0x000fea0003800000 */
.L_x_412:
        /* <DEDUP_REMOVED lines=8> */
.L_x_414:
[----:B------:R-:W-:Y:S02]  /*02c0*/  MOV R0, c[0x0][0x3ac] ;  /* 0x0000eb0000007a02 */ /* 0x000fe40000000f00 */
.L_x_413:
[----:B------:R-:W-:-:S06]  /*02d0*/  USHF.L.U32 UR14, UR10, 0x6, URZ ;  /* 0x000000060a0e7899 */ /* 0x000fcc000800063f */
[----:B-----5:R-:W-:-:S04]  /*02e0*/  ISETP.LE.AND P0, PT, R0, UR14, PT ;  /* 0x0000000e00007c0c */ /* 0x020fc8000bf03270 */
[----:B------:R-:W-:-:S04]  /*02f0*/  SEL R238, R238, 0xffffffff, !P0 ;  /* 0xffffffffeeee7807 */ /* 0x000fc80004000000 */
.L_x_411:
        /* <DEDUP_REMOVED lines=36> */
.L_x_415:
[----:B------:R-:W-:-:S04]  /*0540*/  ISETP.NE.U32.AND P0, PT, RZ, c[0x0][0x2e0], PT ;  /* 0x0000b800ff007a0c */ /* 0x000fc80003f05070 */
[----:B------:R-:W-:-:S13]  /*0550*/  ISETP.NE.AND.EX P0, PT, RZ, c[0x0][0x2e4], PT, P0 ;  /* 0x0000b900ff007a0c */ /* 0x000fda0003f05300 */
[----:B------:R-:W-:Y:S05]  /*0560*/  @!P0 BRA `(.L_x_416) ;  /* 0x0000004000008947 */ /* 0x000fea0003800000 */
[----:B-1----:R-:W-:-:S05]  /*0570*/  IMAD.WIDE R8, R238, R9, c[0x0][0x2e0] ;  /* 0x0000b800ee087625 */ /* 0x002fca00078e0209 */
[----:B------:R-:W3:Y:S02]  /*0580*/  LDG.E R2, [R8.64] ;  /* 0x0000001008027981 */ /* 0x000ee4000c1e1900 */
[----:B---3--:R1:W3:Y:S02]  /*0590*/  R2UR UR7, R2 ;  /* 0x00000000020773c2 */ /* 0x0082e400000e0000 */
[----:B-1-3--:R-:W-:Y:S05]  /*05a0*/  BRA `(.L_x_417) ;  /* 0x0000006000007947 */ /* 0x00afea0003800000 */
.L_x_416:
[----:B------:R-:W-:Y:S05]  /*05b0*/  @!P4 BRA `(.L_x_417) ;  /* 0x000000500000c947 */ /* 0x000fea0003800000 */
[----:B------:R-:W3:Y:S04]  /*05c0*/  LDG.E R2, [R14.64] ;  /* 0x000000100e027981 */ /* 0x000ee8000c1e1900 */
[----:B-1----:R-:W4:Y:S01]  /*05d0*/  LDG.E R8, [R14.64+0x4] ;  /* 0x000004100e087981 */ /* 0x002f22000c1e1900 */
[----:B---3--:R-:W1:Y:S08]  /*05e0*/  R2UR UR7, R2 ;  /* 0x00000000020773c2 */ /* 0x008e7000000e0000 */
[----:B----4-:R-:W1:Y:S02]  /*05f0*/  R2UR UR4, R8 ;  /* 0x00000000080473c2 */ /* 0x010e6400000e0000 */
[----:B-1----:R-:W-:-:S06]  /*0600*/  UIADD3 UR7, -UR7, UR4, URZ ;  /* 0x0000000407077290 */ /* 0x002fcc000fffe13f */
.L_x_417:
        /* <DEDUP_REMOVED lines=15> */
.L_x_418:
        /* <DEDUP_REMOVED lines=521> */
.L_x_438:
        /* <DEDUP_REMOVED lines=109> */
.L_x_422:
[----:B------:R-:W-:Y:S04]  /*2e60*/  MOV R20, c[0x0][0x2a8] ;  /* 0x0000aa0000147a02 */ /* 0x000fe80000000f00 */
[----:B------:R-:W-:Y:S11]  /*2e70*/  ISETP.NE.AND P0, PT, R20, 0x1, PT ;  /* 0x000000011400780c */ /* 0x000ff60003f05270 */
[----:B------:R-:W-:Y:S02]  /*2e80*/  @!UPT UIADD3 URZ, URZ, URZ, URZ ;  /* 0x0000003f3f3ff290 */ /* 0x000fe4000fffe03f */
[----:B------:R-:W-:Y:S05]  /*2e90*/  @P0 IMAD.HI.U32 R20, R21, c[0x0][0x2ac], RZ ;  /* 0x0000ab0015140a27 */ /* 0x000fea00078e00ff */
[----:B------:R-:W-:Y:S02]  /*2ea0*/  @P0 SHF.R.U32.HI R21, RZ, c[0x0][0x2b0], R20 ;  /* 0x0000ac00ff150a19 */ /* 0x000fe40000011614 */
.L_x_423:
[----:B------:R-:W-:Y:S05]  /*2eb0*/  BSYNC B0 ;  /* 0x0000000000007941 */ /* 0x000fea0003800000 */
.L_x_421:
[----:B------:R-:W-:Y:S04]  /*2ec0*/  IMAD.MOV.U32 R20, RZ, RZ, c[0x0][0x2a8] ;  /* 0x0000aa00ff147624 */ /* 0x000fe800078e00ff */
[----:B------:R-:W-:Y:S04]  /*2ed0*/  IMAD R20, R21, R20, -UR14 ;  /* 0x8000000e15147e24 */ /* 0x000fe8000f8e0214 */
[----:B------:R-:W-:Y:S05]  /*2ee0*/  IMAD.IADD R20, R20, 0x1, -R247 ;  /* 0x0000000114147824 */ /* 0x000fea00078e0af7 */
[----:B------:R-:W-:Y:S02]  /*2ef0*/  IADD3 R21, R20, c[0x0][0x2a8], RZ ;  /* 0x0000aa0014157a10 */ /* 0x000fe40007ffe0ff */
[----:B------:R-:W-:Y:S02]  /*2f00*/  IMNMX R211, R211, R20, !PT ;  /* 0x00000014d3d37217 */ /* 0x000fe40007800200 */
[----:B------:R-:W-:Y:S02]  /*2f10*/  IMNMX R210, R210, R21, PT ;  /* 0x00000015d2d27217 */ /* 0x000fe40003800200 */
.L_x_420:
        /* <DEDUP_REMOVED lines=18> */
.L_x_426:
[----:B------:R-:W-:Y:S04]  /*3040*/  MOV R20, c[0x0][0x2a8] ;  /* 0x0000aa0000147a02 */ /* 0x000fe80000000f00 */
[----:B------:R-:W-:Y:S11]  /*3050*/  ISETP.NE.AND P0, PT, R20, 0x1, PT ;  /* 0x000000011400780c */ /* 0x000ff60003f05270 */
[----:B------:R-:W-:Y:S02]  /*3060*/  @!UPT UIADD3 URZ, URZ, URZ, URZ ;  /* 0x0000003f3f3ff290 */ /* 0x000fe4000fffe03f */
[----:B------:R-:W-:Y:S05]  /*3070*/  @P0 IMAD.HI.U32 R20, R21, c[0x0][0x2ac], RZ ;  /* 0x0000ab0015140a27 */ /* 0x000fea00078e00ff */
[----:B------:R-:W-:Y:S02]  /*3080*/  @P0 SHF.R.U32.HI R21, RZ, c[0x0][0x2b0], R20 ;  /* 0x0000ac00ff150a19 */ /* 0x000fe40000011614 */
.L_x_427:
[----:B------:R-:W-:Y:S05]  /*3090*/  BSYNC B0 ;  /* 0x0000000000007941 */ /* 0x000fea0003800000 */
.L_x_425:
[----:B------:R-:W-:Y:S04]  /*30a0*/  IMAD.MOV.U32 R20, RZ, RZ, c[0x0][0x2a8] ;  /* 0x0000aa00ff147624 */ /* 0x000fe800078e00ff */
[----:B------:R-:W-:Y:S04]  /*30b0*/  IMAD R20, R21, R20, -UR14 ;  /* 0x8000000e15147e24 */ /* 0x000fe8000f8e0214 */
[----:B------:R-:W-:Y:S05]  /*30c0*/  IMAD.IADD R20, R20, 0x1, -R247 ;  /* 0x0000000114147824 */ /* 0x000fea00078e0af7 */
[----:B------:R-:W-:Y:S02]  /*30d0*/  IADD3 R21, R20, c[0x0][0x2a8], RZ ;  /* 0x0000aa0014157a10 */ /* 0x000fe40007ffe0ff */
[----:B------:R-:W-:Y:S02]  /*30e0*/  IMNMX R209, R209, R20, !PT ;  /* 0x00000014d1d17217 */ /* 0x000fe40007800200 */
[----:B------:R-:W-:Y:S02]  /*30f0*/  IMNMX R208, R208, R21, PT ;  /* 0x00000015d0d07217 */ /* 0x000fe40003800200 */
.L_x_424:
        /* <DEDUP_REMOVED lines=18> */
.L_x_430:
[----:B------:R-:W-:Y:S04]  /*3220*/  MOV R20, c[0x0][0x2a8] ;  /* 0x0000aa0000147a02 */ /* 0x000fe80000000f00 */
[----:B------:R-:W-:Y:S11]  /*3230*/  ISETP.NE.AND P0, PT, R20, 0x1, PT ;  /* 0x000000011400780c */ /* 0x000ff60003f05270 */
[----:B------:R-:W-:Y:S02]  /*3240*/  @!UPT UIADD3 URZ, URZ, URZ, URZ ;  /* 0x0000003f3f3ff290 */ /* 0x000fe4000fffe03f */
[----:B------:R-:W-:Y:S05]  /*3250*/  @P0 IMAD.HI.U32 R20, R21, c[0x0][0x2ac], RZ ;  /* 0x0000ab0015140a27 */ /* 0x000fea00078e00ff */
[----:B------:R-:W-:Y:S02]  /*3260*/  @P0 SHF.R.U32.HI R21, RZ, c[0x0][0x2b0], R20 ;  /* 0x0000ac00ff150a19 */ /* 0x000fe40000011614 */
.L_x_431:
[----:B------:R-:W-:Y:S05]  /*3270*/  BSYNC B0 ;  /* 0x0000000000007941 */ /* 0x000fea0003800000 */
.L_x_429:
[----:B------:R-:W-:Y:S04]  /*3280*/  IMAD.MOV.U32 R20, RZ, RZ, c[0x0][0x2a8] ;  /* 0x0000aa00ff147624 */ /* 0x000fe800078e00ff */
[----:B------:R-:W-:Y:S04]  /*3290*/  IMAD R20, R21, R20, -UR14 ;  /* 0x8000000e15147e24 */ /* 0x000fe8000f8e0214 */
[----:B------:R-:W-:Y:S05]  /*32a0*/  IMAD.IADD R20, R20, 0x1, -R247 ;  /* 0x0000000114147824 */ /* 0x000fea00078e0af7 */
[----:B------:R-:W-:Y:S02]  /*32b0*/  IADD3 R21, R20, c[0x0][0x2a8], RZ ;  /* 0x0000aa0014157a10 */ /* 0x000fe40007ffe0ff */
[----:B------:R-:W-:Y:S02]  /*32c0*/  IMNMX R205, R205, R20, !PT ;  /* 0x00000014cdcd7217 */ /* 0x000fe40007800200 */
[----:B------:R-:W-:Y:S02]  /*32d0*/  IMNMX R206, R206, R21, PT ;  /* 0x00000015cece7217 */ /* 0x000fe40003800200 */
.L_x_428:
        /* <DEDUP_REMOVED lines=18> */
.L_x_434:
[----:B------:R-:W-:Y:S04]  /*3400*/  MOV R20, c[0x0][0x2a8] ;  /* 0x0000aa0000147a02 */ /* 0x000fe80000000f00 */
[----:B------:R-:W-:Y:S11]  /*3410*/  ISETP.NE.AND P0, PT, R20, 0x1, PT ;  /* 0x000000011400780c */ /* 0x000ff60003f05270 */
[----:B------:R-:W-:Y:S02]  /*3420*/  @!UPT UIADD3 URZ, URZ, URZ, URZ ;  /* 0x0000003f3f3ff290 */ /* 0x000fe4000fffe03f */
[----:B------:R-:W-:Y:S05]  /*3430*/  @P0 IMAD.HI.U32 R20, R21, c[0x0][0x2ac], RZ ;  /* 0x0000ab0015140a27 */ /* 0x000fea00078e00ff */
[----:B------:R-:W-:Y:S02]  /*3440*/  @P0 SHF.R.U32.HI R21, RZ, c[0x0][0x2b0], R20 ;  /* 0x0000ac00ff150a19 */ /* 0x000fe40000011614 */
.L_x_435:
[----:B------:R-:W-:Y:S05]  /*3450*/  BSYNC B0 ;  /* 0x0000000000007941 */ /* 0x000fea0003800000 */
.L_x_433:
[----:B------:R-:W-:Y:S04]  /*3460*/  IMAD.MOV.U32 R20, RZ, RZ, c[0x0][0x2a8] ;  /* 0x0000aa00ff147624 */ /* 0x000fe800078e00ff */
[----:B------:R-:W-:Y:S04]  /*3470*/  IMAD R20, R21, R20, -UR14 ;  /* 0x8000000e15147e24 */ /* 0x000fe8000f8e0214 */
[----:B------:R-:W-:Y:S05]  /*3480*/  IMAD.IADD R20, R20, 0x1, -R247 ;  /* 0x0000000114147824 */ /* 0x000fea00078e0af7 */
[----:B------:R-:W-:Y:S02]  /*3490*/  IADD3 R21, R20, c[0x0][0x2a8], RZ ;  /* 0x0000aa0014157a10 */ /* 0x000fe40007ffe0ff */
[----:B------:R-:W-:Y:S02]  /*34a0*/  IMNMX R203, R203, R20, !PT ;  /* 0x00000014cbcb7217 */ /* 0x000fe40007800200 */
[----:B------:R-:W-:Y:S02]  /*34b0*/  IMNMX R204, R204, R21, PT ;  /* 0x00000015cccc7217 */ /* 0x000fe40003800200 */
.L_x_432:
        /* <DEDUP_REMOVED lines=355> */
.L_x_436:
        /* <DEDUP_REMOVED lines=118> */
.L_x_437:
        /* <DEDUP_REMOVED lines=167> */
.L_x_419:
[----:B------:R-:W-:Y:S05]  /*5cc0*/  @P2 EXIT ;  /* 0x000000000000294d */ /* 0x000fea0003800000 */
[----:B------:R-:W-:-:S04]  /*5cd0*/  ISETP.NE.U32.AND P1, PT, RZ, c[0x0][0x360], PT ;  /* 0x0000d800ff007a0c */ /* 0x000fc80003f25070 */
[----:B------:R-:W-:-:S13]  /*5ce0*/  ISETP.NE.AND.EX P1, PT, RZ, c[0x0][0x364], PT, P1 ;  /* 0x0000d900ff007a0c */ /* 0x000fda0003f25310 */
[----:B------:R-:W-:-:S04]  /*5cf0*/  @P1 IMAD.MOV.U32 R3, RZ, RZ, 0x4 ;  /* 0x00000004ff031424 */ /* 0x000fc800078e00ff */
[----:B-1----:R-:W-:-:S05]  /*5d00*/  @P1 IMAD.WIDE R4, R238, R3, c[0x0][0x360] ;  /* 0x0000d800ee041625 */ /* 0x002fca00078e0203 */
[----:B------:R1:W2:Y:S01]  /*5d10*/  @P1 LDG.E R7, [R4.64] ;  /* 0x0000001004071981 */ /* 0x0002a2000c1e1900 */
[----:B------:R-:W-:Y:S01]  /*5d20*/  IMAD.MOV.U32 R0, RZ, RZ, c[0x0][0x338] ;  /* 0x0000ce00ff007624 */ /* 0x000fe200078e00ff */
[----:B------:R-:W-:Y:S01]  /*5d30*/  ULDC UR5, c[0x0][0x358] ;  /* 0x0000d60000057ab9 */ /* 0x000fe20000000800 */
[----:B------:R-:W-:Y:S01]  /*5d40*/  IMAD R3, R238, c[0x0][0x2f4], RZ ;  /* 0x0000bd00ee037a24 */ /* 0x000fe200078e02ff */
[----:B------:R-:W3:Y:S01]  /*5d50*/  S2R R2, SR_CTAID.Y ;  /* 0x0000000000027919 */ /* 0x000ee20000002600 */
[----:B------:R-:W-:-:S03]  /*5d60*/  UIMAD UR5, UR10, UR5, URZ ;  /* 0x000000050a0572a4 */ /* 0x000fc6000f8e023f */
[----:B------:R-:W-:Y:S01]  /*5d70*/  BAR.SYNC.DEFER_BLOCKING 0x1, 0x100 ;  /* 0x0044000000007b1d */ /* 0x000fe20000010000 */
[----:B------:R-:W-:-:S05]  /*5d80*/  ISETP.NE.AND P0, PT, R0, 0x1, PT ;  /* 0x000000010000780c */ /* 0x000fca0003f05270 */
[----:B------:R-:W-:Y:S01]  /*5d90*/  ULDC UR4, c[0x0][0x2f4] ;  /* 0x0000bd0000047ab9 */ /* 0x000fe20000000800 */
[----:B------:R-:W-:Y:S01]  /*5da0*/  BSSY B0, `(.L_x_439) ;  /* 0x0000022000007945 */ /* 0x000fe20003800000 */
[----:B------:R-:W-:-:S04]  /*5db0*/  UIMAD UR5, UR5, UR4, URZ ;  /* 0x00000004050572a4 */ /* 0x000fc8000f8e023f */
[----:B------:R-:W-:Y:S01]  /*5dc0*/  USHF.R.S32.HI UR4, URZ, 0x1f, UR5 ;  /* 0x0000001f3f047899 */ /* 0x000fe20008011405 */
[----:B-1----:R-:W-:Y:S01]  /*5dd0*/  SHF.R.S32.HI R4, RZ, 0x1f, R3 ;  /* 0x0000001fff047819 */ /* 0x002fe20000011403 */
[----:B---3--:R-:W-:-:S04]  /*5de0*/  @P0 IMAD.HI.U32 R0, R2, c[0x0][0x33c], RZ ;  /* 0x0000cf0002000a27 */ /* 0x008fc800078e00ff */
[----:B------:R-:W-:Y:S01]  /*5df0*/  IMAD.MOV.U32 R8, RZ, RZ, R2 ;  /* 0x000000ffff087224 */ /* 0x000fe200078e0002 */
[----:B------:R-:W-:Y:S02]  /*5e00*/  @P0 SHF.R.U32.HI R8, RZ, c[0x0][0x340], R0 ;  /* 0x0000d000ff080a19 */ /* 0x000fe40000011600 */
[----:B------:R-:W-:Y:S02]  /*5e10*/  SHF.R.S32.HI R0, RZ, 0x1f, R238 ;  /* 0x0000001fff007819 */ /* 0x000fe400000114ee */
[--C-:B------:R-:W-:Y:S02]  /*5e20*/  IADD3 R3, P2, P0, R3, UR5, R8.reuse ;  /* 0x0000000503037c10 */ /* 0x100fe4000f85e008 */
[----:B------:R-:W-:Y:S02]  /*5e30*/  SHF.R.S32.HI R5, RZ, 0x1f, R8 ;  /* 0x0000001fff057819 */ /* 0x000fe40000011408 */
[----:B------:R-:W-:Y:S02]  /*5e40*/  SEL R0, R0, RZ, !P1 ;  /* 0x000000ff00007207 */ /* 0x000fe40004800000 */
[----:B------:R-:W-:-:S02]  /*5e50*/  IADD3.X R4, R4, UR4, R5, P2, P0 ;  /* 0x0000000404047c10 */ /* 0x000fc400097e0405 */
[----:B------:R-:W-:Y:S02]  /*5e60*/  ISETP.NE.AND P2, PT, R233, RZ, PT ;  /* 0x000000ffe900720c */ /* 0x000fe40003f45270 */
[C---:B------:R-:W-:Y:S01]  /*5e70*/  SHF.L.U64.HI R4, R3.reuse, 0x2, R4 ;  /* 0x0000000203047819 */ /* 0x040fe20000010204 */
[----:B------:R-:W-:-:S05]  /*5e80*/  IMAD.SHL.U32 R3, R3, 0x4, RZ ;  /* 0x0000000403037824 */ /* 0x000fca00078e00ff */
[----:B------:R-:W-:-:S04]  /*5e90*/  IADD3 R10, P0, R3, c[0x0][0x350], RZ ;  /* 0x0000d400030a7a10 */ /* 0x000fc80007f1e0ff */
[----:B------:R-:W-:Y:S01]  /*5ea0*/  IADD3.X R11, R4, c[0x0][0x354], RZ, P0, !PT ;  /* 0x0000d500040b7a10 */ /* 0x000fe200007fe4ff */
[C---:B--2---:R-:W-:Y:S01]  /*5eb0*/  @P1 IMAD R7, R238.reuse, 0x40, R7 ;  /* 0x00000040ee071824 */ /* 0x044fe200078e0207 */
[----:B------:R-:W-:-:S04]  /*5ec0*/  SEL R238, R238, RZ, !P1 ;  /* 0x000000ffeeee7207 */ /* 0x000fc80004800000 */
[----:B------:R-:W-:-:S04]  /*5ed0*/  @P1 SHF.R.S32.HI R6, RZ, 0x1f, R7 ;  /* 0x0000001fff061819 */ /* 0x000fc80000011407 */
[----:B------:R-:W-:Y:S01]  /*5ee0*/  @P1 LEA.HI R6, R6, R7, RZ, 0x6 ;  /* 0x0000000706061211 */ /* 0x000fe200078f30ff */
[----:B------:R-:W-:-:S03]  /*5ef0*/  IMAD.MOV R7, RZ, RZ, -R8 ;  /* 0x000000ffff077224 */ /* 0x000fc600078e0a08 */
[----:B------:R-:W-:Y:S01]  /*5f00*/  @P1 SHF.R.S32.HI R6, RZ, 0x6, R6 ;  /* 0x00000006ff061819 */ /* 0x000fe20000011406 */
[----:B------:R-:W-:-:S04]  /*5f10*/  IMAD R7, R7, c[0x0][0x338], R2 ;  /* 0x0000ce0007077a24 */ /* 0x000fc800078e0202 */
[----:B------:R-:W-:-:S04]  /*5f20*/  @P1 IMAD R6, R6, 0x3000, RZ ;  /* 0x0000300006061824 */ /* 0x000fc800078e02ff */
[--C-:B------:R-:W-:Y:S01]  /*5f30*/  @P1 IMAD.MOV.U32 R12, RZ, RZ, R6.reuse ;  /* 0x000000ffff0c1224 */ /* 0x100fe200078e0006 */
[----:B------:R-:W-:Y:S01]  /*5f40*/  @P1 SHF.R.S32.HI R13, RZ, 0x1f, R6 ;  /* 0x0000001fff0d1819 */ /* 0x000fe20000011406 */
[----:B------:R-:W-:Y:S01]  /*5f50*/  @!P1 CS2R R12, SRZ ;  /* 0x00000000000c9805 */ /* 0x000fe2000001ff00 */
[----:B------:R-:W-:Y:S05]  /*5f60*/  @P2 BRA `(.L_x_440) ;  /* 0x0000005000002947 */ /* 0x000fea0003800000 */
.L_x_441:
[----:B------:R-:W2:Y:S01]  /*5f70*/  LDG.E.STRONG.GPU R2, [R10.64] ;  /* 0x000000100a027981 */ /* 0x000ea2000c1ef900 */
[----:B------:R-:W-:Y:S01]  /*5f80*/  YIELD ;  /* 0x0000000000007946 */ /* 0x000fe20003800000 */
[----:B--2---:R-:W-:Y:S01]  /*5f90*/  ISETP.NE.AND P0, PT, R2, R7, PT ;  /* 0x000000070200720c */ /* 0x004fe20003f05270 */
[----:B------:R-:W-:-:S12]  /*5fa0*/  CCTL.IVALL ;  /* 0x00000000ff00798f */ /* 0x000fd80002000000 */
[----:B------:R-:W-:Y:S05]  /*5fb0*/  @P0 BRA `(.L_x_441) ;  /* 0xffffffb000000947 */ /* 0x000fea000383ffff */
.L_x_440:
[----:B------:R-:W-:Y:S05]  /*5fc0*/  BSYNC B0 ;  /* 0x0000000000007941 */ /* 0x000fea0003800000 */
.L_x_439:
[----:B------:R-:W-:Y:S01]  /*5fd0*/  MOV R2, 0xffffffff ;  /* 0xffffffff00027802 */ /* 0x000fe20000000f00 */
[----:B------:R-:W-:Y:S05]  /*5fe0*/  BRA.CONV ~URZ, `(.L_x_442) ;  /* 0x000000237f007947 */ /* 0x000fea000b800000 */
[----:B------:R-:W-:Y:S02]  /*5ff0*/  MOV R6, 0x6010 ;  /* 0x0000601000067802 */ /* 0x000fe40000000f00 */
[----:B------:R-:W-:Y:S05]  /*6000*/  CALL.REL.NOINC `($__internal_3_$__cuda_sm70_warpsync) ;  /* 0x00000a9000007944 */ /* 0x000fea0003c00000 */
.L_x_442:
        /* <DEDUP_REMOVED lines=9> */
[----:B------:R-:W-:-:S04]  /*60a0*/  IMAD.WIDE.U32 R16, R8, c[0x0][0x328], R12 ;  /* 0x0000ca0008107a25 */ /* 0x000fc800078e000c */
[----:B------:R-:W-:Y:S01]  /*60b0*/  IMAD R9, R238, c[0x0][0x334], R9 ;  /* 0x0000cd00ee097a24 */ /* 0x000fe200078e0209 */
[----:B------:R-:W-:-:S05]  /*60c0*/  IADD3 R17, R17, R15, RZ ;  /* 0x0000000f11117210 */ /* 0x000fca0007ffe0ff */
        /* <DEDUP_REMOVED lines=54> */
[----:B-1----:R-:W-:Y:S05]  /*6430*/  CALL.REL.NOINC `($__internal_3_$__cuda_sm70_warpsync) ;  /* 0x0000066000007944 */ /* 0x002fea0003c00000 */
.L_x_443:
        /* <DEDUP_REMOVED lines=12> */
.L_x_445:
[----:B------:R-:W-:Y:S05]  /*6500*/  BSYNC B0 ;  /* 0x0000000000007941 */ /* 0x000fea0003800000 */
.L_x_444:
[----:B--2---:R-:W-:Y:S01]  /*6510*/  IADD3 R10, P0, R3, c[0x0][0x348], RZ ;  /* 0x0000d200030a7a10 */ /* 0x004fe20007f1e0ff */
[----:B------:R-:W-:Y:S03]  /*6520*/  BSSY B0, `(.L_x_446) ;  /* 0x0000008000007945 */ /* 0x000fe60003800000 */
[----:B------:R-:W-:Y:S01]  /*6530*/  IADD3.X R11, R4, c[0x0][0x34c], RZ, P0, !PT ;  /* 0x0000d300040b7a10 */ /* 0x000fe200007fe4ff */
[----:B------:R-:W-:Y:S05]  /*6540*/  @P2 BRA `(.L_x_447) ;  /* 0x0000005000002947 */ /* 0x000fea0003800000 */
.L_x_448:
[----:B------:R-:W2:Y:S01]  /*6550*/  LDG.E.STRONG.GPU R4, [R10.64] ;  /* 0x000000100a047981 */ /* 0x000ea2000c1ef900 */
[----:B------:R-:W-:Y:S01]  /*6560*/  YIELD ;  /* 0x0000000000007946 */ /* 0x000fe20003800000 */
[----:B--2---:R-:W-:Y:S01]  /*6570*/  ISETP.NE.AND P0, PT, R4, R7, PT ;  /* 0x000000070400720c */ /* 0x004fe20003f05270 */
[----:B------:R-:W-:-:S12]  /*6580*/  CCTL.IVALL ;  /* 0x00000000ff00798f */ /* 0x000fd80002000000 */
[----:B------:R-:W-:Y:S05]  /*6590*/  @P0 BRA `(.L_x_448) ;  /* 0xffffffb000000947 */ /* 0x000fea000383ffff */
.L_x_447:
[----:B------:R-:W-:Y:S05]  /*65a0*/  BSYNC B0 ;  /* 0x0000000000007941 */ /* 0x000fea0003800000 */
.L_x_446:
[----:B------:R-:W-:Y:S05]  /*65b0*/  BRA.CONV ~URZ, `(.L_x_449) ;  /* 0x000000237f007947 */ /* 0x000fea000b800000 */
[----:B------:R-:W-:Y:S02]  /*65c0*/  MOV R6, 0x65e0 ;  /* 0x000065e000067802 */ /* 0x000fe40000000f00 */
[----:B-1----:R-:W-:Y:S05]  /*65d0*/  CALL.REL.NOINC `($__internal_3_$__cuda_sm70_warpsync) ;  /* 0x000004c000007944 */ /* 0x002fea0003c00000 */
.L_x_449:
[----:B------:R-:W-:Y:S01]  /*65e0*/  MOV R6, R12 ;  /* 0x0000000c00067202 */ /* 0x000fe20000000f00 */
[----:B------:R-:W-:Y:S01]  /*65f0*/  IMAD R5, R5, c[0x0][0x300], RZ ;  /* 0x0000c00005057a24 */ /* 0x000fe200078e02ff */
[----:B------:R-:W-:Y:S01]  /*6600*/  MOV R7, R13 ;  /* 0x0000000d00077202 */ /* 0x000fe20000000f00 */
[----:B------:R-:W-:Y:S01]  /*6610*/  IMAD R3, R0, c[0x0][0x308], RZ ;  /* 0x0000c20000037a24 */ /* 0x000fe200078e02ff */
[----:B------:R-:W-:-:S06]  /*6620*/  NOP ;  /* 0x0000000000007918 */ /* 0x000fcc0000000000 */
[----:B------:R-:W-:-:S04]  /*6630*/  IMAD.WIDE.U32 R6, R8, c[0x0][0x300], R6 ;  /* 0x0000c00008067a25 */ /* 0x000fc800078e0006 */
[----:B------:R-:W-:Y:S02]  /*6640*/  IMAD R5, R8, c[0x0][0x304], R5 ;  /* 0x0000c10008057a24 */ /* 0x000fe400078e0205 */
[----:B------:R-:W-:-:S03]  /*6650*/  IMAD R3, R238, c[0x0][0x30c], R3 ;  /* 0x0000c300ee037a24 */ /* 0x000fc600078e0203 */
        /* <DEDUP_REMOVED lines=55> */
[----:B-12---:R-:W-:Y:S05]  /*69d0*/  CALL.REL.NOINC `($__internal_3_$__cuda_sm70_warpsync) ;  /* 0x000000c000007944 */ /* 0x006fea0003c00000 */
.L_x_450:
        /* <DEDUP_REMOVED lines=12> */
        .weak           $__internal_3_$__cuda_sm70_warpsync
        .type           $__internal_3_$__cuda_sm70_warpsync,@function
        .size           $__internal_3_$__cuda_sm70_warpsync,(.L_x_1389 - $__internal_3_$__cuda_sm70_warpsync)
$__internal_3_$__cuda_sm70_warpsync:
[----:B------:R-:W-:Y:S01]  /*6aa0*/  MOV R14, R6 ;  /* 0x00000006000e7202 */ /* 0x000fe20000000f00 */
[----:B------:R-:W-:Y:S04]  /*6ab0*/  WARPSYNC R2 ;  /* 0x0000000200007348 */ /* 0x000fe80003800000 */
[----:B------:R-:W-:-:S04]  /*6ac0*/  MOV R15, 0x0 ;  /* 0x00000000000f7802 */ /* 0x000fc80000000f00 */
[----:B------:R-:W-:Y:S05]  /*6ad0*/  RET.REL.NODEC R14 `(_ZN7cutlass13device_kernelIN5flash19enable_sm80_to_sm89INS1_16FlashAttnBwdSm80INS1_25CollectiveMainloopBwdSm80ILi1ELi1EN4cute5tupleIJNS5_1CILi64EEES8_NS7_ILi192EEEEEENS_6half_tEfNS_4arch4Sm80ELb0ELb1ELb0ELb1ELb1ELb0ELb0ELb0ELi2ELi2ELi2ELi2ELb1EEENS1_24CollectiveEpilogueBwdGQAISA_fSD_Li256ELb1ELb1EEENS1_19SingleTileSchedulerILb1ELb0ELb0ELi64EEEEEEEEEvNT_6ParamsE) ;  /* 0xffff95200e007950 */ /* 0x000fea0003c3ffff */
.L_x_451:
        /* <DEDUP_REMOVED lines=10> */
.L_x_1389:


//--------------------- .text._ZN7cutlass13device_kernelIN5flash19enable_sm80_to_sm89INS1_16FlashAttnBwdSm80INS1_25CollectiveMainloopBwdSm80ILi1ELi1EN4cute5tupleIJNS5_1CILi64EEES8_NS7_ILi192EEEEEENS_6half_tEfNS_4arch4Sm80ELb1ELb0ELb0ELb0ELb0ELb0ELb0ELb0ELi2ELi2ELi2ELi2ELb1EEENS1_21CollectiveEpilogueBwdISA_SB_SD_Li256ELb0ELb0ELi4EEENS1_25SingleTileBwdLPTSchedulerILb0ELi64ELb0EEEEEEEEEvNT_6ParamsE --------------------------
	.section	.text._ZN7cutlass13device_kernelIN5flash19enable_sm80_to_sm89INS1_16FlashAttnBwdSm80INS1_25CollectiveMainloopBwdSm80ILi1ELi1EN4cute5tupleIJNS5_1CILi64EEES8_NS7_ILi192EEEEEENS_6half_tEfNS_4arch4Sm80ELb1ELb0ELb0ELb0ELb0ELb0ELb0ELb0ELi2ELi2ELi2ELi2ELb1EEENS1_21CollectiveEpilogueBwdISA_SB_SD_Li256ELb0ELb0ELi4EEENS1_25SingleTileBwdLPTSchedulerILb0ELi64ELb0EEEEEEEEEvNT_6ParamsE,"ax",@progbits
	.sectioninfo	@"SHI_REGISTERS=255"
	.align	128
.text._ZN7cutlass13device_kernelIN5flash19enable_sm80_to_sm89INS1_16FlashAttnBwdSm80INS1_25CollectiveMainloopBwdSm80ILi1ELi1EN4cute5tupleIJNS5_1CILi64EEES8_NS7_ILi192EEEEEENS_6half_tEfNS_4arch4Sm80ELb1ELb0ELb0ELb0ELb0ELb0ELb0ELb0ELi2ELi2ELi2ELi2ELb1EEENS1_21CollectiveEpilogueBwdISA_SB_SD_Li256ELb0ELb0ELi4EEENS1_25SingleTileBwdLPTSchedulerILb0ELi64ELb0EEEEEEEEEvNT_6ParamsE:
        .type           _ZN7cutlass13device_kernelIN5flash19enable_sm80_to_sm89INS1_16FlashAttnBwdSm80INS1_25CollectiveMainloopBwdSm80ILi1ELi1EN4cute5tupleIJNS5_1CILi64EEES8_NS7_ILi192EEEEEENS_6half_tEfNS_4arch4Sm80ELb1ELb0ELb0ELb0ELb0ELb0ELb0ELb0ELi2ELi2ELi2ELi2ELb1EEENS1_21CollectiveEpilogueBwdISA_SB_SD_Li256ELb0ELb0ELi4EEENS1_25SingleTileBwdLPTSchedulerILb0ELi64ELb0EEEEEEEEEvNT_6ParamsE,@function
        .size           _ZN7cutlass13device_kernelIN5flash19enable_sm80_to_sm89INS1_16FlashAttnBwdSm80INS1_25CollectiveMainloopBwdSm80ILi1ELi1EN4cute5tupleIJNS5_1CILi64EEES8_NS7_ILi192EEEEEENS_6half_tEfNS_4arch4Sm80ELb1ELb0ELb0ELb0ELb0ELb0ELb0ELb0ELi2ELi2ELi2ELi2ELb1EEENS1_21CollectiveEpilogueBwdISA_SB_SD_Li256ELb0ELb0ELi4EEENS1_25SingleTileBwdLPTSchedulerILb0ELi64ELb0EEEEEEEEEvNT_6ParamsE,(.L_x_1391 - _ZN7cutlass13device_kernelIN5flash19enable_sm80_to_sm89INS1_16FlashAttnBwdSm80INS1_25CollectiveMainloopBwdSm80ILi1ELi1EN4cute5tupleIJNS5_1CILi64EEES8_NS7_ILi192EEEEEENS_6half_tEfNS_4arch4Sm80ELb1ELb0ELb0ELb0ELb0ELb0ELb0ELb0ELi2ELi2ELi2ELi2ELb1EEENS1_21CollectiveEpilogueBwdISA_SB_SD_Li256ELb0ELb0ELi4EEENS1_25SingleTileBwdLPTSchedulerILb0ELi64ELb0EEEEEEEEEvNT_6ParamsE)
        .other          _ZN7cutlass13device_kernelIN5flash19enable_sm80_to_sm89INS1_16FlashAttnBwdSm80INS1_25CollectiveMainloopBwdSm80ILi1ELi1EN4cute5tupleIJNS5_1CILi64EEES8_NS7_ILi192EEEEEENS_6half_tEfNS_4arch4Sm80ELb1ELb0ELb0ELb0ELb0ELb0ELb0ELb0ELi2ELi2ELi2ELi2ELb1EEENS1_21CollectiveEpilogueBwdISA_SB_SD_Li256ELb0ELb0ELi4EEENS1_25SingleTileBwdLPTSchedulerILb0ELi64ELb0EEEEEEEEEvNT_6ParamsE,@"STO_CUDA_ENTRY STV_DEFAULT"
_ZN7cutlass13device_kernelIN5flash19enable_sm80_to_sm89INS1_16FlashAttnBwdSm80INS1_25CollectiveMainloopBwdSm80ILi1ELi1EN4cute5tupleIJNS5_1CILi64EEES8_NS7_ILi192EEEEEENS_6half_tEfNS_4arch4Sm80ELb1ELb0ELb0ELb0ELb0ELb0ELb0ELb0ELi2ELi2ELi2ELi2ELb1EEENS1_21CollectiveEpilogueBwdISA_SB_SD_Li256ELb0ELb0ELi4EEENS1_25SingleTileBwdLPTSchedulerILb0ELi64ELb0EEEEEEEEEvNT_6ParamsE:
[----:B------:R-:W-:Y:S02]  /*0000*/  MOV R1, c[0x0][0x28] ;  /* 0x00000a0000017a02 */ /* 0x000fe40000000f00 */
[----:B------:R-:W1:Y:S01]  /*0010*/  S2R R234, SR_TID.X ;  /* 0x0000000000ea7919 */ /* 0x000e620000002100 */
[----:B------:R-:W2:Y:S01]  /*0020*/  S2UR UR4, SR_CTAID.X ;  /* 0x00000000000479c3 */ /* 0x000ea20000002500 */
[----:B------:R-:W-:Y:S02]  /*0030*/  IADD3 R1, R1, -0x8, RZ ;  /* 0xfffffff801017810 */ /* 0x000fe40007ffe0ff */
[----:B-1----:R-:W-:-:S06]  /*0040*/  SHF.R.U32.HI R0, RZ, 0x5, R234 ;  /* 0x00000005ff007819 */ /* 0x002fcc00000116ea */
[----:B------:R-:W1:Y:S02]  /*0050*/  SHFL.IDX PT, R0, R0, RZ, 0x1f ;  /* 0x00001fff00007589 */ /* 0x000e6400000e0000 */
[----:B-1----:R-:W-:-:S13]  /*0060*/  ISETP.NE.AND P0, PT, R0, RZ, PT ;  /* 0x000000ff0000720c */ /* 0x002fda0003f05270 */
[----:B--2---:R-:W-:Y:S05]  /*0070*/  @!P0 BRA `(.L_x_452) ;  /* 0x0000026000008947 */ /* 0x004fea0003800000 */
[----:B------:R-:W-:Y:S02]  /*0080*/  ULDC.64 UR6, c[0x0][0x3b8] ;  /* 0x0000ee0000067ab9 */ /* 0x000fe40000000a00 */
[----:B------:R-:W-:Y:S02]  /*0090*/  UISETP.NE.AND UP0, UPT, UR6, 0x1, UPT ;  /* 0x000000010600788c */ /* 0x000fe4000bf05270 */
[----:B------:R-:W-:Y:S02]  /*00a0*/  UIMAD.WIDE.U32 UR10, UR4, UR7, URZ ;  /* 0x00000007040a72a5 */ /* 0x000fe4000f8e003f */
[----:B------:R-:W-:Y:S02]  /*00b0*/  ULDC UR5, c[0x0][0x3c0] ;  /* 0x0000f00000057ab9 */ /* 0x000fe40000000800 */
[----:B------:R-:W-:-:S05]  /*00c0*/  UMOV UR8, UR4 ;  /* 0x0000000400087c82 */ /* 0x000fca0008000000 */
[----:B------:R-:W-:-:S03]  /*00d0*/  @UP0 USHF.R.U32.HI UR8, URZ, UR5, UR11 ;  /* 0x000000053f080299 */ /* 0x000fc6000801160b */
[----:B------:R-:W-:Y:S02]  /*00e0*/  ULDC UR5, c[0x0][0x3d0] ;  /* 0x0000f40000057ab9 */ /* 0x000fe40000000800 */
[----:B------:R-:W-:Y:S02]  /*00f0*/  UISETP.GE.AND UP0, UPT, UR8, UR5, UPT ;  /* 0x000000050800728c */ /* 0x000fe4000bf06270 */
[----:B------:R-:W-:-:S04]  /*0100*/  UIADD3 UR5, -UR8, URZ, URZ ;  /* 0x0000003f08057290 */ /* 0x000fc8000fffe13f */
[----:B------:R-:W-:Y:S01]  /*0110*/  PLOP3.LUT P0, PT, PT, PT, UP0, 0x80, 0x0 ;  /* 0x000000000000781c */ /* 0x000fe20003f0f008 */
[----:B------:R-:W-:-:S12]  /*0120*/  UIMAD UR6, UR5, UR6, UR4 ;  /* 0x00000006050672a4 */ /* 0x000fd8000f8e0204 */
[----:B------:R-:W-:Y:S05]  /*0130*/  @!P0 BRA `(.L_x_453) ;  /* 0x0000008000008947 */ /* 0x000fea0003800000 */
[----:B------:R-:W-:Y:S02]  /*0140*/  ULDC UR7, c[0x0][0x3c4] ;  /* 0x0000f10000077ab9 */ /* 0x000fe40000000800 */
[----:B------:R-:W-:Y:S02]  /*0150*/  UISETP.NE.AND UP0, UPT, UR7, 0x1, UPT ;  /* 0x000000010700788c */ /* 0x000fe4000bf05270 */
[----:B------:R-:W-:Y:S02]  /*0160*/  ULDC.64 UR4, c[0x0][0x3c8] ;  /* 0x0000f20000047ab9 */ /* 0x000fe40000000a00 */
[----:B------:R-:W-:Y:S02]  /*0170*/  UIMAD.WIDE.U32 UR10, UR6, UR4, URZ ;  /* 0x00000004060a72a5 */ /* 0x000fe4000f8e003f */
[----:B------:R-:W-:-:S05]  /*0180*/  UMOV UR15, UR6 ;  /* 0x00000006000f7c82 */ /* 0x000fca0008000000 */
[----:B------:R-:W-:-:S04]  /*0190*/  @UP0 USHF.R.U32.HI UR15, URZ, UR5, UR11 ;  /* 0x000000053f0f0299 */ /* 0x000fc8000801160b */
[----:B------:R-:W-:Y:S01]  /*01a0*/  UIMAD UR7, UR15, UR7, URZ ;  /* 0x000000070f0772a4 */ /* 0x000fe2000f8e023f */
[----:B------:R-:W-:Y:S05]  /*01b0*/  BRA `(.L_x_454) ;  /* 0x0000007000007947 */ /* 0x000fea0003800000 */
.L_x_453:
[----:B------:R-:W-:Y:S02]  /*01c0*/  ULDC UR7, c[0x0][0x3ac] ;  /* 0x0000eb0000077ab9 */ /* 0x000fe40000000800 */
[----:B------:R-:W-:Y:S02]  /*01d0*/  UISETP.NE.AND UP0, UPT, UR7, 0x1, UPT ;  /* 0x000000010700788c */ /* 0x000fe4000bf05270 */
[----:B------:R-:W-:Y:S02]  /*01e0*/  ULDC.64 UR4, c[0x0][0x3b0] ;  /* 0x0000ec0000047ab9 */ /* 0x000fe40000000a00 */
[----:B------:R-:W-:Y:S02]  /*01f0*/  UIMAD.WIDE.U32 UR10, UR6, UR4, URZ ;  /* 0x00000004060a72a5 */ /* 0x000fe4000f8e003f */
[----:B------:R-:W-:-:S05]  /*0200*/  UMOV UR15, UR6 ;  /* 0x00000006000f7c82 */ /* 0x000fca0008000000 */
[----:B------:R-:W-:-:S04]  /*0210*/  @UP0 USHF.R.U32.HI UR15, URZ, UR5, UR11 ;  /* 0x000000053f0f0299 */ /* 0x000fc8000801160b */
[----:B------:R-:W-:-:S04]  /*0220*/  UIMAD UR7, UR15, UR7, URZ ;  /* 0x000000070f0772a4 */ /* 0x000fc8000f8e023f */
.L_x_454:
[----:B------:R-:W-:Y:S02]  /*0230*/  UIADD3 UR9, UR6, -UR7, URZ ;  /* 0x8000000706097290 */ /* 0x000fe4000fffe03f */
[----:B------:R-:W-:Y:S02]  /*0240*/  ULDC.64 UR4, c[0x0][0x3a8] ;  /* 0x0000ea0000047ab9 */ /* 0x000fe40000000a00 */
[----:B------:R-:W-:Y:S02]  /*0250*/  ULDC.64 UR6, c[0x0][0x3a0] ;  /* 0x0000e80000067ab9 */ /* 0x000fe40000000a00 */
[----:B------:R-:W-:Y:S02]  /*0260*/  UISETP.NE.AND UP0, UPT, UR6, 0x1, UPT ;  /* 0x000000010600788c */ /* 0x000fe4000bf05270 */
[----:B------:R-:W-:-:S04]  /*0270*/  UIMAD UR5, UR8, UR5, UR9 ;  /* 0x00000005080572a4 */ /* 0x000fc8000f8e0209 */
[----:B------:R-:W-:-:S03]  /*0280*/  UIMAD.WIDE.U32 UR8, UR5, UR7, URZ ;  /* 0x00000007050872a5 */ /* 0x000fc6000f8e003f */
[----:B------:R-:W-:Y:S02]  /*0290*/  UMOV UR14, UR5 ;  /* 0x00000005000e7c82 */ /* 0x000fe40008000000 */
[----:B------:R-:W-:-:S04]  /*02a0*/  @UP0 USHF.R.U32.HI UR14, URZ, UR4, UR9 ;  /* 0x000000043f0e0299 */ /* 0x000fc80008011609 */
[----:B------:R-:W-:-:S04]  /*02b0*/  UIADD3 UR13, -UR14, URZ, URZ ;  /* 0x0000003f0e0d7290 */ /* 0x000fc8000fffe13f */
[----:B------:R-:W-:Y:S01]  /*02c0*/  UIMAD UR13, UR13, UR6, UR5 ;  /* 0x000000060d0d72a4 */ /* 0x000fe2000f8e0205 */
[----:B------:R-:W-:Y:S05]  /*02d0*/  BRA `(.L_x_455) ;  /* 0x0000025000007947 */ /* 0x000fea0003800000 */
.L_x_452:
        /* <DEDUP_REMOVED lines=20> */
.L_x_456:
[----:B------:R-:W-:Y:S02]  /*0420*/  ULDC UR7, c[0x0][0x3ac] ;  /* 0x0000eb0000077ab9 */ /* 0x000fe40000000800 */
[----:B------:R-:W-:Y:S02]  /*0430*/  UISETP.NE.AND UP0, UPT, UR7, 0x1, UPT ;  /* 0x000000010700788c */ /* 0x000fe4000bf05270 */
[----:B------:R-:W-:Y:S02]  /*0440*/  ULDC.64 UR4, c[0x0][0x3b0] ;  /* 0x0000ec0000047ab9 */ /* 0x000fe40000000a00 */
[----:B------:R-:W-:Y:S02]  /*0450*/  UIMAD.WIDE.U32 UR10, UR6, UR4, URZ ;  /* 0x00000004060a72a5 */ /* 0x000fe4000f8e003f */
[----:B------:R-:W-:-:S05]  /*0460*/  UMOV UR15, UR6 ;  /* 0x00000006000f7c82 */ /* 0x000fca0008000000 */
[----:B------:R-:W-:-:S04]  /*0470*/  @UP0 USHF.R.U32.HI UR15, URZ, UR5, UR11 ;  /* 0x000000053f0f0299 */ /* 0x000fc8000801160b */
[----:B------:R-:W-:-:S04]  /*0480*/  UIMAD UR7, UR15, UR7, URZ ;  /* 0x000000070f0772a4 */ /* 0x000fc8000f8e023f */
.L_x_457:
        /* <DEDUP_REMOVED lines=9> */
[----:B------:R-:W-:Y:S02]  /*0520*/  UIMAD UR13, UR13, UR6, UR5 ;  /* 0x000000060d0d72a4 */ /* 0x000fe4000f8e0205 */
.L_x_455:
[----:B------:R-:W-:-:S13]  /*0530*/  ISETP.LE.AND P0, PT, RZ, UR14, PT ;  /* 0x0000000eff007c0c */ /* 0x000fda000bf03270 */
[----:B------:R-:W-:Y:S05]  /*0540*/  @!P0 EXIT ;  /* 0x000000000000894d */ /* 0x000fea0003800000 */
[----:B------:R-:W-:Y:S01]  /*0550*/  USHF.L.U32 UR10, UR15, 0x6, URZ ;  /* 0x000000060f0a7899 */ /* 0x000fe2000800063f */
        /* <DEDUP_REMOVED lines=13> */
[----:B------:R-:W-:Y:S01]  /*0630*/  UIADD3 UR6, UR6, 0x3f, URZ ;  /* 0x0000003f06067890 */ /* 0x000fe2000fffe03f */
[----:B------:R-:W-:Y:S01]  /*0640*/  IMAD.MOV.U32 R120, RZ, RZ, RZ ;  /* 0x000000ffff787224 */ /* 0x000fe200078e00ff */
[----:B------:R-:W-:Y:S01]  /*0650*/  USHF.R.S32.HI UR4, URZ, 0x1f, UR5 ;  /* 0x0000001f3f047899 */ /* 0x000fe20008011405 */
[----:B------:R-:W-:Y:S01]  /*0660*/  MOV R11, RZ ;  /* 0x000000ff000b7202 */ /* 0x000fe20000000f00 */
[----:B------:R-:W-:Y:S01]  /*0670*/  ULDC.64 UR16, c[0x0][0x118] ;  /* 0x0000460000107ab9 */ /* 0x000fe20000000a00 */
[----:B------:R-:W-:Y:S01]  /*0680*/  IMAD.MOV.U32 R118, RZ, RZ, RZ ;  /* 0x000000ffff767224 */ /* 0x000fe200078e00ff */
[----:B------:R-:W-:Y:S01]  /*0690*/  ULEA.HI UR11, UR4, UR5, URZ, 0x6 ;  /* 0x00000005040b7291 */ /* 0x000fe2000f8f303f */
[----:B------:R-:W-:Y:S01]  /*06a0*/  CS2R R12, SRZ ;  /* 0x00000000000c7805 */ /* 0x000fe2000001ff00 */
[----:B------:R-:W-:Y:S01]  /*06b0*/  USHF.R.S32.HI UR4, URZ, 0x1f, UR6 ;  /* 0x0000001f3f047899 */ /* 0x000fe20008011406 */
[----:B------:R-:W-:Y:S01]  /*06c0*/  MOV R116, RZ ;  /* 0x000000ff00747202 */ /* 0x000fe20000000f00 */
[----:B------:R-:W-:Y:S01]  /*06d0*/  USHF.R.S32.HI UR11, URZ, 0x6, UR11 ;  /* 0x000000063f0b7899 */ /* 0x000fe2000801140b */
[----:B------:R-:W-:Y:S01]  /*06e0*/  IMAD.MOV.U32 R110, RZ, RZ, RZ ;  /* 0x000000ffff6e7224 */ /* 0x000fe200078e00ff */
[----:B------:R-:W-:Y:S01]  /*06f0*/  ULEA.HI UR4, UR4, UR6, URZ, 0x6 ;  /* 0x0000000604047291 */ /* 0x000fe2000f8f303f */
[----:B------:R-:W-:Y:S01]  /*0700*/  MOV R15, RZ ;  /* 0x000000ff000f7202 */ /* 0x000fe20000000f00 */
[----:B------:R-:W-:Y:S01]  /*0710*/  UISETP.LT.AND UP0, UPT, URZ, UR11, UPT ;  /* 0x0000000b3f00728c */ /* 0x000fe2000bf01270 */
[----:B------:R-:W-:Y:S01]  /*0720*/  IMAD.MOV.U32 R108, RZ, RZ, RZ ;  /* 0x000000ffff6c7224 */ /* 0x000fe200078e00ff */
[----:B------:R-:W-:Y:S01]  /*0730*/  USHF.R.S32.HI UR12, URZ, 0x6, UR4 ;  /* 0x000000063f0c7899 */ /* 0x000fe20008011404 */
[----:B------:R-:W-:Y:S01]  /*0740*/  CS2R R16, SRZ ;  /* 0x0000000000107805 */ /* 0x000fe2000001ff00 */
[----:B------:R-:W-:Y:S01]  /*0750*/  USEL UR11, URZ, UR11, !UP0 ;  /* 0x0000000b3f0b7287 */ /* 0x000fe2000c000000 */
[----:B------:R-:W-:Y:S01]  /*0760*/  MOV R114, RZ ;  /* 0x000000ff00727202 */ /* 0x000fe20000000f00 */
[----:B------:R-:W-:Y:S01]  /*0770*/  IMAD.MOV.U32 R112, RZ, RZ, RZ ;  /* 0x000000ffff707224 */ /* 0x000fe200078e00ff */
[----:B------:R-:W-:Y:S01]  /*0780*/  CS2R R18, SRZ ;  /* 0x0000000000127805 */ /* 0x000fe2000001ff00 */
[----:B------:R-:W-:Y:S01]  /*0790*/  UISETP.GT.AND UP0, UPT, UR12, UR11, UPT ;  /* 0x0000000b0c00728c */ /* 0x000fe2000bf04270 */
[----:B------:R-:W-:Y:S01]  /*07a0*/  MOV R106, RZ ;  /* 0x000000ff006a7202 */ /* 0x000fe20000000f00 */
[----:B------:R-:W-:Y:S01]  /*07b0*/  IMAD.MOV.U32 R104, RZ, RZ, RZ ;  /* 0x000000ffff687224 */ /* 0x000fe200078e00ff */
[----:B------:R-:W-:Y:S01]  /*07c0*/  CS2R R20, SRZ ;  /* 0x0000000000147805 */ /* 0x000fe2000001ff00 */
[----:B------:R-:W-:Y:S01]  /*07d0*/  MOV R102, RZ ;  /* 0x000000ff00667202 */ /* 0x000fe20000000f00 */
[----:B------:R-:W-:Y:S01]  /*07e0*/  IMAD.MOV.U32 R100, RZ, RZ, RZ ;  /* 0x000000ffff647224 */ /* 0x000fe200078e00ff */
[----:B------:R-:W-:Y:S01]  /*07f0*/  PLOP3.LUT P0, PT, PT, PT, UP0, 0x80, 0x0 ;  /* 0x000000000000781c */ /* 0x000fe20003f0f008 */
        /* <DEDUP_REMOVED lines=37> */
[----:B------:R-:W-:Y:S01]  /*0a50*/  IMAD.SHL.U32 R2, R234, 0x4, RZ ;  /* 0x00000004ea027824 */ /* 0x000fe200078e00ff */
[----:B------:R-:W-:Y:S01]  /*0a60*/  SHF.R.S32.HI R14, RZ, 0x1f, R234 ;  /* 0x0000001fff0e7819 */ /* 0x000fe200000114ea */
[----:B------:R-:W-:Y:S01]  /*0a70*/  ULDC.64 UR4, c[0x0][0x248] ;  /* 0x0000920000047ab9 */ /* 0x000fe20000000a00 */
[----:B------:R-:W-:Y:S01]  /*0a80*/  IMAD.U32 R0, RZ, RZ, UR13 ;  /* 0x0000000dff007e24 */ /* 0x000fe2000f8e00ff */
[----:B------:R-:W-:Y:S01]  /*0a90*/  USHF.R.S32.HI UR18, URZ, 0x1f, UR13 ;  /* 0x0000001f3f127899 */ /* 0x000fe2000801140d */
[----:B------:R-:W-:Y:S01]  /*0aa0*/  SHF.R.S32.HI R3, RZ, 0x1f, R2 ;  /* 0x0000001fff037819 */ /* 0x000fe20000011402 */
[----:B------:R-:W-:Y:S01]  /*0ab0*/  UISETP.NE.AND UP0, UPT, UR4, 0x1, UPT ;  /* 0x000000010400788c */ /* 0x000fe2000bf05270 */
[-C--:B------:R-:W-:Y:S01]  /*0ac0*/  LEA.HI R27, R14, R234.reuse, RZ, 0x3 ;  /* 0x000000ea0e1b7211 */ /* 0x080fe200078f18ff */
[----:B------:R-:W-:Y:S01]  /*0ad0*/  UIMAD.WIDE.U32 UR8, UR13, UR5, URZ ;  /* 0x000000050d0872a5 */ /* 0x000fe2000f8e003f */
[----:B------:R-:W-:Y:S01]  /*0ae0*/  SHF.R.S32.HI R235, RZ, 0x1f, R234 ;  /* 0x0000001fffeb7819 */ /* 0x000fe200000114ea */
[----:B------:R-:W-:Y:S01]  /*0af0*/  IMAD.WIDE.U32 R22, R0, c[0x0][0x288], R2 ;  /* 0x0000a20000167a25 */ /* 0x000fe200078e0002 */
[----:B------:R-:W-:Y:S01]  /*0b00*/  ULDC.64 UR4, c[0x0][0x238] ;  /* 0x00008e0000047ab9 */ /* 0x000fe20000000a00 */
[----:B------:R-:W-:Y:S01]  /*0b10*/  LOP3.LUT R0, R27, 0xfffffff8, RZ, 0xc0, !PT ;  /* 0xfffffff81b007812 */ /* 0x000fe200078ec0ff */
[----:B------:R-:W-:Y:S01]  /*0b20*/  UIMAD UR4, UR18, UR4, URZ ;  /* 0x00000004120472a4 */ /* 0x000fe2000f8e023f */
[----:B------:R-:W-:Y:S01]  /*0b30*/  IMAD.U32 R4, RZ, RZ, UR13 ;  /* 0x0000000dff047e24 */ /* 0x000fe2000f8e00ff */
[CC--:B------:R-:W-:Y:S01]  /*0b40*/  LEA.HI R31, R14.reuse, R234.reuse, RZ, 0x2 ;  /* 0x000000ea0e1f7211 */ /* 0x0c0fe200078f10ff */
[----:B------:R-:W-:Y:S01]  /*0b50*/  IMAD.U32 R6, RZ, RZ, UR13 ;  /* 0x0000000dff067e24 */ /* 0x000fe2000f8e00ff */
[-C--:B------:R-:W-:Y:S01]  /*0b60*/  LEA.HI R25, R14, R234.reuse, RZ, 0x4 ;  /* 0x000000ea0e197211 */ /* 0x080fe200078f20ff */
[----:B------:R-:W-:Y:S01]  /*0b70*/  UIMAD UR5, UR13, UR5, UR4 ;  /* 0x000000050d0572a4 */ /* 0x000fe2000f8e0204 */
[----:B------:R-:W-:Y:S01]  /*0b80*/  IMAD.WIDE.U32 R4, R4, c[0x0][0x238], R234 ;  /* 0x00008e0004047a25 */ /* 0x000fe200078e00ea */
[----:B------:R-:W-:Y:S01]  /*0b90*/  UMOV UR7, UR13 ;  /* 0x0000000d00077c82 */ /* 0x000fe20008000000 */
[----:B------:R-:W-:Y:S01]  /*0ba0*/  SHF.R.S32.HI R7, RZ, 0x4, R25 ;  /* 0x00000004ff077819 */ /* 0x000fe20000011419 */
[----:B------:R-:W-:Y:S01]  /*0bb0*/  ULDC UR4, c[0x0][0x250] ;  /* 0x0000940000047ab9 */ /* 0x000fe20000000800 */
[----:B------:R-:W-:Y:S01]  /*0bc0*/  IMAD.WIDE.U32 R20, R6, c[0x0][0x270], R2 ;  /* 0x00009c0006147a25 */ /* 0x000fe200078e0002 */
[--C-:B------:R-:W-:Y:S01]  /*0bd0*/  SHF.R.S32.HI R6, RZ, 0x2, R31.reuse ;  /* 0x00000002ff067819 */ /* 0x100fe2000001141f */
[----:B------:R-:W-:Y:S01]  /*0be0*/  @UP0 USHF.R.U32.HI UR7, URZ, UR4, UR9 ;  /* 0x000000043f070299 */ /* 0x000fe20008011609 */
[----:B------:R-:W-:Y:S01]  /*0bf0*/  LEA.HI R26, R14, R234, RZ, 0x5 ;  /* 0x000000ea0e1a7211 */ /* 0x000fe200078f28ff */
[----:B------:R-:W-:Y:S01]  /*0c00*/  IMAD.IADD R15, R234, 0x1, -R0 ;  /* 0x00000001ea0f7824 */ /* 0x000fe200078e0a00 */
[----:B------:R-:W-:Y:S01]  /*0c10*/  SHF.R.S32.HI R0, RZ, 0x1f, R31 ;  /* 0x0000001fff007819 */ /* 0x000fe2000001141f */
[----:B------:R-:W-:Y:S01]  /*0c20*/  IMAD.MOV.U32 R18, RZ, RZ, R4 ;  /* 0x000000ffff127224 */ /* 0x000fe200078e0004 */
[----:B------:R-:W-:Y:S01]  /*0c30*/  LEA.HI R4, R25, R7, RZ, 0x1 ;  /* 0x0000000719047211 */ /* 0x000fe200078f08ff */
[----:B------:R-:W-:Y:S01]  /*0c40*/  USHF.R.S32.HI UR6, URZ, 0x1f, UR7 ;  /* 0x0000001f3f067899 */ /* 0x000fe20008011407 */
[----:B------:R-:W-:Y:S01]  /*0c50*/  LEA.HI R0, R0, R6, RZ, 0x3 ;  /* 0x0000000600007211 */ /* 0x000fe200078f18ff */
[----:B------:R-:W-:Y:S01]  /*0c60*/  IMAD.SHL.U32 R12, R15, 0x8, RZ ;  /* 0x000000080f0c7824 */ /* 0x000fe200078e00ff */
[----:B------:R-:W-:Y:S01]  /*0c70*/  IADD3 R19, R5, UR5, RZ ;  /* 0x0000000505137c10 */ /* 0x000fe2000fffe0ff */
[----:B------:R-:W-:Y:S01]  /*0c80*/  ULDC.64 UR4, c[0x0][0x1e0] ;  /* 0x0000780000047ab9 */ /* 0x000fe20000000a00 */
[----:B------:R-:W-:Y:S01]  /*0c90*/  SHF.R.S32.HI R236, RZ, 0x3, R27 ;  /* 0x00000003ffec7819 */ /* 0x000fe2000001141b */
[----:B------:R-:W-:Y:S01]  /*0ca0*/  UIMAD UR4, UR6, UR4, URZ ;  /* 0x00000004060472a4 */ /* 0x000fe2000f8e023f */
[----:B------:R-:W-:Y:S01]  /*0cb0*/  LOP3.LUT R4, R4, 0xfffffffe, RZ, 0xc0, !PT ;  /* 0xfffffffe04047812 */ /* 0x000fe200078ec0ff */
[----:B------:R-:W-:Y:S01]  /*0cc0*/  IMAD.U32 R2, RZ, RZ, UR15 ;  /* 0x0000000fff027e24 */ /* 0x000fe2000f8e00ff */
[----:B------:R-:W-:Y:S01]  /*0cd0*/  LOP3.LUT R0, R0, 0xfffffff8, RZ, 0xc0, !PT ;  /* 0xfffffff800007812 */ /* 0x000fe200078ec0ff */
[----:B------:R-:W-:Y:S01]  /*0ce0*/  IMAD.U32 R9, RZ, RZ, UR7 ;  /* 0x00000007ff097e24 */ /* 0x000fe2000f8e00ff */
[----:B------:R-:W-:Y:S01]  /*0cf0*/  SHF.R.S32.HI R8, RZ, 0x5, R26 ;  /* 0x00000005ff087819 */ /* 0x000fe2000001141a */
[----:B------:R-:W-:Y:S01]  /*0d00*/  IMAD.IADD R17, R7, 0x1, -R4 ;  /* 0x0000000107117824 */ /* 0x000fe200078e0a04 */
[----:B------:R-:W-:Y:S01]  /*0d10*/  SHF.R.S32.HI R237, RZ, 0x1f, R236 ;  /* 0x0000001fffed7819 */ /* 0x000fe200000114ec */
[----:B------:R-:W-:Y:S01]  /*0d20*/  IMAD.IADD R32, R6, 0x1, -R0 ;  /* 0x0000000106207824 */ /* 0x000fe200078e0a00 */
[----:B------:R-:W-:Y:S01]  /*0d30*/  SHF.R.S32.HI R13, RZ, 0x1f, R12 ;  /* 0x0000001fff0d7819 */ /* 0x000fe2000001140c */
[----:B------:R-:W-:Y:S01]  /*0d40*/  IMAD.SHL.U32 R4, R236, 0x40, RZ ;  /* 0x00000040ec047824 */ /* 0x000fe200078e00ff */
[----:B------:R-:W-:Y:S01]  /*0d50*/  LEA.HI R5, R26, R8, RZ, 0x1 ;  /* 0x000000081a057211 */ /* 0x000fe200078f08ff */
[----:B------:R-:W-:Y:S01]  /*0d60*/  UIMAD UR8, UR7, UR5, UR4 ;  /* 0x00000005070872a4 */ /* 0x000fe2000f8e0204 */
[----:B------:R-:W-:Y:S01]  /*0d70*/  LEA.HI R0, R14, R234, RZ, 0x6 ;  /* 0x000000ea0e007211 */ /* 0x000fe200078f30ff */
[----:B------:R-:W-:Y:S01]  /*0d80*/  IMAD.WIDE R10, R2, 0x40, R236 ;  /* 0x00000040020a7825 */ /* 0x000fe200078e02ec */
[----:B------:R-:W-:Y:S01]  /*0d90*/  ULDC.64 UR4, c[0x0][0x1b0] ;  /* 0x00006c0000047ab9 */ /* 0x000fe20000000a00 */
[----:B------:R-:W-:Y:S01]  /*0da0*/  LOP3.LUT R5, R5, 0xfffffffe, RZ, 0xc0, !PT ;  /* 0xfffffffe05057812 */ /* 0x000fe200078ec0ff */
[----:B------:R-:W-:Y:S01]  /*0db0*/  UIMAD UR6, UR6, UR4, URZ ;  /* 0x00000004060672a4 */ /* 0x000fe2000f8e023f */
[----:B------:R-:W-:Y:S01]  /*0dc0*/  IMAD.WIDE.U32 R2, R9, c[0x0][0x1e0], R12 ;  /* 0x0000780009027a25 */ /* 0x000fe200078e000c */
[----:B------:R-:W-:Y:S01]  /*0dd0*/  SHF.R.S32.HI R29, RZ, 0x6, R0 ;  /* 0x00000006ff1d7819 */ /* 0x000fe20000011400 */
[----:B------:R-:W-:Y:S01]  /*0de0*/  USHF.R.S32.HI UR9, URZ, 0x1f, UR14 ;  /* 0x0000001f3f097899 */ /* 0x000fe2000801140e */
[----:B------:R-:W-:Y:S01]  /*0df0*/  LOP3.LUT R0, R4, 0x1c0, RZ, 0xc0, !PT ;  /* 0x000001c004007812 */ /* 0x000fe200078ec0ff */
[----:B------:R-:W-:Y:S01]  /*0e00*/  IMAD.IADD R220, R8, 0x1, -R5 ;  /* 0x0000000108dc7824 */ /* 0x000fe200078e0a05 */
[----:B------:R-:W-:Y:S01]  /*0e10*/  IADD3 R3, R3, UR8, RZ ;  /* 0x0000000803037c10 */ /* 0x000fe2000fffe0ff */
[----:B------:R-:W-:Y:S01]  /*0e20*/  UIMAD UR6, UR7, UR5, UR6 ;  /* 0x00000005070672a4 */ /* 0x000fe2000f8e0206 */
[----:B------:R-:W-:Y:S01]  /*0e30*/  IMAD.U32 R6, RZ, RZ, UR14 ;  /* 0x0000000eff067e24 */ /* 0x000fe2000f8e00ff */
[----:B------:R-:W-:Y:S01]  /*0e40*/  LOP3.LUT R8, R0, 0x38, R12, 0xf8, !PT ;  /* 0x0000003800087812 */ /* 0x000fe200078ef80c */
[----:B------:R-:W-:Y:S01]  /*0e50*/  IMAD.SHL.U32 R14, R29, 0x200, RZ ;  /* 0x000002001d0e7824 */ /* 0x000fe200078e00ff */
[----:B------:R-:W-:Y:S01]  /*0e60*/  SHF.R.U32.HI R0, RZ, 0x3, R0 ;  /* 0x00000003ff007819 */ /* 0x000fe20000011600 */
[----:B------:R-:W-:Y:S01]  /*0e70*/  IMAD.WIDE.U32 R4, R9, c[0x0][0x1b0], R12 ;  /* 0x00006c0009047a25 */ /* 0x000fe200078e000c */
[----:B------:R-:W-:Y:S01]  /*0e80*/  ULDC.64 UR4, c[0x0][0x1e8] ;  /* 0x00007a0000047ab9 */ /* 0x000fe20000000a00 */
[----:B------:R-:W-:Y:S01]  /*0e90*/  IADD3 R28, R12, 0x40, RZ ;  /* 0x000000400c1c7810 */ /* 0x000fe20007ffe0ff */
[----:B------:R-:W-:Y:S01]  /*0ea0*/  UIMAD UR4, UR9, UR4, URZ ;  /* 0x00000004090472a4 */ /* 0x000fe2000f8e023f */
[----:B------:R-:W-:Y:S01]  /*0eb0*/  IMAD.WIDE.U32 R6, R6, c[0x0][0x1e8], R2 ;  /* 0x00007a0006067a25 */ /* 0x000fe200078e0002 */
[----:B------:R-:W-:Y:S01]  /*0ec0*/  IADD3 R3, R5, UR6, RZ ;  /* 0x0000000605037c10 */ /* 0x000fe2000fffe0ff */
[----:B------:R-:W-:Y:S01]  /*0ed0*/  ULDC UR8, c[0x0][0x198] ;  /* 0x0000660000087ab9 */ /* 0x000fe20000000800 */
[----:B------:R-:W-:Y:S01]  /*0ee0*/  LOP3.LUT R228, R14, R8, R0, 0xf6, !PT ;  /* 0x000000080ee47212 */ /* 0x000fe200078ef600 */
[----:B------:R-:W-:Y:S01]  /*0ef0*/  IMAD.U32 R8, RZ, RZ, UR14 ;  /* 0x0000000eff087e24 */ /* 0x000fe2000f8e00ff */
[----:B------:R-:W-:Y:S01]  /*0f00*/  UIMAD UR7, UR14, UR5, UR4 ;  /* 0x000000050e0772a4 */ /* 0x000fe2000f8e0204 */
[----:B------:R-:W-:Y:S01]  /*0f10*/  IMAD.MOV.U32 R2, RZ, RZ, R4 ;  /* 0x000000ffff027224 */ /* 0x000fe200078e0004 */
[----:B------:R-:W-:Y:S01]  /*0f20*/  UIADD3 UR8, -UR10, UR8, URZ ;  /* 0x000000080a087290 */ /* 0x000fe2000fffe13f */
[----:B------:R-:W-:Y:S01]  /*0f30*/  IMAD.MOV.U32 R4, RZ, RZ, R6 ;  /* 0x000000ffff047224 */ /* 0x000fe200078e0006 */
[----:B------:R-:W-:Y:S01]  /*0f40*/  IADD3 R30, R12, 0x80, RZ ;  /* 0x000000800c1e7810 */ /* 0x000fe20007ffe0ff */
[----:B------:R-:W-:Y:S01]  /*0f50*/  IMAD.WIDE.U32 R8, R8, c[0x0][0x1b8], R2 ;  /* 0x00006e0008087a25 */ /* 0x000fe200078e0002 */
[----:B------:R-:W-:Y:S01]  /*0f60*/  IADD3 R5, R7, UR7, RZ ;  /* 0x0000000707057c10 */ /* 0x000fe2000fffe0ff */
[----:B------:R-:W-:Y:S01]  /*0f70*/  ULDC.64 UR4, c[0x0][0x1b8] ;  /* 0x00006e0000047ab9 */ /* 0x000fe20000000a00 */
[----:B------:R-:W-:Y:S01]  /*0f80*/  ISETP.GE.AND P3, PT, R12, c[0x0][0x1cc], PT ;  /* 0x000073000c007a0c */ /* 0x000fe20003f66270 */
[----:B------:R-:W-:Y:S01]  /*0f90*/  IMAD R2, R237, c[0x0][0x178], RZ ;  /* 0x00005e00ed027a24 */ /* 0x000fe200078e02ff */
[----:B------:R-:W-:Y:S01]  /*0fa0*/  ISETP.GE.AND P2, PT, R28, c[0x0][0x1cc], PT ;  /* 0x000073001c007a0c */ /* 0x000fe20003f46270 */
[----:B------:R-:W-:Y:S01]  /*0fb0*/  IMAD R0, R11, c[0x0][0x1d8], RZ ;  /* 0x000076000b007a24 */ /* 0x000fe200078e02ff */
[----:B------:R-:W-:Y:S01]  /*0fc0*/  ISETP.GE.AND P1, PT, R30, c[0x0][0x1cc], PT ;  /* 0x000073001e007a0c */ /* 0x000fe20003f26270 */
[C---:B------:R-:W-:Y:S01]  /*0fd0*/  IMAD R2, R236.reuse, c[0x0][0x17c], R2 ;  /* 0x00005f00ec027a24 */ /* 0x040fe200078e0202 */
[----:B------:R-:W-:Y:S01]  /*0fe0*/  UIMAD UR4, UR9, UR4, URZ ;  /* 0x00000004090472a4 */ /* 0x000fe2000f8e023f */
[----:B------:R-:W-:Y:S01]  /*0ff0*/  IMAD.WIDE.U32 R6, R236, c[0x0][0x178], R12 ;  /* 0x00005e00ec067a25 */ /* 0x000fe200078e000c */
[----:B------:R-:W-:Y:S01]  /*1000*/  USHF.R.S32.HI UR19, URZ, 0x1f, UR11 ;  /* 0x0000001f3f137899 */ /* 0x000fe2000801140b */
[----:B------:R-:W-:Y:S01]  /*1010*/  CS2R R130, SRZ ;  /* 0x0000000000827805 */ /* 0x000fe2000001ff00 */
[----:B------:R-:W-:Y:S01]  /*1020*/  UIMAD UR5, UR14, UR5, UR4 ;  /* 0x000000050e0572a4 */ /* 0x000fe2000f8e0204 */
[C---:B------:R-:W-:Y:S01]  /*1030*/  IMAD R3, R10.reuse, c[0x0][0x1dc], R0 ;  /* 0x000077000a037a24 */ /* 0x040fe200078e0200 */
[----:B------:R-:W-:Y:S01]  /*1040*/  CS2R R128, SRZ ;  /* 0x0000000000807805 */ /* 0x000fe2000001ff00 */
[----:B------:R-:W-:Y:S01]  /*1050*/  IMAD.U32 R0, RZ, RZ, UR13 ;  /* 0x0000000dff007e24 */ /* 0x000fe2000f8e00ff */
[----:B------:R-:W-:Y:S01]  /*1060*/  CS2R R126, SRZ ;  /* 0x00000000007e7805 */ /* 0x000fe2000001ff00 */
[----:B------:R-:W-:Y:S01]  /*1070*/  IMAD.IADD R7, R7, 0x1, R2 ;  /* 0x0000000107077824 */ /* 0x000fe200078e0202 */
[----:B------:R-:W-:Y:S01]  /*1080*/  IADD3 R9, R9, UR5, RZ ;  /* 0x0000000509097c10 */ /* 0x000fe2000fffe0ff */
[----:B------:R-:W-:Y:S01]  /*1090*/  IMAD.WIDE.U32 R4, R10, c[0x0][0x1d8], R4 ;  /* 0x000076000a047a25 */ /* 0x000fe200078e0004 */
[----:B------:R-:W-:Y:S01]  /*10a0*/  ULDC.64 UR4, c[0x0][0x180] ;  /* 0x0000600000047ab9 */ /* 0x000fe20000000a00 */
[----:B------:R-:W-:Y:S01]  /*10b0*/  CS2R R124, SRZ ;  /* 0x00000000007c7805 */ /* 0x000fe2000001ff00 */
[----:B------:R-:W-:Y:S01]  /*10c0*/  UIMAD UR4, UR18, UR4, URZ ;  /* 0x00000004120472a4 */ /* 0x000fe2000f8e023f */
[----:B------:R-:W-:Y:S01]  /*10d0*/  IMAD.WIDE.U32 R6, R0, c[0x0][0x180], R6 ;  /* 0x0000600000067a25 */ /* 0x000fe200078e0006 */
[----:B------:R-:W-:Y:S01]  /*10e0*/  IADD3 R0, -R236, UR8, RZ ;  /* 0x00000008ec007c10 */ /* 0x000fe2000fffe1ff */
[----:B------:R-:W-:Y:S01]  /*10f0*/  CS2R R122, SRZ ;  /* 0x00000000007a7805 */ /* 0x000fe2000001ff00 */
[----:B------:R-:W-:Y:S01]  /*1100*/  LEA R2, P0, R4, c[0x0][0x1c0], 0x1 ;  /* 0x0000700004027a11 */ /* 0x000fe200078008ff */
[----:B------:R-:W-:Y:S01]  /*1110*/  IMAD.IADD R3, R5, 0x1, R3 ;  /* 0x0000000105037824 */ /* 0x000fe200078e0203 */
[C---:B------:R-:W-:Y:S01]  /*1120*/  ISETP.LT.OR P6, PT, R0.reuse, 0x1, P3 ;  /* 0x000000010000780c */ /* 0x040fe20001fc1670 */
[----:B------:R-:W-:Y:S01]  /*1130*/  IMAD.MOV.U32 R16, RZ, RZ, c[0x0][0x1d8] ;  /* 0x00007600ff107624 */ /* 0x000fe200078e00ff */
[C---:B------:R-:W-:Y:S01]  /*1140*/  ISETP.LT.OR P5, PT, R0.reuse, 0x1, P2 ;  /* 0x000000010000780c */ /* 0x040fe200017a1670 */
[----:B------:R-:W-:Y:S01]  /*1150*/  IMAD.MOV.U32 R24, RZ, RZ, c[0x0][0x1dc] ;  /* 0x00007700ff187624 */ /* 0x000fe200078e00ff */
[C---:B------:R-:W-:Y:S01]  /*1160*/  ISETP.LT.OR P4, PT, R0.reuse, 0x1, P1 ;  /* 0x000000010000780c */ /* 0x040fe20000f81670 */
[----:B------:R-:W-:Y:S01]  /*1170*/  IMAD R5, R11, c[0x0][0x1a8], RZ ;  /* 0x00006a000b057a24 */ /* 0x000fe200078e02ff */
[----:B------:R-:W-:Y:S01]  /*1180*/  ISETP.LT.OR P3, PT, R0, 0x21, P3 ;  /* 0x000000210000780c */ /* 0x000fe20001f61670 */
[----:B------:R-:W-:Y:S01]  /*1190*/  IMAD.SHL.U32 R228, R228, 0x2, RZ ;  /* 0x00000002e4e47824 */ /* 0x000fe200078e00ff */
[----:B------:R-:W-:Y:S01]  /*11a0*/  ISETP.LT.OR P2, PT, R0, 0x21, P2 ;  /* 0x000000210000780c */ /* 0x000fe20001741670 */
[----:B------:R-:W-:Y:S01]  /*11b0*/  IMAD R11, R10, c[0x0][0x1ac], R5 ;  /* 0x00006b000a0b7a24 */ /* 0x000fe200078e0205 */
[----:B------:R-:W-:Y:S01]  /*11c0*/  LEA.HI.X R3, R4, c[0x0][0x1c4], R3, 0x1, P0 ;  /* 0x0000710004037a11 */ /* 0x000fe200000f0c03 */
[----:B------:R-:W-:Y:S01]  /*11d0*/  IMAD.WIDE.U32 R8, R10, c[0x0][0x1a8], R8 ;  /* 0x00006a000a087a25 */ /* 0x000fe200078e0008 */
[----:B------:R-:W-:Y:S01]  /*11e0*/  LEA R4, P0, R16, R2, 0x6 ;  /* 0x0000000210047211 */ /* 0x000fe200078030ff */
[----:B------:R-:W-:Y:S01]  /*11f0*/  UIMAD UR4, UR13, UR5, UR4 ;  /* 0x000000050d0472a4 */ /* 0x000fe2000f8e0204 */
[----:B------:R-:W-:Y:S01]  /*1200*/  ISETP.LT.OR P1, PT, R0, 0x21, P1 ;  /* 0x000000210000780c */ /* 0x000fe20000f21670 */
[----:B------:R-:W-:Y:S01]  /*1210*/  @!PT LDS RZ, [RZ] ;  /* 0x00000000fffff984 */ /* 0x000fe20000000800 */
[----:B------:R-:W-:Y:S01]  /*1220*/  @!PT LDS RZ, [RZ] ;  /* 0x00000000fffff984 */ /* 0x000fe20000000800 */
[----:B------:R-:W-:Y:S01]  /*1230*/  @!PT LDS RZ, [RZ] ;  /* 0x00000000fffff984 */ /* 0x000fe20000000800 */
[----:B------:R1:W-:Y:S01]  /*1240*/  LDGSTS.E.BYPASS.LTC128B.128 [R228+0x6080], [R2.64], !P6 ;  /* 0x0608000002e47fae */ /* 0x0003e2000f101d50 */
[----:B------:R-:W-:Y:S01]  /*1250*/  LEA.HI.X R5, R16, R3, R24, 0x6, P0 ;  /* 0x0000000310057211 */ /* 0x000fe200000f3418 */
[----:B------:R-:W-:Y:S01]  /*1260*/  IMAD.MOV.U32 R33, RZ, RZ, 0x20 ;  /* 0x00000020ff217424 */ /* 0x000fe200078e00ff */
[----:B------:R-:W-:Y:S01]  /*1270*/  ISETP.GE.AND P6, PT, R28, c[0x0][0x19c], PT ;  /* 0x000067001c007a0c */ /* 0x000fe20003fc6270 */
[----:B------:R1:W-:Y:S01]  /*1280*/  LDGSTS.E.BYPASS.LTC128B.128 [R228+0x8080], [R2.64+0x80], !P5 ;  /* 0x0808008002e47fae */ /* 0x0003e2000e901d50 */
[----:B------:R-:W-:Y:S01]  /*1290*/  ISETP.GE.AND P5, PT, R12, c[0x0][0x19c], PT ;  /* 0x000067000c007a0c */ /* 0x000fe20003fa6270 */
[----:B------:R-:W-:Y:S01]  /*12a0*/  IMAD.MOV.U32 R34, RZ, RZ, 0x40 ;  /* 0x00000040ff227424 */ /* 0x000fe200078e00ff */
[----:B------:R-:W-:Y:S01]  /*12b0*/  CS2R R120, SRZ ;  /* 0x0000000000787805 */ /* 0x000fe2000001ff00 */
[----:B------:R1:W-:Y:S01]  /*12c0*/  LDGSTS.E.BYPASS.LTC128B.128 [R228+0xa080], [R2.64+0x100], !P4 ;  /* 0x0a08010002e47fae */ /* 0x0003e2000e101d50 */
[C---:B------:R-:W-:Y:S01]  /*12d0*/  ISETP.LT.OR P4, PT, R0.reuse, 0x1, P5 ;  /* 0x000000010000780c */ /* 0x040fe20002f81670 */
[----:B------:R-:W-:Y:S01]  /*12e0*/  CS2R R118, SRZ ;  /* 0x0000000000767805 */ /* 0x000fe2000001ff00 */
[C---:B------:R-:W-:Y:S01]  /*12f0*/  ISETP.LT.OR P5, PT, R0.reuse, 0x21, P5 ;  /* 0x000000210000780c */ /* 0x040fe20002fa1670 */
[----:B------:R2:W-:Y:S01]  /*1300*/  LDGSTS.E.BYPASS.LTC128B.128 [R228+0x7080], [R4.64], !P3 ;  /* 0x0708000004e47fae */ /* 0x0005e2000d901d50 */
[C---:B------:R-:W-:Y:S01]  /*1310*/  ISETP.LT.OR P3, PT, R0.reuse, 0x1, P6 ;  /* 0x000000010000780c */ /* 0x040fe20003761670 */
[----:B------:R-:W-:Y:S01]  /*1320*/  CS2R R116, SRZ ;  /* 0x0000000000747805 */ /* 0x000fe2000001ff00 */
[----:B------:R-:W-:Y:S01]  /*1330*/  ISETP.LT.OR P6, PT, R0, 0x21, P6 ;  /* 0x000000210000780c */ /* 0x000fe200037c1670 */
[----:B------:R2:W-:Y:S01]  /*1340*/  LDGSTS.E.BYPASS.LTC128B.128 [R228+0x9080], [R4.64+0x80], !P2 ;  /* 0x0908008004e47fae */ /* 0x0005e2000d101d50 */
[----:B------:R-:W-:Y:S01]  /*1350*/  ISETP.GE.AND P2, PT, R30, c[0x0][0x19c], PT ;  /* 0x000067001e007a0c */ /* 0x000fe20003f46270 */
[----:B------:R-:W-:Y:S01]  /*1360*/  CS2R R114, SRZ ;  /* 0x0000000000727805 */ /* 0x000fe2000001ff00 */
[----:B------:R-:W-:Y:S01]  /*1370*/  CS2R R112, SRZ ;  /* 0x0000000000707805 */ /* 0x000fe2000001ff00 */
[----:B------:R2:W-:Y:S01]  /*1380*/  LDGSTS.E.BYPASS.LTC128B.128 [R228+0xb080], [R4.64+0x100], !P1 ;  /* 0x0b08010004e47fae */ /* 0x0005e2000c901d50 */
[C---:B------:R-:W-:Y:S01]  /*1390*/  ISETP.LT.OR P1, PT, R0.reuse, 0x1, P2 ;  /* 0x000000010000780c */ /* 0x040fe20001721670 */
[----:B------:R-:W-:Y:S01]  /*13a0*/  CS2R R110, SRZ ;  /* 0x00000000006e7805 */ /* 0x000fe2000001ff00 */
[----:B------:R-:W-:Y:S01]  /*13b0*/  ISETP.LT.OR P2, PT, R0, 0x21, P2 ;  /* 0x000000210000780c */ /* 0x000fe20001741670 */
[----:B------:R-:W0:Y:S01]  /*13c0*/  LDGDEPBAR ;  /* 0x00000000000079af */ /* 0x000e220000000000 */
[----:B------:R-:W-:Y:S01]  /*13d0*/  IMAD.U32 R0, RZ, RZ, UR14 ;  /* 0x0000000eff007e24 */ /* 0x000fe2000f8e00ff */
        /* <DEDUP_REMOVED lines=9> */
[----:B-1----:R-:W-:Y:S01]  /*1470*/  IMAD.IADD R3, R9, 0x1, R11 ;  /* 0x0000000109037824 */ /* 0x002fe200078e020b */
[C---:B------:R-:W-:Y:S01]  /*1480*/  LEA R2, P0, R8.reuse, c[0x0][0x190], 0x1 ;  /* 0x0000640008027a11 */ /* 0x040fe200078008ff */
[----:B------:R-:W-:Y:S01]  /*1490*/  CS2R R90, SRZ ;  /* 0x00000000005a7805 */ /* 0x000fe2000001ff00 */
[----:B------:R-:W-:Y:S01]  /*14a0*/  CS2R R88, SRZ ;  /* 0x0000000000587805 */ /* 0x000fe2000001ff00 */
[----:B------:R-:W-:Y:S01]  /*14b0*/  CS2R R86, SRZ ;  /* 0x0000000000567805 */ /* 0x000fe2000001ff00 */
[----:B------:R-:W-:Y:S01]  /*14c0*/  LEA.HI.X R3, R8, c[0x0][0x194], R3, 0x1, P0 ;  /* 0x0000650008037a11 */ /* 0x000fe200000f0c03 */
[----:B------:R-:W-:Y:S01]  /*14d0*/  CS2R R84, SRZ ;  /* 0x0000000000547805 */ /* 0x000fe2000001ff00 */
[----:B------:R-:W-:Y:S01]  /*14e0*/  CS2R R82, SRZ ;  /* 0x0000000000527805 */ /* 0x000fe2000001ff00 */
[----:B------:R-:W-:Y:S01]  /*14f0*/  CS2R R80, SRZ ;  /* 0x0000000000507805 */ /* 0x000fe2000001ff00 */
[----:B------:R-:W-:Y:S01]  /*1500*/  CS2R R78, SRZ ;  /* 0x00000000004e7805 */ /* 0x000fe2000001ff00 */
[----:B------:R1:W-:Y:S01]  /*1510*/  LDGSTS.E.BYPASS.LTC128B.128 [R228+0x80], [R2.64], !P4 ;  /* 0x0008000002e47fae */ /* 0x0003e2000e101d50 */
[----:B------:R-:W-:Y:S01]  /*1520*/  ISETP.GE.AND P4, PT, R28, c[0x0][0x16c], PT ;  /* 0x00005b001c007a0c */ /* 0x000fe20003f86270 */
[----:B--2---:R-:W-:Y:S01]  /*1530*/  IMAD.MOV.U32 R4, RZ, RZ, R6 ;  /* 0x000000ffff047224 */ /* 0x004fe200078e0006 */
[----:B------:R-:W-:Y:S01]  /*1540*/  IADD3 R5, R7, UR4, RZ ;  /* 0x0000000407057c10 */ /* 0x000fe2000fffe0ff */
[----:B------:R-:W-:Y:S01]  /*1550*/  IMAD.MOV.U32 R6, RZ, RZ, c[0x0][0x1a8] ;  /* 0x00006a00ff067624 */ /* 0x000fe200078e00ff */
[----:B------:R-:W-:Y:S01]  /*1560*/  ULDC.64 UR4, c[0x0][0x178] ;  /* 0x00005e0000047ab9 */ /* 0x000fe20000000a00 */
[----:B------:R-:W-:Y:S01]  /*1570*/  IMAD.MOV.U32 R7, RZ, RZ, c[0x0][0x1ac] ;  /* 0x00006b00ff077624 */ /* 0x000fe200078e00ff */
[----:B------:R-:W-:Y:S01]  /*1580*/  UIMAD UR6, UR19, UR4, URZ ;  /* 0x00000004130672a4 */ /* 0x000fe2000f8e023f */
[----:B------:R1:W-:Y:S01]  /*1590*/  LDGSTS.E.BYPASS.LTC128B.128 [R228+0x2080], [R2.64+0x80], !P3 ;  /* 0x0208008002e47fae */ /* 0x0003e2000d901d50 */
[----:B------:R-:W-:Y:S01]  /*15a0*/  LEA R8, P0, R6, R2, 0x6 ;  /* 0x0000000206087211 */ /* 0x000fe200078030ff */
[----:B------:R-:W-:Y:S01]  /*15b0*/  UIMAD.WIDE.U32 UR20, UR11, UR4, URZ ;  /* 0x000000040b1472a5 */ /* 0x000fe2000f8e003f */
[----:B------:R-:W-:Y:S01]  /*15c0*/  IMAD.WIDE.U32 R242, R0, c[0x0][0x188], R4 ;  /* 0x0000620000f27a25 */ /* 0x000fe200078e0004 */
[----:B------:R1:W-:Y:S01]  /*15d0*/  LDGSTS.E.BYPASS.LTC128B.128 [R228+0x4080], [R2.64+0x100], !P1 ;  /* 0x0408010002e47fae */ /* 0x0003e2000c901d50 */
[----:B------:R-:W-:Y:S01]  /*15e0*/  LEA.HI.X R9, R6, R3, R7, 0x6, P0 ;  /* 0x0000000306097211 */ /* 0x000fe200000f3407 */
[----:B------:R-:W-:Y:S01]  /*15f0*/  UIMAD UR6, UR11, UR5, UR6 ;  /* 0x000000050b0672a4 */ /* 0x000fe2000f8e0206 */
[----:B------:R-:W-:Y:S01]  /*1600*/  IMAD R0, R237, c[0x0][0x208], RZ ;  /* 0x00008200ed007a24 */ /* 0x000fe200078e02ff */
[----:B------:R-:W-:Y:S01]  /*1610*/  ISETP.GE.AND P0, PT, R12, c[0x0][0x16c], PT ;  /* 0x00005b000c007a0c */ /* 0x000fe20003f06270 */
[----:B------:R-:W-:Y:S01]  /*1620*/  ULDC.64 UR4, c[0x0][0x188] ;  /* 0x0000620000047ab9 */ /* 0x000fe20000000a00 */
[----:B------:R2:W-:Y:S01]  /*1630*/  LDGSTS.E.BYPASS.LTC128B.128 [R228+0x1080], [R8.64], !P5 ;  /* 0x0108000008e47fae */ /* 0x0005e2000e901d50 */
[----:B------:R-:W-:Y:S01]  /*1640*/  UIMAD UR4, UR9, UR4, URZ ;  /* 0x00000004090472a4 */ /* 0x000fe2000f8e023f */
[----:B------:R-:W-:Y:S01]  /*1650*/  IMAD.U32 R5, RZ, RZ, UR21 ;  /* 0x00000015ff057e24 */ /* 0x000fe2000f8e00ff */
[----:B------:R-:W-:Y:S01]  /*1660*/  UIADD3 UR6, UR21, UR6, URZ ;  /* 0x0000000615067290 */ /* 0x000fe2000fffe03f */
[----:B------:R2:W-:Y:S01]  /*1670*/  LDGSTS.E.BYPASS.LTC128B.128 [R228+0x3080], [R8.64+0x80], !P6 ;  /* 0x0308008008e47fae */ /* 0x0005e2000f101d50 */
[----:B------:R-:W-:Y:S01]  /*1680*/  IMAD R5, R236, c[0x0][0x20c], R0 ;  /* 0x00008300ec057a24 */ /* 0x000fe200078e0200 */
[----:B------:R-:W-:Y:S01]  /*1690*/  UIMAD UR4, UR14, UR5, UR4 ;  /* 0x000000050e0472a4 */ /* 0x000fe2000f8e0204 */
[----:B------:R-:W-:Y:S01]  /*16a0*/  IMAD.U32 R4, RZ, RZ, UR20 ;  /* 0x00000014ff047e24 */ /* 0x000fe2000f8e00ff */
[----:B------:R2:W-:Y:S01]  /*16b0*/  LDGSTS.E.BYPASS.LTC128B.128 [R228+0x5080], [R8.64+0x100], !P2 ;  /* 0x0508010008e47fae */ /* 0x0005e2000d101d50 */
[----:B------:R-:W-:Y:S01]  /*16c0*/  ISETP.GE.AND P5, PT, R30, c[0x0][0x16c], PT ;  /* 0x00005b001e007a0c */ /* 0x000fe20003fa6270 */
[----:B------:R-:W-:Y:S01]  /*16d0*/  IMAD.U32 R11, RZ, RZ, UR6 ;  /* 0x00000006ff0b7e24 */ /* 0x000fe2000f8e00ff */
[----:B------:R-:W-:Y:S01]  /*16e0*/  SEL R24, RZ, 0x1, P0 ;  /* 0x00000001ff187807 */ /* 0x000fe20000000000 */
[----:B------:R-:W0:Y:S01]  /*16f0*/  LDGDEPBAR ;  /* 0x00000000000079af */ /* 0x000e220000000000 */
[----:B------:R-:W-:Y:S01]  /*1700*/  IMAD.WIDE.U32 R6, R236, c[0x0][0x208], R12 ;  /* 0x00008200ec067a25 */ /* 0x000fe200078e000c */
[----:B------:R-:W-:Y:S01]  /*1710*/  SEL R13, RZ, 0x2, P4 ;  /* 0x00000002ff0d7807 */ /* 0x000fe20002000000 */
[----:B------:R-:W-:Y:S01]  /*1720*/  ULDC.64 UR6, c[0x0][0x270] ;  /* 0x00009c0000067ab9 */ /* 0x000fe20000000a00 */
[----:B------:R-:W-:Y:S01]  /*1730*/  SEL R10, RZ, 0x4, P5 ;  /* 0x00000004ff0a7807 */ /* 0x000fe20002800000 */
[----:B------:R-:W-:Y:S01]  /*1740*/  IMAD.IADD R5, R7, 0x1, R5 ;  /* 0x0000000107057824 */ /* 0x000fe200078e0205 */
[----:B------:R-:W-:Y:S01]  /*1750*/  IADD3 R244, R243, UR4, RZ ;  /* 0x00000004f3f47c10 */ /* 0x000fe2000fffe0ff */
[----:B------:R-:W-:Y:S01]  /*1760*/  ULDC.64 UR4, c[0x0][0x210] ;  /* 0x0000840000047ab9 */ /* 0x000fe20000000a00 */
[C---:B------:R-:W-:Y:S01]  /*1770*/  LOP3.LUT P1, RZ, R15.reuse, 0x2, RZ, 0xc0, !PT ;  /* 0x000000020fff7812 */ /* 0x040fe2000782c0ff */
[----:B-1----:R-:W-:Y:S01]  /*1780*/  IMAD.SHL.U32 R2, R15, 0x40, RZ ;  /* 0x000000400f027824 */ /* 0x002fe200078e00ff */
[----:B------:R-:W-:Y:S01]  /*1790*/  UIMAD UR4, UR18, UR4, URZ ;  /* 0x00000004120472a4 */ /* 0x000fe2000f8e023f */
[----:B------:R-:W-:Y:S01]  /*17a0*/  IMAD R3, R17, 0x800, R14 ;  /* 0x0000080011037824 */ /* 0x000fe200078e020e */
[----:B------:R-:W-:Y:S01]  /*17b0*/  LOP3.LUT P3, RZ, R15, 0x4, RZ, 0xc0, !PT ;  /* 0x000000040fff7812 */ /* 0x000fe2000786c0ff */
[----:B------:R-:W-:Y:S01]  /*17c0*/  UIMAD UR6, UR18, UR6, URZ ;  /* 0x00000006120672a4 */ /* 0x000fe2000f8e023f */
[----:B------:R-:W-:Y:S01]  /*17d0*/  LOP3.LUT R16, R2, 0x1c0, RZ, 0xc0, !PT ;  /* 0x000001c002107812 */ /* 0x000fe200078ec0ff */
[----:B------:R-:W-:Y:S01]  /*17e0*/  UIMAD UR20, UR13, UR5, UR4 ;  /* 0x000000050d1472a4 */ /* 0x000fe2000f8e0204 */
[----:B------:R-:W-:Y:S01]  /*17f0*/  SEL R222, R34, 0xffffffc0, !P3 ;  /* 0xffffffc022de7807 */ /* 0x000fe20005800000 */
[----:B------:R-:W-:Y:S01]  /*1800*/  UIMAD UR22, UR13, UR7, UR6 ;  /* 0x000000070d1672a4 */ /* 0x000fe2000f8e0206 */
[----:B------:R-:W-:Y:S01]  /*1810*/  LOP3.LUT R0, R16, 0x8, R27, 0xf8, !PT ;  /* 0x0000000810007812 */ /* 0x000fe200078ef81b */
[----:B------:R-:W-:Y:S01]  /*1820*/  ULDC.64 UR4, c[0x0][0x218] ;  /* 0x0000860000047ab9 */ /* 0x000fe20000000a00 */
[----:B------:R-:W-:Y:S01]  /*1830*/  SHF.R.U32.HI R223, RZ, 0x3, R16 ;  /* 0x00000003ffdf7819 */ /* 0x000fe20000011610 */
[----:B------:R-:W-:Y:S01]  /*1840*/  ULDC.64 UR6, c[0x0][0x208] ;  /* 0x0000820000067ab9 */ /* 0x000fe20000000a00 */
[----:B------:R-:W-:Y:S01]  /*1850*/  SEL R238, RZ, 0xffffffff, P4 ;  /* 0xffffffffffee7807 */ /* 0x000fe20002000000 */
[----:B------:R-:W-:Y:S01]  /*1860*/  UIMAD UR19, UR19, UR6, URZ ;  /* 0x00000006131372a4 */ /* 0x000fe2000f8e023f */
[----:B------:R-:W-:Y:S01]  /*1870*/  LOP3.LUT R2, R0, R223, RZ, 0x3c, !PT ;  /* 0x000000df00027212 */ /* 0x000fe200078e3cff */
[----:B------:R-:W-:-:S04]  /*1880*/  DEPBAR.LE SB0, 0x1 ;  /* 0x000080400000791a */ /* 0x000fc80000000000 */
[----:B------:R-:W-:Y:S01]  /*1890*/  LEA R0, P0, R4, R242, 0x6 ;  /* 0x000000f204007211 */ /* 0x000fe200078030ff */
[----:B------:R-:W-:Y:S01]  /*18a0*/  IMAD.IADD R2, R3, 0x1, R2 ;  /* 0x0000000103027824 */ /* 0x000fe200078e0202 */
[----:B------:R-:W-:Y:S01]  /*18b0*/  IADD3 R3, R10, R13, R24 ;  /* 0x0000000d0a037210 */ /* 0x000fe20007ffe018 */
[----:B------:R-:W-:Y:S01]  /*18c0*/  UIMAD.WIDE.U32 UR24, UR11, UR6, URZ ;  /* 0x000000060b1872a5 */ /* 0x000fe2000f8e003f */
[----:B------:R-:W-:Y:S01]  /*18d0*/  LEA.HI.X R7, R4, R244, R11, 0x6, P0 ;  /* 0x000000f404077211 */ /* 0x000fe200000f340b */
[----:B------:R-:W-:Y:S01]  /*18e0*/  IMAD.MOV.U32 R4, RZ, RZ, R6 ;  /* 0x000000ffff047224 */ /* 0x000fe200078e0006 */
[----:B------:R-:W-:Y:S01]  /*18f0*/  LEA R10, P0, R0, c[0x0][0x160], 0x1 ;  /* 0x00005800000a7a11 */ /* 0x000fe200078008ff */
[----:B------:R-:W-:Y:S01]  /*1900*/  IMAD.SHL.U32 R224, R2, 0x2, RZ ;  /* 0x0000000202e07824 */ /* 0x000fe200078e00ff */
[----:B------:R-:W-:Y:S01]  /*1910*/  BAR.SYNC.DEFER_BLOCKING 0x0 ;  /* 0x0000000000007b1d */ /* 0x000fe20000010000 */
[C---:B------:R-:W-:Y:S01]  /*1920*/  LOP3.LUT P6, RZ, R3.reuse, 0x1, RZ, 0xc0, !PT ;  /* 0x0000000103ff7812 */ /* 0x040fe200078cc0ff */
[----:B------:R-:W-:Y:S01]  /*1930*/  IMAD.MOV.U32 R6, RZ, RZ, c[0x0][0x178] ;  /* 0x00005e00ff067624 */ /* 0x000fe200078e00ff */
[----:B------:R-:W-:Y:S01]  /*1940*/  LEA.HI.X R11, R0, c[0x0][0x164], R7, 0x1, P0 ;  /* 0x00005900000b7a11 */ /* 0x000fe200000f0c07 */
[----:B------:R-:W-:Y:S01]  /*1950*/  IMAD.U32 R0, RZ, RZ, UR13 ;  /* 0x0000000dff007e24 */ /* 0x000fe2000f8e00ff */
[----:B------:R-:W-:Y:S01]  /*1960*/  LOP3.LUT P2, RZ, R3, 0x4, RZ, 0xc0, !PT ;  /* 0x0000000403ff7812 */ /* 0x000fe2000784c0ff */
[----:B------:R-:W-:Y:S01]  /*1970*/  IMAD.IADD R227, R224, 0x1, R222 ;  /* 0x00000001e0e37824 */ /* 0x000fe200078e02de */
[----:B------:R-:W-:Y:S01]  /*1980*/  LEA R14, P0, R6, R10, 0x6 ;  /* 0x0000000a060e7211 */ /* 0x000fe200078030ff */
[----:B------:R-:W-:Y:S01]  /*1990*/  IMAD.WIDE.U32 R4, R0, c[0x0][0x210], R4 ;  /* 0x0000840000047a25 */ /* 0x000fe200078e0004 */
[----:B------:R-:W-:Y:S01]  /*19a0*/  UIMAD UR19, UR11, UR7, UR19 ;  /* 0x000000070b1372a4 */ /* 0x000fe2000f8e0213 */
[----:B------:R-:W-:Y:S01]  /*19b0*/  CS2R R76, SRZ ;  /* 0x00000000004c7805 */ /* 0x000fe2000001ff00 */
[----:B------:R-:W-:Y:S01]  /*19c0*/  UIMAD UR4, UR9, UR4, URZ ;  /* 0x00000004090472a4 */ /* 0x000fe2000f8e023f */
[----:B------:R-:W-:Y:S01]  /*19d0*/  IMAD.U32 R0, RZ, RZ, UR14 ;  /* 0x0000000eff007e24 */ /* 0x000fe2000f8e00ff */
[----:B------:R-:W-:Y:S01]  /*19e0*/  IADD3 R5, R5, UR20, RZ ;  /* 0x0000001405057c10 */ /* 0x000fe2000fffe0ff */
[----:B------:R-:W-:Y:S01]  /*19f0*/  USHF.L.U32 UR20, UR11, 0x6, URZ ;  /* 0x000000060b147899 */ /* 0x000fe2000800063f */
[----:B------:R-:W-:Y:S01]  /*1a00*/  IMAD.MOV.U32 R7, RZ, RZ, c[0x0][0x17c] ;  /* 0x00005f00ff077624 */ /* 0x000fe200078e00ff */
[----:B------:R-:W-:Y:S01]  /*1a10*/  UIADD3 UR19, UR25, UR19, URZ ;  /* 0x0000001319137290 */ /* 0x000fe2000fffe03f */
[----:B------:R-:W-:Y:S01]  /*1a20*/  IMAD.MOV.U32 R2, RZ, RZ, R20 ;  /* 0x000000ffff027224 */ /* 0x000fe200078e0014 */
[----:B------:R-:W-:Y:S01]  /*1a30*/  UIMAD UR21, UR14, UR5, UR4 ;  /* 0x000000050e1572a4 */ /* 0x000fe2000f8e0204 */
[----:B------:R-:W-:Y:S01]  /*1a40*/  IMAD.WIDE.U32 R240, R0, c[0x0][0x218], R4 ;  /* 0x0000860000f07a25 */ /* 0x000fe200078e0004 */
[----:B------:R-:W-:Y:S01]  /*1a50*/  SEL R0, R33, 0xffffffe0, !P1 ;  /* 0xffffffe021007807 */ /* 0x000fe20004800000 */
[----:B------:R-:W-:Y:S01]  /*1a60*/  ULDC.64 UR4, c[0x0][0x278] ;  /* 0x00009e0000047ab9 */ /* 0x000fe20000000a00 */
[----:B------:R-:W-:Y:S01]  /*1a70*/  LEA.HI.X R15, R6, R11, R7, 0x6, P0 ;  /* 0x0000000b060f7211 */ /* 0x000fe200000f3407 */
[----:B------:R-:W-:Y:S01]  /*1a80*/  IMAD.U32 R13, RZ, RZ, UR20 ;  /* 0x00000014ff0d7e24 */ /* 0x000fe2000f8e00ff */
[----:B------:R1:W3:Y:S01]  /*1a90*/  LDSM.16.M88.4 R148, [R224+0x6080] ;  /* 0x00608000e094783b */ /* 0x0002e20000000200 */
[----:B------:R-:W-:Y:S01]  /*1aa0*/  IMAD.IADD R225, R224, 0x1, R0 ;  /* 0x00000001e0e17824 */ /* 0x000fe200078e0200 */
[----:B------:R-:W-:Y:S01]  /*1ab0*/  LOP3.LUT P0, RZ, R3, 0x2, RZ, 0xc0, !PT ;  /* 0x0000000203ff7812 */ /* 0x000fe2000780c0ff */
[----:B------:R-:W-:Y:S01]  /*1ac0*/  IMAD.U32 R6, RZ, RZ, UR24 ;  /* 0x00000018ff067e24 */ /* 0x000fe2000f8e00ff */
[----:B------:R1:W4:Y:S01]  /*1ad0*/  LDSM.16.M88.4 R160, [R227+0x6080] ;  /* 0x00608000e3a0783b */ /* 0x0003220000000200 */
[----:B------:R-:W-:Y:S01]  /*1ae0*/  IMAD.IADD R226, R222, 0x1, R225 ;  /* 0x00000001dee27824 */ /* 0x000fe200078e02e1 */
[----:B------:R-:W-:Y:S01]  /*1af0*/  IADD3 R4, -R236, c[0x0][0x168], -R13 ;  /* 0x00005a00ec047a10 */ /* 0x000fe20007ffe90d */
[----:B------:R-:W-:Y:S01]  /*1b00*/  IMAD.U32 R7, RZ, RZ, UR25 ;  /* 0x00000019ff077e24 */ /* 0x000fe2000f8e00ff */
[----:B------:R1:W1:Y:S01]  /*1b10*/  LDSM.16.M88.4 R152, [R225+0x6080] ;  /* 0x00608000e198783b */ /* 0x0002620000000200 */
[----:B------:R-:W-:Y:S01]  /*1b20*/  IADD3 R3, R21, UR22, RZ ;  /* 0x0000001615037c10 */ /* 0x000fe2000fffe0ff */
[----:B------:R-:W-:Y:S01]  /*1b30*/  IMAD.U32 R7, RZ, RZ, UR19 ;  /* 0x00000013ff077e24 */ /* 0x000fe2000f8e00ff */
[C---:B------:R-:W-:Y:S01]  /*1b40*/  ISETP.LT.OR P3, PT, R4.reuse, 0x1, !P6 ;  /* 0x000000010400780c */ /* 0x040fe20007761670 */
[----:B------:R1:W1:Y:S01]  /*1b50*/  LDSM.16.M88.4 R168, [R224+0x8080] ;  /* 0x00808000e0a8783b */ /* 0x0002620000000200 */
[C---:B------:R-:W-:Y:S01]  /*1b60*/  ISETP.LT.OR P1, PT, R4.reuse, 0x1, !P0 ;  /* 0x000000010400780c */ /* 0x040fe20004721670 */
[----:B------:R-:W-:Y:S01]  /*1b70*/  IMAD.U32 R5, RZ, RZ, UR14 ;  /* 0x0000000eff057e24 */ /* 0x000fe2000f8e00ff */
[----:B------:R-:W-:Y:S01]  /*1b80*/  IADD3 R239, R241, UR21, RZ ;  /* 0x00000015f1ef7c10 */ /* 0x000fe2000fffe0ff */
[----:B------:R1:W1:Y:S01]  /*1b90*/  LDSM.16.M88.4 R172, [R225+0x8080] ;  /* 0x00808000e1ac783b */ /* 0x0002620000000200 */
[C---:B------:R-:W-:Y:S01]  /*1ba0*/  ISETP.LT.OR P6, PT, R4.reuse, 0x21, !P6 ;  /* 0x000000210400780c */ /* 0x040fe200077c1670 */
[----:B------:R-:W-:Y:S01]  /*1bb0*/  UIMAD UR4, UR9, UR4, URZ ;  /* 0x00000004090472a4 */ /* 0x000fe2000f8e023f */
[----:B------:R-:W-:Y:S01]  /*1bc0*/  IMAD.WIDE.U32 R248, R5, c[0x0][0x278], R2 ;  /* 0x00009e0005f87a25 */ /* 0x000fe200078e0002 */
[----:B------:R1:W1:Y:S01]  /*1bd0*/  LDSM.16.M88.4 R176, [R227+0x8080] ;  /* 0x00808000e3b0783b */ /* 0x0002620000000200 */
[----:B------:R-:W-:Y:S01]  /*1be0*/  ISETP.LT.OR P0, PT, R4, 0x21, !P0 ;  /* 0x000000210400780c */ /* 0x000fe20004701670 */
[----:B------:R-:W-:Y:S01]  /*1bf0*/  UIMAD UR19, UR14, UR5, UR4 ;  /* 0x000000050e1372a4 */ /* 0x000fe2000f8e0204 */
[----:B------:R-:W-:Y:S01]  /*1c00*/  IMAD.U32 R5, RZ, RZ, UR6 ;  /* 0x00000006ff057e24 */ /* 0x000fe2000f8e00ff */
[----:B------:R1:W1:Y:S01]  /*1c10*/  LDSM.16.M88.4 R184, [R224+0xa080] ;  /* 0x00a08000e0b8783b */ /* 0x0002620000000200 */
[----:B------:R-:W-:Y:S01]  /*1c20*/  ULDC.64 UR4, c[0x0][0x288] ;  /* 0x0000a20000047ab9 */ /* 0x000fe20000000a00 */
[----:B--2---:R-:W-:Y:S01]  /*1c30*/  IMAD.U32 R9, RZ, RZ, UR14 ;  /* 0x0000000eff097e24 */ /* 0x004fe2000f8e00ff */
[----:B------:R-:W-:Y:S01]  /*1c40*/  UIMAD UR4, UR18, UR4, URZ ;  /* 0x00000004120472a4 */ /* 0x000fe2000f8e023f */
[----:B------:R2:W1:Y:S01]  /*1c50*/  LDSM.16.M88.4 R188, [R225+0xa080] ;  /* 0x00a08000e1bc783b */ /* 0x0004620000000200 */
[----:B------:R-:W-:Y:S01]  /*1c60*/  USHF.R.S32.HI UR18, URZ, 0x1f, UR20 ;  /* 0x0000001f3f127899 */ /* 0x000fe20008011414 */
[----:B------:R-:W-:Y:S01]  /*1c70*/  IADD3 R251, R249, UR19, RZ ;  /* 0x00000013f9fb7c10 */ /* 0x000fe2000fffe0ff */
[----:B------:R-:W-:Y:S01]  /*1c80*/  IMAD.WIDE.U32 R132, R9, c[0x0][0x240], R18 ;  /* 0x0000900009847a25 */ /* 0x000fe200078e0012 */
[----:B------:R2:W1:Y:S01]  /*1c90*/  LDSM.16.M88.4 R192, [R227+0xa080] ;  /* 0x00a08000e3c0783b */ /* 0x0004620000000200 */
[----:B------:R-:W-:Y:S01]  /*1ca0*/  UIMAD UR5, UR13, UR5, UR4 ;  /* 0x000000050d0572a4 */ /* 0x000fe2000f8e0204 */
[----:B------:R-:W-:Y:S01]  /*1cb0*/  CS2R R74, SRZ ;  /* 0x00000000004a7805 */ /* 0x000fe2000001ff00 */
[----:B------:R-:W-:Y:S01]  /*1cc0*/  IMAD.SHL.U32 R238, R238, 0x2, RZ ;  /* 0x00000002eeee7824 */ /* 0x000fe200078e00ff */
[----:B------:R2:W1:Y:S01]  /*1cd0*/  LDSM.16.M88.4 R164, [R226+0x6080] ;  /* 0x00608000e2a4783b */ /* 0x0004620000000200 */
[----:B------:R-:W-:Y:S01]  /*1ce0*/  CS2R R72, SRZ ;  /* 0x0000000000487805 */ /* 0x000fe2000001ff00 */
[----:B------:R-:W-:Y:S01]  /*1cf0*/  CS2R R70, SRZ ;  /* 0x0000000000467805 */ /* 0x000fe2000001ff00 */
[----:B------:R-:W-:Y:S01]  /*1d00*/  CS2R R68, SRZ ;  /* 0x0000000000447805 */ /* 0x000fe2000001ff00 */
[----:B------:R2:W1:Y:S01]  /*1d10*/  LDSM.16.M88.4 R180, [R226+0x8080] ;  /* 0x00808000e2b4783b */ /* 0x0004620000000200 */
[----:B------:R-:W-:Y:S01]  /*1d20*/  LOP3.LUT R238, R238, 0x2, R24, 0xe2, !PT ;  /* 0x00000002eeee7812 */ /* 0x000fe200078ee218 */
[----:B------:R-:W-:Y:S01]  /*1d30*/  CS2R R66, SRZ ;  /* 0x0000000000427805 */ /* 0x000fe2000001ff00 */
[----:B------:R-:W-:Y:S01]  /*1d40*/  CS2R R64, SRZ ;  /* 0x0000000000407805 */ /* 0x000fe2000001ff00 */
[----:B------:R2:W1:Y:S01]  /*1d50*/  LDSM.16.M88.4 R196, [R226+0xa080] ;  /* 0x00a08000e2c4783b */ /* 0x0004620000000200 */
[----:B------:R-:W-:Y:S01]  /*1d60*/  CS2R R62, SRZ ;  /* 0x00000000003e7805 */ /* 0x000fe2000001ff00 */
[----:B------:R-:W-:Y:S01]  /*1d70*/  CS2R R60, SRZ ;  /* 0x00000000003c7805 */ /* 0x000fe2000001ff00 */
[----:B------:R-:W-:Y:S01]  /*1d80*/  CS2R R58, SRZ ;  /* 0x00000000003a7805 */ /* 0x000fe2000001ff00 */
[----:B------:R-:W-:Y:S01]  /*1d90*/  BAR.SYNC.DEFER_BLOCKING 0x0 ;  /* 0x0000000000007b1d */ /* 0x000fe20000010000 */
[----:B------:R-:W-:Y:S01]  /*1da0*/  CS2R R56, SRZ ;  /* 0x0000000000387805 */ /* 0x000fe2000001ff00 */
[----:B------:R-:W-:Y:S01]  /*1db0*/  CS2R R54, SRZ ;  /* 0x0000000000367805 */ /* 0x000fe2000001ff00 */
[----:B------:R-:W-:Y:S01]  /*1dc0*/  CS2R R52, SRZ ;  /* 0x0000000000347805 */ /* 0x000fe2000001ff00 */
[----:B------:R-:W-:Y:S01]  /*1dd0*/  CS2R R50, SRZ ;  /* 0x0000000000327805 */ /* 0x000fe2000001ff00 */
[----:B------:R-:W-:Y:S01]  /*1de0*/  CS2R R48, SRZ ;  /* 0x0000000000307805 */ /* 0x000fe2000001ff00 */
[----:B------:R2:W-:Y:S01]  /*1df0*/  STL.64 [R1], R132 ;  /* 0x0000008401007387 */ /* 0x0005e20000100a00 */
[----:B------:R-:W-:Y:S01]  /*1e00*/  CS2R R46, SRZ ;  /* 0x00000000002e7805 */ /* 0x000fe2000001ff00 */
[----:B------:R-:W-:Y:S01]  /*1e10*/  CS2R R44, SRZ ;  /* 0x00000000002c7805 */ /* 0x000fe2000001ff00 */
[----:B------:R-:W-:Y:S01]  /*1e20*/  CS2R R42, SRZ ;  /* 0x00000000002a7805 */ /* 0x000fe2000001ff00 */
[----:B------:R-:W-:Y:S01]  /*1e30*/  CS2R R40, SRZ ;  /* 0x0000000000287805 */ /* 0x000fe2000001ff00 */
[----:B------:R-:W-:Y:S01]  /*1e40*/  CS2R R38, SRZ ;  /* 0x0000000000267805 */ /* 0x000fe2000001ff00 */
[----:B------:R-:W-:Y:S01]  /*1e50*/  CS2R R36, SRZ ;  /* 0x0000000000247805 */ /* 0x000fe2000001ff00 */
[----:B------:R-:W-:Y:S01]  /*1e60*/  @!PT LDS RZ, [RZ] ;  /* 0x00000000fffff984 */ /* 0x000fe20000000800 */
[----:B------:R-:W-:Y:S01]  /*1e70*/  @!PT LDS RZ, [RZ] ;  /* 0x00000000fffff984 */ /* 0x000fe20000000800 */
[----:B------:R-:W-:Y:S01]  /*1e80*/  @!PT LDS RZ, [RZ] ;  /* 0x00000000fffff984 */ /* 0x000fe20000000800 */
[----:B------:R5:W-:Y:S01]  /*1e90*/  LDGSTS.E.BYPASS.LTC128B.128 [R228+0x6080], [R10.64], !P3 ;  /* 0x060800000ae47fae */ /* 0x000be2000d901d50 */
[----:B------:R-:W-:-:S02]  /*1ea0*/  ISETP.LT.OR P3, PT, R4, 0x1, !P2 ;  /* 0x000000010400780c */ /* 0x000fc40005761670 */
[----:B------:R-:W-:Y:S01]  /*1eb0*/  ISETP.LT.OR P2, PT, R4, 0x21, !P2 ;  /* 0x000000210400780c */ /* 0x000fe20005741670 */
[----:B------:R5:W-:Y:S01]  /*1ec0*/  LDGSTS.E.BYPASS.LTC128B.128 [R228+0x8080], [R10.64+0x80], !P1 ;  /* 0x080800800ae47fae */ /* 0x000be2000c901d50 */
[----:B------:R-:W-:Y:S01]  /*1ed0*/  LEA R0, P1, R6, R240, 0x6 ;  /* 0x000000f006007211 */ /* 0x000fe200078230ff */
[----:B------:R-:W-:-:S03]  /*1ee0*/  IMAD.MOV.U32 R4, RZ, RZ, R22 ;  /* 0x000000ffff047224 */ /* 0x000fc600078e0016 */
[----:B------:R-:W-:Y:S02]  /*1ef0*/  LEA.HI.X R6, R6, R239, R7, 0x6, P1 ;  /* 0x000000ef06067211 */ /* 0x000fe400008f3407 */
[----:B------:R-:W-:-:S03]  /*1f00*/  LEA R2, P1, R0, c[0x0][0x1f0], 0x1 ;  /* 0x00007c0000027a11 */ /* 0x000fc600078208ff */
[----:B------:R5:W-:Y:S01]  /*1f10*/  LDGSTS.E.BYPASS.LTC128B.128 [R228+0xa080], [R10.64+0x100], !P3 ;  /* 0x0a0801000ae47fae */ /* 0x000be2000d901d50 */
[----:B------:R-:W-:Y:S02]  /*1f20*/  ISETP.GT.AND P3, PT, R234, 0xf, PT ;  /* 0x0000000fea00780c */ /* 0x000fe40003f64270 */
[----:B------:R-:W-:Y:S01]  /*1f30*/  LEA.HI.X R3, R0, c[0x0][0x1f4], R6, 0x1, P1 ;  /* 0x00007d0000037a11 */ /* 0x000fe200008f0c06 */
[----:B------:R-:W-:Y:S01]  /*1f40*/  IMAD.U32 R0, RZ, RZ, UR7 ;  /* 0x00000007ff007e24 */ /* 0x000fe2000f8e00ff */
[C---:B------:R-:W-:Y:S01]  /*1f50*/  LEA R6, P1, R5.reuse, R2, 0x6 ;  /* 0x0000000205067211 */ /* 0x040fe200078230ff */
[----:B------:R1:W-:Y:S01]  /*1f60*/  LDGSTS.E.BYPASS.LTC128B.128 [R228+0x7080], [R14.64], !P6 ;  /* 0x070800000ee47fae */ /* 0x0003e2000f101d50 */
[----:B------:R-:W-:Y:S02]  /*1f70*/  USHF.L.U64.HI UR7, UR6, 0x5, UR7 ;  /* 0x0000000506077899 */ /* 0x000fe40008010207 */
[----:B------:R-:W-:Y:S01]  /*1f80*/  LEA.HI.X R7, R5, R3, R0, 0x6, P1 ;  /* 0x0000000305077211 */ /* 0x000fe200008f3400 */
[----:B------:R1:W-:Y:S01]  /*1f90*/  LDGSTS.E.BYPASS.LTC128B.128 [R228+0x9080], [R14.64+0x80], !P0 ;  /* 0x090800800ee47fae */ /* 0x0003e2000c101d50 */
[C---:B------:R-:W-:Y:S01]  /*1fa0*/  ISETP.GE.AND P0, PT, R12.reuse, c[0x0][0x1fc], PT ;  /* 0x00007f000c007a0c */ /* 0x040fe20003f06270 */
[----:B------:R-:W-:Y:S01]  /*1fb0*/  USHF.L.U32 UR6, UR6, 0x5, URZ ;  /* 0x0000000506067899 */ /* 0x000fe2000800063f */
[----:B------:R-:W-:Y:S01]  /*1fc0*/  ISETP.GE.AND P1, PT, R12, c[0x0][0x1fc], PT ;  /* 0x00007f000c007a0c */ /* 0x000fe20003f26270 */
[----:B------:R1:W-:Y:S01]  /*1fd0*/  LDGSTS.E.BYPASS.LTC128B.128 [R228+0xb080], [R14.64+0x100], !P2 ;  /* 0x0b0801000ee47fae */ /* 0x0003e2000d101d50 */
[----:B------:R-:W-:-:S02]  /*1fe0*/  @!P3 IADD3 R0, P6, R248, UR20, RZ ;  /* 0x00000014f800bc10 */ /* 0x000fc4000ffde0ff */
[----:B------:R-:W-:Y:S01]  /*1ff0*/  IADD3 R5, R23, UR5, RZ ;  /* 0x0000000517057c10 */ /* 0x000fe2000fffe0ff */
[----:B------:R-:W-:Y:S01]  /*2000*/  ULDC.64 UR4, c[0x0][0x290] ;  /* 0x0000a40000047ab9 */ /* 0x000fe20000000a00 */
[----:B------:R-:W-:Y:S01]  /*2010*/  SHF.R.S32.HI R12, RZ, 0x1f, R29 ;  /* 0x0000001fff0c7819 */ /* 0x000fe2000001141d */
[----:B------:R-:W-:Y:S01]  /*2020*/  UIMAD UR4, UR9, UR4, URZ ;  /* 0x00000004090472a4 */ /* 0x000fe2000f8e023f */
[----:B------:R-:W-:-:S03]  /*2030*/  ISETP.GE.AND P2, PT, R28, c[0x0][0x1fc], PT ;  /* 0x00007f001c007a0c */ /* 0x000fc60003f46270 */
[----:B------:R-:W-:Y:S01]  /*2040*/  UIMAD UR4, UR14, UR5, UR4 ;  /* 0x000000050e0472a4 */ /* 0x000fe2000f8e0204 */
[----:B-----5:R-:W-:Y:S02]  /*2050*/  @!P3 IADD3.X R10, R251, UR18, RZ, P6, !PT ;  /* 0x00000012fb0abc10 */ /* 0x020fe4000b7fe4ff */
[----:B------:R-:W-:Y:S02]  /*2060*/  @!P3 LEA R8, P6, R0, c[0x0][0x258], 0x2 ;  /* 0x000096000008ba11 */ /* 0x000fe400078c10ff */
[----:B------:R-:W-:Y:S02]  /*2070*/  LOP3.LUT R11, R26, 0xffffffe0, RZ, 0xc0, !PT ;  /* 0xffffffe01a0b7812 */ /* 0x000fe400078ec0ff */
[----:B------:R-:W-:Y:S01]  /*2080*/  @!P3 LEA.HI.X R9, R0, c[0x0][0x25c], R10, 0x2, P6 ;  /* 0x000097000009ba11 */ /* 0x000fe200030f140a */
[----:B------:R-:W-:Y:S01]  /*2090*/  @!P3 IMAD.SHL.U32 R10, R234, 0x10, RZ ;  /* 0x00000010ea0ab824 */ /* 0x000fe200078e00ff */
[----:B------:R-:W-:Y:S02]  /*20a0*/  IADD3 R0, -R13, c[0x0][0x168], -R236 ;  /* 0x00005a000d007a10 */ /* 0x000fe40007ffe9ec */
[----:B------:R-:W-:-:S02]  /*20b0*/  ISETP.GE.AND P6, PT, R28, c[0x0][0x1fc], PT ;  /* 0x00007f001c007a0c */ /* 0x000fc40003fc6270 */
[C---:B------:R-:W-:Y:S01]  /*20c0*/  ISETP.LT.OR P4, PT, R0.reuse, 0x1, P0 ;  /* 0x000000010000780c */ /* 0x040fe20000781670 */
[----:B------:R5:W-:Y:S01]  /*20d0*/  @!P3 LDGSTS.E.BYPASS.LTC128B.128 [R10+0x12080], [R8.64] ;  /* 0x12080000080abfae */ /* 0x000be2000b901d50 */
[----:B-1----:R-:W-:Y:S02]  /*20e0*/  SEL R14, RZ, 0x1, P1 ;  /* 0x00000001ff0e7807 */ /* 0x002fe40000800000 */
[C---:B------:R-:W-:Y:S01]  /*20f0*/  ISETP.LT.OR P1, PT, R0.reuse, 0x1, P6 ;  /* 0x000000010000780c */ /* 0x040fe20003721670 */
[----:B------:R-:W0:Y:S01]  /*2100*/  LDGDEPBAR ;  /* 0x00000000000079af */ /* 0x000e220000000000 */
[C---:B------:R-:W-:Y:S02]  /*2110*/  ISETP.LT.OR P0, PT, R0.reuse, 0x21, P0 ;  /* 0x000000210000780c */ /* 0x040fe40000701670 */
[----:B------:R-:W-:Y:S02]  /*2120*/  ISETP.LT.OR P6, PT, R0, 0x21, P6 ;  /* 0x000000210000780c */ /* 0x000fe400037c1670 */
[----:B------:R-:W-:-:S02]  /*2130*/  SEL R13, RZ, 0xffffffff, P2 ;  /* 0xffffffffff0d7807 */ /* 0x000fc40001000000 */
[C---:B------:R-:W-:Y:S01]  /*2140*/  ISETP.GE.AND P2, PT, R30.reuse, c[0x0][0x1fc], PT ;  /* 0x00007f001e007a0c */ /* 0x040fe20003f46270 */
[----:B------:R1:W-:Y:S01]  /*2150*/  LDGSTS.E.BYPASS.LTC128B.128 [R228+0xc080], [R2.64], !P4 ;  /* 0x0c08000002e47fae */ /* 0x0003e2000e101d50 */
[----:B------:R-:W-:Y:S02]  /*2160*/  ISETP.GE.AND P4, PT, R30, c[0x0][0x1fc], PT ;  /* 0x00007f001e007a0c */ /* 0x000fe40003f86270 */
[----:B------:R-:W-:Y:S01]  /*2170*/  SEL R233, RZ, 0xffffffff, P2 ;  /* 0xffffffffffe97807 */ /* 0x000fe20001000000 */
[----:B------:R1:W-:Y:S01]  /*2180*/  LDGSTS.E.BYPASS.LTC128B.128 [R228+0xe080], [R2.64+0x80], !P1 ;  /* 0x0e08008002e47fae */ /* 0x0003e2000c901d50 */
[C---:B------:R-:W-:Y:S02]  /*2190*/  ISETP.LT.OR P1, PT, R0.reuse, 0x1, P4 ;  /* 0x000000010000780c */ /* 0x040fe40002721670 */
[----:B------:R-:W-:Y:S01]  /*21a0*/  ISETP.LT.OR P4, PT, R0, 0x21, P4 ;  /* 0x000000210000780c */ /* 0x000fe20002781670 */
[----:B------:R-:W-:Y:S01]  /*21b0*/  IMAD.SHL.U32 R233, R233, 0x4, RZ ;  /* 0x00000004e9e97824 */ /* 0x000fe200078e00ff */
[C---:B------:R-:W-:Y:S01]  /*21c0*/  ISETP.GE.AND P2, PT, R234.reuse, 0x10, PT ;  /* 0x00000010ea00780c */ /* 0x040fe20003f46270 */
[----:B-----5:R-:W-:Y:S01]  /*21d0*/  IMAD.IADD R8, R234, 0x1, -R11 ;  /* 0x00000001ea087824 */ /* 0x020fe200078e0a0b */
[----:B------:R-:W-:Y:S01]  /*21e0*/  LOP3.LUT R9, R25, 0xfffffff0, RZ, 0xc0, !PT ;  /* 0xfffffff019097812 */ /* 0x000fe200078ec0ff */
[----:B------:R-:W-:-:S06]  /*21f0*/  IMAD.U32 R10, RZ, RZ, UR14 ;  /* 0x0000000eff0a7e24 */ /* 0x000fcc000f8e00ff */
[----:B------:R1:W-:Y:S01]  /*2200*/  LDGSTS.E.BYPASS.LTC128B.128 [R228+0x10080], [R2.64+0x100], !P1 ;  /* 0x1008010002e47fae */ /* 0x0003e2000c901d50 */
[----:B------:R-:W-:Y:S02]  /*2210*/  LOP3.LUT P1, RZ, R32, 0x4, RZ, 0xc0, !PT ;  /* 0x0000000420ff7812 */ /* 0x000fe4000782c0ff */
[----:B------:R-:W-:Y:S01]  /*2220*/  SHF.R.S32.HI R229, RZ, 0x1f, R8 ;  /* 0x0000001fffe57819 */ /* 0x000fe20000011408 */
[----:B------:R-:W-:Y:S01]  /*2230*/  IMAD.IADD R9, R234, 0x1, -R9 ;  /* 0x00000001ea097824 */ /* 0x000fe200078e0a09 */
[----:B------:R2:W-:Y:S01]  /*2240*/  LDGSTS.E.BYPASS.LTC128B.128 [R228+0xd080], [R6.64], !P0 ;  /* 0x0d08000006e47fae */ /* 0x0005e2000c101d50 */
[----:B------:R-:W-:Y:S01]  /*2250*/  IMAD.WIDE.U32 R246, R10, c[0x0][0x290], R4 ;  /* 0x0000a4000af67a25 */ /* 0x000fe200078e0004 */
[----:B------:R-:W-:Y:S02]  /*2260*/  LEA.HI R229, R229, R8, RZ, 0x2 ;  /* 0x00000008e5e57211 */ /* 0x000fe400078f10ff */
[----:B------:R-:W-:Y:S01]  /*2270*/  SHF.R.S32.HI R5, RZ, 0x1f, R9 ;  /* 0x0000001fff057819 */ /* 0x000fe20000011409 */
[C---:B------:R-:W-:Y:S01]  /*2280*/  IMAD.SHL.U32 R4, R220.reuse, 0x10, RZ ;  /* 0x00000010dc047824 */ /* 0x040fe200078e00ff */
[----:B------:R-:W-:Y:S01]  /*2290*/  LOP3.LUT R10, R229, 0x7ffffffc, RZ, 0xc0, !PT ;  /* 0x7ffffffce50a7812 */ /* 0x000fe200078ec0ff */
[----:B------:R2:W-:Y:S01]  /*22a0*/  LDGSTS.E.BYPASS.LTC128B.128 [R228+0xf080], [R6.64+0x80], !P6 ;  /* 0x0f08008006e47fae */ /* 0x0005e2000f101d50 */
[----:B------:R-:W-:Y:S01]  /*22b0*/  LEA.HI R5, R5, R9, RZ, 0x3 ;  /* 0x0000000905057211 */ /* 0x000fe200078f18ff */
[----:B------:R-:W-:Y:S01]  /*22c0*/  IMAD.SHL.U32 R220, R220, 0x400, RZ ;  /* 0x00000400dcdc7824 */ /* 0x000fe200078e00ff */
[----:B------:R-:W-:Y:S01]  /*22d0*/  LEA.HI.SX32 R229, R229, R4, 0x1e ;  /* 0x00000004e5e57211 */ /* 0x000fe200078ff2ff */
[----:B------:R-:W-:Y:S01]  /*22e0*/  IMAD.IADD R11, R8, 0x1, -R10 ;  /* 0x00000001080b7824 */ /* 0x000fe200078e0a0a */
[C---:B------:R-:W-:Y:S01]  /*22f0*/  LOP3.LUT R8, R5.reuse, 0xfffffff8, RZ, 0xc0, !PT ;  /* 0xfffffff805087812 */ /* 0x040fe200078ec0ff */
[----:B------:R2:W-:Y:S01]  /*2300*/  LDGSTS.E.BYPASS.LTC128B.128 [R228+0x11080], [R6.64+0x100], !P4 ;  /* 0x1108010006e47fae */ /* 0x0005e2000e101d50 */
[----:B------:R-:W-:Y:S01]  /*2310*/  LEA.HI R10, R12, R29, RZ, 0x2 ;  /* 0x0000001d0c0a7211 */ /* 0x000fe200078f10ff */
[----:B------:R-:W-:Y:S01]  /*2320*/  IMAD.SHL.U32 R5, R5, 0x40, RZ ;  /* 0x0000004005057824 */ /* 0x000fe200078e00ff */
[----:B------:R-:W-:Y:S01]  /*2330*/  LOP3.LUT R16, R16, 0x10, R4, 0xf8, !PT ;  /* 0x0000001010107812 */ /* 0x000fe200078ef804 */
[----:B------:R-:W-:Y:S01]  /*2340*/  IMAD.IADD R4, R9, 0x1, -R8 ;  /* 0x0000000109047824 */ /* 0x000fe200078e0a08 */
[----:B------:R-:W-:-:S02]  /*2350*/  LOP3.LUT R8, R10, 0x1ffffffc, RZ, 0xc0, !PT ;  /* 0x1ffffffc0a087812 */ /* 0x000fc400078ec0ff */
[----:B------:R-:W-:Y:S01]  /*2360*/  IADD3 R250, R247, UR4, RZ ;  /* 0x00000004f7fa7c10 */ /* 0x000fe2000fffe0ff */
[----:B------:R-:W-:Y:S01]  /*2370*/  ULDC.64 UR4, c[0x0][0x240] ;  /* 0x0000900000047ab9 */ /* 0x000fe20000000a00 */
[----:B-1----:R-:W-:Y:S01]  /*2380*/  IMAD.SHL.U32 R2, R32, 0x40, RZ ;  /* 0x0000004020027824 */ /* 0x002fe200078e00ff */
[----:B------:R-:W-:Y:S01]  /*2390*/  LOP3.LUT P4, RZ, R4, 0x2, RZ, 0xc0, !PT ;  /* 0x0000000204ff7812 */ /* 0x000fe2000788c0ff */
[C---:B------:R-:W-:Y:S01]  /*23a0*/  IMAD.SHL.U32 R3, R29.reuse, 0x8, RZ ;  /* 0x000000081d037824 */ /* 0x040fe200078e00ff */
[----:B------:R-:W-:Y:S01]  /*23b0*/  UIMAD UR4, UR9, UR4, URZ ;  /* 0x00000004090472a4 */ /* 0x000fe2000f8e023f */
[----:B------:R-:W-:Y:S01]  /*23c0*/  IMAD.IADD R9, R29, 0x1, -R8 ;  /* 0x000000011d097824 */ /* 0x000fe200078e0a08 */
[----:B------:R-:W-:Y:S01]  /*23d0*/  LOP3.LUT R0, R2, 0x1c0, RZ, 0xc0, !PT ;  /* 0x000001c002007812 */ /* 0x000fe200078ec0ff */
[----:B------:R-:W-:Y:S01]  /*23e0*/  IMAD.SHL.U32 R8, R17, 0x20, RZ ;  /* 0x0000002011087824 */ /* 0x000fe200078e00ff */
[----:B------:R-:W-:Y:S01]  /*23f0*/  LOP3.LUT R2, R3, 0x18, RZ, 0xc0, !PT ;  /* 0x0000001803027812 */ /* 0x000fe200078ec0ff */
[----:B------:R-:W-:Y:S01]  /*2400*/  IMAD R245, R9, 0x4, R11 ;  /* 0x0000000409f57824 */ /* 0x000fe200078e020b */
[----:B------:R-:W-:Y:S01]  /*2410*/  SHF.R.U32.HI R3, RZ, 0x3, R0 ;  /* 0x00000003ff037819 */ /* 0x000fe20000011600 */
[----:B------:R-:W-:Y:S01]  /*2420*/  UIMAD UR4, UR14, UR5, UR4 ;  /* 0x000000050e0472a4 */ /* 0x000fe2000f8e0204 */
[----:B------:R-:W-:Y:S01]  /*2430*/  LOP3.LUT R11, R2, 0x20, R8, 0xf8, !PT ;  /* 0x00000020020b7812 */ /* 0x000fe200078ef808 */
[----:B------:R-:W-:Y:S01]  /*2440*/  IMAD.SHL.U32 R245, R245, 0x2, RZ ;  /* 0x00000002f5f57824 */ /* 0x000fe200078e00ff */
[----:B------:R-:W-:Y:S01]  /*2450*/  LOP3.LUT R10, R3, R0, R2, 0x1e, !PT ;  /* 0x00000000030a7212 */ /* 0x000fe200078e1e02 */
[----:B------:R-:W-:Y:S01]  /*2460*/  IMAD.SHL.U32 R3, R13, 0x2, RZ ;  /* 0x000000020d037824 */ /* 0x000fe200078e00ff */
[----:B------:R-:W-:-:S02]  /*2470*/  IADD3 R0, P0, R246, UR20, RZ ;  /* 0x00000014f6007c10 */ /* 0x000fc4000ff1e0ff */
[----:B------:R-:W-:Y:S02]  /*2480*/  LOP3.LUT R9, R16, 0x8, R27, 0xf8, !PT ;  /* 0x0000000810097812 */ /* 0x000fe400078ef81b */
[----:B------:R-:W-:Y:S02]  /*2490*/  IADD3.X R2, R250, UR18, RZ, P0, !PT ;  /* 0x00000012fa027c10 */ /* 0x000fe400087fe4ff */
[C---:B------:R-:W-:Y:S02]  /*24a0*/  LEA R8, P0, R0.reuse, c[0x0][0x280], 0x2 ;  /* 0x0000a00000087a11 */ /* 0x040fe400078010ff */
[----:B------:R-:W-:Y:S02]  /*24b0*/  LOP3.LUT R223, R9, R223, RZ, 0x3c, !PT ;  /* 0x000000df09df7212 */ /* 0x000fe400078e3cff */
[----:B------:R-:W-:Y:S01]  /*24c0*/  LEA.HI.X R9, R0, c[0x0][0x284], R2, 0x2, P0 ;  /* 0x0000a10000097a11 */ /* 0x000fe200000f1402 */
[C---:B------:R-:W-:Y:S01]  /*24d0*/  IMAD.SHL.U32 R0, R4.reuse, 0x40, RZ ;  /* 0x0000004004007824 */ /* 0x040fe200078e00ff */
[----:B------:R-:W-:Y:S01]  /*24e0*/  LOP3.LUT P0, RZ, R4, 0x4, RZ, 0xc0, !PT ;  /* 0x0000000404ff7812 */ /* 0x000fe2000780c0ff */
[----:B------:R-:W-:Y:S01]  /*24f0*/  IMAD.SHL.U32 R4, R17, 0x8, RZ ;  /* 0x0000000811047824 */ /* 0x000fe200078e00ff */
[----:B------:R-:W-:Y:S01]  /*2500*/  LOP3.LUT R12, R3, 0x2, R14, 0xe2, !PT ;  /* 0x00000002030c7812 */ /* 0x000fe200078ee20e */
[----:B------:R-:W-:Y:S01]  /*2510*/  IMAD R223, R17, 0x200, R223 ;  /* 0x0000020011df7824 */ /* 0x000fe200078e02df */
[----:B------:R-:W-:-:S02]  /*2520*/  LOP3.LUT R0, R0, 0x1c0, RZ, 0xc0, !PT ;  /* 0x000001c000007812 */ /* 0x000fc400078ec0ff */
[----:B------:R-:W-:Y:S01]  /*2530*/  LOP3.LUT R3, R31, 0x3ffffffc, RZ, 0xc0, !PT ;  /* 0x3ffffffc1f037812 */ /* 0x000fe200078ec0ff */
[C---:B------:R-:W-:Y:S01]  /*2540*/  IMAD R222, R223.reuse, 0x2, R222 ;  /* 0x00000002dfde7824 */ /* 0x040fe200078e02de */
[----:B------:R-:W-:Y:S01]  /*2550*/  LOP3.LUT R4, R0, 0x8, R4, 0xf8, !PT ;  /* 0x0000000800047812 */ /* 0x000fe200078ef804 */
[----:B------:R-:W-:Y:S01]  /*2560*/  IMAD.SHL.U32 R223, R223, 0x2, RZ ;  /* 0x00000002dfdf7824 */ /* 0x000fe200078e00ff */
[----:B------:R-:W-:Y:S01]  /*2570*/  SHF.R.U32.HI R2, RZ, 0x3, R0 ;  /* 0x00000003ff027819 */ /* 0x000fe20000011600 */
[----:B------:R-:W-:Y:S01]  /*2580*/  IMAD.IADD R3, R234, 0x1, -R3 ;  /* 0x00000001ea037824 */ /* 0x000fe200078e0a03 */
[----:B------:R-:W-:Y:S02]  /*2590*/  LOP3.LUT R233, R233, 0x4, R12, 0xe2, !PT ;  /* 0x00000004e9e97812 */ /* 0x000fe400078ee20c */
[----:B------:R-:W-:Y:S01]  /*25a0*/  LOP3.LUT R4, R4, R2, RZ, 0x3c, !PT ;  /* 0x0000000204047212 */ /* 0x000fe200078e3cff */
[----:B------:R-:W-:Y:S01]  /*25b0*/  IMAD R3, R3, 0x2, R220 ;  /* 0x0000000203037824 */ /* 0x000fe200078e02dc */
[----:B------:R-:W-:Y:S01]  /*25c0*/  LOP3.LUT R0, R2, R11, R0, 0x1e, !PT ;  /* 0x0000000b02007212 */ /* 0x000fe200078e1e00 */
[----:B------:R-:W-:Y:S01]  /*25d0*/  @!P2 IMAD.SHL.U32 R2, R234, 0x10, RZ ;  /* 0x00000010ea02a824 */ /* 0x000fe200078e00ff */
[----:B------:R-:W-:Y:S01]  /*25e0*/  IADD3 R252, R133, UR4, RZ ;  /* 0x0000000485fc7c10 */ /* 0x000fe2000fffe0ff */
[----:B------:R-:W-:Y:S01]  /*25f0*/  IMAD.IADD R10, R3, 0x1, R10 ;  /* 0x00000001030a7824 */ /* 0x000fe200078e020a */
[----:B------:R-:W-:-:S02]  /*2600*/  LOP3.LUT R3, R5, 0xfffffe00, RZ, 0xc0, !PT ;  /* 0xfffffe0005037812 */ /* 0x000fc400078ec0ff */
[----:B------:R1:W-:Y:S01]  /*2610*/  @!P2 LDGSTS.E.BYPASS.LTC128B.128 [R2+0x12180], [R8.64] ;  /* 0x121800000802afae */ /* 0x0003e2000b901d50 */
[----:B------:R-:W-:Y:S01]  /*2620*/  IADD3 R232, -R245, UR8, RZ ;  /* 0x00000008f5e87c10 */ /* 0x000fe2000fffe1ff */
[----:B------:R-:W-:Y:S01]  /*2630*/  ULDC UR8, c[0x0][0x198] ;  /* 0x0000660000087ab9 */ /* 0x000fe20000000800 */
[-C--:B------:R-:W-:Y:S01]  /*2640*/  IADD3 R220, R4, R3.reuse, R220 ;  /* 0x0000000304dc7210 */ /* 0x080fe20007ffe0dc */
[----:B------:R-:W0:Y:S01]  /*2650*/  LDGDEPBAR ;  /* 0x00000000000079af */ /* 0x000e220000000000 */
[----:B------:R-:W-:Y:S02]  /*2660*/  LOP3.LUT R0, R0, R3, RZ, 0xfc, !PT ;  /* 0x0000000300007212 */ /* 0x000fe400078efcff */
[----:B------:R-:W-:Y:S01]  /*2670*/  SEL R3, R34, 0xffffffc0, !P0 ;  /* 0xffffffc022037807 */ /* 0x000fe20004000000 */
[----:B------:R-:W-:Y:S01]  /*2680*/  IMAD.SHL.U32 R221, R220, 0x2, RZ ;  /* 0x00000002dcdd7824 */ /* 0x000fe200078e00ff */
[----:B------:R-:W-:Y:S01]  /*2690*/  LEA R230, R10, 0x12280, 0x1 ;  /* 0x000122800ae67811 */ /* 0x000fe200078e08ff */
[----:B------:R-:W-:-:S03]  /*26a0*/  IMAD.SHL.U32 R0, R0, 0x2, RZ ;  /* 0x0000000200007824 */ /* 0x000fc600078e00ff */
[C---:B------:R-:W-:Y:S02]  /*26b0*/  IADD3 R231, R230.reuse, 0x40, RZ ;  /* 0x00000040e6e77810 */ /* 0x040fe40007ffe0ff */
[----:B------:R-:W-:Y:S02]  /*26c0*/  @P1 IADD3 R231, R230, -0x40, RZ ;  /* 0xffffffc0e6e71810 */ /* 0x000fe40007ffe0ff */
[----:B-1----:R-:W-:-:S05]  /*26d0*/  SEL R2, R33, 0xffffffe0, !P4 ;  /* 0xffffffe021027807 */ /* 0x002fca0006000000 */
[C---:B------:R-:W-:Y:S02]  /*26e0*/  IMAD R2, R220.reuse, 0x2, R2 ;  /* 0x00000002dc027824 */ /* 0x040fe400078e0202 */
[----:B------:R-:W-:Y:S02]  /*26f0*/  IMAD R220, R220, 0x2, R3 ;  /* 0x00000002dcdc7824 */ /* 0x000fe400078e0203 */
[----:B--234-:R-:W-:Y:S02]  /*2700*/  IMAD.IADD R3, R3, 0x1, R2 ;  /* 0x0000000103037824 */ /* 0x01cfe400078e0202 */
.L_x_461:
[----:B------:R-:W-:Y:S04]  /*2710*/  DEPBAR.LE SB0, 0x0 ;  /* 0x000080000000791a */ /* 0x000fe80000000000 */
[----:B------:R-:W-:Y:S01]  /*2720*/  BAR.SYNC.DEFER_BLOCKING 0x0 ;  /* 0x0000000000007b1d */ /* 0x000fe20000010000 */
[----:B------:R-:W-:Y:S02]  /*2730*/  ULEA UR4, UR11, 0x1, 0x6 ;  /* 0x000000010b047891 */ /* 0x000fe4000f8e303f */
[----:B------:R-:W-:Y:S02]  /*2740*/  UIADD3 UR9, UR11, 0x1, URZ ;  /* 0x000000010b097890 */ /* 0x000fe4000fffe03f */
[----:B------:R-:W-:Y:S02]  /*2750*/  UIADD3 UR4, UR4, UR8, -UR10 ;  /* 0x0000000804047290 */ /* 0x000fe4000fffe80a */
        /* <DEDUP_REMOVED lines=8> */
[----:B------:R-:W5:Y:S05]  /*27e0*/  LDSM.16.M88.4 R136, [R227+0x80] ;  /* 0x00008000e388783b */ /* 0x000f6a0000000200 */
[----:B------:R-:W4:Y:S01]  /*27f0*/  LDSM.16.M88.4 R140, [R220+0x7080] ;  /* 0x00708000dc8c783b */ /* 0x000f220000000200 */
[-C--:B-1----:R-:W-:Y:S04]  /*2800*/  HMMA.16816.F32 R4, R16, R20.reuse, RZ ;  /* 0x000000141004723c */ /* 0x082fe800000018ff */
[----:B------:R-:W-:Y:S05]  /*2810*/  LDSM.16.M88.4 R144, [R226+0x80] ;  /* 0x00008000e290783b */ /* 0x000fea0000000200 */
[----:B------:R-:W-:Y:S01]  /*2820*/  LDS R204, [R229.X4+0x12080] ;  /* 0x01208000e5cc7984 */ /* 0x000fe20000004800 */
[C---:B--2---:R-:W-:Y:S04]  /*2830*/  HMMA.16816.F32 R8, R12.reuse, R20, RZ ;  /* 0x000000140c08723c */ /* 0x044fe800000018ff */
[----:B------:R-:W-:Y:S04]  /*2840*/  LDS R205, [R229.X4+0x120a0] ;  /* 0x0120a000e5cd7984 */ /* 0x000fe80000004800 */
[-C--:B------:R-:W-:Y:S01]  /*2850*/  HMMA.16816.F32 R12, R12, R22.reuse, RZ ;  /* 0x000000160c0c723c */ /* 0x080fe200000018ff */
[----:B------:R-:W-:Y:S05]  /*2860*/  LDS R206, [R229.X4+0x12100] ;  /* 0x01210000e5ce7984 */ /* 0x000fea0000004800 */
[----:B------:R-:W-:Y:S02]  /*2870*/  LDS R207, [R229.X4+0x12120] ;  /* 0x01212000e5cf7984 */ /* 0x000fe40000004800 */
[----:B------:R-:W-:Y:S03]  /*2880*/  HMMA.16816.F32 R16, R16, R22, RZ ;  /* 0x000000161010723c */ /* 0x000fe600000018ff */
[----:B------:R-:W1:Y:S05]  /*2890*/  LDSM.16.M88.4 R20, [R3+0x6080] ;  /* 0x006080000314783b */ /* 0x000e6a0000000200 */
[-C--:B---3--:R-:W-:Y:S08]  /*28a0*/  HMMA.16816.F32 R4, R24, R28.reuse, R4 ;  /* 0x0000001c1804723c */ /* 0x088ff00000001804 */
[C---:B----4-:R-:W-:Y:S08]  /*28b0*/  HMMA.16816.F32 R8, R32.reuse, R28, R8 ;  /* 0x0000001c2008723c */ /* 0x050ff00000001808 */
[-C--:B------:R-:W-:Y:S01]  /*28c0*/  HMMA.16816.F32 R12, R32, R30.reuse, R12 ;  /* 0x0000001e200c723c */ /* 0x080fe2000000180c */
[----:B------:R-:W2:Y:S07]  /*28d0*/  LDSM.16.M88.4 R32, [R3+0x7080] ;  /* 0x007080000320783b */ /* 0x000eae0000000200 */
[----:B------:R-:W-:Y:S01]  /*28e0*/  HMMA.16816.F32 R16, R24, R30, R16 ;  /* 0x0000001e1810723c */ /* 0x000fe20000001810 */
[----:B------:R-:W-:Y:S05]  /*28f0*/  LDSM.16.M88.4 R24, [R221+0x8080] ;  /* 0x00808000dd18783b */ /* 0x000fea0000000200 */
[----:B------:R-:W3:Y:S02]  /*2900*/  LDSM.16.M88.4 R28, [R224+0x2080] ;  /* 0x00208000e01c783b */ /* 0x000ee40000000200 */
[-C--:B-----5:R-:W-:Y:S08]  /*2910*/  HMMA.16816.F32 R4, R132, R136.reuse, R4 ;  /* 0x000000888404723c */ /* 0x0a0ff00000001804 */
[C---:B------:R-:W-:Y:S08]  /*2920*/  HMMA.16816.F32 R8, R140.reuse, R136, R8 ;  /* 0x000000888c08723c */ /* 0x040ff00000001808 */
[-C--:B------:R-:W-:Y:S01]  /*2930*/  HMMA.16816.F32 R12, R140, R138.reuse, R12 ;  /* 0x0000008a8c0c723c */ /* 0x080fe2000000180c */
[----:B------:R-:W4:Y:S07]  /*2940*/  LDSM.16.M88.4 R140, [R221+0x9080] ;  /* 0x00908000dd8c783b */ /* 0x000f2e0000000200 */
[----:B------:R-:W-:Y:S01]  /*2950*/  HMMA.16816.F32 R16, R132, R138, R16 ;  /* 0x0000008a8410723c */ /* 0x000fe20000001810 */
[----:B------:R-:W-:Y:S05]  /*2960*/  LDSM.16.M88.4 R132, [R2+0x8080] ;  /* 0x008080000284783b */ /* 0x000fea0000000200 */
[----:B------:R-:W5:Y:S02]  /*2970*/  LDSM.16.M88.4 R136, [R225+0x2080] ;  /* 0x00208000e188783b */ /* 0x000f640000000200 */
[-C--:B-1----:R-:W-:Y:S08]  /*2980*/  HMMA.16816.F32 R4, R20, R144.reuse, R4 ;  /* 0x000000901404723c */ /* 0x082ff00000001804 */
[C---:B--2---:R-:W-:Y:S08]  /*2990*/  HMMA.16816.F32 R8, R32.reuse, R144, R8 ;  /* 0x000000902008723c */ /* 0x044ff00000001808 */
[-C--:B------:R-:W-:Y:S01]  /*29a0*/  HMMA.16816.F32 R12, R32, R146.reuse, R12 ;  /* 0x00000092200c723c */ /* 0x080fe2000000180c */
[----:B------:R-:W1:Y:S07]  /*29b0*/  LDSM.16.M88.4 R32, [R2+0x9080] ;  /* 0x009080000220783b */ /* 0x000e6e0000000200 */
[----:B------:R-:W-:Y:S01]  /*29c0*/  HMMA.16816.F32 R16, R20, R146, R16 ;  /* 0x000000921410723c */ /* 0x000fe20000001810 */
[----:B------:R-:W-:Y:S05]  /*29d0*/  LDSM.16.M88.4 R20, [R220+0x8080] ;  /* 0x00808000dc14783b */ /* 0x000fea0000000200 */
[----:B------:R-:W2:Y:S02]  /*29e0*/  LDSM.16.M88.4 R144, [R227+0x2080] ;  /* 0x00208000e390783b */ /* 0x000ea40000000200 */
[-C--:B---3--:R-:W-:Y:S08]  /*29f0*/  HMMA.16816.F32 R4, R24, R28.reuse, R4 ;  /* 0x0000001c1804723c */ /* 0x088ff00000001804 */
[C---:B----4-:R-:W-:Y:S08]  /*2a00*/  HMMA.16816.F32 R8, R140.reuse, R28, R8 ;  /* 0x0000001c8c08723c */ /* 0x050ff00000001808 */
[-C--:B------:R-:W-:Y:S01]  /*2a10*/  HMMA.16816.F32 R12, R140, R30.reuse, R12 ;  /* 0x0000001e8c0c723c */ /* 0x080fe2000000180c */
[----:B------:R-:W3:Y:S07]  /*2a20*/  LDSM.16.M88.4 R140, [R220+0x9080] ;  /* 0x00908000dc8c783b */ /* 0x000eee0000000200 */
[----:B------:R-:W-:Y:S01]  /*2a30*/  HMMA.16816.F32 R16, R24, R30, R16 ;  /* 0x0000001e1810723c */ /* 0x000fe20000001810 */
[----:B------:R-:W-:Y:S05]  /*2a40*/  LDSM.16.M88.4 R24, [R3+0x8080] ;  /* 0x008080000318783b */ /* 0x000fea0000000200 */
[----:B------:R-:W4:Y:S02]  /*2a50*/  LDSM.16.M88.4 R28, [R226+0x2080] ;  /* 0x00208000e21c783b */ /* 0x000f240000000200 */
[-C--:B-----5:R-:W-:Y:S08]  /*2a60*/  HMMA.16816.F32 R4, R132, R136.reuse, R4 ;  /* 0x000000888404723c */ /* 0x0a0ff00000001804 */
[C---:B-1----:R-:W-:Y:S08]  /*2a70*/  HMMA.16816.F32 R8, R32.reuse, R136, R8 ;  /* 0x000000882008723c */ /* 0x042ff00000001808 */
[-C--:B------:R-:W-:Y:S01]  /*2a80*/  HMMA.16816.F32 R12, R32, R138.reuse, R12 ;  /* 0x0000008a200c723c */ /* 0x080fe2000000180c */
[----:B------:R-:W1:Y:S07]  /*2a90*/  LDSM.16.M88.4 R32, [R3+0x9080] ;  /* 0x009080000320783b */ /* 0x000e6e0000000200 */
[----:B------:R-:W-:Y:S01]  /*2aa0*/  HMMA.16816.F32 R16, R132, R138, R16 ;  /* 0x0000008a8410723c */ /* 0x000fe20000001810 */
[----:B------:R-:W-:Y:S05]  /*2ab0*/  LDSM.16.M88.4 R132, [R221+0xa080] ;  /* 0x00a08000dd84783b */ /* 0x000fea0000000200 */
[----:B------:R-:W5:Y:S02]  /*2ac0*/  LDSM.16.M88.4 R136, [R224+0x4080] ;  /* 0x00408000e088783b */ /* 0x000f640000000200 */
[-C--:B--2---:R-:W-:Y:S08]  /*2ad0*/  HMMA.16816.F32 R4, R20, R144.reuse, R4 ;  /* 0x000000901404723c */ /* 0x084ff00000001804 */
[C---:B---3--:R-:W-:Y:S08]  /*2ae0*/  HMMA.16816.F32 R8, R140.reuse, R144, R8 ;  /* 0x000000908c08723c */ /* 0x048ff00000001808 */
[-C--:B------:R-:W-:Y:S01]  /*2af0*/  HMMA.16816.F32 R12, R140, R146.reuse, R12 ;  /* 0x000000928c0c723c */ /* 0x080fe2000000180c */
[----:B------:R-:W2:Y:S07]  /*2b00*/  LDSM.16.M88.4 R140, [R221+0xb080] ;  /* 0x00b08000dd8c783b */ /* 0x000eae0000000200 */
[----:B------:R-:W-:Y:S01]  /*2b10*/  HMMA.16816.F32 R16, R20, R146, R16 ;  /* 0x000000921410723c */ /* 0x000fe20000001810 */
[----:B------:R-:W-:Y:S05]  /*2b20*/  LDSM.16.M88.4 R20, [R2+0xa080] ;  /* 0x00a080000214783b */ /* 0x000fea0000000200 */
[----:B------:R-:W3:Y:S02]  /*2b30*/  LDSM.16.M88.4 R144, [R225+0x4080] ;  /* 0x00408000e190783b */ /* 0x000ee40000000200 */
[-C--:B----4-:R-:W-:Y:S08]  /*2b40*/  HMMA.16816.F32 R4, R24, R28.reuse, R4 ;  /* 0x0000001c1804723c */ /* 0x090ff00000001804 */
[C---:B-1----:R-:W-:Y:S08]  /*2b50*/  HMMA.16816.F32 R8, R32.reuse, R28, R8 ;  /* 0x0000001c2008723c */ /* 0x042ff00000001808 */
[-C--:B------:R-:W-:Y:S01]  /*2b60*/  HMMA.16816.F32 R12, R32, R30.reuse, R12 ;  /* 0x0000001e200c723c */ /* 0x080fe2000000180c */
[----:B------:R-:W-:Y:S07]  /*2b70*/  LDSM.16.M88.4 R32, [R227+0x4080] ;  /* 0x00408000e320783b */ /* 0x000fee0000000200 */
[----:B------:R-:W-:Y:S01]  /*2b80*/  HMMA.16816.F32 R16, R24, R30, R16 ;  /* 0x0000001e1810723c */ /* 0x000fe20000001810 */
[----:B------:R-:W1:Y:S05]  /*2b90*/  LDSM.16.M88.4 R24, [R2+0xb080] ;  /* 0x00b080000218783b */ /* 0x000e6a0000000200 */
[----:B------:R-:W4:Y:S02]  /*2ba0*/  LDSM.16.M88.4 R28, [R220+0xa080] ;  /* 0x00a08000dc1c783b */ /* 0x000f240000000200 */
[-C--:B-----5:R-:W-:Y:S08]  /*2bb0*/  HMMA.16816.F32 R4, R132, R136.reuse, R4 ;  /* 0x000000888404723c */ /* 0x0a0ff00000001804 */
[C---:B--2---:R-:W-:Y:S08]  /*2bc0*/  HMMA.16816.F32 R8, R140.reuse, R136, R8 ;  /* 0x000000888c08723c */ /* 0x044ff00000001808 */
[-C--:B------:R-:W-:Y:S08]  /*2bd0*/  HMMA.16816.F32 R12, R140, R138.reuse, R12 ;  /* 0x0000008a8c0c723c */ /* 0x080ff0000000180c */
[----:B------:R-:W-:Y:S01]  /*2be0*/  HMMA.16816.F32 R16, R132, R138, R16 ;  /* 0x0000008a8410723c */ /* 0x000fe20000001810 */
[----:B------:R-:W2:Y:S05]  /*2bf0*/  LDSM.16.M88.4 R132, [R220+0xb080] ;  /* 0x00b08000dc84783b */ /* 0x000eaa0000000200 */
[----:B------:R-:W-:Y:S02]  /*2c00*/  LDSM.16.M88.4 R136, [R226+0x4080] ;  /* 0x00408000e288783b */ /* 0x000fe40000000200 */
[-C--:B---3--:R-:W-:Y:S08]  /*2c10*/  HMMA.16816.F32 R4, R20, R144.reuse, R4 ;  /* 0x000000901404723c */ /* 0x088ff00000001804 */
[C---:B-1----:R-:W-:Y:S08]  /*2c20*/  HMMA.16816.F32 R8, R24.reuse, R144, R8 ;  /* 0x000000901808723c */ /* 0x042ff00000001808 */
[-C--:B------:R-:W-:Y:S01]  /*2c30*/  HMMA.16816.F32 R12, R24, R146.reuse, R12 ;  /* 0x00000092180c723c */ /* 0x080fe2000000180c */
[----:B------:R-:W1:Y:S07]  /*2c40*/  LDSM.16.M88.4 R24, [R3+0xa080] ;  /* 0x00a080000318783b */ /* 0x000e6e0000000200 */
[----:B------:R-:W-:Y:S01]  /*2c50*/  HMMA.16816.F32 R16, R20, R146, R16 ;  /* 0x000000921410723c */ /* 0x000fe20000001810 */
[----:B------:R-:W3:Y:S01]  /*2c60*/  LDSM.16.M88.4 R20, [R3+0xb080] ;  /* 0x00b080000314783b */ /* 0x000ee20000000200 */
[----:B------:R-:W-:Y:S04]  /*2c70*/  DEPBAR.LE SB0, 0x0 ;  /* 0x000080000000791a */ /* 0x000fe80000000000 */
[----:B------:R-:W-:Y:S02]  /*2c80*/  BAR.SYNC.DEFER_BLOCKING 0x0 ;  /* 0x0000000000007b1d */ /* 0x000fe40000010000 */
[-C--:B----4-:R-:W-:Y:S08]  /*2c90*/  HMMA.16816.F32 R4, R28, R32.reuse, R4 ;  /* 0x000000201c04723c */ /* 0x090ff00000001804 */
[C---:B--2---:R-:W-:Y:S08]  /*2ca0*/  HMMA.16816.F32 R8, R132.reuse, R32, R8 ;  /* 0x000000208408723c */ /* 0x044ff00000001808 */
[-C--:B------:R-:W-:Y:S01]  /*2cb0*/  HMMA.16816.F32 R12, R132, R34.reuse, R12 ;  /* 0x00000022840c723c */ /* 0x080fe2000000180c */
[----:B------:R-:W2:Y:S07]  /*2cc0*/  LDSM.16.M88.4 R140, [R221+0xc080] ;  /* 0x00c08000dd8c783b */ /* 0x000eae0000000200 */
[----:B------:R-:W-:Y:S01]  /*2cd0*/  HMMA.16816.F32 R16, R28, R34, R16 ;  /* 0x000000221c10723c */ /* 0x000fe20000001810 */
[----:B------:R-:W4:Y:S07]  /*2ce0*/  LDSM.16.M88.4 R144, [R221+0xd080] ;  /* 0x00d08000dd90783b */ /* 0x000f2e0000000200 */
[-C--:B-1----:R-:W-:Y:S01]  /*2cf0*/  HMMA.16816.F32 R4, R24, R136.reuse, R4 ;  /* 0x000000881804723c */ /* 0x082fe20000001804 */
[----:B------:R-:W1:Y:S05]  /*2d00*/  LDSM.16.M88.4 R132, [R2+0xc080] ;  /* 0x00c080000284783b */ /* 0x000e6a0000000200 */
[----:B------:R-:W5:Y:S02]  /*2d10*/  LDSM.16.M88.4 R156, [R2+0xd080] ;  /* 0x00d08000029c783b */ /* 0x000f640000000200 */
[C---:B---3--:R-:W-:Y:S08]  /*2d20*/  HMMA.16816.F32 R8, R20.reuse, R136, R8 ;  /* 0x000000881408723c */ /* 0x048ff00000001808 */
[-C--:B------:R-:W-:Y:S08]  /*2d30*/  HMMA.16816.F32 R12, R20, R138.reuse, R12 ;  /* 0x0000008a140c723c */ /* 0x080ff0000000180c */
[----:B------:R-:W-:Y:S01]  /*2d40*/  HMMA.16816.F32 R16, R24, R138, R16 ;  /* 0x0000008a1810723c */ /* 0x000fe20000001810 */
[----:B------:R-:W3:Y:S07]  /*2d50*/  LDSM.16.M88.4 R136, [R220+0xc080] ;  /* 0x00c08000dc88783b */ /* 0x000eee0000000200 */
[-C--:B--2---:R-:W-:Y:S08]  /*2d60*/  HMMA.16816.F32 R20, R140, R148.reuse, RZ ;  /* 0x000000948c14723c */ /* 0x084ff000000018ff */
[C---:B----4-:R-:W-:Y:S08]  /*2d70*/  HMMA.16816.F32 R24, R144.reuse, R148, RZ ;  /* 0x000000949018723c */ /* 0x050ff000000018ff */
[-C--:B------:R-:W-:Y:S01]  /*2d80*/  HMMA.16816.F32 R28, R144, R150.reuse, RZ ;  /* 0x00000096901c723c */ /* 0x080fe200000018ff */
[----:B------:R-:W2:Y:S07]  /*2d90*/  LDSM.16.M88.4 R144, [R220+0xd080] ;  /* 0x00d08000dc90783b */ /* 0x000eae0000000200 */
[----:B------:R-:W-:Y:S01]  /*2da0*/  HMMA.16816.F32 R32, R140, R150, RZ ;  /* 0x000000968c20723c */ /* 0x000fe200000018ff */
[----:B------:R-:W4:Y:S07]  /*2db0*/  LDSM.16.M88.4 R140, [R3+0xc080] ;  /* 0x00c08000038c783b */ /* 0x000f2e0000000200 */
[-C--:B-1----:R-:W-:Y:S08]  /*2dc0*/  HMMA.16816.F32 R20, R132, R152.reuse, R20 ;  /* 0x000000988414723c */ /* 0x082ff00000001814 */
[C---:B-----5:R-:W-:Y:S08]  /*2dd0*/  HMMA.16816.F32 R24, R156.reuse, R152, R24 ;  /* 0x000000989c18723c */ /* 0x060ff00000001818 */
[-C--:B------:R-:W-:Y:S01]  /*2de0*/  HMMA.16816.F32 R28, R156, R154.reuse, R28 ;  /* 0x0000009a9c1c723c */ /* 0x080fe2000000181c */
[----:B------:R-:W1:Y:S07]  /*2df0*/  LDSM.16.M88.4 R156, [R3+0xd080] ;  /* 0x00d08000039c783b */ /* 0x000e6e0000000200 */
[----:B------:R-:W-:Y:S01]  /*2e00*/  HMMA.16816.F32 R32, R132, R154, R32 ;  /* 0x0000009a8420723c */ /* 0x000fe20000001820 */
[----:B------:R-:W5:Y:S07]  /*2e10*/  LDSM.16.M88.4 R132, [R221+0xe080] ;  /* 0x00e08000dd84783b */ /* 0x000f6e0000000200 */
[-C--:B---3--:R-:W-:Y:S08]  /*2e20*/  HMMA.16816.F32 R20, R136, R160.reuse, R20 ;  /* 0x000000a08814723c */ /* 0x088ff00000001814 */
[C---:B--2---:R-:W-:Y:S08]  /*2e30*/  HMMA.16816.F32 R24, R144.reuse, R160, R24 ;  /* 0x000000a09018723c */ /* 0x044ff00000001818 */
        /* <DEDUP_REMOVED lines=13> */
[----:B------:R-:W2:Y:S07]  /*2f10*/  LDSM.16.M88.4 R144, [R220+0xf080] ;  /* 0x00f08000dc90783b */ /* 0x000eae0000000200 */
[----:B------:R-:W-:Y:S01]  /*2f20*/  HMMA.16816.F32 R32, R132, R170, R32 ;  /* 0x000000aa8420723c */ /* 0x000fe20000001820 */
[----:B------:R-:W5:Y:S07]  /*2f30*/  LDSM.16.M88.4 R132, [R3+0xe080] ;  /* 0x00e080000384783b */ /* 0x000f6e0000000200 */
[-C--:B---3--:R-:W-:Y:S08]  /*2f40*/  HMMA.16816.F32 R20, R136, R172.reuse, R20 ;  /* 0x000000ac8814723c */ /* 0x088ff00000001814 */
[C---:B-1----:R-:W-:Y:S08]  /*2f50*/  HMMA.16816.F32 R24, R156.reuse, R172, R24 ;  /* 0x000000ac9c18723c */ /* 0x042ff00000001818 */
[-C--:B------:R-:W-:Y:S01]  /*2f60*/  HMMA.16816.F32 R28, R156, R174.reuse, R28 ;  /* 0x000000ae9c1c723c */ /* 0x080fe2000000181c */
[----:B------:R-:W1:Y:S07]  /*2f70*/  LDSM.16.M88.4 R156, [R3+0xf080] ;  /* 0x00f08000039c783b */ /* 0x000e6e0000000200 */
[----:B------:R-:W-:Y:S01]  /*2f80*/  HMMA.16816.F32 R32, R136, R174, R32 ;  /* 0x000000ae8820723c */ /* 0x000fe20000001820 */
[----:B------:R-:W3:Y:S07]  /*2f90*/  LDSM.16.M88.4 R136, [R221+0x10080] ;  /* 0x01008000dd88783b */ /* 0x000eee0000000200 */
[-C--:B----4-:R-:W-:Y:S08]  /*2fa0*/  HMMA.16816.F32 R20, R140, R176.reuse, R20 ;  /* 0x000000b08c14723c */ /* 0x090ff00000001814 */
[C---:B--2---:R-:W-:Y:S08]  /*2fb0*/  HMMA.16816.F32 R24, R144.reuse, R176, R24 ;  /* 0x000000b09018723c */ /* 0x044ff00000001818 */
[-C--:B------:R-:W-:Y:S07]  /*2fc0*/  HMMA.16816.F32 R28, R144, R178.reuse, R28 ;  /* 0x000000b2901c723c */ /* 0x080fee000000181c */
[----:B------:R-:W-:Y:S01]  /*2fd0*/  IMAD.U32 R144, RZ, RZ, UR4 ;  /* 0x00000004ff907e24 */ /* 0x000fe2000f8e00ff */
[----:B------:R-:W-:Y:S01]  /*2fe0*/  HMMA.16816.F32 R32, R140, R178, R32 ;  /* 0x000000b28c20723c */ /* 0x000fe20000001820 */
[----:B------:R-:W2:Y:S07]  /*2ff0*/  LDSM.16.M88.4 R140, [R221+0x11080] ;  /* 0x01108000dd8c783b */ /* 0x000eae0000000200 */
[-C--:B-----5:R-:W-:Y:S08]  /*3000*/  HMMA.16816.F32 R20, R132, R180.reuse, R20 ;  /* 0x000000b48414723c */ /* 0x0a0ff00000001814 */
[C---:B-1----:R-:W-:Y:S08]  /*3010*/  HMMA.16816.F32 R24, R156.reuse, R180, R24 ;  /* 0x000000b49c18723c */ /* 0x042ff00000001818 */
[-C--:B------:R-:W-:Y:S07]  /*3020*/  HMMA.16816.F32 R28, R156, R182.reuse, R28 ;  /* 0x000000b69c1c723c */ /* 0x080fee000000181c */
[----:B------:R-:W-:Y:S01]  /*3030*/  IADD3 R159, R229, -c[0x0][0x168], R144 ;  /* 0x80005a00e59f7a10 */ /* 0x000fe20007ffe090 */
[----:B------:R-:W-:Y:S01]  /*3040*/  HMMA.16816.F32 R32, R132, R182, R32 ;  /* 0x000000b68420723c */ /* 0x000fe20000001820 */
[----:B------:R-:W1:Y:S03]  /*3050*/  LDSM.16.M88.4 R132, [R2+0x10080] ;  /* 0x010080000284783b */ /* 0x000e660000000200 */
[----:B------:R-:W-:Y:S02]  /*3060*/  IMAD.IADD R159, R159, 0x1, -R245 ;  /* 0x000000019f9f7824 */ /* 0x000fe400078e0af5 */
[----:B------:R-:W4:Y:S02]  /*3070*/  LDSM.16.M88.4 R144, [R2+0x11080] ;  /* 0x011080000290783b */ /* 0x000f240000000200 */
[-C--:B---3--:R-:W-:Y:S05]  /*3080*/  HMMA.16816.F32 R20, R136, R184.reuse, R20 ;  /* 0x000000b88814723c */ /* 0x088fea0000001814 */
[----:B------:R-:W-:Y:S02]  /*3090*/  IMNMX R158, R232, R159, PT ;  /* 0x0000009fe89e7217 */ /* 0x000fe40003800200 */
[C---:B------:R-:W-:Y:S01]  /*30a0*/  IADD3 R157, R159.reuse, 0x8, RZ ;  /* 0x000000089f9d7810 */ /* 0x040fe20007ffe0ff */
[C---:B--2---:R-:W-:Y:S04]  /*30b0*/  HMMA.16816.F32 R24, R140.reuse, R184, R24 ;  /* 0x000000b88c18723c */ /* 0x044fe80000001818 */
[----:B------:R-:W-:Y:S02]  /*30c0*/  ISETP.GT.AND P0, PT, R158, RZ, PT ;  /* 0x000000ff9e00720c */ /* 0x000fe40003f04270 */
[----:B------:R-:W-:Y:S02]  /*30d0*/  IMNMX R157, R232, R157, PT ;  /* 0x0000009de89d7217 */ /* 0x000fe40003800200 */
[-C--:B------:R-:W-:Y:S01]  /*30e0*/  HMMA.16816.F32 R28, R140, R186.reuse, R28 ;  /* 0x000000ba8c1c723c */ /* 0x080fe2000000181c */
[----:B------:R-:W-:Y:S03]  /*30f0*/  LDSM.16.M88.4 R140, [R220+0x11080] ;  /* 0x01108000dc8c783b */ /* 0x000fe60000000200 */
[----:B------:R-:W-:Y:S02]  /*3100*/  FSEL R4, R4, -INF , P0 ;  /* 0xff80000004047808 */ /* 0x000fe40000000000 */
[----:B------:R-:W-:Y:S02]  /*3110*/  ISETP.GT.AND P0, PT, R158, 0x1, PT ;  /* 0x000000019e00780c */ /* 0x000fe40003f04270 */
[----:B------:R-:W-:Y:S01]  /*3120*/  HMMA.16816.F32 R32, R136, R186, R32 ;  /* 0x000000ba8820723c */ /* 0x000fe20000001820 */
[----:B------:R-:W2:Y:S03]  /*3130*/  LDSM.16.M88.4 R136, [R220+0x10080] ;  /* 0x01008000dc88783b */ /* 0x000ea60000000200 */
[--C-:B------:R-:W-:Y:S01]  /*3140*/  FFMA.FTZ R4, R4, c[0x0][0x29c], -R204.reuse ;  /* 0x0000a70004047a23 */ /* 0x100fe200000108cc */
[----:B------:R-:W-:Y:S03]  /*3150*/  IADD3 R156, R159, 0x20, RZ ;  /* 0x000000209f9c7810 */ /* 0x000fe60007ffe0ff */
[----:B------:R3:W-:Y:S01]  /*3160*/  MUFU.EX2 R203, R4 ;  /* 0x0000000400cb7308 */ /* 0x0007e20000000800 */
[-C--:B-1----:R-:W-:Y:S05]  /*3170*/  HMMA.16816.F32 R20, R132, R188.reuse, R20 ;  /* 0x000000bc8414723c */ /* 0x082fea0000001814 */
[----:B------:R-:W-:Y:S03]  /*3180*/  IMNMX R156, R232, R156, PT ;  /* 0x0000009ce89c7217 */ /* 0x000fe60003800200 */
[C---:B----4-:R-:W-:Y:S04]  /*3190*/  HMMA.16816.F32 R24, R144.reuse, R188, R24 ;  /* 0x000000bc9018723c */ /* 0x050fe80000001818 */
[----:B------:R-:W-:Y:S04]  /*31a0*/  ISETP.GT.AND P2, PT, R156, 0x21, PT ;  /* 0x000000219c00780c */ /* 0x000fe80003f44270 */
[-C--:B------:R-:W-:Y:S04]  /*31b0*/  HMMA.16816.F32 R28, R144, R190.reuse, R28 ;  /* 0x000000be901c723c */ /* 0x080fe8000000181c */
[----:B---3--:R-:W-:Y:S04]  /*31c0*/  FSEL R4, R5, -INF , P0 ;  /* 0xff80000005047808 */ /* 0x008fe80000000000 */
[----:B------:R-:W-:Y:S01]  /*31d0*/  HMMA.16816.F32 R32, R132, R190, R32 ;  /* 0x000000be8420723c */ /* 0x000fe20000001820 */
[----:B------:R-:W-:Y:S03]  /*31e0*/  LDSM.16.M88.4 R132, [R3+0x11080] ;  /* 0x011080000384783b */ /* 0x000fe60000000200 */
[----:B------:R-:W-:Y:S01]  /*31f0*/  FFMA.FTZ R4, R4, c[0x0][0x29c], -R204 ;  /* 0x0000a70004047a23 */ /* 0x000fe200000108cc */
[----:B------:R-:W-:Y:S02]  /*3200*/  ISETP.GT.AND P0, PT, R157, RZ, PT ;  /* 0x000000ff9d00720c */ /* 0x000fe40003f04270 */
[----:B------:R-:W-:Y:S01]  /*3210*/  IADD3 R144, R159, 0x28, RZ ;  /* 0x000000289f907810 */ /* 0x000fe20007ffe0ff */
[-C--:B--2---:R-:W-:Y:S01]  /*3220*/  HMMA.16816.F32 R20, R136, R192.reuse, R20 ;  /* 0x000000c08814723c */ /* 0x084fe20000001814 */
[----:B------:R1:W-:Y:S04]  /*3230*/  MUFU.EX2 R201, R4 ;  /* 0x0000000400c97308 */ /* 0x0003e80000000800 */
[----:B------:R-:W-:Y:S03]  /*3240*/  IMNMX R144, R232, R144, PT ;  /* 0x00000090e8907217 */ /* 0x000fe60003800200 */
[C---:B------:R-:W-:Y:S04]  /*3250*/  HMMA.16816.F32 R24, R140.reuse, R192, R24 ;  /* 0x000000c08c18723c */ /* 0x040fe80000001818 */
[----:B------:R-:W-:Y:S04]  /*3260*/  ISETP.GT.AND P1, PT, R144, 0x20, PT ;  /* 0x000000209000780c */ /* 0x000fe80003f24270 */
[-C--:B------:R-:W-:Y:S04]  /*3270*/  HMMA.16816.F32 R28, R140, R194.reuse, R28 ;  /* 0x000000c28c1c723c */ /* 0x080fe8000000181c */
[----:B------:R-:W-:Y:S04]  /*3280*/  FSEL R14, R14, -INF , P1 ;  /* 0xff8000000e0e7808 */ /* 0x000fe80000800000 */
[----:B------:R-:W-:Y:S04]  /*3290*/  HMMA.16816.F32 R32, R136, R194, R32 ;  /* 0x000000c28820723c */ /* 0x000fe80000001820 */
[----:B-1----:R-:W-:Y:S02]  /*32a0*/  FSEL R4, R6, -INF , P0 ;  /* 0xff80000006047808 */ /* 0x002fe40000000000 */
[----:B------:R-:W-:Y:S03]  /*32b0*/  ISETP.GT.AND P0, PT, R157, 0x1, PT ;  /* 0x000000019d00780c */ /* 0x000fe60003f04270 */
[--C-:B------:R-:W-:Y:S03]  /*32c0*/  FFMA.FTZ R4, R4, c[0x0][0x29c], -R205.reuse ;  /* 0x0000a70004047a23 */ /* 0x100fe600000108cd */
[----:B------:R-:W-:Y:S01]  /*32d0*/  FSEL R7, R7, -INF , P0 ;  /* 0xff80000007077808 */ /* 0x000fe20000000000 */
[----:B------:R1:W-:Y:S01]  /*32e0*/  MUFU.EX2 R202, R4 ;  /* 0x0000000400ca7308 */ /* 0x0003e20000000800 */
[----:B------:R-:W-:Y:S03]  /*32f0*/  ISETP.GT.AND P0, PT, R156, RZ, PT ;  /* 0x000000ff9c00720c */ /* 0x000fe60003f04270 */
[----:B------:R-:W-:Y:S01]  /*3300*/  FFMA.FTZ R200, R7, c[0x0][0x29c], -R205 ;  /* 0x0000a70007c87a23 */ /* 0x000fe200000108cd */
[----:B------:R-:W-:Y:S02]  /*3310*/  FSEL R8, R8, -INF , P0 ;  /* 0xff80000008087808 */ /* 0x000fe40000000000 */
[----:B------:R-:W-:Y:S03]  /*3320*/  ISETP.GT.AND P0, PT, R156, 0x1, PT ;  /* 0x000000019c00780c */ /* 0x000fe60003f04270 */
[----:B------:R-:W2:Y:S01]  /*3330*/  MUFU.EX2 R200, R200 ;  /* 0x000000c800c87308 */ /* 0x000ea20000000800 */
[----:B------:R-:W-:Y:S01]  /*3340*/  FSEL R9, R9, -INF , P0 ;  /* 0xff80000009097808 */ /* 0x000fe20000000000 */
[--C-:B------:R-:W-:Y:S01]  /*3350*/  FFMA.FTZ R147, R8, c[0x0][0x29c], -R206.reuse ;  /* 0x0000a70008937a23 */ /* 0x100fe200000108ce */
[----:B------:R-:W-:Y:S01]  /*3360*/  ISETP.GT.AND P0, PT, R144, RZ, PT ;  /* 0x000000ff9000720c */ /* 0x000fe20003f04270 */
[----:B------:R-:W-:Y:S02]  /*3370*/  LDS R8, [R229.X4+0x121a0] ;  /* 0x0121a000e5087984 */ /* 0x000fe40000004800 */
[--C-:B------:R-:W-:Y:S01]  /*3380*/  FFMA.FTZ R146, R9, c[0x0][0x29c], -R206.reuse ;  /* 0x0000a70009927a23 */ /* 0x100fe200000108ce */
[----:B------:R-:W-:Y:S02]  /*3390*/  FSEL R10, R10, -INF , P0 ;  /* 0xff8000000a0a7808 */ /* 0x000fe40000000000 */
[----:B------:R-:W-:Y:S01]  /*33a0*/  ISETP.GT.AND P0, PT, R144, 0x1, PT ;  /* 0x000000019000780c */ /* 0x000fe20003f04270 */
[----:B------:R-:W-:Y:S01]  /*33b0*/  LDS R9, [R229.X4+0x12180] ;  /* 0x01218000e5097984 */ /* 0x000fe20000004800 */
[----:B------:R-:W-:Y:S01]  /*33c0*/  MUFU.EX2 R147, R147 ;  /* 0x0000009300937308 */ /* 0x000fe20000000800 */
[--C-:B------:R-:W-:Y:S01]  /*33d0*/  FFMA.FTZ R145, R10, c[0x0][0x29c], -R207.reuse ;  /* 0x0000a7000a917a23 */ /* 0x100fe200000108cf */
[----:B------:R-:W-:Y:S02]  /*33e0*/  FSEL R11, R11, -INF , P0 ;  /* 0xff8000000b0b7808 */ /* 0x000fe40000000000 */
[----:B-1----:R-:W1:Y:S01]  /*33f0*/  LDSM.16.M88.4 R4, [R3+0x10080] ;  /* 0x010080000304783b */ /* 0x002e620000000200 */
[----:B------:R-:W-:Y:S02]  /*3400*/  ISETP.GT.AND P0, PT, R156, 0x20, PT ;  /* 0x000000209c00780c */ /* 0x000fe40003f04270 */
[--C-:B------:R-:W-:Y:S01]  /*3410*/  FFMA.FTZ R140, R11, c[0x0][0x29c], -R207.reuse ;  /* 0x0000a7000b8c7a23 */ /* 0x100fe200000108cf */
[----:B------:R-:W-:Y:S02]  /*3420*/  FSEL R10, R13, -INF , P2 ;  /* 0xff8000000d0a7808 */ /* 0x000fe40001000000 */
[----:B------:R-:W-:Y:S01]  /*3430*/  MUFU.EX2 R146, R146 ;  /* 0x0000009200927308 */ /* 0x000fe20000000800 */
[----:B------:R-:W-:Y:S02]  /*3440*/  FSEL R12, R12, -INF , P0 ;  /* 0xff8000000c0c7808 */ /* 0x000fe40000000000 */
[----:B------:R-:W-:Y:S01]  /*3450*/  ISETP.GT.AND P0, PT, R158, 0x20, PT ;  /* 0x000000209e00780c */ /* 0x000fe20003f04270 */
[--C-:B------:R-:W-:Y:S02]  /*3460*/  FFMA.FTZ R10, R10, c[0x0][0x29c], -R206.reuse ;  /* 0x0000a7000a0a7a23 */ /* 0x100fe400000108ce */
[----:B------:R-:W-:Y:S01]  /*3470*/  FFMA.FTZ R12, R12, c[0x0][0x29c], -R206 ;  /* 0x0000a7000c0c7a23 */ /* 0x000fe200000108ce */
[----:B------:R-:W-:Y:S02]  /*3480*/  FSEL R16, R16, -INF , P0 ;  /* 0xff80000010107808 */ /* 0x000fe40000000000 */
[----:B------:R-:W-:Y:S01]  /*3490*/  ISETP.GT.AND P0, PT, R158, 0x21, PT ;  /* 0x000000219e00780c */ /* 0x000fe20003f04270 */
[----:B------:R-:W-:Y:S02]  /*34a0*/  MUFU.EX2 R145, R145 ;  /* 0x0000009100917308 */ /* 0x000fe40000000800 */
[--C-:B------:R-:W-:Y:S01]  /*34b0*/  FFMA.FTZ R16, R16, c[0x0][0x29c], -R204.reuse ;  /* 0x0000a70010107a23 */ /* 0x100fe200000108cc */
[----:B------:R-:W-:Y:S02]  /*34c0*/  FSEL R17, R17, -INF , P0 ;  /* 0xff80000011117808 */ /* 0x000fe40000000000 */
[----:B------:R-:W-:Y:S03]  /*34d0*/  ISETP.GT.AND P0, PT, R157, 0x20, PT ;  /* 0x000000209d00780c */ /* 0x000fe60003f04270 */
[----:B------:R-:W-:Y:S01]  /*34e0*/  FFMA.FTZ R11, R17, c[0x0][0x29c], -R204 ;  /* 0x0000a700110b7a23 */ /* 0x000fe200000108cc */
[----:B------:R-:W-:Y:S01]  /*34f0*/  FSEL R18, R18, -INF , P0 ;  /* 0xff80000012127808 */ /* 0x000fe20000000000 */
[----:B------:R-:W-:Y:S01]  /*3500*/  FFMA.FTZ R17, R14, c[0x0][0x29c], -R207 ;  /* 0x0000a7000e117a23 */ /* 0x000fe200000108cf */
[----:B------:R-:W-:Y:S01]  /*3510*/  ISETP.GT.AND P0, PT, R157, 0x21, PT ;  /* 0x000000219d00780c */ /* 0x000fe20003f04270 */
[----:B------:R-:W3:Y:S01]  /*3520*/  MUFU.EX2 R16, R16 ;  /* 0x0000001000107308 */ /* 0x000ee20000000800 */
[----:B--2---:R-:W-:Y:S01]  /*3530*/  F2FP.PACK_AB R14, R200, R202 ;  /* 0x000000cac80e723e */ /* 0x004fe200000000ff */
[----:B------:R-:W-:Y:S08]  /*3540*/  FFMA.FTZ R18, R18, c[0x0][0x29c], -R205 ;  /* 0x0000a70012127a23 */ /* 0x000ff000000108cd */
[----:B------:R-:W2:Y:S01]  /*3550*/  MUFU.EX2 R11, R11 ;  /* 0x0000000b000b7308 */ /* 0x000ea20000000800 */
[-C--:B-1----:R-:W-:Y:S08]  /*3560*/  HMMA.16816.F32 R20, R4, R196.reuse, R20 ;  /* 0x000000c40414723c */ /* 0x082ff00000001814 */
[C---:B------:R-:W-:Y:S01]  /*3570*/  HMMA.16816.F32 R24, R132.reuse, R196, R24 ;  /* 0x000000c48418723c */ /* 0x040fe20000001818 */
[----:B------:R-:W-:Y:S07]  /*3580*/  MUFU.EX2 R140, R140 ;  /* 0x0000008c008c7308 */ /* 0x000fee0000000800 */
[-C--:B------:R-:W-:Y:S03]  /*3590*/  HMMA.16816.F32 R28, R132, R198.reuse, R28 ;  /* 0x000000c6841c723c */ /* 0x080fe6000000181c */
[----:B------:R-:W-:Y:S05]  /*35a0*/  MUFU.EX2 R12, R12 ;  /* 0x0000000c000c7308 */ /* 0x000fea0000000800 */
[----:B------:R-:W-:Y:S01]  /*35b0*/  HMMA.16816.F32 R32, R4, R198, R32 ;  /* 0x000000c60420723c */ /* 0x000fe20000001820 */
[----:B------:R-:W1:Y:S03]  /*35c0*/  LDS R5, [R229.X4+0x12200] ;  /* 0x01220000e5057984 */ /* 0x000e660000004800 */
[----:B------:R-:W-:Y:S01]  /*35d0*/  FADD.FTZ R21, R21, -R9 ;  /* 0x8000000915157221 */ /* 0x000fe20000010000 */
[----:B------:R4:W5:Y:S01]  /*35e0*/  MUFU.EX2 R7, R18 ;  /* 0x0000001200077308 */ /* 0x0009620000000800 */
[----:B------:R-:W1:Y:S01]  /*35f0*/  LDS R4, [R229.X4+0x12220] ;  /* 0x01222000e5047984 */ /* 0x000e620000004800 */
[----:B------:R-:W-:Y:S01]  /*3600*/  FSEL R6, R19, -INF , P0 ;  /* 0xff80000013067808 */ /* 0x000fe20000000000 */
[--C-:B------:R-:W-:Y:S01]  /*3610*/  FADD.FTZ R23, R23, -R8.reuse ;  /* 0x8000000817177221 */ /* 0x100fe20000010000 */
[----:B------:R-:W-:Y:S02]  /*3620*/  F2FP.PACK_AB R19, R201, R203 ;  /* 0x000000cbc913723e */ /* 0x000fe400000000ff */
[----:B------:R-:W-:Y:S01]  /*3630*/  ISETP.GT.AND P0, PT, R144, 0x21, PT ;  /* 0x000000219000780c */ /* 0x000fe20003f04270 */
[----:B------:R-:W-:Y:S01]  /*3640*/  FFMA.FTZ R6, R6, c[0x0][0x29c], -R205 ;  /* 0x0000a70006067a23 */ /* 0x000fe200000108cd */
[----:B------:R-:W-:Y:S01]  /*3650*/  STS [R230+0x400], R14 ;  /* 0x0004000ee6007388 */ /* 0x000fe20000000800 */
[----:B------:R-:W-:Y:S01]  /*3660*/  FADD.FTZ R20, R20, -R9 ;  /* 0x8000000914147221 */ /* 0x000fe20000010000 */
[----:B------:R-:W-:Y:S01]  /*3670*/  FSEL R15, R15, -INF , P0 ;  /* 0xff8000000f0f7808 */ /* 0x000fe20000000000 */
[----:B------:R-:W-:Y:S01]  /*3680*/  MUFU.EX2 R10, R10 ;  /* 0x0000000a000a7308 */ /* 0x000fe20000000800 */
[--C-:B------:R-:W-:Y:S01]  /*3690*/  FADD.FTZ R22, R22, -R8.reuse ;  /* 0x8000000816167221 */ /* 0x100fe20000010000 */
[----:B------:R-:W-:Y:S01]  /*36a0*/  STS [R230], R19 ;  /* 0x00000013e6007388 */ /* 0x000fe20000000800 */
[----:B------:R-:W-:Y:S01]  /*36b0*/  FMUL.FTZ R20, R203, R20 ;  /* 0x00000014cb147220 */ /* 0x000fe20000410000 */
[----:B------:R-:W-:Y:S01]  /*36c0*/  PLOP3.LUT P0, PT, PT, PT, UP0, 0x80, 0x0 ;  /* 0x000000000000781c */ /* 0x000fe20003f0f008 */
[----:B------:R-:W-:Y:S02]  /*36d0*/  FFMA.FTZ R15, R15, c[0x0][0x29c], -R207 ;  /* 0x0000a7000f0f7a23 */ /* 0x000fe400000108cf */
[----:B------:R-:W-:Y:S02]  /*36e0*/  FMUL.FTZ R22, R202, R22 ;  /* 0x00000016ca167220 */ /* 0x000fe40000410000 */
[----:B------:R-:W-:Y:S01]  /*36f0*/  FADD.FTZ R32, R32, -R9 ;  /* 0x8000000920207221 */ /* 0x000fe20000010000 */
[----:B------:R-:W1:Y:S01]  /*3700*/  MUFU.EX2 R6, R6 ;  /* 0x0000000600067308 */ /* 0x000e620000000800 */
[--C-:B------:R-:W-:Y:S02]  /*3710*/  FADD.FTZ R35, R35, -R8.reuse ;  /* 0x8000000823237221 */ /* 0x100fe40000010000 */
[----:B---3--:R-:W-:Y:S01]  /*3720*/  FMUL.FTZ R32, R16, R32 ;  /* 0x0000002010207220 */ /* 0x008fe20000410000 */
[----:B--2---:R-:W-:Y:S01]  /*3730*/  F2FP.PACK_AB R16, R11, R16 ;  /* 0x000000100b10723e */ /* 0x004fe200000000ff */
[----:B------:R-:W-:Y:S02]  /*3740*/  FADD.FTZ R34, R34, -R8 ;  /* 0x8000000822227221 */ /* 0x000fe40000010000 */
[----:B----4-:R-:W-:Y:S02]  /*3750*/  FMUL.FTZ R18, R201, R21 ;  /* 0x00000015c9127220 */ /* 0x010fe40000410000 */
[----:B------:R-:W-:Y:S01]  /*3760*/  STS [R231], R16 ;  /* 0x00000010e7007388 */ /* 0x000fe20000000800 */
[----:B------:R-:W2:Y:S01]  /*3770*/  MUFU.EX2 R15, R15 ;  /* 0x0000000f000f7308 */ /* 0x000ea20000000800 */
[----:B-----5:R-:W-:Y:S01]  /*3780*/  FMUL.FTZ R34, R7, R34 ;  /* 0x0000002207227220 */ /* 0x020fe20000410000 */
[----:B------:R-:W-:Y:S01]  /*3790*/  F2FP.PACK_AB R18, R18, R20 ;  /* 0x000000141212723e */ /* 0x000fe200000000ff */
[----:B------:R-:W-:Y:S02]  /*37a0*/  FMUL.FTZ R8, R200, R23 ;  /* 0x00000017c8087220 */ /* 0x000fe40000410000 */
[--C-:B-1----:R-:W-:Y:S02]  /*37b0*/  FADD.FTZ R29, R29, -R5.reuse ;  /* 0x800000051d1d7221 */ /* 0x102fe40000010000 */
[--C-:B------:R-:W-:Y:S01]  /*37c0*/  FADD.FTZ R24, R24, -R5.reuse ;  /* 0x8000000518187221 */ /* 0x100fe20000010000 */
[----:B------:R-:W-:Y:S01]  /*37d0*/  F2FP.PACK_AB R8, R8, R22 ;  /* 0x000000160808723e */ /* 0x000fe200000000ff */
[--C-:B------:R-:W-:Y:S01]  /*37e0*/  FADD.FTZ R25, R25, -R5.reuse ;  /* 0x8000000519197221 */ /* 0x100fe20000010000 */
[----:B------:R-:W1:Y:S01]  /*37f0*/  MUFU.EX2 R17, R17 ;  /* 0x0000001100117308 */ /* 0x000e620000000800 */
[----:B------:R-:W-:Y:S01]  /*3800*/  FADD.FTZ R28, R28, -R5 ;  /* 0x800000051c1c7221 */ /* 0x000fe20000010000 */
[----:B------:R-:W-:Y:S01]  /*3810*/  F2FP.PACK_AB R5, R140, R145 ;  /* 0x000000918c05723e */ /* 0x000fe200000000ff */
[----:B------:R-:W-:Y:S01]  /*3820*/  FADD.FTZ R33, R33, -R9 ;  /* 0x8000000921217221 */ /* 0x000fe20000010000 */
[C---:B------:R-:W-:Y:S01]  /*3830*/  F2FP.PACK_AB R13, R6.reuse, R7 ;  /* 0x00000007060d723e */ /* 0x040fe200000000ff */
[----:B------:R-:W-:Y:S01]  /*3840*/  FMUL.FTZ R35, R6, R35 ;  /* 0x0000002306237220 */ /* 0x000fe20000410000 */
[----:B------:R-:W-:Y:S01]  /*3850*/  F2FP.PACK_AB R6, R146, R147 ;  /* 0x000000939206723e */ /* 0x000fe200000000ff */
[----:B------:R-:W-:Y:S01]  /*3860*/  FMUL.FTZ R11, R11, R33 ;  /* 0x000000210b0b7220 */ /* 0x000fe20000410000 */
[----:B------:R-:W-:Y:S01]  /*3870*/  F2FP.PACK_AB R7, R10, R12 ;  /* 0x0000000c0a07723e */ /* 0x000fe200000000ff */
[----:B------:R-:W-:Y:S01]  /*3880*/  STS [R231+0x400], R13 ;  /* 0x0004000de7007388 */ /* 0x000fe20000000800 */
[--C-:B------:R-:W-:Y:S02]  /*3890*/  FADD.FTZ R26, R26, -R4.reuse ;  /* 0x800000041a1a7221 */ /* 0x100fe40000010000 */
[--C-:B------:R-:W-:Y:S01]  /*38a0*/  FADD.FTZ R27, R27, -R4.reuse ;  /* 0x800000041b1b7221 */ /* 0x100fe20000010000 */
[----:B------:R-:W-:Y:S01]  /*38b0*/  F2FP.PACK_AB R11, R11, R32 ;  /* 0x000000200b0b723e */ /* 0x000fe200000000ff */
[----:B------:R1:W-:Y:S01]  /*38c0*/  STS [R230+0x1400], R5 ;  /* 0x00140005e6007388 */ /* 0x0003e20000000800 */
[----:B------:R-:W-:Y:S02]  /*38d0*/  FMUL.FTZ R24, R147, R24 ;  /* 0x0000001893187220 */ /* 0x000fe40000410000 */
[----:B------:R-:W-:Y:S02]  /*38e0*/  FMUL.FTZ R25, R146, R25 ;  /* 0x0000001992197220 */ /* 0x000fe40000410000 */
[----:B------:R-:W-:Y:S01]  /*38f0*/  STS [R230+0x1000], R6 ;  /* 0x00100006e6007388 */ /* 0x000fe20000000800 */
[----:B------:R-:W-:Y:S01]  /*3900*/  FMUL.FTZ R9, R10, R29 ;  /* 0x0000001d0a097220 */ /* 0x000fe20000410000 */
[----:B------:R-:W-:Y:S01]  /*3910*/  F2FP.PACK_AB R10, R35, R34 ;  /* 0x00000022230a723e */ /* 0x000fe200000000ff */
[----:B------:R-:W-:Y:S02]  /*3920*/  FMUL.FTZ R145, R145, R26 ;  /* 0x0000001a91917220 */ /* 0x000fe40000410000 */
[----:B------:R-:W-:Y:S01]  /*3930*/  STS [R231+0x1000], R7 ;  /* 0x00100007e7007388 */ /* 0x000fe20000000800 */
[----:B------:R-:W-:Y:S02]  /*3940*/  FMUL.FTZ R140, R140, R27 ;  /* 0x0000001b8c8c7220 */ /* 0x000fe40000410000 */
[--C-:B------:R-:W-:Y:S02]  /*3950*/  FADD.FTZ R30, R30, -R4.reuse ;  /* 0x800000041e1e7221 */ /* 0x100fe40000010000 */
[----:B------:R-:W-:Y:S02]  /*3960*/  FADD.FTZ R4, R31, -R4 ;  /* 0x800000041f047221 */ /* 0x000fe40000010000 */
[----:B------:R-:W-:Y:S01]  /*3970*/  FMUL.FTZ R28, R12, R28 ;  /* 0x0000001c0c1c7220 */ /* 0x000fe20000410000 */
[----:B------:R-:W-:Y:S01]  /*3980*/  F2FP.PACK_AB R12, R25, R24 ;  /* 0x00000018190c723e */ /* 0x000fe200000000ff */
[----:B--2---:R-:W-:Y:S03]  /*3990*/  FMUL.FTZ R4, R15, R4 ;  /* 0x000000040f047220 */ /* 0x004fe60000410000 */
[----:B------:R-:W-:Y:S02]  /*39a0*/  F2FP.PACK_AB R9, R9, R28 ;  /* 0x0000001c0909723e */ /* 0x000fe400000000ff */
[----:B-1----:R-:W-:Y:S01]  /*39b0*/  F2FP.PACK_AB R5, R15, R17 ;  /* 0x000000110f05723e */ /* 0x002fe200000000ff */
[----:B------:R-:W-:Y:S04]  /*39c0*/  FMUL.FTZ R17, R17, R30 ;  /* 0x0000001e11117220 */ /* 0x000fe80000410000 */
[----:B------:R1:W-:Y:S01]  /*39d0*/  STS [R231+0x1400], R5 ;  /* 0x00140005e7007388 */ /* 0x0003e20000000800 */
[----:B------:R-:W-:Y:S04]  /*39e0*/  F2FP.PACK_AB R4, R4, R17 ;  /* 0x000000110404723e */ /* 0x000fe800000000ff */
[----:B------:R-:W-:Y:S01]  /*39f0*/  BAR.SYNC.DEFER_BLOCKING 0x0 ;  /* 0x0000000000007b1d */ /* 0x000fe20000010000 */
[----:B-1----:R-:W-:Y:S05]  /*3a00*/  F2FP.PACK_AB R5, R140, R145 ;  /* 0x000000918c05723e */ /* 0x002fea00000000ff */
        /* <DEDUP_REMOVED lines=89> */
[----:B------:R-:W-:Y:S01]  /*3fa0*/  USHF.R.S32.HI UR18, URZ, 0x1f, UR9 ;  /* 0x0000001f3f127899 */ /* 0x000fe20008011409 */
[----:B------:R-:W-:Y:S01]  /*3fb0*/  IMAD.U32 R11, RZ, RZ, UR6 ;  /* 0x00000006ff0b7e24 */ /* 0x000fe2000f8e00ff */
[----:B------:R-:W-:Y:S01]  /*3fc0*/  ULDC.64 UR4, c[0x0][0x208] ;  /* 0x0000820000047ab9 */ /* 0x000fe20000000a00 */
[----:B------:R-:W-:Y:S01]  /*3fd0*/  IMAD.U32 R132, RZ, RZ, UR7 ;  /* 0x00000007ff847e24 */ /* 0x000fe2000f8e00ff */
[----:B------:R-:W-:Y:S02]  /*3fe0*/  UIMAD UR18, UR18, UR4, URZ ;  /* 0x00000004121272a4 */ /* 0x000fe4000f8e023f */
[----:B------:R-:W-:Y:S02]  /*3ff0*/  USHF.L.U32 UR19, UR9, 0x6, URZ ;  /* 0x0000000609137899 */ /* 0x000fe4000800063f */
[----:B------:R-:W-:Y:S02]  /*4000*/  UIMAD.WIDE.U32 UR20, UR9, UR4, URZ ;  /* 0x00000004091472a5 */ /* 0x000fe4000f8e003f */
[----:B------:R-:W-:Y:S02]  /*4010*/  UIMAD UR18, UR9, UR5, UR18 ;  /* 0x00000005091272a4 */ /* 0x000fe4000f8e0212 */
[----:B------:R-:W-:Y:S01]  /*4020*/  IADD3 R19, P0, R246, UR19, RZ ;  /* 0x00000013f6137c10 */ /* 0x000fe2000ff1e0ff */
[----:B------:R-:W-:Y:S01]  /*4030*/  USHF.L.U32 UR4, UR20, 0x6, URZ ;  /* 0x0000000614047899 */ /* 0x000fe2000800063f */
[----:B------:R-:W-:Y:S01]  /*4040*/  IMAD.U32 R8, RZ, RZ, UR19 ;  /* 0x00000013ff087e24 */ /* 0x000fe2000f8e00ff */
[----:B------:R-:W-:Y:S01]  /*4050*/  UIADD3 UR18, UR21, UR18, URZ ;  /* 0x0000001215127290 */ /* 0x000fe2000fffe03f */
[----:B------:R-:W-:Y:S03]  /*4060*/  IMAD.U32 R133, RZ, RZ, UR19 ;  /* 0x00000013ff857e24 */ /* 0x000fe6000f8e00ff */
[----:B------:R-:W-:Y:S01]  /*4070*/  IADD3 R8, -R236, c[0x0][0x168], -R8 ;  /* 0x00005a00ec087a10 */ /* 0x000fe20007ffe908 */
[----:B------:R-:W-:Y:S01]  /*4080*/  USHF.L.U64.HI UR18, UR20, 0x6, UR18 ;  /* 0x0000000614127899 */ /* 0x000fe20008010212 */
[----:B------:R-:W-:Y:S02]  /*4090*/  IADD3 R9, P2, R240, UR4, RZ ;  /* 0x00000004f0097c10 */ /* 0x000fe4000ff5e0ff */
[----:B------:R-:W-:Y:S02]  /*40a0*/  ISETP.LT.OR P6, PT, R8, 0x1, !P4 ;  /* 0x000000010800780c */ /* 0x000fe400067c1670 */
[----:B------:R-:W-:Y:S02]  /*40b0*/  LEA.HI.X.SX32 R133, R133, R250, 0x1, P0 ;  /* 0x000000fa85857211 */ /* 0x000fe400000f0eff */
[----:B------:R-:W-:Y:S02]  /*40c0*/  IADD3 R11, P1, P0, R240, UR4, R11 ;  /* 0x00000004f00b7c10 */ /* 0x000fe4000f83e00b */
[----:B------:R-:W-:Y:S02]  /*40d0*/  IADD3.X R17, R239, UR18, RZ, P2, !PT ;  /* 0x00000012ef117c10 */ /* 0x000fe400097fe4ff */
[----:B------:R-:W-:Y:S02]  /*40e0*/  LEA R16, P2, R9, c[0x0][0x1f0], 0x1 ;  /* 0x00007c0009107a11 */ /* 0x000fe400078408ff */
[----:B------:R-:W-:Y:S02]  /*40f0*/  IADD3.X R132, R239, UR18, R132, P1, P0 ;  /* 0x00000012ef847c10 */ /* 0x000fe40008fe0484 */
[----:B------:R-:W-:Y:S02]  /*4100*/  LEA R18, P0, R19, c[0x0][0x280], 0x2 ;  /* 0x0000a00013127a11 */ /* 0x000fe400078010ff */
[----:B------:R-:W-:Y:S02]  /*4110*/  LEA R10, P1, R11, c[0x0][0x1f0], 0x1 ;  /* 0x00007c000b0a7a11 */ /* 0x000fe400078208ff */
[----:B------:R-:W-:Y:S02]  /*4120*/  LEA.HI.X R17, R9, c[0x0][0x1f4], R17, 0x1, P2 ;  /* 0x00007d0009117a11 */ /* 0x000fe400010f0c11 */
[----:B------:R-:W-:Y:S02]  /*4130*/  LOP3.LUT P2, RZ, R233, 0x2, RZ, 0xc0, !PT ;  /* 0x00000002e9ff7812 */ /* 0x000fe4000784c0ff */
[----:B------:R-:W-:Y:S01]  /*4140*/  LEA.HI.X R19, R19, c[0x0][0x284], R133, 0x2, P0 ;  /* 0x0000a10013137a11 */ /* 0x000fe200000f1485 */
[----:B------:R-:W-:Y:S01]  /*4150*/  @!PT LDS RZ, [RZ] ;  /* 0x00000000fffff984 */ /* 0x000fe20000000800 */
[----:B------:R-:W-:Y:S01]  /*4160*/  @!PT LDS RZ, [RZ] ;  /* 0x00000000fffff984 */ /* 0x000fe20000000800 */
[----:B------:R-:W-:Y:S01]  /*4170*/  @!PT LDS RZ, [RZ] ;  /* 0x00000000fffff984 */ /* 0x000fe20000000800 */
[----:B------:R1:W-:Y:S01]  /*4180*/  LDGSTS.E.BYPASS.LTC128B.128 [R228+0xc080], [R16.64], !P6 ;  /* 0x0c08000010e47fae */ /* 0x0003e2000f101d50 */
[----:B------:R-:W-:Y:S02]  /*4190*/  LEA.HI.X R11, R11, c[0x0][0x1f4], R132, 0x1, P1 ;  /* 0x00007d000b0b7a11 */ /* 0x000fe400008f0c84 */
[C---:B------:R-:W-:Y:S02]  /*41a0*/  ISETP.LT.OR P1, PT, R8.reuse, 0x1, !P2 ;  /* 0x000000010800780c */ /* 0x040fe40005721670 */
        /* <DEDUP_REMOVED lines=12> */
.L_x_459:
        /* <DEDUP_REMOVED lines=73> */
[----:B------:R-:W-:Y:S02]  /*4700*/  USHF.R.S32.HI UR19, URZ, 0x1f, UR9 ;  /* 0x0000001f3f137899 */ /* 0x000fe40008011409 */
[----:B------:R-:W-:Y:S02]  /*4710*/  ULDC.64 UR4, c[0x0][0x178] ;  /* 0x00005e0000047ab9 */ /* 0x000fe40000000a00 */
        /* <DEDUP_REMOVED lines=8> */
[----:B------:R-:W-:Y:S01]  /*47a0*/  IMAD.U32 R6, RZ, RZ, UR18 ;  /* 0x00000012ff067e24 */ /* 0x000fe2000f8e00ff */
[----:B------:R-:W-:Y:S02]  /*47b0*/  ULEA UR18, UP0, UR4, UR20, 0x5 ;  /* 0x0000001404127291 */ /* 0x000fe4000f80283f */
[----:B------:R-:W-:Y:S01]  /*47c0*/  LEA.HI.X.SX32 R5, R5, R251, 0x1, P0 ;  /* 0x000000fb05057211 */ /* 0x000fe200000f0eff */
[----:B------:R-:W-:Y:S01]  /*47d0*/  USHF.L.U64.HI UR19, UR22, 0x6, UR19 ;  /* 0x0000000616137899 */ /* 0x000fe20008010213 */
[----:B------:R-:W-:Y:S02]  /*47e0*/  LEA R10, P0, R4, c[0x0][0x258], 0x2 ;  /* 0x00009600040a7a11 */ /* 0x000fe400078010ff */
[----:B------:R-:W-:Y:S01]  /*47f0*/  IADD3 R7, P1, R242, UR18, RZ ;  /* 0x00000012f2077c10 */ /* 0x000fe2000ff3e0ff */
[----:B------:R-:W-:Y:S01]  /*4800*/  ULEA.HI.X UR4, UR4, UR19, UR5, 0x5, UP0 ;  /* 0x0000001304047291 */ /* 0x000fe200080f2c05 */
[----:B------:R-:W-:Y:S02]  /*4810*/  LEA.HI.X R11, R4, c[0x0][0x25c], R5, 0x2, P0 ;  /* 0x00009700040b7a11 */ /* 0x000fe400000f1405 */
[----:B------:R-:W-:Y:S02]  /*4820*/  IADD3 R4, -R236, c[0x0][0x168], -R6 ;  /* 0x00005a00ec047a10 */ /* 0x000fe40007ffe906 */
[----:B------:R-:W-:Y:S02]  /*4830*/  IADD3 R5, P0, R242, UR20, RZ ;  /* 0x00000014f2057c10 */ /* 0x000fe4000ff1e0ff */
[----:B------:R-:W-:Y:S02]  /*4840*/  ISETP.LT.OR P6, PT, R4, 0x1, !P4 ;  /* 0x000000010400780c */ /* 0x000fe400067c1670 */
[----:B------:R-:W-:Y:S02]  /*4850*/  LEA R8, P2, R5, c[0x0][0x160], 0x1 ;  /* 0x0000580005087a11 */ /* 0x000fe400078408ff */
[C---:B------:R-:W-:Y:S02]  /*4860*/  IADD3.X R9, R244.reuse, UR19, RZ, P0, !PT ;  /* 0x00000013f4097c10 */ /* 0x040fe400087fe4ff */
[----:B------:R-:W-:Y:S02]  /*4870*/  IADD3.X R12, R244, UR4, RZ, P1, !PT ;  /* 0x00000004f40c7c10 */ /* 0x000fe40008ffe4ff */
[----:B------:R-:W-:Y:S02]  /*4880*/  LOP3.LUT P1, RZ, R238, 0x2, RZ, 0xc0, !PT ;  /* 0x00000002eeff7812 */ /* 0x000fe4000782c0ff */
[----:B------:R-:W-:Y:S02]  /*4890*/  LEA R6, P0, R7, c[0x0][0x160], 0x1 ;  /* 0x0000580007067a11 */ /* 0x000fe400078008ff */
[----:B------:R-:W-:Y:S02]  /*48a0*/  LEA.HI.X R9, R5, c[0x0][0x164], R9, 0x1, P2 ;  /* 0x0000590005097a11 */ /* 0x000fe400010f0c09 */
[C---:B------:R-:W-:Y:S02]  /*48b0*/  ISETP.LT.OR P2, PT, R4.reuse, 0x1, !P1 ;  /* 0x000000010400780c */ /* 0x040fe40004f41670 */
[----:B------:R-:W-:Y:S01]  /*48c0*/  LEA.HI.X R7, R7, c[0x0][0x164], R12, 0x1, P0 ;  /* 0x0000590007077a11 */ /* 0x000fe200000f0c0c */
[----:B------:R-:W-:Y:S01]  /*48d0*/  @!PT LDS RZ, [RZ] ;  /* 0x00000000fffff984 */ /* 0x000fe20000000800 */
[----:B------:R-:W-:Y:S01]  /*48e0*/  @!PT LDS RZ, [RZ] ;  /* 0x00000000fffff984 */ /* 0x000fe20000000800 */
[----:B------:R-:W-:Y:S01]  /*48f0*/  @!PT LDS RZ, [RZ] ;  /* 0x00000000fffff984 */ /* 0x000fe20000000800 */
[----:B------:R1:W-:Y:S01]  /*4900*/  LDGSTS.E.BYPASS.LTC128B.128 [R228+0x6080], [R8.64], !P6 ;  /* 0x0608000008e47fae */ /* 0x0003e2000f101d50 */
        /* <DEDUP_REMOVED lines=11> */
.L_x_460:
        /* <DEDUP_REMOVED lines=27> */
[C---:B------:R-:W-:Y:S01]  /*4b70*/  HMMA.16816.F32 R136, R208.reuse, R216, R136 ;  /* 0x000000d8d088723c */ /* 0x040fe20000001888 */
[----:B------:R-:W2:Y:S07]  /*4b80*/  LDL.64 R216, [R1] ;  /* 0x0000000001d87983 */ /* 0x000eae0000100a00 */
[-C--:B------:R-:W-:Y:S01]  /*4b90*/  HMMA.16816.F32 R140, R208, R218.reuse, R140 ;  /* 0x000000dad08c723c */ /* 0x080fe2000000188c */
[----:B------:R-:W3:Y:S07]  /*4ba0*/  LDSM.16.M88.4 R208, [R220+0x15280] ;  /* 0x01528000dcd0783b */ /* 0x000eee0000000200 */
[----:B------:R-:W-:Y:S01]  /*4bb0*/  HMMA.16816.F32 R144, R200, R218, R144 ;  /* 0x000000dac890723c */ /* 0x000fe20000001890 */
[----:B------:R-:W4:Y:S07]  /*4bc0*/  LDSM.16.MT88.4 R200, [R0+0x3080] ;  /* 0x0030800000c8783b */ /* 0x000f2e0000004200 */
[-C--:B-1----:R-:W-:Y:S08]  /*4bd0*/  HMMA.16816.F32 R4, R156, R204.reuse, R4 ;  /* 0x000000cc9c04723c */ /* 0x082ff00000001804 */
[C---:B---3--:R-:W-:Y:S08]  /*4be0*/  HMMA.16816.F32 R8, R208.reuse, R204, R8 ;  /* 0x000000ccd008723c */ /* 0x048ff00000001808 */
[-C--:B------:R-:W-:Y:S08]  /*4bf0*/  HMMA.16816.F32 R12, R208, R206.reuse, R12 ;  /* 0x000000ced00c723c */ /* 0x080ff0000000180c */
[C---:B------:R-:W-:Y:S01]  /*4c00*/  HMMA.16816.F32 R16, R156.reuse, R206, R16 ;  /* 0x000000ce9c10723c */ /* 0x040fe20000001810 */
[----:B------:R-:W-:Y:S07]  /*4c10*/  LDSM.16.MT88.4 R204, [R0+0x1880] ;  /* 0x0018800000cc783b */ /* 0x000fee0000004200 */
[-C--:B----4-:R-:W-:Y:S08]  /*4c20*/  HMMA.16816.F32 R20, R156, R200.reuse, R20 ;  /* 0x000000c89c14723c */ /* 0x090ff00000001814 */
[C---:B------:R-:W-:Y:S08]  /*4c30*/  HMMA.16816.F32 R24, R208.reuse, R200, R24 ;  /* 0x000000c8d018723c */ /* 0x040ff00000001818 */
[-C--:B------:R-:W-:Y:S08]  /*4c40*/  HMMA.16816.F32 R28, R208, R202.reuse, R28 ;  /* 0x000000cad01c723c */ /* 0x080ff0000000181c */
[C---:B------:R-:W-:Y:S01]  /*4c50*/  HMMA.16816.F32 R32, R156.reuse, R202, R32 ;  /* 0x000000ca9c20723c */ /* 0x040fe20000001820 */
[----:B------:R-:W1:Y:S07]  /*4c60*/  LDSM.16.M88.4 R200, [R3+0x14280] ;  /* 0x0142800003c8783b */ /* 0x000e6e0000000200 */
[-C--:B------:R-:W-:Y:S08]  /*4c70*/  HMMA.16816.F32 R132, R156, R212.reuse, R132 ;  /* 0x000000d49c84723c */ /* 0x080ff00000001884 */
[C---:B------:R-:W-:Y:S08]  /*4c80*/  HMMA.16816.F32 R136, R208.reuse, R212, R136 ;  /* 0x000000d4d088723c */ /* 0x040ff00000001888 */
[-C--:B------:R-:W-:Y:S01]  /*4c90*/  HMMA.16816.F32 R140, R208, R214.reuse, R140 ;  /* 0x000000d6d08c723c */ /* 0x080fe2000000188c */
[----:B------:R-:W3:Y:S07]  /*4ca0*/  LDSM.16.M88.4 R208, [R3+0x15280] ;  /* 0x0152800003d0783b */ /* 0x000eee0000000200 */
[----:B------:R-:W-:Y:S01]  /*4cb0*/  HMMA.16816.F32 R144, R156, R214, R144 ;  /* 0x000000d69c90723c */ /* 0x000fe20000001890 */
[----:B------:R-:W4:Y:S04]  /*4cc0*/  LDSM.16.MT88.4 R156, [R0+0x3880] ;  /* 0x00388000009c783b */ /* 0x000f280000004200 */
[----:B------:R-:W5:Y:S03]  /*4cd0*/  LDSM.16.MT88.4 R212, [R0+0x5880] ;  /* 0x0058800000d4783b */ /* 0x000f660000004200 */
[-C--:B-1----:R-:W-:Y:S08]  /*4ce0*/  HMMA.16816.F32 R4, R200, R204.reuse, R4 ;  /* 0x000000ccc804723c */ /* 0x082ff00000001804 */
[C---:B---3--:R-:W-:Y:S08]  /*4cf0*/  HMMA.16816.F32 R8, R208.reuse, R204, R8 ;  /* 0x000000ccd008723c */ /* 0x048ff00000001808 */
[-C--:B------:R-:W-:Y:S08]  /*4d00*/  HMMA.16816.F32 R12, R208, R206.reuse, R12 ;  /* 0x000000ced00c723c */ /* 0x080ff0000000180c */
[C---:B------:R-:W-:Y:S08]  /*4d10*/  HMMA.16816.F32 R16, R200.reuse, R206, R16 ;  /* 0x000000cec810723c */ /* 0x040ff00000001810 */
[-C--:B----4-:R-:W-:Y:S08]  /*4d20*/  HMMA.16816.F32 R20, R200, R156.reuse, R20 ;  /* 0x0000009cc814723c */ /* 0x090ff00000001814 */
[C---:B------:R-:W-:Y:S08]  /*4d30*/  HMMA.16816.F32 R24, R208.reuse, R156, R24 ;  /* 0x0000009cd018723c */ /* 0x040ff00000001818 */
[-C--:B------:R-:W-:Y:S08]  /*4d40*/  HMMA.16816.F32 R28, R208, R158.reuse, R28 ;  /* 0x0000009ed01c723c */ /* 0x080ff0000000181c */
[C---:B------:R-:W-:Y:S07]  /*4d50*/  HMMA.16816.F32 R32, R200.reuse, R158, R32 ;  /* 0x0000009ec820723c */ /* 0x040fee0000001820 */
[----:B------:R-:W-:Y:S01]  /*4d60*/  IMAD.U32 R158, RZ, RZ, UR11 ;  /* 0x0000000bff9e7e24 */ /* 0x000fe2000f8e00ff */
[-C--:B-----5:R-:W-:Y:S08]  /*4d70*/  HMMA.16816.F32 R132, R200, R212.reuse, R132 ;  /* 0x000000d4c884723c */ /* 0x0a0ff00000001884 */
[C---:B------:R-:W-:Y:S08]  /*4d80*/  HMMA.16816.F32 R136, R208.reuse, R212, R136 ;  /* 0x000000d4d088723c */ /* 0x040ff00000001888 */
[-C--:B------:R-:W-:Y:S08]  /*4d90*/  HMMA.16816.F32 R140, R208, R214.reuse, R140 ;  /* 0x000000d6d08c723c */ /* 0x080ff0000000188c */
[----:B------:R-:W-:Y:S04]  /*4da0*/  HMMA.16816.F32 R144, R200, R214, R144 ;  /* 0x000000d6c890723c */ /* 0x000fe80000001890 */
[----:B--2---:R-:W-:Y:S01]  /*4db0*/  IADD3 R157, P0, R216, UR11, RZ ;  /* 0x0000000bd89d7c10 */ /* 0x004fe2000ff1e0ff */
        /* <DEDUP_REMOVED lines=103> */
.L_x_458:
[----:B------:R-:W-:Y:S05]  /*5430*/  @P1 BRA `(.L_x_462) ;  /* 0x0000105000001947 */ /* 0x000fea0003800000 */
[----:B------:R-:W-:Y:S01]  /*5440*/  SHF.R.S32.HI R7, RZ, 0x1f, R234 ;  /* 0x0000001fff077819 */ /* 0x000fe200000114ea */
[----:B------:R-:W-:Y:S01]  /*5450*/  BAR.SYNC.DEFER_BLOCKING 0x1, 0x100 ;  /* 0x0044000000007b1d */ /* 0x000fe20000010000 */
[----:B------:R-:W-:Y:S01]  /*5460*/  F2FP.PACK_AB R36, R37, R36 ;  /* 0x000000242524723e */ /* 0x000fe200000000ff */
[----:B------:R-:W-:Y:S01]  /*5470*/  USHF.R.S32.HI UR6, URZ, 0x1f, UR13 ;  /* 0x0000001f3f067899 */ /* 0x000fe2000801140d */
[CC--:B------:R-:W-:Y:S01]  /*5480*/  LEA.HI R3, R7.reuse, R234.reuse, RZ, 0x2 ;  /* 0x000000ea07037211 */ /* 0x0c0fe200078f10ff */
[----:B------:R-:W-:Y:S01]  /*5490*/  USHF.R.S32.HI UR7, URZ, 0x1f, UR14 ;  /* 0x0000001f3f077899 */ /* 0x000fe2000801140e */
[----:B------:R-:W-:Y:S01]  /*54a0*/  LEA.HI R0, R7, R234, RZ, 0x5 ;  /* 0x000000ea07007211 */ /* 0x000fe200078f28ff */
[----:B------:R-:W-:Y:S01]  /*54b0*/  ULDC.64 UR4, c[0x0][0x338] ;  /* 0x0000ce0000047ab9 */ /* 0x000fe20000000a00 */
[--C-:B------:R-:W-:Y:S01]  /*54c0*/  SHF.R.S32.HI R5, RZ, 0x2, R3.reuse ;  /* 0x00000002ff057819 */ /* 0x100fe20000011403 */
[----:B------:R-:W-:Y:S01]  /*54d0*/  UIMAD UR4, UR6, UR4, URZ ;  /* 0x00000004060472a4 */ /* 0x000fe2000f8e023f */
[----:B------:R-:W-:Y:S01]  /*54e0*/  SHF.R.S32.HI R2, RZ, 0x1f, R3 ;  /* 0x0000001fff027819 */ /* 0x000fe20000011403 */
[----:B------:R-:W-:Y:S01]  /*54f0*/  BSSY B0, `(.L_x_463) ;  /* 0x00000b3000007945 */ /* 0x000fe20003800000 */
[----:B------:R-:W-:Y:S01]  /*5500*/  SHF.R.S32.HI R4, RZ, 0x5, R0 ;  /* 0x00000005ff047819 */ /* 0x000fe20000011400 */
[----:B------:R-:W-:Y:S01]  /*5510*/  UIMAD UR5, UR13, UR5, UR4 ;  /* 0x000000050d0572a4 */ /* 0x000fe2000f8e0204 */
[----:B------:R-:W-:-:S02]  /*5520*/  LEA.HI R2, R2, R5, RZ, 0x3 ;  /* 0x0000000502027211 */ /* 0x000fc400078f18ff */
[----:B------:R-:W-:Y:S01]  /*5530*/  LEA.HI R0, R0, R4, RZ, 0x1 ;  /* 0x0000000400007211 */ /* 0x000fe200078f08ff */
[----:B------:R-:W-:Y:S01]  /*5540*/  ULDC UR4, c[0x0][0x2f0] ;  /* 0x0000bc0000047ab9 */ /* 0x000fe20000000800 */
[----:B------:R-:W-:Y:S01]  /*5550*/  LOP3.LUT R6, R2, 0xfffffff8, RZ, 0xc0, !PT ;  /* 0xfffffff802067812 */ /* 0x000fe200078ec0ff */
[----:B------:R-:W-:Y:S01]  /*5560*/  UIADD3 UR10, -UR10, UR4, URZ ;  /* 0x000000040a0a7290 */ /* 0x000fe2000fffe13f */
        /* <DEDUP_REMOVED lines=13> */
[----:B------:R-:W-:Y:S01]  /*5640*/  LOP3.LUT R8, R0, 0x1ffffff8, RZ, 0xc0, !PT ;  /* 0x1ffffff800087812 */ /* 0x000fe200078ec0ff */
[----:B------:R-:W-:Y:S01]  /*5650*/  UISETP.LT.AND UP0, UPT, UR10, 0x40, UPT ;  /* 0x000000400a00788c */ /* 0x000fe2000bf01270 */
[----:B------:R-:W-:-:S02]  /*5660*/  SHF.R.S32.HI R14, RZ, 0x3, R0 ;  /* 0x00000003ff0e7819 */ /* 0x000fc40000011400 */
[----:B------:R-:W-:Y:S01]  /*5670*/  LOP3.LUT R4, R2, 0x18, R4, 0xf8, !PT ;  /* 0x0000001802047812 */ /* 0x000fe200078ef804 */
[----:B------:R-:W-:Y:S01]  /*5680*/  IMAD.IADD R8, R234, 0x1, -R8 ;  /* 0x00000001ea087824 */ /* 0x000fe200078e0a08 */
[----:B------:R-:W-:Y:S01]  /*5690*/  SHF.R.U32.HI R0, RZ, 0x3, R2 ;  /* 0x00000003ff007819 */ /* 0x000fe20000011602 */
[----:B------:R-:W-:Y:S01]  /*56a0*/  IMAD.SHL.U32 R2, R14, 0x40, RZ ;  /* 0x000000400e027824 */ /* 0x000fe200078e00ff */
[----:B------:R-:W-:Y:S01]  /*56b0*/  F2FP.PACK_AB R38, R39, R38 ;  /* 0x000000262726723e */ /* 0x000fe200000000ff */
[----:B------:R-:W-:Y:S01]  /*56c0*/  IMAD.SHL.U32 R8, R8, 0x8, RZ ;  /* 0x0000000808087824 */ /* 0x000fe200078e00ff */
[----:B------:R-:W-:Y:S01]  /*56d0*/  LOP3.LUT R0, R4, R0, RZ, 0x3c, !PT ;  /* 0x0000000004007212 */ /* 0x000fe200078e3cff */
[----:B------:R-:W-:Y:S01]  /*56e0*/  USEL UR10, UR10, 0x40, UP0 ;  /* 0x000000400a0a7887 */ /* 0x000fe20008000000 */
[----:B------:R-:W-:Y:S02]  /*56f0*/  LOP3.LUT R2, R2, 0x1c0, RZ, 0xc0, !PT ;  /* 0x000001c002027812 */ /* 0x000fe400078ec0ff */
[----:B------:R-:W-:Y:S01]  /*5700*/  F2FP.PACK_AB R48, R49, R48 ;  /* 0x000000303130723e */ /* 0x000fe200000000ff */
[----:B------:R-:W-:Y:S01]  /*5710*/  IMAD.U32 R0, R3, 0x2, R0 ;  /* 0x0000000203007824 */ /* 0x000fe200078e0000 */
[----:B------:R-:W-:-:S02]  /*5720*/  LOP3.LUT R5, R2, 0x38, R8, 0xf8, !PT ;  /* 0x0000003802057812 */ /* 0x000fc400078ef808 */
[----:B------:R-:W-:Y:S01]  /*5730*/  SHF.R.U32.HI R30, RZ, 0x3, R2 ;  /* 0x00000003ff1e7819 */ /* 0x000fe20000011602 */
        /* <DEDUP_REMOVED lines=68> */
[----:B------:R-:W-:Y:S02]  /*5b80*/  LOP3.LUT R30, R5, R30, RZ, 0x3c, !PT ;  /* 0x0000001e051e7212 */ /* 0x000fe400078e3cff */
        /* <DEDUP_REMOVED lines=25> */
[----:B------:R2:W-:Y:S04]  /*5d20*/  STS [R2+0x4080], R4 ;  /* 0x0040800402007388 */ /* 0x0005e80000000800 */
[----:B------:R-:W-:Y:S04]  /*5d30*/  STS [R2+0x4480], R3 ;  /* 0x0044800302007388 */ /* 0x000fe80000000800 */
[----:B------:R3:W-:Y:S01]  /*5d40*/  STS [R0+0x5080], R9 ;  /* 0x0050800900007388 */ /* 0x0007e20000000800 */
[----:B-1----:R-:W-:-:S03]  /*5d50*/  SHF.R.S32.HI R15, RZ, 0x1f, R14 ;  /* 0x0000001fff0f7819 */ /* 0x002fc6000001140e */
[----:B------:R1:W-:Y:S04]  /*5d60*/  STS [R0+0x5480], R7 ;  /* 0x0054800700007388 */ /* 0x0003e80000000800 */
[----:B------:R4:W-:Y:S04]  /*5d70*/  STS [R2+0x5080], R6 ;  /* 0x0050800602007388 */ /* 0x0009e80000000800 */
[----:B------:R5:W-:Y:S01]  /*5d80*/  STS [R2+0x5480], R5 ;  /* 0x0054800502007388 */ /* 0x000be20000000800 */
[----:B--2---:R-:W-:Y:S01]  /*5d90*/  IMAD.U32 R4, RZ, RZ, UR14 ;  /* 0x0000000eff047e24 */ /* 0x004fe2000f8e00ff */
[----:B---3--:R-:W-:Y:S01]  /*5da0*/  SHF.R.S32.HI R9, RZ, 0x1f, R8 ;  /* 0x0000001fff097819 */ /* 0x008fe20000011408 */
[----:B-1----:R-:W-:Y:S01]  /*5db0*/  IMAD.SHL.U32 R0, R10, 0x2, RZ ;  /* 0x000000020a007824 */ /* 0x002fe200078e00ff */
[----:B------:R-:W-:Y:S01]  /*5dc0*/  BAR.SYNC.DEFER_BLOCKING 0x1, 0x100 ;  /* 0x0044000000007b1d */ /* 0x000fe20000010000 */
[----:B----4-:R-:W-:-:S02]  /*5dd0*/  IMAD.U32 R6, RZ, RZ, UR15 ;  /* 0x0000000fff067e24 */ /* 0x010fc4000f8e00ff */
[----:B-----5:R-:W-:Y:S02]  /*5de0*/  IMAD.U32 R2, RZ, RZ, UR13 ;  /* 0x0000000dff027e24 */ /* 0x020fe4000f8e00ff */
[----:B------:R-:W-:-:S04]  /*5df0*/  IMAD.WIDE R6, R6, 0x40, R14 ;  /* 0x0000004006067825 */ /* 0x000fc800078e020e */
[----:B------:R-:W-:-:S05]  /*5e00*/  IMAD.WIDE.U32 R2, R2, c[0x0][0x338], R8 ;  /* 0x0000ce0002027a25 */ /* 0x000fca00078e0008 */
[----:B------:R-:W-:Y:S01]  /*5e10*/  IADD3 R3, R3, UR5, RZ ;  /* 0x0000000503037c10 */ /* 0x000fe2000fffe0ff */
[----:B------:R-:W-:Y:S02]  /*5e20*/  ULDC.64 UR4, c[0x0][0x340] ;  /* 0x0000d00000047ab9 */ /* 0x000fe40000000a00 */
[----:B------:R-:W-:Y:S02]  /*5e30*/  UIMAD UR4, UR7, UR4, URZ ;  /* 0x00000004070472a4 */ /* 0x000fe4000f8e023f */
[----:B------:R-:W-:Y:S01]  /*5e40*/  IMAD.WIDE.U32 R12, R4, c[0x0][0x340], R2 ;  /* 0x0000d000040c7a25 */ /* 0x000fe200078e0002 */
[----:B------:R1:W2:Y:S01]  /*5e50*/  LDS.128 R40, [R0+0x7080] ;  /* 0x0070800000287984 */ /* 0x0002a20000000c00 */
[----:B------:R-:W-:-:S03]  /*5e60*/  UIMAD UR4, UR14, UR5, UR4 ;  /* 0x000000050e0472a4 */ /* 0x000fc6000f8e0204 */
[----:B------:R1:W3:Y:S03]  /*5e70*/  LDS.128 R36, [R0+0x9080] ;  /* 0x0090800000247984 */ /* 0x0002e60000000c00 */
[----:B------:R-:W-:Y:S01]  /*5e80*/  IADD3 R5, R13, UR4, RZ ;  /* 0x000000040d057c10 */ /* 0x000fe2000fffe0ff */
[----:B------:R1:W4:Y:S04]  /*5e90*/  LDS.128 R32, [R0+0xb080] ;  /* 0x00b0800000207984 */ /* 0x0003280000000c00 */
[----:B------:R1:W1:Y:S04]  /*5ea0*/  LDS.128 R52, [R0+0x80] ;  /* 0x0000800000347984 */ /* 0x0002680000000c00 */
        /* <DEDUP_REMOVED lines=23> */
.L_x_464:
[----:B------:R-:W-:Y:S05]  /*6020*/  BSYNC B0 ;  /* 0x0000000000007941 */ /* 0x000fea0003800000 */
.L_x_463:
        /* <DEDUP_REMOVED lines=21> */
.L_x_466:
[----:B------:R-:W-:Y:S05]  /*6180*/  BSYNC B0 ;  /* 0x0000000000007941 */ /* 0x000fea0003800000 */
.L_x_465:
[----:B------:R-:W-:Y:S01]  /*6190*/  ULDC.64 UR4, c[0x0][0x308] ;  /* 0x0000c20000047ab9 */ /* 0x000fe20000000a00 */
[----:B-1----:R-:W-:Y:S01]  /*61a0*/  MOV R2, UR13 ;  /* 0x0000000d00027c02 */ /* 0x002fe20008000f00 */
[----:B------:R-:W-:Y:S01]  /*61b0*/  UIMAD UR4, UR6, UR4, URZ ;  /* 0x00000004060472a4 */ /* 0x000fe2000f8e023f */
[----:B------:R-:W-:Y:S01]  /*61c0*/  MOV R0, UR14 ;  /* 0x0000000e00007c02 */ /* 0x000fe20008000f00 */
[----:B------:R-:W-:Y:S02]  /*61d0*/  BSSY B0, `(.L_x_467) ;  /* 0x0000018000007945 */ /* 0x000fe40003800000 */
[----:B------:R-:W-:Y:S01]  /*61e0*/  UIMAD UR13, UR13, UR5, UR4 ;  /* 0x000000050d0d72a4 */ /* 0x000fe2000f8e0204 */
[----:B------:R-:W-:-:S02]  /*61f0*/  IMAD.WIDE.U32 R2, R2, c[0x0][0x308], R8 ;  /* 0x0000c20002027a25 */ /* 0x000fc400078e0008 */
[----:B------:R-:W-:Y:S02]  /*6200*/  ULDC.64 UR4, c[0x0][0x310] ;  /* 0x0000c40000047ab9 */ /* 0x000fe40000000a00 */
[----:B------:R-:W-:Y:S01]  /*6210*/  UIMAD UR4, UR7, UR4, URZ ;  /* 0x00000004070472a4 */ /* 0x000fe2000f8e023f */
[----:B------:R-:W-:-:S03]  /*6220*/  IADD3 R3, R3, UR13, RZ ;  /* 0x0000000d03037c10 */ /* 0x000fc6000fffe0ff */
[----:B------:R-:W-:Y:S02]  /*6230*/  UIMAD UR4, UR14, UR5, UR4 ;  /* 0x000000050e0472a4 */ /* 0x000fe4000f8e0204 */
[----:B------:R-:W-:-:S05]  /*6240*/  IMAD.WIDE.U32 R10, R0, c[0x0][0x310], R2 ;  /* 0x0000c400000a7a25 */ /* 0x000fca00078e0002 */
[----:B------:R-:W-:Y:S01]  /*6250*/  IADD3 R3, R11, UR4, RZ ;  /* 0x000000040b037c10 */ /* 0x000fe2000fffe0ff */
        /* <DEDUP_REMOVED lines=15> */
.L_x_468:
[----:B------:R-:W-:Y:S05]  /*6350*/  BSYNC B0 ;  /* 0x0000000000007941 */ /* 0x000fea0003800000 */
.L_x_467:
        /* <DEDUP_REMOVED lines=19> */
.L_x_462:
[----:B------:R-:W-:Y:S01]  /*6490*/  SHF.R.S32.HI R0, RZ, 0x1f, R234 ;  /* 0x0000001fff007819 */ /* 0x000fe200000114ea */
[----:B------:R-:W-:Y:S01]  /*64a0*/  USHF.R.S32.HI UR6, URZ, 0x1f, UR13 ;  /* 0x0000001f3f067899 */ /* 0x000fe2000801140d */
[----:B------:R-:W-:Y:S01]  /*64b0*/  IMAD.U32 R2, RZ, RZ, UR13 ;  /* 0x0000000dff027e24 */ /* 0x000fe2000f8e00ff */
[----:B------:R-:W-:Y:S01]  /*64c0*/  ULDC.64 UR4, c[0x0][0x308] ;  /* 0x0000c20000047ab9 */ /* 0x000fe20000000a00 */
[----:B------:R-:W-:Y:S01]  /*64d0*/  LEA.HI R8, R0, R234, RZ, 0x3 ;  /* 0x000000ea00087211 */ /* 0x000fe200078f18ff */
[----:B------:R-:W-:Y:S01]  /*64e0*/  UIMAD UR4, UR6, UR4, URZ ;  /* 0x00000004060472a4 */ /* 0x000fe2000f8e023f */
[----:B------:R-:W-:Y:S01]  /*64f0*/  IMAD.U32 R10, RZ, RZ, UR14 ;  /* 0x0000000eff0a7e24 */ /* 0x000fe2000f8e00ff */
[----:B------:R-:W-:Y:S01]  /*6500*/  ULDC UR8, c[0x0][0x2f0] ;  /* 0x0000bc0000087ab9 */ /* 0x000fe20000000800 */
[----:B------:R-:W-:Y:S01]  /*6510*/  LOP3.LUT R0, R8, 0x1ffffff8, RZ, 0xc0, !PT ;  /* 0x1ffffff808007812 */ /* 0x000fe200078ec0ff */
[----:B------:R-:W-:Y:S01]  /*6520*/  UIMAD UR5, UR13, UR5, UR4 ;  /* 0x000000050d0572a4 */ /* 0x000fe2000f8e0204 */
[----:B------:R-:W-:Y:S01]  /*6530*/  SHF.R.S32.HI R8, RZ, 0x3, R8 ;  /* 0x00000003ff087819 */ /* 0x000fe20000011408 */
[----:B------:R-:W-:Y:S01]  /*6540*/  UIADD3 UR8, -UR10, UR8, URZ ;  /* 0x000000080a087290 */ /* 0x000fe2000fffe13f */
[----:B------:R-:W-:Y:S01]  /*6550*/  IMAD.U32 R6, RZ, RZ, UR15 ;  /* 0x0000000fff067e24 */ /* 0x000fe2000f8e00ff */
[----:B------:R-:W-:Y:S01]  /*6560*/  USHF.R.S32.HI UR7, URZ, 0x1f, UR14 ;  /* 0x0000001f3f077899 */ /* 0x000fe2000801140e */
[----:B------:R-:W-:Y:S01]  /*6570*/  IMAD.IADD R0, R234, 0x1, -R0 ;  /* 0x00000001ea007824 */ /* 0x000fe200078e0a00 */
[----:B------:R-:W-:Y:S01]  /*6580*/  SHF.R.S32.HI R9, RZ, 0x1f, R8 ;  /* 0x0000001fff097819 */ /* 0x000fe20000011408 */
[----:B------:R-:W-:Y:S01]  /*6590*/  BSSY B0, `(.L_x_469) ;  /* 0x000001c000007945 */ /* 0x000fe20003800000 */
[----:B------:R-:W-:Y:S01]  /*65a0*/  ISETP.GE.AND P4, PT, R8, UR8, PT ;  /* 0x0000000808007c0c */ /* 0x000fe2000bf86270 */
[----:B------:R-:W-:-:S02]  /*65b0*/  IMAD.SHL.U32 R12, R0, 0x8, RZ ;  /* 0x00000008000c7824 */ /* 0x000fc400078e00ff */
[----:B------:R-:W-:-:S03]  /*65c0*/  IMAD.WIDE R6, R6, 0x40, R8 ;  /* 0x0000004006067825 */ /* 0x000fc600078e0208 */
[--C-:B------:R-:W-:Y:S02]  /*65d0*/  SHF.R.S32.HI R13, RZ, 0x1f, R12.reuse ;  /* 0x0000001fff0d7819 */ /* 0x100fe4000001140c */
[C---:B------:R-:W-:Y:S02]  /*65e0*/  IADD3 R16, R12.reuse, 0x40, RZ ;  /* 0x000000400c107810 */ /* 0x040fe40007ffe0ff */
[----:B------:R-:W-:Y:S01]  /*65f0*/  IADD3 R17, R12, 0x80, RZ ;  /* 0x000000800c117810 */ /* 0x000fe20007ffe0ff */
[----:B------:R-:W-:-:S05]  /*6600*/  IMAD.WIDE.U32 R2, R2, c[0x0][0x308], R12 ;  /* 0x0000c20002027a25 */ /* 0x000fca00078e000c */
[----:B------:R-:W-:Y:S01]  /*6610*/  IADD3 R3, R3, UR5, RZ ;  /* 0x0000000503037c10 */ /* 0x000fe2000fffe0ff */
[----:B------:R-:W-:Y:S02]  /*6620*/  ULDC.64 UR4, c[0x0][0x310] ;  /* 0x0000c40000047ab9 */ /* 0x000fe40000000a00 */
[----:B------:R-:W-:Y:S02]  /*6630*/  UIMAD UR4, UR7, UR4, URZ ;  /* 0x00000004070472a4 */ /* 0x000fe4000f8e023f */
[----:B------:R-:W-:Y:S02]  /*6640*/  IMAD.WIDE.U32 R10, R10, c[0x0][0x310], R2 ;  /* 0x0000c4000a0a7a25 */ /* 0x000fe400078e0002 */
[----:B------:R-:W-:-:S06]  /*6650*/  UIMAD UR4, UR14, UR5, UR4 ;  /* 0x000000050e0472a4 */ /* 0x000fcc000f8e0204 */
[----:B------:R-:W-:Y:S01]  /*6660*/  IADD3 R3, R11, UR4, RZ ;  /* 0x000000040b037c10 */ /* 0x000fe2000fffe0ff */
        /* <DEDUP_REMOVED lines=14> */
.L_x_470:
[----:B------:R-:W-:Y:S05]  /*6750*/  BSYNC B0 ;  /* 0x0000000000007941 */ /* 0x000fea0003800000 */
.L_x_469:
        /* <DEDUP_REMOVED lines=19> */
.L_x_472:
[----:B------:R-:W-:Y:S05]  /*6890*/  BSYNC B0 ;  /* 0x0000000000007941 */ /* 0x000fea0003800000 */
.L_x_471:
        /* <DEDUP_REMOVED lines=27> */
.L_x_474:
[----:B------:R-:W-:Y:S05]  /*6a50*/  BSYNC B0 ;  /* 0x0000000000007941 */ /* 0x000fea0003800000 */
.L_x_473:
        /* <DEDUP_REMOVED lines=18> */
.L_x_475:
        /* <DEDUP_REMOVED lines=16> */
.L_x_1391:


//--------------------- .text._ZN7cutlass13device_kernelIN5flash19enable_sm80_to_sm89INS1_16FlashAttnBwdSm80INS1_25CollectiveMainloopBwdSm80ILi1ELi1EN4cute5tupleIJNS5_1CILi64EEES8_NS7_ILi192EEEEEENS_6half_tEfNS_4arch4Sm80ELb1ELb0ELb0ELb0ELb1ELb0ELb0ELb0ELi2ELi2ELi2ELi2ELb1EEENS1_21CollectiveEpilogueBwdISA_SB_SD_Li256ELb0ELb0ELi4EEENS1_25SingleTileBwdLPTSchedulerILb0ELi64ELb1EEEEEEEEEvNT_6ParamsE --------------------------
	.section	.text._ZN7cutlass13device_kernelIN5flash19enable_sm80_to_sm89INS1_16FlashAttnBwdSm80INS1_25CollectiveMainloopBwdSm80ILi1ELi1EN4cute5tupleIJNS5_1CILi64EEES8_NS7_ILi192EEEEEENS_6half_tEfNS_4arch4Sm80ELb1ELb0ELb0ELb0ELb1ELb0ELb0ELb0ELi2ELi2ELi2ELi2ELb1EEENS1_21CollectiveEpilogueBwdISA_SB_SD_Li256ELb0ELb0ELi4EEENS1_25SingleTileBwdLPTSchedulerILb0ELi64ELb1EEEEEEEEEvNT_6ParamsE,"ax",@progbits
	.sectioninfo	@"SHI_REGISTERS=255"
	.align	128
.text._ZN7cutlass13device_kernelIN5flash19enable_sm80_to_sm89INS1_16FlashAttnBwdSm80INS1_25CollectiveMainloopBwdSm80ILi1ELi1EN4cute5tupleIJNS5_1CILi64EEES8_NS7_ILi192EEEEEENS_6half_tEfNS_4arch4Sm80ELb1ELb0ELb0ELb0ELb1ELb0ELb0ELb0ELi2ELi2ELi2ELi2ELb1EEENS1_21CollectiveEpilogueBwdISA_SB_SD_Li256ELb0ELb0ELi4EEENS1_25SingleTileBwdLPTSchedulerILb0ELi64ELb1EEEEEEEEEvNT_6ParamsE:
        .type           _ZN7cutlass13device_kernelIN5flash19enable_sm80_to_sm89INS1_16FlashAttnBwdSm80INS1_25CollectiveMainloopBwdSm80ILi1ELi1EN4cute5tupleIJNS5_1CILi64EEES8_NS7_ILi192EEEEEENS_6half_tEfNS_4arch4Sm80ELb1ELb0ELb0ELb0ELb1ELb0ELb0ELb0ELi2ELi2ELi2ELi2ELb1EEENS1_21CollectiveEpilogueBwdISA_SB_SD_Li256ELb0ELb0ELi4EEENS1_25SingleTileBwdLPTSchedulerILb0ELi64ELb1EEEEEEEEEvNT_6ParamsE,@function
        .size           _ZN7cutlass13device_kernelIN5flash19enable_sm80_to_sm89INS1_16FlashAttnBwdSm80INS1_25CollectiveMainloopBwdSm80ILi1ELi1EN4cute5tupleIJNS5_1CILi64EEES8_NS7_ILi192EEEEEENS_6half_tEfNS_4arch4Sm80ELb1ELb0ELb0ELb0ELb1ELb0ELb0ELb0ELi2ELi2ELi2ELi2ELb1EEENS1_21CollectiveEpilogueBwdISA_SB_SD_Li256ELb0ELb0ELi4EEENS1_25SingleTileBwdLPTSchedulerILb0ELi64ELb1EEEEEEEEEvNT_6ParamsE,(.L_x_1392 - _ZN7cutlass13device_kernelIN5flash19enable_sm80_to_sm89INS1_16FlashAttnBwdSm80INS1_25CollectiveMainloopBwdSm80ILi1ELi1EN4cute5tupleIJNS5_1CILi64EEES8_NS7_ILi192EEEEEENS_6half_tEfNS_4arch4Sm80ELb1ELb0ELb0ELb0ELb1ELb0ELb0ELb0ELi2ELi2ELi2ELi2ELb1EEENS1_21CollectiveEpilogueBwdISA_SB_SD_Li256ELb0ELb0ELi4EEENS1_25SingleTileBwdLPTSchedulerILb0ELi64ELb1EEEEEEEEEvNT_6ParamsE)
        .other          _ZN7cutlass13device_kernelIN5flash19enable_sm80_to_sm89INS1_16FlashAttnBwdSm80INS1_25CollectiveMainloopBwdSm80ILi1ELi1EN4cute5tupleIJNS5_1CILi64EEES8_NS7_ILi192EEEEEENS_6half_tEfNS_4arch4Sm80ELb1ELb0ELb0ELb0ELb1ELb0ELb0ELb0ELi2ELi2ELi2ELi2ELb1EEENS1_21CollectiveEpilogueBwdISA_SB_SD_Li256ELb0ELb0ELi4EEENS1_25SingleTileBwdLPTSchedulerILb0ELi64ELb1EEEEEEEEEvNT_6ParamsE,@"STO_CUDA_ENTRY STV_DEFAULT"
_ZN7cutlass13device_kernelIN5flash19enable_sm80_to_sm89INS1_16FlashAttnBwdSm80INS1_25CollectiveMainloopBwdSm80ILi1ELi1EN4cute5tupleIJNS5_1CILi64EEES8_NS7_ILi192EEEEEENS_6half_tEfNS_4arch4Sm80ELb1ELb0ELb0ELb0ELb1ELb0ELb0ELb0ELi2ELi2ELi2ELi2ELb1EEENS1_21CollectiveEpilogueBwdISA_SB_SD_Li256ELb0ELb0ELi4EEENS1_25SingleTileBwdLPTSchedulerILb0ELi64ELb1EEEEEEEEEvNT_6ParamsE:
        /* <DEDUP_REMOVED lines=28> */
.L_x_477:
[----:B------:R-:W-:Y:S02]  /*01c0*/  ULDC UR9, c[0x0][0x3ac] ;  /* 0x0000eb0000097ab9 */ /* 0x000fe40000000800 */
[----:B------:R-:W-:Y:S02]  /*01d0*/  UISETP.NE.AND UP0, UPT, UR9, 0x1, UPT ;  /* 0x000000010900788c */ /* 0x000fe4000bf05270 */
[----:B------:R-:W-:Y:S02]  /*01e0*/  ULDC.64 UR4, c[0x0][0x3b0] ;  /* 0x0000ec0000047ab9 */ /* 0x000fe40000000a00 */
[----:B------:R-:W-:Y:S02]  /*01f0*/  UIMAD.WIDE.U32 UR10, UR8, UR4, URZ ;  /* 0x00000004080a72a5 */ /* 0x000fe4000f8e003f */
[----:B------:R-:W-:-:S05]  /*0200*/  UMOV UR6, UR8 ;  /* 0x0000000800067c82 */ /* 0x000fca0008000000 */
[----:B------:R-:W-:-:S04]  /*0210*/  @UP0 USHF.R.U32.HI UR6, URZ, UR5, UR11 ;  /* 0x000000053f060299 */ /* 0x000fc8000801160b */
[----:B------:R-:W-:Y:S02]  /*0220*/  UIMAD UR9, UR6, UR9, URZ ;  /* 0x00000009060972a4 */ /* 0x000fe4000f8e023f */
.L_x_478:
[----:B------:R-:W-:Y:S02]  /*0230*/  ULDC.64 UR14, c[0x0][0x3a0] ;  /* 0x0000e800000e7ab9 */ /* 0x000fe40000000a00 */
[----:B------:R-:W-:Y:S02]  /*0240*/  UIADD3 UR8, UR8, -UR9, URZ ;  /* 0x8000000908087290 */ /* 0x000fe4000fffe03f */
[----:B------:R-:W-:Y:S02]  /*0250*/  UISETP.NE.AND UP0, UPT, UR14, 0x1, UPT ;  /* 0x000000010e00788c */ /* 0x000fe4000bf05270 */
[----:B------:R-:W-:Y:S02]  /*0260*/  ULDC.64 UR4, c[0x0][0x3a8] ;  /* 0x0000ea0000047ab9 */ /* 0x000fe40000000a00 */
[----:B------:R-:W-:Y:S02]  /*0270*/  UIMAD UR5, UR7, UR5, UR8 ;  /* 0x00000005070572a4 */ /* 0x000fe4000f8e0208 */
[----:B------:R-:W-:-:S02]  /*0280*/  ULOP3.LUT UR6, URZ, UR6, URZ, 0x33, !UPT ;  /* 0x000000063f067292 */ /* 0x000fc4000f8e333f */
[----:B------:R-:W-:Y:S02]  /*0290*/  UIMAD.WIDE.U32 UR8, UR5, UR15, URZ ;  /* 0x0000000f050872a5 */ /* 0x000fe4000f8e003f */
[----:B------:R-:W-:Y:S02]  /*02a0*/  ULDC UR13, c[0x0][0x394] ;  /* 0x0000e500000d7ab9 */ /* 0x000fe40000000800 */
[----:B------:R-:W-:Y:S02]  /*02b0*/  UMOV UR15, UR5 ;  /* 0x00000005000f7c82 */ /* 0x000fe40008000000 */
[----:B------:R-:W-:Y:S02]  /*02c0*/  @UP0 USHF.R.U32.HI UR15, URZ, UR4, UR9 ;  /* 0x000000043f0f0299 */ /* 0x000fe40008011609 */
[----:B------:R-:W-:Y:S02]  /*02d0*/  UIADD3 UR13, UR6, UR13, URZ ;  /* 0x0000000d060d7290 */ /* 0x000fe4000fffe03f */
[----:B------:R-:W-:-:S04]  /*02e0*/  UIADD3 UR4, -UR15, URZ, URZ ;  /* 0x0000003f0f047290 */ /* 0x000fc8000fffe13f */
[----:B------:R-:W-:Y:S01]  /*02f0*/  UIMAD UR14, UR4, UR14, UR5 ;  /* 0x0000000e040e72a4 */ /* 0x000fe2000f8e0205 */
[----:B------:R-:W-:Y:S05]  /*0300*/  BRA `(.L_x_479) ;  /* 0x0000028000007947 */ /* 0x000fea0003800000 */
.L_x_476:
        /* <DEDUP_REMOVED lines=20> */
.L_x_480:
[----:B------:R-:W-:Y:S02]  /*0450*/  ULDC UR9, c[0x0][0x3ac] ;  /* 0x0000eb0000097ab9 */ /* 0x000fe40000000800 */
[----:B------:R-:W-:Y:S02]  /*0460*/  UISETP.NE.AND UP0, UPT, UR9, 0x1, UPT ;  /* 0x000000010900788c */ /* 0x000fe4000bf05270 */
[----:B------:R-:W-:Y:S02]  /*0470*/  ULDC.64 UR4, c[0x0][0x3b0] ;  /* 0x0000ec0000047ab9 */ /* 0x000fe40000000a00 */
[----:B------:R-:W-:Y:S02]  /*0480*/  UIMAD.WIDE.U32 UR10, UR8, UR4, URZ ;  /* 0x00000004080a72a5 */ /* 0x000fe4000f8e003f */
[----:B------:R-:W-:-:S05]  /*0490*/  UMOV UR6, UR8 ;  /* 0x0000000800067c82 */ /* 0x000fca0008000000 */
[----:B------:R-:W-:-:S04]  /*04a0*/  @UP0 USHF.R.U32.HI UR6, URZ, UR5, UR11 ;  /* 0x000000053f060299 */ /* 0x000fc8000801160b */
[----:B------:R-:W-:Y:S02]  /*04b0*/  UIMAD UR9, UR6, UR9, URZ ;  /* 0x00000009060972a4 */ /* 0x000fe4000f8e023f */
.L_x_481:
        /* <DEDUP_REMOVED lines=12> */
[----:B------:R-:W-:Y:S02]  /*0580*/  UIMAD UR14, UR4, UR14, UR5 ;  /* 0x0000000e040e72a4 */ /* 0x000fe4000f8e0205 */
.L_x_479:
        /* <DEDUP_REMOVED lines=542> */
.L_x_485:
        /* <DEDUP_REMOVED lines=438> */
.L_x_483:
        /* <DEDUP_REMOVED lines=117> */
.L_x_484:
        /* <DEDUP_REMOVED lines=167> */
.L_x_482:
        /* <DEDUP_REMOVED lines=191> */
.L_x_488:
[----:B------:R-:W-:Y:S05]  /*6080*/  BSYNC B0 ;  /* 0x0000000000007941 */ /* 0x000fea0003800000 */
.L_x_487:
        /* <DEDUP_REMOVED lines=21> */
.L_x_490:
[----:B------:R-:W-:Y:S05]  /*61e0*/  BSYNC B0 ;  /* 0x0000000000007941 */ /* 0x000fea0003800000 */
.L_x_489:
        /* <DEDUP_REMOVED lines=28> */
.L_x_492:
[----:B------:R-:W-:Y:S05]  /*63b0*/  BSYNC B0 ;  /* 0x0000000000007941 */ /* 0x000fea0003800000 */
.L_x_491:
        /* <DEDUP_REMOVED lines=19> */
.L_x_486:
        /* <DEDUP_REMOVED lines=44> */
.L_x_494:
[----:B------:R-:W-:Y:S05]  /*67b0*/  BSYNC B0 ;  /* 0x0000000000007941 */ /* 0x000fea0003800000 */
.L_x_493:
        /* <DEDUP_REMOVED lines=19> */
.L_x_496:
[----:B------:R-:W-:Y:S05]  /*68f0*/  BSYNC B0 ;  /* 0x0000000000007941 */ /* 0x000fea0003800000 */
.L_x_495:
        /* <DEDUP_REMOVED lines=27> */
.L_x_498:
[----:B------:R-:W-:Y:S05]  /*6ab0*/  BSYNC B0 ;  /* 0x0000000000007941 */ /* 0x000fea0003800000 */
.L_x_497:
        /* <DEDUP_REMOVED lines=18> */
.L_x_499:
        /* <DEDUP_REMOVED lines=10> */
.L_x_1392:


//--------------------- .text._ZN7cutlass13device_kernelIN5flash19enable_sm80_to_sm89INS1_16FlashAttnBwdSm80INS1_25CollectiveMainloopBwdSm80ILi1ELi1EN4cute5tupleIJNS5_1CILi64EEES8_NS7_ILi192EEEEEENS_6half_tEfNS_4arch4Sm80ELb1ELb0ELb0ELb0ELb0ELb0ELb0ELb0ELi2ELi2ELi2ELi2ELb1EEENS1_24CollectiveEpilogueBwdGQAISA_fSD_Li256ELb0ELb0EEENS1_25SingleTileBwdLPTSchedulerILb0ELi64ELb0EEEEEEEEEvNT_6ParamsE --------------------------
	.section	.text._ZN7cutlass13device_kernelIN5flash19enable_sm80_to_sm89INS1_16FlashAttnBwdSm80INS1_25CollectiveMainloopBwdSm80ILi1ELi1EN4cute5tupleIJNS5_1CILi64EEES8_NS7_ILi192EEEEEENS_6half_tEfNS_4arch4Sm80ELb1ELb0ELb0ELb0ELb0ELb0ELb0ELb0ELi2ELi2ELi2ELi2ELb1EEENS1_24CollectiveEpilogueBwdGQAISA_fSD_Li256ELb0ELb0EEENS1_25SingleTileBwdLPTSchedulerILb0ELi64ELb0EEEEEEEEEvNT_6ParamsE,"ax",@progbits
	.sectioninfo	@"SHI_REGISTERS=255"
	.align	128
.text._ZN7cutlass13device_kernelIN5flash19enable_sm80_to_sm89INS1_16FlashAttnBwdSm80INS1_25CollectiveMainloopBwdSm80ILi1ELi1EN4cute5tupleIJNS5_1CILi64EEES8_NS7_ILi192EEEEEENS_6half_tEfNS_4arch4Sm80ELb1ELb0ELb0ELb0ELb0ELb0ELb0ELb0ELi2ELi2ELi2ELi2ELb1EEENS1_24CollectiveEpilogueBwdGQAISA_fSD_Li256ELb0ELb0EEENS1_25SingleTileBwdLPTSchedulerILb0ELi64ELb0EEEEEEEEEvNT_6ParamsE:
        .type           _ZN7cutlass13device_kernelIN5flash19enable_sm80_to_sm89INS1_16FlashAttnBwdSm80INS1_25CollectiveMainloopBwdSm80ILi1ELi1EN4cute5tupleIJNS5_1CILi64EEES8_NS7_ILi192EEEEEENS_6half_tEfNS_4arch4Sm80ELb1ELb0ELb0ELb0ELb0ELb0ELb0ELb0ELi2ELi2ELi2ELi2ELb1EEENS1_24CollectiveEpilogueBwdGQAISA_fSD_Li256ELb0ELb0EEENS1_25SingleTileBwdLPTSchedulerILb0ELi64ELb0EEEEEEEEEvNT_6ParamsE,@function
        .size           _ZN7cutlass13device_kernelIN5flash19enable_sm80_to_sm89INS1_16FlashAttnBwdSm80INS1_25CollectiveMainloopBwdSm80ILi1ELi1EN4cute5tupleIJNS5_1CILi64EEES8_NS7_ILi192EEEEEENS_6half_tEfNS_4arch4Sm80ELb1ELb0ELb0ELb0ELb0ELb0ELb0ELb0ELi2ELi2ELi2ELi2ELb1EEENS1_24CollectiveEpilogueBwdGQAISA_fSD_Li256ELb0ELb0EEENS1_25SingleTileBwdLPTSchedulerILb0ELi64ELb0EEEEEEEEEvNT_6ParamsE,(.L_x_1393 - _ZN7cutlass13device_kernelIN5flash19enable_sm80_to_sm89INS1_16FlashAttnBwdSm80INS1_25CollectiveMainloopBwdSm80ILi1ELi1EN4cute5tupleIJNS5_1CILi64EEES8_NS7_ILi192EEEEEENS_6half_tEfNS_4arch4Sm80ELb1ELb0ELb0ELb0ELb0ELb0ELb0ELb0ELi2ELi2ELi2ELi2ELb1EEENS1_24CollectiveEpilogueBwdGQAISA_fSD_Li256ELb0ELb0EEENS1_25SingleTileBwdLPTSchedulerILb0ELi64ELb0EEEEEEEEEvNT_6ParamsE)
        .other          _ZN7cutlass13device_kernelIN5flash19enable_sm80_to_sm89INS1_16FlashAttnBwdSm80INS1_25CollectiveMainloopBwdSm80ILi1ELi1EN4cute5tupleIJNS5_1CILi64EEES8_NS7_ILi192EEEEEENS_6half_tEfNS_4arch4Sm80ELb1ELb0ELb0ELb0ELb0ELb0ELb0ELb0ELi2ELi2ELi2ELi2ELb1EEENS1_24CollectiveEpilogueBwdGQAISA_fSD_Li256ELb0ELb0EEENS1_25SingleTileBwdLPTSchedulerILb0ELi64ELb0EEEEEEEEEvNT_6ParamsE,@"STO_CUDA_ENTRY STV_DEFAULT"
_ZN7cutlass13device_kernelIN5flash19enable_sm80_to_sm89INS1_16FlashAttnBwdSm80INS1_25CollectiveMainloopBwdSm80ILi1ELi1EN4cute5tupleIJNS5_1CILi64EEES8_NS7_ILi192EEEEEENS_6half_tEfNS_4arch4Sm80ELb1ELb0ELb0ELb0ELb0ELb0ELb0ELb0ELi2ELi2ELi2ELi2ELb1EEENS1_24CollectiveEpilogueBwdGQAISA_fSD_Li256ELb0ELb0EEENS1_25SingleTileBwdLPTSchedulerILb0ELi64ELb0EEEEEEEEEvNT_6ParamsE:
        /* <DEDUP_REMOVED lines=28> */
.L_x_501:
[----:B------:R-:W-:Y:S02]  /*01c0*/  ULDC UR7, c[0x0][0x3b4] ;  /* 0x0000ed0000077ab9 */ /* 0x000fe40000000800 */
[----:B------:R-:W-:Y:S02]  /*01d0*/  UISETP.NE.AND UP0, UPT, UR7, 0x1, UPT ;  /* 0x000000010700788c */ /* 0x000fe4000bf05270 */
[----:B------:R-:W-:Y:S02]  /*01e0*/  ULDC.64 UR4, c[0x0][0x3b8] ;  /* 0x0000ee0000047ab9 */ /* 0x000fe40000000a00 */
[----:B------:R-:W-:Y:S02]  /*01f0*/  UIMAD.WIDE.U32 UR10, UR6, UR4, URZ ;  /* 0x00000004060a72a5 */ /* 0x000fe4000f8e003f */
[----:B------:R-:W-:-:S05]  /*0200*/  UMOV UR15, UR6 ;  /* 0x00000006000f7c82 */ /* 0x000fca0008000000 */
[----:B------:R-:W-:-:S04]  /*0210*/  @UP0 USHF.R.U32.HI UR15, URZ, UR5, UR11 ;  /* 0x000000053f0f0299 */ /* 0x000fc8000801160b */
[----:B------:R-:W-:-:S04]  /*0220*/  UIMAD UR7, UR15, UR7, URZ ;  /* 0x000000070f0772a4 */ /* 0x000fc8000f8e023f */
.L_x_502:
        /* <DEDUP_REMOVED lines=11> */
.L_x_500:
        /* <DEDUP_REMOVED lines=20> */
.L_x_504:
[----:B------:R-:W-:Y:S02]  /*0420*/  ULDC UR7, c[0x0][0x3b4] ;  /* 0x0000ed0000077ab9 */ /* 0x000fe40000000800 */
[----:B------:R-:W-:Y:S02]  /*0430*/  UISETP.NE.AND UP0, UPT, UR7, 0x1, UPT ;  /* 0x000000010700788c */ /* 0x000fe4000bf05270 */
[----:B------:R-:W-:Y:S02]  /*0440*/  ULDC.64 UR4, c[0x0][0x3b8] ;  /* 0x0000ee0000047ab9 */ /* 0x000fe40000000a00 */
[----:B------:R-:W-:Y:S02]  /*0450*/  UIMAD.WIDE.U32 UR10, UR6, UR4, URZ ;  /* 0x00000004060a72a5 */ /* 0x000fe4000f8e003f */
[----:B------:R-:W-:-:S05]  /*0460*/  UMOV UR15, UR6 ;  /* 0x00000006000f7c82 */ /* 0x000fca0008000000 */
[----:B------:R-:W-:-:S04]  /*0470*/  @UP0 USHF.R.U32.HI UR15, URZ, UR5, UR11 ;  /* 0x000000053f0f0299 */ /* 0x000fc8000801160b */
[----:B------:R-:W-:-:S04]  /*0480*/  UIMAD UR7, UR15, UR7, URZ ;  /* 0x000000070f0772a4 */ /* 0x000fc8000f8e023f */
.L_x_505:
        /* <DEDUP_REMOVED lines=10> */
.L_x_503:
        /* <DEDUP_REMOVED lines=16> */
[----:B------:R-:W-:Y:S01]  /*0630*/  UIADD3 UR6, UR6, 0x3f, URZ ;  /* 0x0000003f06067890 */ /* 0x000fe2000fffe03f */
[----:B------:R-:W-:Y:S01]  /*0640*/  CS2R R118, SRZ ;  /* 0x0000000000767805 */ /* 0x000fe2000001ff00 */
[----:B------:R-:W-:Y:S01]  /*0650*/  USHF.R.S32.HI UR4, URZ, 0x1f, UR5 ;  /* 0x0000001f3f047899 */ /* 0x000fe20008011405 */
[----:B------:R-:W-:Y:S01]  /*0660*/  CS2R R116, SRZ ;  /* 0x0000000000747805 */ /* 0x000fe2000001ff00 */
[----:B------:R-:W-:Y:S01]  /*0670*/  ULDC.64 UR16, c[0x0][0x118] ;  /* 0x0000460000107ab9 */ /* 0x000fe20000000a00 */
[----:B------:R-:W-:Y:S01]  /*0680*/  CS2R R110, SRZ ;  /* 0x00000000006e7805 */ /* 0x000fe2000001ff00 */
[----:B------:R-:W-:Y:S01]  /*0690*/  ULEA.HI UR11, UR4, UR5, URZ, 0x6 ;  /* 0x00000005040b7291 */ /* 0x000fe2000f8f303f */
[----:B------:R-:W-:Y:S01]  /*06a0*/  CS2R R108, SRZ ;  /* 0x00000000006c7805 */ /* 0x000fe2000001ff00 */
[----:B------:R-:W-:Y:S01]  /*06b0*/  USHF.R.S32.HI UR4, URZ, 0x1f, UR6 ;  /* 0x0000001f3f047899 */ /* 0x000fe20008011406 */
[----:B------:R-:W-:Y:S01]  /*06c0*/  CS2R R114, SRZ ;  /* 0x0000000000727805 */ /* 0x000fe2000001ff00 */
[----:B------:R-:W-:Y:S01]  /*06d0*/  USHF.R.S32.HI UR11, URZ, 0x6, UR11 ;  /* 0x000000063f0b7899 */ /* 0x000fe2000801140b */
[----:B------:R-:W-:Y:S01]  /*06e0*/  CS2R R112, SRZ ;  /* 0x0000000000707805 */ /* 0x000fe2000001ff00 */
[----:B------:R-:W-:Y:S01]  /*06f0*/  ULEA.HI UR4, UR4, UR6, URZ, 0x6 ;  /* 0x0000000604047291 */ /* 0x000fe2000f8f303f */
[----:B------:R-:W-:Y:S01]  /*0700*/  CS2R R106, SRZ ;  /* 0x00000000006a7805 */ /* 0x000fe2000001ff00 */
[----:B------:R-:W-:Y:S01]  /*0710*/  UISETP.LT.AND UP0, UPT, URZ, UR11, UPT ;  /* 0x0000000b3f00728c */ /* 0x000fe2000bf01270 */
[----:B------:R-:W-:Y:S01]  /*0720*/  CS2R R104, SRZ ;  /* 0x0000000000687805 */ /* 0x000fe2000001ff00 */
[----:B------:R-:W-:Y:S01]  /*0730*/  USHF.R.S32.HI UR12, URZ, 0x6, UR4 ;  /* 0x000000063f0c7899 */ /* 0x000fe20008011404 */
        /* <DEDUP_REMOVED lines=498> */
.L_x_509:
        /* <DEDUP_REMOVED lines=438> */
.L_x_507:
        /* <DEDUP_REMOVED lines=117> */
.L_x_508:
        /* <DEDUP_REMOVED lines=167> */
.L_x_506:
[----:B------:R-:W-:Y:S05]  /*5380*/  @P1 EXIT ;  /* 0x000000000000194d */ /* 0x000fea0003800000 */
[----:B------:R-:W-:Y:S01]  /*5390*/  ULDC.64 UR4, c[0x0][0x338] ;  /* 0x0000ce0000047ab9 */ /* 0x000fe20000000a00 */
[----:B-1----:R-:W-:Y:S01]  /*53a0*/  IMAD.U32 R8, RZ, RZ, UR14 ;  /* 0x0000000eff087e24 */ /* 0x002fe2000f8e00ff */
[----:B------:R-:W-:Y:S01]  /*53b0*/  UISETP.NE.AND UP0, UPT, UR4, 0x1, UPT ;  /* 0x000000010400788c */ /* 0x000fe2000bf05270 */
[----:B------:R-:W-:Y:S01]  /*53c0*/  IMAD.U32 R6, RZ, RZ, UR14 ;  /* 0x0000000eff067e24 */ /* 0x000fe2000f8e00ff */
[----:B------:R-:W-:-:S02]  /*53d0*/  UIMAD.WIDE.U32 UR6, UR13, UR5, URZ ;  /* 0x000000050d0672a5 */ /* 0x000fc4000f8e003f */
[----:B------:R-:W-:Y:S02]  /*53e0*/  ULDC UR4, c[0x0][0x340] ;  /* 0x0000d00000047ab9 */ /* 0x000fe40000000800 */
[----:B------:R-:W-:Y:S02]  /*53f0*/  UIMAD UR15, UR15, 0x3000, URZ ;  /* 0x000030000f0f78a4 */ /* 0x000fe4000f8e023f */
[----:B------:R-:W-:-:S03]  /*5400*/  USHF.R.S32.HI UR8, URZ, 0x1f, UR14 ;  /* 0x0000001f3f087899 */ /* 0x000fc6000801140e */
[----:B------:R-:W-:Y:S01]  /*5410*/  @UP0 USHF.R.U32.HI UR13, URZ, UR4, UR7 ;  /* 0x000000043f0d0299 */ /* 0x000fe20008011607 */
[----:B------:R-:W-:Y:S01]  /*5420*/  BAR.SYNC.DEFER_BLOCKING 0x1, 0x100 ;  /* 0x0044000000007b1d */ /* 0x000fe20000010000 */
[----:B------:R-:W-:Y:S01]  /*5430*/  USHF.R.S32.HI UR7, URZ, 0x1f, UR15 ;  /* 0x0000001f3f077899 */ /* 0x000fe2000801140f */
[C---:B------:R-:W-:Y:S01]  /*5440*/  IADD3 R2, P0, R234.reuse, UR15, RZ ;  /* 0x0000000fea027c10 */ /* 0x040fe2000ff1e0ff */
[----:B------:R-:W-:Y:S02]  /*5450*/  USHF.R.S32.HI UR6, URZ, 0x1f, UR13 ;  /* 0x0000001f3f067899 */ /* 0x000fe4000801140d */
[----:B------:R-:W-:Y:S01]  /*5460*/  IMAD.U32 R4, RZ, RZ, UR13 ;  /* 0x0000000dff047e24 */ /* 0x000fe2000f8e00ff */
[----:B------:R-:W-:Y:S01]  /*5470*/  ULDC.64 UR4, c[0x0][0x328] ;  /* 0x0000ca0000047ab9 */ /* 0x000fe20000000a00 */
[----:B------:R-:W-:Y:S01]  /*5480*/  LEA.HI.X.SX32 R3, R234, UR7, 0x1, P0 ;  /* 0x00000007ea037c11 */ /* 0x000fe200080f0eff */
[----:B------:R-:W-:Y:S01]  /*5490*/  UIMAD UR4, UR6, UR4, URZ ;  /* 0x00000004060472a4 */ /* 0x000fe2000f8e023f */
[----:B------:R-:W-:-:S03]  /*54a0*/  IMAD.U32 R0, RZ, RZ, UR13 ;  /* 0x0000000dff007e24 */ /* 0x000fc6000f8e00ff */
[----:B------:R-:W-:Y:S01]  /*54b0*/  UIMAD UR7, UR13, UR5, UR4 ;  /* 0x000000050d0772a4 */ /* 0x000fe2000f8e0204 */
[--C-:B------:R-:W-:Y:S02]  /*54c0*/  IMAD.WIDE.U32 R4, R4, c[0x0][0x328], R2.reuse ;  /* 0x0000ca0004047a25 */ /* 0x100fe400078e0002 */
[----:B------:R-:W-:Y:S02]  /*54d0*/  ULDC.64 UR4, c[0x0][0x300] ;  /* 0x0000c00000047ab9 */ /* 0x000fe40000000a00 */
[----:B------:R-:W-:Y:S01]  /*54e0*/  UIMAD UR4, UR6, UR4, URZ ;  /* 0x00000004060472a4 */ /* 0x000fe2000f8e023f */
[----:B------:R-:W-:Y:S01]  /*54f0*/  IADD3 R5, R5, UR7, RZ ;  /* 0x0000000705057c10 */ /* 0x000fe2000fffe0ff */
[----:B------:R-:W-:Y:S01]  /*5500*/  IMAD.WIDE.U32 R2, R0, c[0x0][0x300], R2 ;  /* 0x0000c00000027a25 */ /* 0x000fe200078e0002 */
[----:B------:R-:W-:Y:S02]  /*5510*/  ULDC.64 UR6, c[0x0][0x330] ;  /* 0x0000cc0000067ab9 */ /* 0x000fe40000000a00 */
[----:B------:R-:W-:Y:S01]  /*5520*/  UIMAD UR6, UR8, UR6, URZ ;  /* 0x00000006080672a4 */ /* 0x000fe2000f8e023f */
[----:B------:R-:W-:Y:S01]  /*5530*/  IMAD.WIDE.U32 R8, R8, c[0x0][0x330], R4 ;  /* 0x0000cc0008087a25 */ /* 0x000fe200078e0004 */
[----:B------:R-:W-:-:S02]  /*5540*/  UIMAD UR13, UR13, UR5, UR4 ;  /* 0x000000050d0d72a4 */ /* 0x000fc4000f8e0204 */
[----:B------:R-:W-:Y:S02]  /*5550*/  UIMAD UR6, UR14, UR7, UR6 ;  /* 0x000000070e0672a4 */ /* 0x000fe4000f8e0206 */
[----:B------:R-:W-:Y:S01]  /*5560*/  LEA R4, P1, R8, c[0x0][0x310], 0x2 ;  /* 0x0000c40008047a11 */ /* 0x000fe200078210ff */
[----:B------:R-:W-:Y:S01]  /*5570*/  ULDC.64 UR4, c[0x0][0x308] ;  /* 0x0000c20000047ab9 */ /* 0x000fe20000000a00 */
[----:B------:R-:W-:Y:S01]  /*5580*/  IADD3 R3, R3, UR13, RZ ;  /* 0x0000000d03037c10 */ /* 0x000fe2000fffe0ff */
[----:B------:R-:W-:Y:S01]  /*5590*/  UIMAD UR4, UR8, UR4, URZ ;  /* 0x00000004080472a4 */ /* 0x000fe2000f8e023f */
[----:B------:R-:W-:-:S03]  /*55a0*/  IADD3 R0, R9, UR6, RZ ;  /* 0x0000000609007c10 */ /* 0x000fc6000fffe0ff */
[----:B------:R-:W-:Y:S01]  /*55b0*/  UIMAD UR4, UR14, UR5, UR4 ;  /* 0x000000050e0472a4 */ /* 0x000fe2000f8e0204 */
[----:B------:R-:W-:Y:S01]  /*55c0*/  LEA.HI.X R5, R8, c[0x0][0x314], R0, 0x2, P1 ;  /* 0x0000c50008057a11 */ /* 0x000fe200008f1400 */
[----:B------:R-:W-:-:S04]  /*55d0*/  IMAD.WIDE.U32 R6, R6, c[0x0][0x308], R2 ;  /* 0x0000c20006067a25 */ /* 0x000fc800078e0002 */
[----:B------:R-:W-:Y:S01]  /*55e0*/  RED.E.ADD.F32.FTZ.RN.STRONG.GPU [R4.64], R36 ;  /* 0x000000240400798e */ /* 0x000fe2000c10e790 */
[C---:B------:R-:W-:Y:S02]  /*55f0*/  LEA R2, P0, R6.reuse, c[0x0][0x2e8], 0x2 ;  /* 0x0000ba0006027a11 */ /* 0x040fe400078010ff */
[----:B------:R-:W-:Y:S01]  /*5600*/  IADD3 R3, R7, UR4, RZ ;  /* 0x0000000407037c10 */ /* 0x000fe2000fffe0ff */
[----:B------:R-:W-:Y:S03]  /*5610*/  RED.E.ADD.F32.FTZ.RN.STRONG.GPU [R4.64+0x400], R37 ;  /* 0x000400250400798e */ /* 0x000fe6000c10e790 */
        /* <DEDUP_REMOVED lines=96> */
.L_x_510:
        /* <DEDUP_REMOVED lines=14> */
.L_x_1393:


//--------------------- .text._ZN7cutlass13device_kernelIN5flash19enable_sm80_to_sm89INS1_16FlashAttnBwdSm80INS1_25CollectiveMainloopBwdSm80ILi1ELi1EN4cute5tupleIJNS5_1CILi64EEES8_NS7_ILi192EEEEEENS_6half_tEfNS_4arch4Sm80ELb1ELb0ELb0ELb0ELb1ELb0ELb0ELb0ELi2ELi2ELi2ELi2ELb1EEENS1_24CollectiveEpilogueBwdGQAISA_fSD_Li256ELb0ELb1EEENS1_25SingleTileBwdLPTSchedulerILb0ELi64ELb1EEEEEEEEEvNT_6ParamsE --------------------------
	.section	.text._ZN7cutlass13device_kernelIN5flash19enable_sm80_to_sm89INS1_16FlashAttnBwdSm80INS1_25CollectiveMainloopBwdSm80ILi1ELi1EN4cute5tupleIJNS5_1CILi64EEES8_NS7_ILi192EEEEEENS_6half_tEfNS_4arch4Sm80ELb1ELb0ELb0ELb0ELb1ELb0ELb0ELb0ELi2ELi2ELi2ELi2ELb1EEENS1_24CollectiveEpilogueBwdGQAISA_fSD_Li256ELb0ELb1EEENS1_25SingleTileBwdLPTSchedulerILb0ELi64ELb1EEEEEEEEEvNT_6ParamsE,"ax",@progbits
	.sectioninfo	@"SHI_REGISTERS=255"
	.align	128
.text._ZN7cutlass13device_kernelIN5flash19enable_sm80_to_sm89INS1_16FlashAttnBwdSm80INS1_25CollectiveMainloopBwdSm80ILi1ELi1EN4cute5tupleIJNS5_1CILi64EEES8_NS7_ILi192EEEEEENS_6half_tEfNS_4arch4Sm80ELb1ELb0ELb0ELb0ELb1ELb0ELb0ELb0ELi2ELi2ELi2ELi2ELb1EEENS1_24CollectiveEpilogueBwdGQAISA_fSD_Li256ELb0ELb1EEENS1_25SingleTileBwdLPTSchedulerILb0ELi64ELb1EEEEEEEEEvNT_6ParamsE:
        .type           _ZN7cutlass13device_kernelIN5flash19enable_sm80_to_sm89INS1_16FlashAttnBwdSm80INS1_25CollectiveMainloopBwdSm80ILi1ELi1EN4cute5tupleIJNS5_1CILi64EEES8_NS7_ILi192EEEEEENS_6half_tEfNS_4arch4Sm80ELb1ELb0ELb0ELb0ELb1ELb0ELb0ELb0ELi2ELi2ELi2ELi2ELb1EEENS1_24CollectiveEpilogueBwdGQAISA_fSD_Li256ELb0ELb1EEENS1_25SingleTileBwdLPTSchedulerILb0ELi64ELb1EEEEEEEEEvNT_6ParamsE,@function
        .size           _ZN7cutlass13device_kernelIN5flash19enable_sm80_to_sm89INS1_16FlashAttnBwdSm80INS1_25CollectiveMainloopBwdSm80ILi1ELi1EN4cute5tupleIJNS5_1CILi64EEES8_NS7_ILi192EEEEEENS_6half_tEfNS_4arch4Sm80ELb1ELb0ELb0ELb0ELb1ELb0ELb0ELb0ELi2ELi2ELi2ELi2ELb1EEENS1_24CollectiveEpilogueBwdGQAISA_fSD_Li256ELb0ELb1EEENS1_25SingleTileBwdLPTSchedulerILb0ELi64ELb1EEEEEEEEEvNT_6ParamsE,(.L_x_1394 - _ZN7cutlass13device_kernelIN5flash19enable_sm80_to_sm89INS1_16FlashAttnBwdSm80INS1_25CollectiveMainloopBwdSm80ILi1ELi1EN4cute5tupleIJNS5_1CILi64EEES8_NS7_ILi192EEEEEENS_6half_tEfNS_4arch4Sm80ELb1ELb0ELb0ELb0ELb1ELb0ELb0ELb0ELi2ELi2ELi2ELi2ELb1EEENS1_24CollectiveEpilogueBwdGQAISA_fSD_Li256ELb0ELb1EEENS1_25SingleTileBwdLPTSchedulerILb0ELi64ELb1EEEEEEEEEvNT_6ParamsE)
        .other          _ZN7cutlass13device_kernelIN5flash19enable_sm80_to_sm89INS1_16FlashAttnBwdSm80INS1_25CollectiveMainloopBwdSm80ILi1ELi1EN4cute5tupleIJNS5_1CILi64EEES8_NS7_ILi192EEEEEENS_6half_tEfNS_4arch4Sm80ELb1ELb0ELb0ELb0ELb1ELb0ELb0ELb0ELi2ELi2ELi2ELi2ELb1EEENS1_24CollectiveEpilogueBwdGQAISA_fSD_Li256ELb0ELb1EEENS1_25SingleTileBwdLPTSchedulerILb0ELi64ELb1EEEEEEEEEvNT_6ParamsE,@"STO_CUDA_ENTRY STV_DEFAULT"
_ZN7cutlass13device_kernelIN5flash19enable_sm80_to_sm89INS1_16FlashAttnBwdSm80INS1_25CollectiveMainloopBwdSm80ILi1ELi1EN4cute5tupleIJNS5_1CILi64EEES8_NS7_ILi192EEEEEENS_6half_tEfNS_4arch4Sm80ELb1ELb0ELb0ELb0ELb1ELb0ELb0ELb0ELi2ELi2ELi2ELi2ELb1EEENS1_24CollectiveEpilogueBwdGQAISA_fSD_Li256ELb0ELb1EEENS1_25SingleTileBwdLPTSchedulerILb0ELi64ELb1EEEEEEEEEvNT_6ParamsE:
        /* <DEDUP_REMOVED lines=28> */
.L_x_512:
[----:B------:R-:W-:Y:S02]  /*01c0*/  ULDC UR9, c[0x0][0x3b4] ;  /* 0x0000ed0000097ab9 */ /* 0x000fe40000000800 */
[----:B------:R-:W-:Y:S02]  /*01d0*/  UISETP.NE.AND UP0, UPT, UR9, 0x1, UPT ;  /* 0x000000010900788c */ /* 0x000fe4000bf05270 */
[----:B------:R-:W-:Y:S02]  /*01e0*/  ULDC.64 UR4, c[0x0][0x3b8] ;  /* 0x0000ee0000047ab9 */ /* 0x000fe40000000a00 */
[----:B------:R-:W-:Y:S02]  /*01f0*/  UIMAD.WIDE.U32 UR10, UR8, UR4, URZ ;  /* 0x00000004080a72a5 */ /* 0x000fe4000f8e003f */
[----:B------:R-:W-:-:S05]  /*0200*/  UMOV UR6, UR8 ;  /* 0x0000000800067c82 */ /* 0x000fca0008000000 */
[----:B------:R-:W-:-:S04]  /*0210*/  @UP0 USHF.R.U32.HI UR6, URZ, UR5, UR11 ;  /* 0x000000053f060299 */ /* 0x000fc8000801160b */
[----:B------:R-:W-:Y:S02]  /*0220*/  UIMAD UR9, UR6, UR9, URZ ;  /* 0x00000009060972a4 */ /* 0x000fe4000f8e023f */
.L_x_513:
        /* <DEDUP_REMOVED lines=14> */
.L_x_511:
        /* <DEDUP_REMOVED lines=20> */
.L_x_515:
[----:B------:R-:W-:Y:S02]  /*0450*/  ULDC UR9, c[0x0][0x3b4] ;  /* 0x0000ed0000097ab9 */ /* 0x000fe40000000800 */
[----:B------:R-:W-:Y:S02]  /*0460*/  UISETP.NE.AND UP0, UPT, UR9, 0x1, UPT ;  /* 0x000000010900788c */ /* 0x000fe4000bf05270 */
[----:B------:R-:W-:Y:S02]  /*0470*/  ULDC.64 UR4, c[0x0][0x3b8] ;  /* 0x0000ee0000047ab9 */ /* 0x000fe40000000a00 */
[----:B------:R-:W-:Y:S02]  /*0480*/  UIMAD.WIDE.U32 UR10, UR8, UR4, URZ ;  /* 0x00000004080a72a5 */ /* 0x000fe4000f8e003f */
[----:B------:R-:W-:-:S05]  /*0490*/  UMOV UR6, UR8 ;  /* 0x0000000800067c82 */ /* 0x000fca0008000000 */
[----:B------:R-:W-:-:S04]  /*04a0*/  @UP0 USHF.R.U32.HI UR6, URZ, UR5, UR11 ;  /* 0x000000053f060299 */ /* 0x000fc8000801160b */
[----:B------:R-:W-:Y:S02]  /*04b0*/  UIMAD UR9, UR6, UR9, URZ ;  /* 0x00000009060972a4 */ /* 0x000fe4000f8e023f */
.L_x_516:
        /* <DEDUP_REMOVED lines=13> */
.L_x_514:
        /* <DEDUP_REMOVED lines=531> */
.L_x_520:
        /* <DEDUP_REMOVED lines=438> */
.L_x_518:
        /* <DEDUP_REMOVED lines=117> */
.L_x_519:
        /* <DEDUP_REMOVED lines=167> */
.L_x_517:
[----:B------:R-:W-:Y:S05]  /*53e0*/  @P1 EXIT ;  /* 0x000000000000194d */ /* 0x000fea0003800000 */
[----:B------:R-:W-:Y:S01]  /*53f0*/  ULDC.64 UR10, c[0x0][0x338] ;  /* 0x0000ce00000a7ab9 */ /* 0x000fe20000000a00 */
[----:B------:R-:W-:Y:S01]  /*5400*/  BAR.SYNC.DEFER_BLOCKING 0x1, 0x100 ;  /* 0x0044000000007b1d */ /* 0x000fe20000010000 */
[----:B------:R-:W-:Y:S01]  /*5410*/  UISETP.NE.AND UP0, UPT, UR10, 0x1, UPT ;  /* 0x000000010a00788c */ /* 0x000fe2000bf05270 */
[----:B------:R-:W-:Y:S01]  /*5420*/  ISETP.NE.AND P1, PT, R234, RZ, PT ;  /* 0x000000ffea00720c */ /* 0x000fe20003f25270 */
[----:B------:R-:W-:-:S03]  /*5430*/  UIMAD.WIDE.U32 UR18, UR14, UR11, URZ ;  /* 0x0000000b0e1272a5 */ /* 0x000fc6000f8e003f */
[----:B------:R-:W-:Y:S01]  /*5440*/  ULDC UR6, c[0x0][0x358] ;  /* 0x0000d60000067ab9 */ /* 0x000fe20000000800 */
[----:B------:R-:W-:Y:S01]  /*5450*/  BSSY B0, `(.L_x_521) ;  /* 0x000001d000007945 */ /* 0x000fe20003800000 */
[----:B------:R-:W-:Y:S02]  /*5460*/  UIMAD UR6, UR13, UR6, URZ ;  /* 0x000000060d0672a4 */ /* 0x000fe4000f8e023f */
[----:B------:R-:W-:Y:S02]  /*5470*/  ULDC UR11, c[0x0][0x2f4] ;  /* 0x0000bd00000b7ab9 */ /* 0x000fe40000000800 */
[----:B------:R-:W-:Y:S02]  /*5480*/  ULDC UR4, c[0x0][0x340] ;  /* 0x0000d00000047ab9 */ /* 0x000fe40000000800 */
[----:B------:R-:W-:Y:S02]  /*5490*/  UIMAD UR5, UR15, UR11, URZ ;  /* 0x0000000b0f0572a4 */ /* 0x000fe4000f8e023f */
[----:B------:R-:W-:-:S02]  /*54a0*/  UMOV UR9, UR14 ;  /* 0x0000000e00097c82 */ /* 0x000fc40008000000 */
[----:B------:R-:W-:Y:S02]  /*54b0*/  UIMAD UR11, UR6, UR11, URZ ;  /* 0x0000000b060b72a4 */ /* 0x000fe4000f8e023f */
[----:B------:R-:W-:Y:S02]  /*54c0*/  @UP0 USHF.R.U32.HI UR9, URZ, UR4, UR19 ;  /* 0x000000043f090299 */ /* 0x000fe40008011613 */
[----:B------:R-:W-:Y:S02]  /*54d0*/  USHF.R.S32.HI UR4, URZ, 0x1f, UR5 ;  /* 0x0000001f3f047899 */ /* 0x000fe40008011405 */
[----:B------:R-:W-:Y:S02]  /*54e0*/  USHF.R.S32.HI UR7, URZ, 0x1f, UR11 ;  /* 0x0000001f3f077899 */ /* 0x000fe4000801140b */
[----:B------:R-:W-:Y:S02]  /*54f0*/  USHF.R.S32.HI UR8, URZ, 0x1f, UR9 ;  /* 0x0000001f3f087899 */ /* 0x000fe40008011409 */
[----:B------:R-:W-:-:S04]  /*5500*/  UIADD3 UR11, UP1, UP0, UR11, UR5, UR9 ;  /* 0x000000050b0b7290 */ /* 0x000fc8000f83e009 */
[----:B------:R-:W-:Y:S02]  /*5510*/  UIADD3.X UR7, UR7, UR4, UR8, UP1, UP0 ;  /* 0x0000000407077290 */ /* 0x000fe40008fe0408 */
[----:B------:R-:W-:Y:S02]  /*5520*/  USHF.L.U32 UR6, UR11, 0x2, URZ ;  /* 0x000000020b067899 */ /* 0x000fe4000800063f */
[----:B------:R-:W-:Y:S02]  /*5530*/  ULDC.64 UR4, c[0x0][0x350] ;  /* 0x0000d40000047ab9 */ /* 0x000fe40000000a00 */
[----:B------:R-:W-:Y:S02]  /*5540*/  USHF.L.U64.HI UR7, UR11, 0x2, UR7 ;  /* 0x000000020b077899 */ /* 0x000fe40008010207 */
[----:B------:R-:W-:Y:S02]  /*5550*/  UIADD3 UR4, UP0, UR6, UR4, URZ ;  /* 0x0000000406047290 */ /* 0x000fe4000ff1e03f */
[----:B------:R-:W-:-:S02]  /*5560*/  UIADD3 UR11, -UR9, URZ, URZ ;  /* 0x0000003f090b7290 */ /* 0x000fc4000fffe13f */
[----:B------:R-:W-:Y:S02]  /*5570*/  UIADD3.X UR5, UR7, UR5, URZ, UP0, !UPT ;  /* 0x0000000507057290 */ /* 0x000fe400087fe43f */
[----:B------:R-:W-:Y:S01]  /*5580*/  UIMAD UR11, UR11, UR10, UR14 ;  /* 0x0000000a0b0b72a4 */ /* 0x000fe2000f8e020e */
[----:B-1----:R-:W-:Y:S01]  /*5590*/  IMAD.U32 R4, RZ, RZ, UR4 ;  /* 0x00000004ff047e24 */ /* 0x002fe2000f8e00ff */
[----:B------:R-:W-:Y:S02]  /*55a0*/  USHF.R.S32.HI UR10, URZ, 0x1f, UR15 ;  /* 0x0000001f3f0a7899 */ /* 0x000fe4000801140f */
[----:B------:R-:W-:Y:S01]  /*55b0*/  MOV R5, UR5 ;  /* 0x0000000500057c02 */ /* 0x000fe20008000f00 */
[----:B------:R-:W-:Y:S05]  /*55c0*/  @P1 BRA `(.L_x_522) ;  /* 0x0000005000001947 */ /* 0x000fea0003800000 */
.L_x_523:
[----:B------:R-:W2:Y:S01]  /*55d0*/  LDG.E.STRONG.GPU R0, [R4.64] ;  /* 0x0000001004007981 */ /* 0x000ea2000c1ef900 */
[----:B------:R-:W-:Y:S01]  /*55e0*/  YIELD ;  /* 0x0000000000007946 */ /* 0x000fe20003800000 */
[----:B--2---:R-:W-:Y:S01]  /*55f0*/  ISETP.NE.AND P0, PT, R0, UR11, PT ;  /* 0x0000000b00007c0c */ /* 0x004fe2000bf05270 */
[----:B------:R-:W-:-:S12]  /*5600*/  CCTL.IVALL ;  /* 0x00000000ff00798f */ /* 0x000fd80002000000 */
[----:B------:R-:W-:Y:S05]  /*5610*/  @P0 BRA `(.L_x_523) ;  /* 0xffffffb000000947 */ /* 0x000fea000383ffff */
.L_x_522:
[----:B------:R-:W-:Y:S05]  /*5620*/  BSYNC B0 ;  /* 0x0000000000007941 */ /* 0x000fea0003800000 */
.L_x_521:
[----:B------:R-:W-:Y:S01]  /*5630*/  MOV R10, 0xffffffff ;  /* 0xffffffff000a7802 */ /* 0x000fe20000000f00 */
[----:B------:R-:W-:Y:S05]  /*5640*/  BRA.CONV ~URZ, `(.L_x_524) ;  /* 0x000000237f007947 */ /* 0x000fea000b800000 */
[----:B------:R-:W-:Y:S02]  /*5650*/  MOV R2, 0x5670 ;  /* 0x0000567000027802 */ /* 0x000fe40000000f00 */
[----:B------:R-:W-:Y:S05]  /*5660*/  CALL.REL.NOINC `($__internal_4_$__cuda_sm70_warpsync) ;  /* 0x00000b3000007944 */ /* 0x000fea0003c00000 */
.L_x_524:
[----:B------:R-:W-:Y:S01]  /*5670*/  UIMAD UR4, UR13, 0x3000, URZ ;  /* 0x000030000d0478a4 */ /* 0x000fe2000f8e023f */
        /* <DEDUP_REMOVED lines=14> */
[----:B------:R-:W-:-:S05]  /*5760*/  IMAD.WIDE.U32 R6, R6, c[0x0][0x330], R2 ;  /* 0x0000cc0006067a25 */ /* 0x000fca00078e0002 */
        /* <DEDUP_REMOVED lines=53> */
[----:B------:R-:W-:Y:S05]  /*5ac0*/  CALL.REL.NOINC `($__internal_4_$__cuda_sm70_warpsync) ;  /* 0x000006d000007944 */ /* 0x000fea0003c00000 */
.L_x_525:
        /* <DEDUP_REMOVED lines=12> */
.L_x_527:
[----:B------:R-:W-:Y:S05]  /*5b90*/  BSYNC B0 ;  /* 0x0000000000007941 */ /* 0x000fea0003800000 */
.L_x_526:
[----:B------:R-:W-:Y:S01]  /*5ba0*/  ULDC.64 UR4, c[0x0][0x348] ;  /* 0x0000d20000047ab9 */ /* 0x000fe20000000a00 */
[----:B------:R-:W-:Y:S01]  /*5bb0*/  BSSY B0, `(.L_x_528) ;  /* 0x000000b000007945 */ /* 0x000fe20003800000 */
[----:B------:R-:W-:-:S04]  /*5bc0*/  UIADD3 UR4, UP0, UR6, UR4, URZ ;  /* 0x0000000406047290 */ /* 0x000fc8000ff1e03f */
[----:B------:R-:W-:Y:S02]  /*5bd0*/  UIADD3.X UR5, UR7, UR5, URZ, UP0, !UPT ;  /* 0x0000000507057290 */ /* 0x000fe400087fe43f */
[----:B--2---:R-:W-:-:S04]  /*5be0*/  MOV R4, UR4 ;  /* 0x0000000400047c02 */ /* 0x004fc80008000f00 */
[----:B------:R-:W-:Y:S01]  /*5bf0*/  MOV R5, UR5 ;  /* 0x0000000500057c02 */ /* 0x000fe20008000f00 */
[----:B------:R-:W-:Y:S05]  /*5c00*/  @P1 BRA `(.L_x_529) ;  /* 0x0000005000001947 */ /* 0x000fea0003800000 */
.L_x_530:
[----:B------:R-:W2:Y:S01]  /*5c10*/  LDG.E.STRONG.GPU R0, [R4.64] ;  /* 0x0000001004007981 */ /* 0x000ea2000c1ef900 */
[----:B------:R-:W-:Y:S01]  /*5c20*/  YIELD ;  /* 0x0000000000007946 */ /* 0x000fe20003800000 */
[----:B--2---:R-:W-:Y:S01]  /*5c30*/  ISETP.NE.AND P0, PT, R0, UR11, PT ;  /* 0x0000000b00007c0c */ /* 0x004fe2000bf05270 */
[----:B------:R-:W-:-:S12]  /*5c40*/  CCTL.IVALL ;  /* 0x00000000ff00798f */ /* 0x000fd80002000000 */
[----:B------:R-:W-:Y:S05]  /*5c50*/  @P0 BRA `(.L_x_530) ;  /* 0xffffffb000000947 */ /* 0x000fea000383ffff */
.L_x_529:
[----:B------:R-:W-:Y:S05]  /*5c60*/  BSYNC B0 ;  /* 0x0000000000007941 */ /* 0x000fea0003800000 */
.L_x_528:
[----:B------:R-:W-:Y:S05]  /*5c70*/  BRA.CONV ~URZ, `(.L_x_531) ;  /* 0x000000237f007947 */ /* 0x000fea000b800000 */
[----:B-1----:R-:W-:Y:S02]  /*5c80*/  MOV R2, 0x5ca0 ;  /* 0x00005ca000027802 */ /* 0x002fe40000000f00 */
[----:B------:R-:W-:Y:S05]  /*5c90*/  CALL.REL.NOINC `($__internal_4_$__cuda_sm70_warpsync) ;  /* 0x0000050000007944 */ /* 0x000fea0003c00000 */
.L_x_531:
[----:B------:R-:W-:Y:S01]  /*5ca0*/  ULDC.64 UR4, c[0x0][0x300] ;  /* 0x0000c00000047ab9 */ /* 0x000fe20000000a00 */
[----:B-1----:R-:W-:Y:S01]  /*5cb0*/  MOV R3, R9 ;  /* 0x0000000900037202 */ /* 0x002fe20000000f00 */
[----:B------:R-:W-:Y:S01]  /*5cc0*/  UIMAD UR4, UR8, UR4, URZ ;  /* 0x00000004080472a4 */ /* 0x000fe2000f8e023f */
[----:B------:R-:W-:Y:S02]  /*5cd0*/  IMAD.U32 R0, RZ, RZ, UR9 ;  /* 0x00000009ff007e24 */ /* 0x000fe4000f8e00ff */
[----:B------:R-:W-:Y:S01]  /*5ce0*/  IMAD.MOV.U32 R2, RZ, RZ, R8 ;  /* 0x000000ffff027224 */ /* 0x000fe200078e0008 */
[----:B------:R-:W-:Y:S01]  /*5cf0*/  UIMAD UR12, UR9, UR5, UR4 ;  /* 0x00000005090c72a4 */ /* 0x000fe2000f8e0204 */
[----:B------:R-:W-:Y:S02]  /*5d00*/  IMAD.U32 R6, RZ, RZ, UR15 ;  /* 0x0000000fff067e24 */ /* 0x000fe4000f8e00ff */
[----:B------:R-:W-:Y:S01]  /*5d10*/  IMAD.WIDE.U32 R2, R0, c[0x0][0x300], R2 ;  /* 0x0000c00000027a25 */ /* 0x000fe200078e0002 */
[----:B------:R-:W-:-:S02]  /*5d20*/  ULDC.64 UR4, c[0x0][0x308] ;  /* 0x0000c20000047ab9 */ /* 0x000fc40000000a00 */
[----:B------:R-:W-:Y:S02]  /*5d30*/  UIMAD UR4, UR10, UR4, URZ ;  /* 0x000000040a0472a4 */ /* 0x000fe4000f8e023f */
[----:B------:R-:W-:Y:S02]  /*5d40*/  IADD3 R3, R3, UR12, RZ ;  /* 0x0000000c03037c10 */ /* 0x000fe4000fffe0ff */
[----:B------:R-:W-:-:S03]  /*5d50*/  UIMAD UR4, UR15, UR5, UR4 ;  /* 0x000000050f0472a4 */ /* 0x000fc6000f8e0204 */
        /* <DEDUP_REMOVED lines=56> */
.L_x_532:
        /* <DEDUP_REMOVED lines=12> */
        .weak           $__internal_4_$__cuda_sm70_warpsync
        .type           $__internal_4_$__cuda_sm70_warpsync,@function
        .size           $__internal_4_$__cuda_sm70_warpsync,(.L_x_1394 - $__internal_4_$__cuda_sm70_warpsync)
$__internal_4_$__cuda_sm70_warpsync:
[----:B------:R-:W-:Y:S01]  /*61a0*/  MOV R3, 0x0 ;  /* 0x0000000000037802 */ /* 0x000fe20000000f00 */
[----:B------:R-:W-:Y:S04]  /*61b0*/  WARPSYNC R10 ;  /* 0x0000000a00007348 */ /* 0x000fe80003800000 */
[----:B------:R-:W-:Y:S05]  /*61c0*/  RET.REL.NODEC R2 `(_ZN7cutlass13device_kernelIN5flash19enable_sm80_to_sm89INS1_16FlashAttnBwdSm80INS1_25CollectiveMainloopBwdSm80ILi1ELi1EN4cute5tupleIJNS5_1CILi64EEES8_NS7_ILi192EEEEEENS_6half_tEfNS_4arch4Sm80ELb1ELb0ELb0ELb0ELb1ELb0ELb0ELb0ELi2ELi2ELi2ELi2ELb1EEENS1_24CollectiveEpilogueBwdGQAISA_fSD_Li256ELb0ELb1EEENS1_25SingleTileBwdLPTSchedulerILb0ELi64ELb1EEEEEEEEEvNT_6ParamsE) ;  /* 0xffff9e3002007950 */ /* 0x000fea0003c3ffff */
.L_x_533:
        /* <DEDUP_REMOVED lines=11> */
.L_x_1394:


//--------------------- .text._ZN7cutlass13device_kernelIN5flash19enable_sm80_to_sm89INS1_16FlashAttnBwdSm80INS1_25CollectiveMainloopBwdSm80ILi1ELi1EN4cute5tupleIJNS5_1CILi64EEES8_NS7_ILi192EEEEEENS_6half_tEfNS_4arch4Sm80ELb1ELb0ELb0ELb1ELb0ELb0ELb0ELb0ELi2ELi2ELi2ELi2ELb1EEENS1_21CollectiveEpilogueBwdISA_SB_SD_Li256ELb1ELb0ELi4EEENS1_25SingleTileBwdLPTSchedulerILb1ELi64ELb0EEEEEEEEEvNT_6ParamsE --------------------------
	.section	.text._ZN7cutlass13device_kernelIN5flash19enable_sm80_to_sm89INS1_16FlashAttnBwdSm80INS1_25CollectiveMainloopBwdSm80ILi1ELi1EN4cute5tupleIJNS5_1CILi64EEES8_NS7_ILi192EEEEEENS_6half_tEfNS_4arch4Sm80ELb1ELb0ELb0ELb1ELb0ELb0ELb0ELb0ELi2ELi2ELi2ELi2ELb1EEENS1_21CollectiveEpilogueBwdISA_SB_SD_Li256ELb1ELb0ELi4EEENS1_25SingleTileBwdLPTSchedulerILb1ELi64ELb0EEEEEEEEEvNT_6ParamsE,"ax",@progbits
	.sectioninfo	@"SHI_REGISTERS=255"
	.align	128
.text._ZN7cutlass13device_kernelIN5flash19enable_sm80_to_sm89INS1_16FlashAttnBwdSm80INS1_25CollectiveMainloopBwdSm80ILi1ELi1EN4cute5tupleIJNS5_1CILi64EEES8_NS7_ILi192EEEEEENS_6half_tEfNS_4arch4Sm80ELb1ELb0ELb0ELb1ELb0ELb0ELb0ELb0ELi2ELi2ELi2ELi2ELb1EEENS1_21CollectiveEpilogueBwdISA_SB_SD_Li256ELb1ELb0ELi4EEENS1_25SingleTileBwdLPTSchedulerILb1ELi64ELb0EEEEEEEEEvNT_6ParamsE:
        .type           _ZN7cutlass13device_kernelIN5flash19enable_sm80_to_sm89INS1_16FlashAttnBwdSm80INS1_25CollectiveMainloopBwdSm80ILi1ELi1EN4cute5tupleIJNS5_1CILi64EEES8_NS7_ILi192EEEEEENS_6half_tEfNS_4arch4Sm80ELb1ELb0ELb0ELb1ELb0ELb0ELb0ELb0ELi2ELi2ELi2ELi2ELb1EEENS1_21CollectiveEpilogueBwdISA_SB_SD_Li256ELb1ELb0ELi4EEENS1_25SingleTileBwdLPTSchedulerILb1ELi64ELb0EEEEEEEEEvNT_6ParamsE,@function
        .size           _ZN7cutlass13device_kernelIN5flash19enable_sm80_to_sm89INS1_16FlashAttnBwdSm80INS1_25CollectiveMainloopBwdSm80ILi1ELi1EN4cute5tupleIJNS5_1CILi64EEES8_NS7_ILi192EEEEEENS_6half_tEfNS_4arch4Sm80ELb1ELb0ELb0ELb1ELb0ELb0ELb0ELb0ELi2ELi2ELi2ELi2ELb1EEENS1_21CollectiveEpilogueBwdISA_SB_SD_Li256ELb1ELb0ELi4EEENS1_25SingleTileBwdLPTSchedulerILb1ELi64ELb0EEEEEEEEEvNT_6ParamsE,(.L_x_1396 - _ZN7cutlass13device_kernelIN5flash19enable_sm80_to_sm89INS1_16FlashAttnBwdSm80INS1_25CollectiveMainloopBwdSm80ILi1ELi1EN4cute5tupleIJNS5_1CILi64EEES8_NS7_ILi192EEEEEENS_6half_tEfNS_4arch4Sm80ELb1ELb0ELb0ELb1ELb0ELb0ELb0ELb0ELi2ELi2ELi2ELi2ELb1EEENS1_21CollectiveEpilogueBwdISA_SB_SD_Li256ELb1ELb0ELi4EEENS1_25SingleTileBwdLPTSchedulerILb1ELi64ELb0EEEEEEEEEvNT_6ParamsE)
        .other          _ZN7cutlass13device_kernelIN5flash19enable_sm80_to_sm89INS1_16FlashAttnBwdSm80INS1_25CollectiveMainloopBwdSm80ILi1ELi1EN4cute5tupleIJNS5_1CILi64EEES8_NS7_ILi192EEEEEENS_6half_tEfNS_4arch4Sm80ELb1ELb0ELb0ELb1ELb0ELb0ELb0ELb0ELi2ELi2ELi2ELi2ELb1EEENS1_21CollectiveEpilogueBwdISA_SB_SD_Li256ELb1ELb0ELi4EEENS1_25SingleTileBwdLPTSchedulerILb1ELi64ELb0EEEEEEEEEvNT_6ParamsE,@"STO_CUDA_ENTRY STV_DEFAULT"
_ZN7cutlass13device_kernelIN5flash19enable_sm80_to_sm89INS1_16FlashAttnBwdSm80INS1_25CollectiveMainloopBwdSm80ILi1ELi1EN4cute5tupleIJNS5_1CILi64EEES8_NS7_ILi192EEEEEENS_6half_tEfNS_4arch4Sm80ELb1ELb0ELb0ELb1ELb0ELb0ELb0ELb0ELi2ELi2ELi2ELi2ELb1EEENS1_21CollectiveEpilogueBwdISA_SB_SD_Li256ELb1ELb0ELi4EEENS1_25SingleTileBwdLPTSchedulerILb1ELi64ELb0EEEEEEEEEvNT_6ParamsE:
[----:B------:R-:W-:Y:S02]  /*0000*/  MOV R1, c[0x0][0x28] ;  /* 0x00000a0000017a02 */ /* 0x000fe40000000f00 */
[----:B------:R-:W1:Y:S01]  /*0010*/  S2R R33, SR_TID.X ;  /* 0x0000000000217919 */ /* 0x000e620000002100 */
[----:B------:R-:W2:Y:S01]  /*0020*/  S2UR UR4, SR_CTAID.X ;  /* 0x00000000000479c3 */ /* 0x000ea20000002500 */
[----:B------:R-:W-:Y:S01]  /*0030*/  ULDC.64 UR20, c[0x0][0x118] ;  /* 0x0000460000147ab9 */ /* 0x000fe20000000a00 */
        /* <DEDUP_REMOVED lines=9> */
[----:B------:R-:W-:Y:S02]  /*00d0*/  @UP0 UMOV UR7, UR11 ;  /* 0x0000000b00070c82 */ /* 0x000fe40008000000 */
        /* <DEDUP_REMOVED lines=12> */
[----:B------:R-:W-:Y:S02]  /*01a0*/  @UP0 UMOV UR9, UR11 ;  /* 0x0000000b00090c82 */ /* 0x000fe40008000000 */
[----:B------:R-:W-:-:S04]  /*01b0*/  @UP0 USHF.R.U32.HI UR18, URZ, UR5, UR9 ;  /* 0x000000053f120299 */ /* 0x000fc80008011609 */
[----:B------:R-:W-:Y:S01]  /*01c0*/  UIMAD UR7, UR18, UR7, URZ ;  /* 0x00000007120772a4 */ /* 0x000fe2000f8e023f */
[----:B------:R-:W-:Y:S05]  /*01d0*/  BRA `(.L_x_536) ;  /* 0x0000008000007947 */ /* 0x000fea0003800000 */
.L_x_535:
[----:B------:R-:W-:Y:S02]  /*01e0*/  ULDC UR7, c[0x0][0x3ac] ;  /* 0x0000eb0000077ab9 */ /* 0x000fe40000000800 */
[----:B------:R-:W-:Y:S02]  /*01f0*/  UISETP.NE.AND UP0, UPT, UR7, 0x1, UPT ;  /* 0x000000010700788c */ /* 0x000fe4000bf05270 */
[----:B------:R-:W-:Y:S02]  /*0200*/  ULDC.64 UR4, c[0x0][0x3b0] ;  /* 0x0000ec0000047ab9 */ /* 0x000fe40000000a00 */
[----:B------:R-:W-:Y:S02]  /*0210*/  UIMAD.WIDE.U32 UR10, UR6, UR4, URZ ;  /* 0x00000004060a72a5 */ /* 0x000fe4000f8e003f */
[----:B------:R-:W-:-:S05]  /*0220*/  UMOV UR18, UR6 ;  /* 0x0000000600127c82 */ /* 0x000fca0008000000 */
[----:B------:R-:W-:Y:S02]  /*0230*/  @UP0 UMOV UR9, UR11 ;  /* 0x0000000b00090c82 */ /* 0x000fe40008000000 */
[----:B------:R-:W-:-:S04]  /*0240*/  @UP0 USHF.R.U32.HI UR18, URZ, UR5, UR9 ;  /* 0x000000053f120299 */ /* 0x000fc80008011609 */
[----:B------:R-:W-:-:S04]  /*0250*/  UIMAD UR7, UR18, UR7, URZ ;  /* 0x00000007120772a4 */ /* 0x000fc8000f8e023f */
.L_x_536:
[----:B------:R-:W-:Y:S01]  /*0260*/  UIADD3 UR9, UR6, -UR7, URZ ;  /* 0x8000000706097290 */ /* 0x000fe2000fffe03f */
[----:B------:R-:W-:Y:S01]  /*0270*/  ISETP.NE.U32.AND P0, PT, RZ, c[0x0][0x3e0], PT ;  /* 0x0000f800ff007a0c */ /* 0x000fe20003f05070 */
[----:B------:R-:W-:Y:S02]  /*0280*/  ULDC.64 UR4, c[0x0][0x3a8] ;  /* 0x0000ea0000047ab9 */ /* 0x000fe40000000a00 */
[----:B------:R-:W-:Y:S01]  /*0290*/  ULDC.64 UR6, c[0x0][0x3a0] ;  /* 0x0000e80000067ab9 */ /* 0x000fe20000000a00 */
[----:B------:R-:W-:Y:S01]  /*02a0*/  ISETP.NE.AND.EX P0, PT, RZ, c[0x0][0x3e4], PT, P0 ;  /* 0x0000f900ff007a0c */ /* 0x000fe20003f05300 */
[----:B------:R-:W-:Y:S02]  /*02b0*/  UISETP.NE.AND UP0, UPT, UR6, 0x1, UPT ;  /* 0x000000010600788c */ /* 0x000fe4000bf05270 */
[----:B------:R-:W-:-:S04]  /*02c0*/  UIMAD UR5, UR8, UR5, UR9 ;  /* 0x00000005080572a4 */ /* 0x000fc8000f8e0209 */
[----:B------:R-:W-:-:S03]  /*02d0*/  UIMAD.WIDE.U32 UR8, UR5, UR7, URZ ;  /* 0x00000007050872a5 */ /* 0x000fc6000f8e003f */
[----:B------:R-:W-:-:S04]  /*02e0*/  UMOV UR16, UR5 ;  /* 0x0000000500107c82 */ /* 0x000fc80008000000 */
[----:B------:R-:W-:Y:S02]  /*02f0*/  @UP0 UMOV UR7, UR9 ;  /* 0x0000000900070c82 */ /* 0x000fe40008000000 */
[----:B------:R-:W-:-:S04]  /*0300*/  @UP0 USHF.R.U32.HI UR16, URZ, UR4, UR7 ;  /* 0x000000043f100299 */ /* 0x000fc80008011607 */
[----:B------:R-:W-:-:S04]  /*0310*/  UIADD3 UR17, -UR16, URZ, URZ ;  /* 0x0000003f10117290 */ /* 0x000fc8000fffe13f */
[----:B------:R-:W-:Y:S01]  /*0320*/  UIMAD UR17, UR17, UR6, UR5 ;  /* 0x00000006111172a4 */ /* 0x000fe2000f8e0205 */
[----:B------:R-:W-:Y:S05]  /*0330*/  @!P0 BRA `(.L_x_537) ;  /* 0x0000008000008947 */ /* 0x000fea0003800000 */
[----:B------:R-:W-:Y:S02]  /*0340*/  UMOV UR4, 0x4 ;  /* 0x0000000400047882 */ /* 0x000fe40000000000 */
[----:B------:R-:W-:Y:S02]  /*0350*/  ULDC.64 UR6, c[0x0][0x3e0] ;  /* 0x0000f80000067ab9 */ /* 0x000fe40000000a00 */
[----:B------:R-:W-:-:S06]  /*0360*/  UIMAD.WIDE UR4, UR16, UR4, UR6 ;  /* 0x00000004100472a5 */ /* 0x000fcc000f8e0206 */
[----:B------:R-:W-:Y:S02]  /*0370*/  MOV R2, UR4 ;  /* 0x0000000400027c02 */ /* 0x000fe40008000f00 */
[----:B------:R-:W-:-:S05]  /*0380*/  MOV R3, UR5 ;  /* 0x0000000500037c02 */ /* 0x000fca0008000f00 */
[----:B------:R-:W2:Y:S02]  /*0390*/  LDG.E R0, [R2.64] ;  /* 0x0000001402007981 */ /* 0x000ea4000c1e1900 */
[----:B--2---:R1:W2:Y:S02]  /*03a0*/  R2UR UR5, R0 ;  /* 0x00000000000573c2 */ /* 0x0042a400000e0000 */
[----:B-12---:R-:W-:Y:S05]  /*03b0*/  BRA `(.L_x_538) ;  /* 0x000000f000007947 */ /* 0x006fea0003800000 */
.L_x_537:
[----:B------:R-:W-:-:S04]  /*03c0*/  ISETP.NE.U32.AND P0, PT, RZ, c[0x0][0x3d8], PT ;  /* 0x0000f600ff007a0c */ /* 0x000fc80003f05070 */
[----:B------:R-:W-:-:S13]  /*03d0*/  ISETP.NE.AND.EX P0, PT, RZ, c[0x0][0x3dc], PT, P0 ;  /* 0x0000f700ff007a0c */ /* 0x000fda0003f05300 */
[----:B------:R-:W-:Y:S05]  /*03e0*/  @!P0 BRA `(.L_x_539) ;  /* 0x000000b000008947 */ /* 0x000fea0003800000 */
[----:B------:R-:W-:Y:S02]  /*03f0*/  UMOV UR4, 0x4 ;  /* 0x0000000400047882 */ /* 0x000fe40000000000 */
[----:B------:R-:W-:Y:S02]  /*0400*/  ULDC.64 UR6, c[0x0][0x3d8] ;  /* 0x0000f60000067ab9 */ /* 0x000fe40000000a00 */
[----:B------:R-:W-:-:S06]  /*0410*/  UIMAD.WIDE UR4, UR16, UR4, UR6 ;  /* 0x00000004100472a5 */ /* 0x000fcc000f8e0206 */
[----:B------:R-:W-:Y:S02]  /*0420*/  MOV R2, UR4 ;  /* 0x0000000400027c02 */ /* 0x000fe40008000f00 */
[----:B------:R-:W-:-:S05]  /*0430*/  MOV R3, UR5 ;  /* 0x0000000500037c02 */ /* 0x000fca0008000f00 */
[----:B------:R-:W2:Y:S04]  /*0440*/  LDG.E R4, [R2.64] ;  /* 0x0000001402047981 */ /* 0x000ea8000c1e1900 */
[----:B------:R-:W3:Y:S01]  /*0450*/  LDG.E R0, [R2.64+0x4] ;  /* 0x0000041402007981 */ /* 0x000ee2000c1e1900 */
[----:B--2---:R-:W1:Y:S08]  /*0460*/  R2UR UR5, R4 ;  /* 0x00000000040573c2 */ /* 0x004e7000000e0000 */
[----:B---3--:R-:W1:Y:S02]  /*0470*/  R2UR UR4, R0 ;  /* 0x00000000000473c2 */ /* 0x008e6400000e0000 */
[----:B-1----:R-:W-:Y:S01]  /*0480*/  UIADD3 UR5, -UR5, UR4, URZ ;  /* 0x0000000405057290 */ /* 0x002fe2000fffe13f */
[----:B------:R-:W-:Y:S05]  /*0490*/  BRA `(.L_x_538) ;  /* 0x0000001000007947 */ /* 0x000fea0003800000 */
.L_x_539:
[----:B------:R-:W-:Y:S02]  /*04a0*/  ULDC UR5, c[0x0][0x3d4] ;  /* 0x0000f50000057ab9 */ /* 0x000fe40000000800 */
.L_x_538:
[----:B------:R-:W-:-:S04]  /*04b0*/  UIADD3 UR5, UR5, 0x3f, URZ ;  /* 0x0000003f05057890 */ /* 0x000fc8000fffe03f */
[----:B------:R-:W-:-:S04]  /*04c0*/  USHF.R.S32.HI UR4, URZ, 0x1f, UR5 ;  /* 0x0000001f3f047899 */ /* 0x000fc80008011405 */
[----:B------:R-:W-:-:S04]  /*04d0*/  ULEA.HI UR4, UR4, UR5, URZ, 0x6 ;  /* 0x0000000504047291 */ /* 0x000fc8000f8f303f */
[----:B------:R-:W-:-:S04]  /*04e0*/  USHF.R.S32.HI UR4, URZ, 0x6, UR4 ;  /* 0x000000063f047899 */ /* 0x000fc80008011404 */
[----:B------:R-:W-:-:S04]  /*04f0*/  UISETP.GE.AND UP0, UPT, UR18, UR4, UPT ;  /* 0x000000041200728c */ /* 0x000fc8000bf06270 */
[----:B------:R-:W-:Y:S01]  /*0500*/  USEL UR16, UR16, 0xffffffff, !UP0 ;  /* 0xffffffff10107887 */ /* 0x000fe2000c000000 */
[----:B------:R-:W-:Y:S05]  /*0510*/  BRA `(.L_x_540) ;  /* 0x0000049000007947 */ /* 0x000fea0003800000 */
.L_x_534:
        /* <DEDUP_REMOVED lines=22> */
.L_x_541:
        /* <DEDUP_REMOVED lines=8> */
.L_x_542:
        /* <DEDUP_REMOVED lines=22> */
.L_x_543:
        /* <DEDUP_REMOVED lines=14> */
.L_x_545:
[----:B------:R-:W-:Y:S02]  /*0940*/  ULDC UR5, c[0x0][0x3d4] ;  /* 0x0000f50000057ab9 */ /* 0x000fe40000000800 */
.L_x_544:
[----:B------:R-:W-:-:S04]  /*0950*/  UIADD3 UR5, UR5, 0x3f, URZ ;  /* 0x0000003f05057890 */ /* 0x000fc8000fffe03f */
[----:B------:R-:W-:-:S04]  /*0960*/  USHF.R.S32.HI UR4, URZ, 0x1f, UR5 ;  /* 0x0000001f3f047899 */ /* 0x000fc80008011405 */
[----:B------:R-:W-:-:S04]  /*0970*/  ULEA.HI UR4, UR4, UR5, URZ, 0x6 ;  /* 0x0000000504047291 */ /* 0x000fc8000f8f303f */
[----:B------:R-:W-:-:S04]  /*0980*/  USHF.R.S32.HI UR4, URZ, 0x6, UR4 ;  /* 0x000000063f047899 */ /* 0x000fc80008011404 */
[----:B------:R-:W-:-:S04]  /*0990*/  UISETP.GE.AND UP0, UPT, UR18, UR4, UPT ;  /* 0x000000041200728c */ /* 0x000fc8000bf06270 */
[----:B------:R-:W-:-:S06]  /*09a0*/  USEL UR16, UR16, 0xffffffff, !UP0 ;  /* 0xffffffff10107887 */ /* 0x000fcc000c000000 */
.L_x_540:
[----:B------:R-:W-:-:S13]  /*09b0*/  ISETP.LE.AND P0, PT, RZ, UR16, PT ;  /* 0x00000010ff007c0c */ /* 0x000fda000bf03270 */
[----:B------:R-:W-:Y:S05]  /*09c0*/  @!P0 EXIT ;  /* 0x000000000000894d */ /* 0x000fea0003800000 */
[----:B------:R-:W-:Y:S02]  /*09d0*/  ULDC.64 UR4, c[0x0][0x2c8] ;  /* 0x0000b20000047ab9 */ /* 0x000fe40000000a00 */
[----:B------:R-:W-:Y:S02]  /*09e0*/  UISETP.NE.U32.AND UP2, UPT, URZ, UR4, UPT ;  /* 0x000000043f00728c */ /* 0x000fe4000bf45070 */
[----:B------:R-:W-:Y:S02]  /*09f0*/  UMOV UR6, 0x4 ;  /* 0x0000000400067882 */ /* 0x000fe40000000000 */
[----:B------:R-:W-:Y:S02]  /*0a00*/  UISETP.NE.AND.EX UP2, UPT, URZ, UR5, UPT, UP2 ;  /* 0x000000053f00728c */ /* 0x000fe4000bf45320 */
[----:B------:R-:W-:Y:S02]  /*0a10*/  ULDC.64 UR8, c[0x0][0x2c8] ;  /* 0x0000b20000087ab9 */ /* 0x000fe40000000a00 */
[----:B------:R-:W-:-:S02]  /*0a20*/  UIMAD.WIDE UR8, UR16, UR6, UR8 ;  /* 0x00000006100872a5 */ /* 0x000fc4000f8e0208 */
[----:B------:R-:W-:Y:S01]  /*0a30*/  PLOP3.LUT P2, PT, PT, PT, UP2, 0x80, 0x0 ;  /* 0x000000000000781c */ /* 0x000fe20003f4f028 */
[----:B------:R-:W-:Y:S02]  /*0a40*/  ULDC.64 UR4, c[0x0][0x2d8] ;  /* 0x0000b60000047ab9 */ /* 0x000fe40000000a00 */
[----:B------:R-:W-:Y:S01]  /*0a50*/  UISETP.NE.U32.AND UP0, UPT, URZ, UR4, UPT ;  /* 0x000000043f00728c */ /* 0x000fe2000bf05070 */
[----:B------:R-:W-:Y:S02]  /*0a60*/  IMAD.U32 R6, RZ, RZ, UR8 ;  /* 0x00000008ff067e24 */ /* 0x000fe4000f8e00ff */
[----:B------:R-:W-:Y:S01]  /*0a70*/  IMAD.U32 R7, RZ, RZ, UR9 ;  /* 0x00000009ff077e24 */ /* 0x000fe2000f8e00ff */
[----:B------:R-:W-:-:S06]  /*0a80*/  UISETP.NE.AND.EX UP0, UPT, URZ, UR5, UPT, UP0 ;  /* 0x000000053f00728c */ /* 0x000fcc000bf05300 */
[----:B------:R-:W2:Y:S01]  /*0a90*/  @P2 LDG.E R4, [R6.64] ;  /* 0x0000001406042981 */ /* 0x000ea2000c1e1900 */
[----:B------:R-:W-:Y:S01]  /*0aa0*/  ULDC.64 UR4, c[0x0][0x2d8] ;  /* 0x0000b60000047ab9 */ /* 0x000fe20000000a00 */
[----:B------:R-:W-:-:S03]  /*0ab0*/  PLOP3.LUT P0, PT, PT, PT, UP0, 0x80, 0x0 ;  /* 0x000000000000781c */ /* 0x000fc60003f0f008 */
[----:B------:R-:W-:-:S06]  /*0ac0*/  @UP0 UIMAD.WIDE UR4, UR16, UR6, UR4 ;  /* 0x00000006100402a5 */ /* 0x000fcc000f8e0204 */
[----:B------:R-:W-:Y:S01]  /*0ad0*/  MOV R2, UR4 ;  /* 0x0000000400027c02 */ /* 0x000fe20008000f00 */
[----:B------:R-:W-:Y:S01]  /*0ae0*/  IMAD.U32 R3, RZ, RZ, UR5 ;  /* 0x00000005ff037e24 */ /* 0x000fe2000f8e00ff */
[----:B------:R-:W-:Y:S02]  /*0af0*/  ULDC.64 UR4, c[0x0][0x2d0] ;  /* 0x0000b40000047ab9 */ /* 0x000fe40000000a00 */
[----:B------:R-:W-:Y:S01]  /*0b00*/  UISETP.NE.U32.AND UP1, UPT, URZ, UR4, UPT ;  /* 0x000000043f00728c */ /* 0x000fe2000bf25070 */
[----:B------:R-:W-:Y:S01]  /*0b10*/  MOV R5, RZ ;  /* 0x000000ff00057202 */ /* 0x000fe20000000f00 */
[----:B------:R1:W3:Y:S01]  /*0b20*/  @P0 LDG.E R0, [R2.64] ;  /* 0x0000001402000981 */ /* 0x0002e2000c1e1900 */
[----:B------:R-:W-:Y:S01]  /*0b30*/  IMAD.MOV.U32 R8, RZ, RZ, RZ ;  /* 0x000000ffff087224 */ /* 0x000fe200078e00ff */
[----:B------:R-:W-:-:S03]  /*0b40*/  UISETP.NE.AND.EX UP1, UPT, URZ, UR5, UPT, UP1 ;  /* 0x000000053f00728c */ /* 0x000fc6000bf25310 */
[----:B------:R-:W-:Y:S01]  /*0b50*/  ULDC.64 UR4, c[0x0][0x2d0] ;  /* 0x0000b40000047ab9 */ /* 0x000fe20000000a00 */
[----:B------:R4:W5:Y:S01]  /*0b60*/  @P2 LDG.E R5, [R6.64] ;  /* 0x0000001406052981 */ /* 0x000962000c1e1900 */
[----:B------:R-:W-:Y:S01]  /*0b70*/  UIMAD.WIDE UR4, UR16, UR6, UR4 ;  /* 0x00000006100472a5 */ /* 0x000fe2000f8e0204 */
[----:B------:R-:W-:-:S05]  /*0b80*/  PLOP3.LUT P1, PT, PT, PT, UP1, 0x80, 0x0 ;  /* 0x000000000000781c */ /* 0x000fca0003f2f018 */
[----:B-1----:R-:W-:Y:S01]  /*0b90*/  MOV R2, UR4 ;  /* 0x0000000400027c02 */ /* 0x002fe20008000f00 */
[----:B------:R-:W-:-:S07]  /*0ba0*/  IMAD.U32 R3, RZ, RZ, UR5 ;  /* 0x00000005ff037e24 */ /* 0x000fce000f8e00ff */
[----:B------:R4:W5:Y:S01]  /*0bb0*/  @P1 LDG.E R8, [R2.64] ;  /* 0x0000001402081981 */ /* 0x000962000c1e1900 */
[----:B------:R-:W-:Y:S02]  /*0bc0*/  ULDC UR15, c[0x0][0x168] ;  /* 0x00005a00000f7ab9 */ /* 0x000fe40000000800 */
[----:B------:R-:W-:Y:S02]  /*0bd0*/  UMOV UR22, URZ ;  /* 0x0000003f00167c82 */ /* 0x000fe40008000000 */
[----:B------:R-:W-:Y:S01]  /*0be0*/  ULDC UR14, c[0x0][0x198] ;  /* 0x00006600000e7ab9 */ /* 0x000fe20000000800 */
[----:B--2---:R-:W1:Y:S02]  /*0bf0*/  @P2 R2UR UR5, R4 ;  /* 0x00000000040523c2 */ /* 0x004e6400000e0000 */
[----:B-1----:R-:W-:-:S04]  /*0c00*/  @UP2 ULEA UR5, UR16, UR5, 0x6 ;  /* 0x0000000510052291 */ /* 0x002fc8000f8e303f */
[----:B------:R-:W-:-:S04]  /*0c10*/  @UP2 USHF.R.S32.HI UR4, URZ, 0x1f, UR5 ;  /* 0x0000001f3f042899 */ /* 0x000fc80008011405 */
[----:B------:R-:W-:Y:S01]  /*0c20*/  @UP2 ULEA.HI UR4, UR4, UR5, URZ, 0x6 ;  /* 0x0000000504042291 */ /* 0x000fe2000f8f303f */
[----:B---3--:R4:W1:Y:S03]  /*0c30*/  @P0 R2UR UR15, R0 ;  /* 0x00000000000f03c2 */ /* 0x00886600000e0000 */
[----:B------:R-:W-:Y:S01]  /*0c40*/  @UP2 ULOP3.LUT UR22, UR4, 0xffffffc0, URZ, 0xc0, !UPT ;  /* 0xffffffc004162892 */ /* 0x000fe2000f8ec03f */
[----:B-1--4-:R-:W-:Y:S06]  /*0c50*/  @P0 BRA `(.L_x_546) ;  /* 0x0000006000000947 */ /* 0x012fec0003800000 */
[----:B------:R-:W-:Y:S05]  /*0c60*/  @!P2 BRA `(.L_x_546) ;  /* 0x000000500000a947 */ /* 0x000fea0003800000 */
[----:B------:R-:W2:Y:S04]  /*0c70*/  LDG.E R4, [R6.64] ;  /* 0x0000001406047981 */ /* 0x000ea8000c1e1900 */
[----:B------:R-:W3:Y:S01]  /*0c80*/  LDG.E R0, [R6.64+0x4] ;  /* 0x0000041406007981 */ /* 0x000ee2000c1e1900 */
[----:B--2---:R-:W1:Y:S08]  /*0c90*/  R2UR UR15, R4 ;  /* 0x00000000040f73c2 */ /* 0x004e7000000e0000 */
[----:B---3--:R-:W1:Y:S02]  /*0ca0*/  R2UR UR4, R0 ;  /* 0x00000000000473c2 */ /* 0x008e6400000e0000 */
[----:B-1----:R-:W-:-:S06]  /*0cb0*/  UIADD3 UR15, -UR15, UR4, URZ ;  /* 0x000000040f0f7290 */ /* 0x002fcc000fffe13f */
.L_x_546:
[----:B------:R-:W-:-:S04]  /*0cc0*/  ISETP.NE.U32.AND P0, PT, RZ, c[0x0][0x2e0], PT ;  /* 0x0000b800ff007a0c */ /* 0x000fc80003f05070 */
[----:B------:R-:W-:-:S13]  /*0cd0*/  ISETP.NE.AND.EX P0, PT, RZ, c[0x0][0x2e4], PT, P0 ;  /* 0x0000b900ff007a0c */ /* 0x000fda0003f05300 */
[----:B------:R-:W-:Y:S05]  /*0ce0*/  @!P0 BRA `(.L_x_547) ;  /* 0x0000007000008947 */ /* 0x000fea0003800000 */
[----:B------:R-:W-:Y:S02]  /*0cf0*/  ULDC.64 UR4, c[0x0][0x2e0] ;  /* 0x0000b80000047ab9 */ /* 0x000fe40000000a00 */
[----:B------:R-:W-:-:S06]  /*0d00*/  UIMAD.WIDE UR4, UR16, UR6, UR4 ;  /* 0x00000006100472a5 */ /* 0x000fcc000f8e0204 */
[----:B------:R-:W-:Y:S02]  /*0d10*/  MOV R2, UR4 ;  /* 0x0000000400027c02 */ /* 0x000fe40008000f00 */
[----:B------:R-:W-:-:S05]  /*0d20*/  MOV R3, UR5 ;  /* 0x0000000500037c02 */ /* 0x000fca0008000f00 */
[----:B------:R-:W2:Y:S02]  /*0d30*/  LDG.E R0, [R2.64] ;  /* 0x0000001402007981 */ /* 0x000ea4000c1e1900 */
[----:B--2---:R1:W2:Y:S02]  /*0d40*/  R2UR UR14, R0 ;  /* 0x00000000000e73c2 */ /* 0x0042a400000e0000 */
[----:B-12---:R-:W-:Y:S05]  /*0d50*/  BRA `(.L_x_548) ;  /* 0x0000006000007947 */ /* 0x006fea0003800000 */
.L_x_547:
[----:B------:R-:W-:Y:S05]  /*0d60*/  @!P1 BRA `(.L_x_548) ;  /* 0x0000005000009947 */ /* 0x000fea0003800000 */
[----:B------:R1:W2:Y:S04]  /*0d70*/  LDG.E R0, [R2.64] ;  /* 0x0000001402007981 */ /* 0x0002a8000c1e1900 */
[----:B-1----:R-:W3:Y:S01]  /*0d80*/  LDG.E R2, [R2.64+0x4] ;  /* 0x0000041402027981 */ /* 0x002ee2000c1e1900 */
[----:B--2---:R-:W1:Y:S08]  /*0d90*/  R2UR UR14, R0 ;  /* 0x00000000000e73c2 */ /* 0x004e7000000e0000 */
[----:B---3--:R-:W1:Y:S02]  /*0da0*/  R2UR UR4, R2 ;  /* 0x00000000020473c2 */ /* 0x008e6400000e0000 */
[----:B-1----:R-:W-:-:S06]  /*0db0*/  UIADD3 UR14, -UR14, UR4, URZ ;  /* 0x000000040e0e7290 */ /* 0x002fcc000fffe13f */
.L_x_548:
[----:B------:R-:W-:Y:S01]  /*0dc0*/  USHF.L.U32 UR9, UR18, 0x6, URZ ;  /* 0x0000000612097899 */ /* 0x000fe2000800063f */
[----:B------:R-:W-:Y:S01]  /*0dd0*/  PLOP3.LUT P1, PT, PT, PT, PT, 0x80, 0x0 ;  /* 0x000000000000781c */ /* 0x000fe20003f2f070 */
[----:B------:R-:W-:Y:S01]  /*0de0*/  ULDC UR4, c[0x0][0x2a4] ;  /* 0x0000a90000047ab9 */ /* 0x000fe20000000800 */
[----:B------:R-:W-:Y:S01]  /*0df0*/  CS2R R126, SRZ ;  /* 0x00000000007e7805 */ /* 0x000fe2000001ff00 */
[----:B------:R-:W-:Y:S01]  /*0e00*/  UIADD3 UR6, UR9, UR15, -UR14 ;  /* 0x0000000f09067290 */ /* 0x000fe2000fffe80e */
[----:B------:R-:W-:Y:S01]  /*0e10*/  CS2R R124, SRZ ;  /* 0x00000000007c7805 */ /* 0x000fe2000001ff00 */
[----:B------:R-:W-:Y:S01]  /*0e20*/  UIADD3 UR5, UR15, 0x3f, URZ ;  /* 0x0000003f0f057890 */ /* 0x000fe2000fffe03f */
[----:B------:R-:W-:Y:S01]  /*0e30*/  CS2R R130, SRZ ;  /* 0x0000000000827805 */ /* 0x000fe2000001ff00 */
[----:B------:R-:W-:Y:S01]  /*0e40*/  UIADD3 UR4, UR6, -UR4, URZ ;  /* 0x8000000406047290 */ /* 0x000fe2000fffe03f */
[----:B------:R-:W-:Y:S01]  /*0e50*/  CS2R R128, SRZ ;  /* 0x0000000000807805 */ /* 0x000fe2000001ff00 */
[----:B------:R-:W-:Y:S01]  /*0e60*/  CS2R R122, SRZ ;  /* 0x00000000007a7805 */ /* 0x000fe2000001ff00 */
[----:B------:R-:W-:Y:S01]  /*0e70*/  CS2R R120, SRZ ;  /* 0x0000000000787805 */ /* 0x000fe2000001ff00 */
[----:B------:R-:W-:Y:S01]  /*0e80*/  USHF.R.S32.HI UR13, URZ, 0x1f, UR4 ;  /* 0x0000001f3f0d7899 */ /* 0x000fe20008011404 */
[----:B------:R-:W-:Y:S01]  /*0e90*/  IMAD.MOV.U32 R9, RZ, RZ, RZ ;  /* 0x000000ffff097224 */ /* 0x000fe200078e00ff */
[----:B------:R-:W-:Y:S01]  /*0ea0*/  CS2R R10, SRZ ;  /* 0x00000000000a7805 */ /* 0x000fe2000001ff00 */
[----:B------:R-:W-:Y:S01]  /*0eb0*/  IMAD.MOV.U32 R118, RZ, RZ, RZ ;  /* 0x000000ffff767224 */ /* 0x000fe200078e00ff */
[----:B------:R-:W-:Y:S01]  /*0ec0*/  ULEA.HI UR13, UR13, UR4, URZ, 0x6 ;  /* 0x000000040d0d7291 */ /* 0x000fe2000f8f303f */
[----:B------:R-:W-:Y:S01]  /*0ed0*/  MOV R116, RZ ;  /* 0x000000ff00747202 */ /* 0x000fe20000000f00 */
[----:B------:R-:W-:Y:S01]  /*0ee0*/  USHF.R.S32.HI UR4, URZ, 0x1f, UR5 ;  /* 0x0000001f3f047899 */ /* 0x000fe20008011405 */
[----:B------:R-:W-:Y:S01]  /*0ef0*/  IMAD.MOV.U32 R110, RZ, RZ, RZ ;  /* 0x000000ffff6e7224 */ /* 0x000fe200078e00ff */
[----:B------:R-:W-:Y:S01]  /*0f00*/  USHF.R.S32.HI UR13, URZ, 0x6, UR13 ;  /* 0x000000063f0d7899 */ /* 0x000fe2000801140d */
[----:B------:R-:W-:Y:S01]  /*0f10*/  CS2R R12, SRZ ;  /* 0x00000000000c7805 */ /* 0x000fe2000001ff00 */
        /* <DEDUP_REMOVED lines=53> */
[--C-:B------:R-:W-:Y:S01]  /*1270*/  SHF.R.S32.HI R9, RZ, 0x1f, R33.reuse ;  /* 0x0000001fff097819 */ /* 0x100fe20000011421 */
[----:B------:R-:W-:Y:S01]  /*1280*/  UIMAD UR6, UR22, 0xc0, URZ ;  /* 0x000000c0160678a4 */ /* 0x000fe2000f8e023f */
[----:B------:R-:W-:Y:S01]  /*1290*/  SHF.R.S32.HI R10, RZ, 0x1f, R33 ;  /* 0x0000001fff0a7819 */ /* 0x000fe20000011421 */
[----:B------:R-:W-:Y:S01]  /*12a0*/  ULDC.64 UR4, c[0x0][0x248] ;  /* 0x0000920000047ab9 */ /* 0x000fe20000000a00 */
[CC--:B------:R-:W-:Y:S01]  /*12b0*/  LEA.HI R32, R9.reuse, R33.reuse, RZ, 0x5 ;  /* 0x0000002109207211 */ /* 0x0c0fe200078f28ff */
[----:B------:R-:W-:Y:S01]  /*12c0*/  UISETP.NE.AND UP0, UPT, UR4, 0x1, UPT ;  /* 0x000000010400788c */ /* 0x000fe2000bf05270 */
[----:B------:R-:W-:Y:S01]  /*12d0*/  LEA.HI R29, R9, R33, RZ, 0x3 ;  /* 0x00000021091d7211 */ /* 0x000fe200078f18ff */
[----:B------:R-:W-:Y:S01]  /*12e0*/  IMAD.U32 R0, RZ, RZ, UR6 ;  /* 0x00000006ff007e24 */ /* 0x000fe2000f8e00ff */
[----:B------:R-:W-:Y:S01]  /*12f0*/  SHF.R.S32.HI R4, RZ, 0x5, R32 ;  /* 0x00000005ff047819 */ /* 0x000fe20000011420 */
[----:B------:R-:W-:Y:S01]  /*1300*/  ULDC UR4, c[0x0][0x250] ;  /* 0x0000940000047ab9 */ /* 0x000fe20000000800 */
[----:B------:R-:W-:Y:S01]  /*1310*/  SHF.R.S32.HI R242, RZ, 0x3, R29 ;  /* 0x00000003fff27819 */ /* 0x000fe2000001141d */
[----:B------:R-:W-:Y:S01]  /*1320*/  UMOV UR8, UR17 ;  /* 0x0000001100087c82 */ /* 0x000fe20008000000 */
[----:B------:R-:W-:Y:S01]  /*1330*/  IADD3 R24, P1, R33, UR6, RZ ;  /* 0x0000000621187c10 */ /* 0x000fe2000ff3e0ff */
[----:B------:R-:W-:Y:S01]  /*1340*/  UIMAD.WIDE.U32 UR6, UR17, UR5, URZ ;  /* 0x00000005110672a5 */ /* 0x000fe2000f8e003f */
[----:B------:R-:W-:Y:S01]  /*1350*/  LEA.HI R3, R32, R4, RZ, 0x1 ;  /* 0x0000000420037211 */ /* 0x000fe200078f08ff */
[----:B------:R-:W-:Y:S01]  /*1360*/  USHF.R.S32.HI UR19, URZ, 0x1f, UR17 ;  /* 0x0000001f3f137899 */ /* 0x000fe20008011411 */
[----:B------:R-:W-:Y:S01]  /*1370*/  SHF.R.S32.HI R7, RZ, 0x1f, R242 ;  /* 0x0000001fff077819 */ /* 0x000fe200000114f2 */
[----:B------:R-:W-:Y:S01]  /*1380*/  IMAD.MOV.U32 R220, RZ, RZ, 0x20 ;  /* 0x00000020ffdc7424 */ /* 0x000fe200078e00ff */
[C---:B-----5:R-:W-:Y:S01]  /*1390*/  IADD3 R6, P2, R242.reuse, R5, RZ ;  /* 0x00000005f2067210 */ /* 0x060fe20007f5e0ff */
[----:B------:R-:W-:Y:S01]  /*13a0*/  IMAD.MOV.U32 R222, RZ, RZ, 0x40 ;  /* 0x00000040ffde7424 */ /* 0x000fe200078e00ff */
[----:B------:R-:W-:Y:S01]  /*13b0*/  IADD3 R2, P0, R242, R8, RZ ;  /* 0x00000008f2027210 */ /* 0x000fe20007f1e0ff */
[----:B------:R-:W-:Y:S01]  /*13c0*/  @UP0 UMOV UR5, UR7 ;  /* 0x0000000700050c82 */ /* 0x000fe20008000000 */
[----:B------:R-:W-:Y:S01]  /*13d0*/  LEA.HI R31, R9, R33, RZ, 0x4 ;  /* 0x00000021091f7211 */ /* 0x000fe200078f20ff */
[----:B------:R-:W-:Y:S01]  /*13e0*/  @UP0 USHF.R.U32.HI UR8, URZ, UR4, UR5 ;  /* 0x000000043f080299 */ /* 0x000fe20008011605 */
[----:B------:R-:W-:Y:S01]  /*13f0*/  LEA.HI.X.SX32 R25, R0, R10, 0x1, P1 ;  /* 0x0000000a00197211 */ /* 0x000fe200008f0eff */
[----:B------:R-:W-:Y:S01]  /*1400*/  ULDC.64 UR6, c[0x0][0x1e0] ;  /* 0x0000780000067ab9 */ /* 0x000fe20000000a00 */
[----:B------:R-:W-:Y:S01]  /*1410*/  LOP3.LUT R0, R3, 0xfffffffe, RZ, 0xc0, !PT ;  /* 0xfffffffe03007812 */ /* 0x000fe200078ec0ff */
[----:B------:R-:W-:Y:S01]  /*1420*/  USHF.R.S32.HI UR11, URZ, 0x1f, UR8 ;  /* 0x0000001f3f0b7899 */ /* 0x000fe20008011408 */
[-C--:B------:R-:W-:Y:S01]  /*1430*/  LEA.HI.X.SX32 R5, R5, R7.reuse, 0x1, P2 ;  /* 0x0000000705057211 */ /* 0x080fe200010f0eff */
[----:B------:R-:W-:Y:S01]  /*1440*/  IMAD.U32 R14, RZ, RZ, UR8 ;  /* 0x00000008ff0e7e24 */ /* 0x000fe2000f8e00ff */
[----:B------:R-:W-:Y:S01]  /*1450*/  LEA.HI.X.SX32 R3, R8, R7, 0x1, P0 ;  /* 0x0000000708037211 */ /* 0x000fe200000f0eff */
[----:B------:R-:W-:Y:S01]  /*1460*/  IMAD.IADD R229, R4, 0x1, -R0 ;  /* 0x0000000104e57824 */ /* 0x000fe200078e0a00 */
[----:B------:R-:W-:Y:S01]  /*1470*/  SHF.R.S32.HI R7, RZ, 0x4, R31 ;  /* 0x00000004ff077819 */ /* 0x000fe2000001141f */
[----:B------:R-:W-:Y:S01]  /*1480*/  UIMAD UR6, UR11, UR6, URZ ;  /* 0x000000060b0672a4 */ /* 0x000fe2000f8e023f */
[----:B------:R-:W-:Y:S01]  /*1490*/  LEA.HI R19, R9, R33, RZ, 0x2 ;  /* 0x0000002109137211 */ /* 0x000fe200078f10ff */
[----:B------:R-:W-:Y:S01]  /*14a0*/  ULDC.64 UR4, c[0x0][0x1b0] ;  /* 0x00006c0000047ab9 */ /* 0x000fe20000000a00 */
[----:B------:R-:W-:Y:S01]  /*14b0*/  LEA.HI R4, R31, R7, RZ, 0x1 ;  /* 0x000000071f047211 */ /* 0x000fe200078f08ff */
[----:B------:R-:W-:Y:S01]  /*14c0*/  UIMAD UR4, UR11, UR4, URZ ;  /* 0x000000040b0472a4 */ /* 0x000fe2000f8e023f */
[--C-:B------:R-:W-:Y:S01]  /*14d0*/  SHF.R.S32.HI R8, RZ, 0x2, R19.reuse ;  /* 0x00000002ff087819 */ /* 0x100fe20000011413 */
[----:B------:R-:W-:Y:S01]  /*14e0*/  UIMAD UR23, UR8, UR7, UR6 ;  /* 0x00000007081772a4 */ /* 0x000fe2000f8e0206 */
[----:B------:R-:W-:Y:S01]  /*14f0*/  SHF.R.S32.HI R0, RZ, 0x1f, R19 ;  /* 0x0000001fff007819 */ /* 0x000fe20000011413 */
[----:B------:R-:W-:Y:S01]  /*1500*/  USHF.R.S32.HI UR11, URZ, 0x1f, UR16 ;  /* 0x0000001f3f0b7899 */ /* 0x000fe20008011410 */
[----:B------:R-:W-:Y:S01]  /*1510*/  LOP3.LUT R4, R4, 0xfffffffe, RZ, 0xc0, !PT ;  /* 0xfffffffe04047812 */ /* 0x000fe200078ec0ff */
[----:B------:R-:W-:Y:S01]  /*1520*/  ULDC.64 UR6, c[0x0][0x180] ;  /* 0x0000600000067ab9 */ /* 0x000fe20000000a00 */
[----:B------:R-:W-:Y:S01]  /*1530*/  LEA.HI R0, R0, R8, RZ, 0x3 ;  /* 0x0000000800007211 */ /* 0x000fe200078f18ff */
[----:B------:R-:W-:Y:S01]  /*1540*/  UIMAD UR24, UR19, UR6, URZ ;  /* 0x00000006131872a4 */ /* 0x000fe2000f8e023f */
[----:B------:R-:W-:Y:S01]  /*1550*/  IMAD.SHL.U32 R28, R229, 0x400, RZ ;  /* 0x00000400e51c7824 */ /* 0x000fe200078e00ff */
[----:B------:R-:W-:Y:S01]  /*1560*/  USEL UR6, UR11, URZ, !UP1 ;  /* 0x0000003f0b067287 */ /* 0x000fe2000c800000 */
[----:B------:R-:W-:Y:S01]  /*1570*/  IMAD.IADD R22, R7, 0x1, -R4 ;  /* 0x0000000107167824 */ /* 0x000fe200078e0a04 */
[----:B------:R-:W-:Y:S01]  /*1580*/  LOP3.LUT R0, R0, 0xfffffff8, RZ, 0xc0, !PT ;  /* 0xfffffff800007812 */ /* 0x000fe200078ec0ff */
[----:B------:R-:W-:Y:S01]  /*1590*/  UIMAD UR12, UR8, UR5, UR4 ;  /* 0x00000005080c72a4 */ /* 0x000fe2000f8e0204 */
[----:B------:R-:W-:Y:S01]  /*15a0*/  LOP3.LUT R7, R29, 0xfffffff8, RZ, 0xc0, !PT ;  /* 0xfffffff81d077812 */ /* 0x000fe200078ec0ff */
[----:B------:R-:W-:Y:S01]  /*15b0*/  USEL UR8, UR16, URZ, !UP1 ;  /* 0x0000003f10087287 */ /* 0x000fe2000c800000 */
[----:B------:R-:W-:Y:S01]  /*15c0*/  LEA.HI R4, R9, R33, RZ, 0x6 ;  /* 0x0000002109047211 */ /* 0x000fe200078f30ff */
[----:B------:R-:W-:Y:S01]  /*15d0*/  IMAD.IADD R18, R8, 0x1, -R0 ;  /* 0x0000000108127824 */ /* 0x000fe200078e0a00 */
[----:B------:R-:W-:Y:S01]  /*15e0*/  ULDC.64 UR4, c[0x0][0x1e8] ;  /* 0x00007a0000047ab9 */ /* 0x000fe20000000a00 */
[----:B------:R-:W-:Y:S01]  /*15f0*/  IMAD.IADD R20, R33, 0x1, -R7 ;  /* 0x0000000121147824 */ /* 0x000fe200078e0a07 */
[----:B------:R-:W-:Y:S01]  /*1600*/  SHF.R.S32.HI R21, RZ, 0x6, R4 ;  /* 0x00000006ff157819 */ /* 0x000fe20000011404 */
[----:B------:R-:W-:Y:S01]  /*1610*/  IMAD.U32 R0, RZ, RZ, UR18 ;  /* 0x00000012ff007e24 */ /* 0x000fe2000f8e00ff */
[----:B------:R-:W-:Y:S01]  /*1620*/  UIMAD UR4, UR6, UR4, URZ ;  /* 0x00000004060472a4 */ /* 0x000fe2000f8e023f */
[----:B------:R-:W-:Y:S01]  /*1630*/  IMAD.SHL.U32 R16, R20, 0x8, RZ ;  /* 0x0000000814107824 */ /* 0x000fe200078e00ff */
[----:B------:R-:W-:Y:S01]  /*1640*/  LOP3.LUT P0, RZ, R18, 0x4, RZ, 0xc0, !PT ;  /* 0x0000000412ff7812 */ /* 0x000fe2000780c0ff */
[----:B------:R-:W-:Y:S01]  /*1650*/  IMAD.WIDE R12, R0, 0x40, R2 ;  /* 0x00000040000c7825 */ /* 0x000fe200078e0202 */
[----:B------:R-:W-:Y:S01]  /*1660*/  UIMAD UR7, UR17, UR7, UR24 ;  /* 0x00000007110772a4 */ /* 0x000fe2000f8e0218 */
[----:B------:R-:W-:Y:S01]  /*1670*/  CS2R R130, SRZ ;  /* 0x0000000000827805 */ /* 0x000fe2000001ff00 */
[----:B------:R-:W-:Y:S01]  /*1680*/  SHF.R.S32.HI R17, RZ, 0x1f, R16 ;  /* 0x0000001fff117819 */ /* 0x000fe20000011410 */
[----:B------:R-:W-:Y:S01]  /*1690*/  IMAD.SHL.U32 R0, R242, 0x40, RZ ;  /* 0x00000040f2007824 */ /* 0x000fe200078e00ff */
[----:B------:R-:W-:Y:S01]  /*16a0*/  USEL UR11, UR11, URZ, !UP2 ;  /* 0x0000003f0b0b7287 */ /* 0x000fe2000d000000 */
[C---:B------:R-:W-:Y:S01]  /*16b0*/  IMAD R2, R5.reuse, c[0x0][0x178], RZ ;  /* 0x00005e0005027a24 */ /* 0x040fe200078e02ff */
[----:B------:R-:W-:Y:S01]  /*16c0*/  USHF.R.S32.HI UR24, URZ, 0x1f, UR13 ;  /* 0x0000001f3f187899 */ /* 0x000fe2000801140d */
[----:B------:R-:W-:Y:S01]  /*16d0*/  IMAD R3, R5, c[0x0][0x208], RZ ;  /* 0x0000820005037a24 */ /* 0x000fe200078e02ff */
[----:B------:R-:W-:Y:S01]  /*16e0*/  LOP3.LUT R0, R0, 0x1c0, RZ, 0xc0, !PT ;  /* 0x000001c000007812 */ /* 0x000fe200078ec0ff */
[----:B------:R-:W-:Y:S01]  /*16f0*/  IMAD R8, R6, c[0x0][0x17c], R2 ;  /* 0x00005f0006087a24 */ /* 0x000fe200078e0202 */
[----:B------:R-:W-:Y:S01]  /*1700*/  ISETP.GE.AND P6, PT, R16, c[0x0][0x1cc], PT ;  /* 0x0000730010007a0c */ /* 0x000fe20003fc6270 */
[--C-:B------:R-:W-:Y:S01]  /*1710*/  IMAD.WIDE.U32 R4, R6, c[0x0][0x178], R16.reuse ;  /* 0x00005e0006047a25 */ /* 0x100fe200078e0010 */
[----:B------:R-:W-:Y:S01]  /*1720*/  LOP3.LUT R7, R0, 0x38, R16, 0xf8, !PT ;  /* 0x0000003800077812 */ /* 0x000fe200078ef810 */
[----:B------:R-:W-:Y:S01]  /*1730*/  CS2R R128, SRZ ;  /* 0x0000000000807805 */ /* 0x000fe2000001ff00 */
[----:B------:R-:W-:Y:S01]  /*1740*/  SHF.R.U32.HI R0, RZ, 0x3, R0 ;  /* 0x00000003ff007819 */ /* 0x000fe20000011600 */
[----:B------:R-:W-:Y:S01]  /*1750*/  IMAD.SHL.U32 R30, R21, 0x200, RZ ;  /* 0x00000200151e7824 */ /* 0x000fe200078e00ff */
[----:B------:R-:W-:Y:S01]  /*1760*/  IADD3 R23, R16, 0x40, RZ ;  /* 0x0000004010177810 */ /* 0x000fe20007ffe0ff */
[----:B------:R-:W-:Y:S01]  /*1770*/  IMAD.WIDE.U32 R10, R14, c[0x0][0x1e0], R16 ;  /* 0x000078000e0a7a25 */ /* 0x000fe200078e0010 */
[----:B------:R-:W-:Y:S01]  /*1780*/  IADD3 R26, R16, 0x80, RZ ;  /* 0x00000080101a7810 */ /* 0x000fe20007ffe0ff */
[----:B------:R-:W-:Y:S01]  /*1790*/  CS2R R126, SRZ ;  /* 0x00000000007e7805 */ /* 0x000fe2000001ff00 */
[----:B------:R-:W-:Y:S01]  /*17a0*/  LOP3.LUT R228, R30, R7, R0, 0xf6, !PT ;  /* 0x000000071ee47212 */ /* 0x000fe200078ef600 */
[----:B------:R-:W-:Y:S01]  /*17b0*/  IMAD.IADD R9, R5, 0x1, R8 ;  /* 0x0000000105097824 */ /* 0x000fe200078e0208 */
[----:B------:R-:W-:Y:S01]  /*17c0*/  IADD3 R5, R11, UR23, RZ ;  /* 0x000000170b057c10 */ /* 0x000fe2000fffe0ff */
[----:B------:R-:W-:Y:S01]  /*17d0*/  IMAD R15, R6, c[0x0][0x20c], R3 ;  /* 0x00008300060f7a24 */ /* 0x000fe200078e0203 */
[----:B------:R-:W-:Y:S01]  /*17e0*/  ISETP.GE.AND P5, PT, R23, c[0x0][0x1cc], PT ;  /* 0x0000730017007a0c */ /* 0x000fe20003fa6270 */
[----:B------:R-:W-:Y:S01]  /*17f0*/  IMAD.MOV.U32 R8, RZ, RZ, R4 ;  /* 0x000000ffff087224 */ /* 0x000fe200078e0004 */
[----:B------:R-:W-:Y:S01]  /*1800*/  ISETP.GE.AND P3, PT, R26, c[0x0][0x1cc], PT ;  /* 0x000073001a007a0c */ /* 0x000fe20003f66270 */
[----:B------:R-:W-:Y:S01]  /*1810*/  IMAD.WIDE.U32 R2, R6, c[0x0][0x208], R16 ;  /* 0x0000820006027a25 */ /* 0x000fe200078e0010 */
[----:B------:R-:W-:Y:S01]  /*1820*/  CS2R R124, SRZ ;  /* 0x00000000007c7805 */ /* 0x000fe2000001ff00 */
[----:B------:R-:W-:Y:S01]  /*1830*/  CS2R R122, SRZ ;  /* 0x00000000007a7805 */ /* 0x000fe2000001ff00 */
[----:B------:R-:W-:Y:S01]  /*1840*/  CS2R R120, SRZ ;  /* 0x0000000000787805 */ /* 0x000fe2000001ff00 */
[----:B------:R-:W-:Y:S01]  /*1850*/  IMAD.MOV.U32 R4, RZ, RZ, R10 ;  /* 0x000000ffff047224 */ /* 0x000fe200078e000a */
[----:B------:R-:W-:Y:S01]  /*1860*/  CS2R R118, SRZ ;  /* 0x0000000000767805 */ /* 0x000fe2000001ff00 */
[----:B------:R-:W-:Y:S01]  /*1870*/  IMAD.SHL.U32 R0, R18, 0x40, RZ ;  /* 0x0000004012007824 */ /* 0x000fe200078e00ff */
[----:B------:R-:W-:Y:S01]  /*1880*/  CS2R R116, SRZ ;  /* 0x0000000000747805 */ /* 0x000fe2000001ff00 */
[----:B------:R-:W-:Y:S01]  /*1890*/  IMAD.U32 R10, RZ, RZ, UR17 ;  /* 0x00000011ff0a7e24 */ /* 0x000fe2000f8e00ff */
[----:B------:R-:W-:Y:S01]  /*18a0*/  CS2R R114, SRZ ;  /* 0x0000000000727805 */ /* 0x000fe2000001ff00 */
[----:B------:R-:W-:Y:S01]  /*18b0*/  IMAD.MOV.U32 R6, RZ, RZ, R2 ;  /* 0x000000ffff067224 */ /* 0x000fe200078e0002 */
[----:B------:R-:W-:Y:S01]  /*18c0*/  LOP3.LUT R0, R0, 0x1c0, RZ, 0xc0, !PT ;  /* 0x000001c000007812 */ /* 0x000fe200078ec0ff */
[----:B------:R-:W-:Y:S01]  /*18d0*/  IMAD.SHL.U32 R2, R21, 0x8, RZ ;  /* 0x0000000815027824 */ /* 0x000fe200078e00ff */
[----:B------:R-:W-:Y:S01]  /*18e0*/  CS2R R112, SRZ ;  /* 0x0000000000707805 */ /* 0x000fe2000001ff00 */
[----:B------:R-:W-:Y:S01]  /*18f0*/  IMAD.WIDE.U32 R8, R10, c[0x0][0x180], R8 ;  /* 0x000060000a087a25 */ /* 0x000fe200078e0008 */
[----:B------:R-:W-:Y:S01]  /*1900*/  LOP3.LUT R10, R19, 0x3ffffffc, RZ, 0xc0, !PT ;  /* 0x3ffffffc130a7812 */ /* 0x000fe200078ec0ff */
[----:B------:R-:W-:Y:S01]  /*1910*/  CS2R R110, SRZ ;  /* 0x00000000006e7805 */ /* 0x000fe2000001ff00 */
[----:B------:R-:W-:Y:S01]  /*1920*/  LOP3.LUT R27, R2, 0x18, RZ, 0xc0, !PT ;  /* 0x00000018021b7812 */ /* 0x000fe200078ec0ff */
[----:B------:R-:W-:Y:S01]  /*1930*/  IMAD.IADD R7, R3, 0x1, R15 ;  /* 0x0000000103077824 */ /* 0x000fe200078e020f */
[----:B------:R-:W-:Y:S01]  /*1940*/  SHF.R.U32.HI R11, RZ, 0x3, R0 ;  /* 0x00000003ff0b7819 */ /* 0x000fe20000011600 */
[----:B------:R-:W-:Y:S01]  /*1950*/  IMAD.WIDE.U32 R14, R14, c[0x0][0x1b0], R16 ;  /* 0x00006c000e0e7a25 */ /* 0x000fe200078e0010 */
[----:B------:R-:W-:Y:S01]  /*1960*/  CS2R R108, SRZ ;  /* 0x00000000006c7805 */ /* 0x000fe2000001ff00 */
[----:B------:R-:W-:Y:S01]  /*1970*/  CS2R R106, SRZ ;  /* 0x00000000006a7805 */ /* 0x000fe2000001ff00 */
[----:B------:R-:W-:Y:S01]  /*1980*/  CS2R R104, SRZ ;  /* 0x0000000000687805 */ /* 0x000fe2000001ff00 */
[----:B------:R-:W-:Y:S01]  /*1990*/  IMAD.IADD R10, R33, 0x1, -R10 ;  /* 0x00000001210a7824 */ /* 0x000fe200078e0a0a */
[----:B------:R-:W-:Y:S01]  /*19a0*/  IADD3 R3, R15, UR12, RZ ;  /* 0x0000000c0f037c10 */ /* 0x000fe2000fffe0ff */
[----:B------:R-:W-:Y:S01]  /*19b0*/  IMAD.MOV.U32 R2, RZ, RZ, R14 ;  /* 0x000000ffff027224 */ /* 0x000fe200078e000e */
[----:B------:R-:W-:Y:S01]  /*19c0*/  LOP3.LUT R14, R11, R0, R27, 0x1e, !PT ;  /* 0x000000000b0e7212 */ /* 0x000fe200078e1e1b */
[----:B------:R-:W-:Y:S01]  /*19d0*/  IMAD.U32 R0, RZ, RZ, UR8 ;  /* 0x00000008ff007e24 */ /* 0x000fe2000f8e00ff */
[----:B------:R-:W-:Y:S01]  /*19e0*/  UIMAD UR12, UR8, UR5, UR4 ;  /* 0x00000005080c72a4 */ /* 0x000fe2000f8e0204 */
[----:B------:R-:W-:Y:S01]  /*19f0*/  IMAD R10, R10, 0x2, R28 ;  /* 0x000000020a0a7824 */ /* 0x000fe200078e021c */
[----:B------:R-:W-:Y:S01]  /*1a00*/  IADD3 R15, R9, UR7, RZ ;  /* 0x00000007090f7c10 */ /* 0x000fe2000fffe0ff */
[----:B------:R-:W-:Y:S01]  /*1a10*/  ULDC.64 UR4, c[0x0][0x1b8] ;  /* 0x00006e0000047ab9 */ /* 0x000fe20000000a00 */
[----:B------:R-:W-:Y:S01]  /*1a20*/  IMAD.WIDE.U32 R4, R0, c[0x0][0x1e8], R4 ;  /* 0x00007a0000047a25 */ /* 0x000fe200078e0004 */
[----:B------:R-:W-:Y:S01]  /*1a30*/  UIMAD UR4, UR6, UR4, URZ ;  /* 0x00000004060472a4 */ /* 0x000fe2000f8e023f */
[----:B------:R-:W-:Y:S01]  /*1a40*/  CS2R R102, SRZ ;  /* 0x0000000000667805 */ /* 0x000fe2000001ff00 */
[----:B------:R-:W-:Y:S01]  /*1a50*/  CS2R R100, SRZ ;  /* 0x0000000000647805 */ /* 0x000fe2000001ff00 */
[----:B------:R-:W-:Y:S01]  /*1a60*/  IMAD.IADD R10, R10, 0x1, R14 ;  /* 0x000000010a0a7824 */ /* 0x000fe200078e020e */
[----:B------:R-:W-:Y:S01]  /*1a70*/  UIMAD UR8, UR8, UR5, UR4 ;  /* 0x00000005080872a4 */ /* 0x000fe2000f8e0204 */
[----:B------:R-:W-:Y:S01]  /*1a80*/  IMAD.U32 R11, RZ, RZ, UR17 ;  /* 0x00000011ff0b7e24 */ /* 0x000fe2000f8e00ff */
[----:B------:R-:W-:Y:S01]  /*1a90*/  IADD3 R5, R5, UR12, RZ ;  /* 0x0000000c05057c10 */ /* 0x000fe2000fffe0ff */
[----:B------:R-:W-:Y:S01]  /*1aa0*/  IMAD.WIDE.U32 R2, R0, c[0x0][0x1b8], R2 ;  /* 0x00006e0000027a25 */ /* 0x000fe200078e0002 */
[----:B------:R-:W-:Y:S01]  /*1ab0*/  ULDC.64 UR4, c[0x0][0x210] ;  /* 0x0000840000047ab9 */ /* 0x000fe20000000a00 */
[----:B------:R-:W-:Y:S01]  /*1ac0*/  CS2R R98, SRZ ;  /* 0x0000000000627805 */ /* 0x000fe2000001ff00 */
[----:B------:R-:W-:Y:S01]  /*1ad0*/  UIMAD UR4, UR19, UR4, URZ ;  /* 0x00000004130472a4 */ /* 0x000fe2000f8e023f */
[----:B------:R-:W-:Y:S01]  /*1ae0*/  IMAD R0, R13, c[0x0][0x1a8], RZ ;  /* 0x00006a000d007a24 */ /* 0x000fe200078e02ff */
[----:B------:R-:W-:Y:S01]  /*1af0*/  IADD3 R3, R3, UR8, RZ ;  /* 0x0000000803037c10 */ /* 0x000fe2000fffe0ff */
[----:B------:R-:W-:Y:S01]  /*1b00*/  IMAD.SHL.U32 R230, R10, 0x2, RZ ;  /* 0x000000020ae67824 */ /* 0x000fe200078e00ff */
[----:B------:R-:W-:Y:S01]  /*1b10*/  UIMAD UR23, UR17, UR5, UR4 ;  /* 0x00000005111772a4 */ /* 0x000fe2000f8e0204 */
[----:B------:R-:W-:Y:S01]  /*1b20*/  IMAD.WIDE.U32 R18, R11, c[0x0][0x210], R6 ;  /* 0x000084000b127a25 */ /* 0x000fe200078e0006 */
[----:B------:R-:W-:Y:S01]  /*1b30*/  USEL UR12, UR16, URZ, !UP2 ;  /* 0x0000003f100c7287 */ /* 0x000fe2000d000000 */
[----:B------:R-:W-:Y:S01]  /*1b40*/  CS2R R96, SRZ ;  /* 0x0000000000607805 */ /* 0x000fe2000001ff00 */
[----:B------:R-:W-:Y:S01]  /*1b50*/  IADD3 R231, R230, 0x122c0, RZ ;  /* 0x000122c0e6e77810 */ /* 0x000fe20007ffe0ff */
[----:B------:R-:W-:Y:S01]  /*1b60*/  IMAD R6, R13, c[0x0][0x1d8], RZ ;  /* 0x000076000d067a24 */ /* 0x000fe200078e02ff */
[----:B------:R-:W-:Y:S01]  /*1b70*/  ULDC.64 UR4, c[0x0][0x188] ;  /* 0x0000620000047ab9 */ /* 0x000fe20000000a00 */
[----:B------:R-:W-:Y:S01]  /*1b80*/  IMAD R11, R12, c[0x0][0x1ac], R0 ;  /* 0x00006b000c0b7a24 */ /* 0x000fe200078e0200 */
[----:B------:R-:W-:Y:S01]  /*1b90*/  IADD3 R0, R230, 0x12280, RZ ;  /* 0x00012280e6007810 */ /* 0x000fe20007ffe0ff */
[----:B------:R-:W-:Y:S01]  /*1ba0*/  IMAD.MOV.U32 R14, RZ, RZ, R8 ;  /* 0x000000ffff0e7224 */ /* 0x000fe200078e0008 */
[----:B------:R-:W-:Y:S01]  /*1bb0*/  UIMAD UR4, UR11, UR4, URZ ;  /* 0x000000040b0472a4 */ /* 0x000fe2000f8e023f */
[----:B------:R-:W-:Y:S01]  /*1bc0*/  IMAD R10, R12, c[0x0][0x1dc], R6 ;  /* 0x000077000c0a7a24 */ /* 0x000fe200078e0206 */
[----:B------:R-:W-:Y:S01]  /*1bd0*/  @P0 IADD3 R231, R0, -0x40, RZ ;  /* 0xffffffc000e70810 */ /* 0x000fe20007ffe0ff */
[----:B------:R-:W-:Y:S01]  /*1be0*/  IMAD.WIDE.U32 R8, R12, c[0x0][0x1d8], R4 ;  /* 0x000076000c087a25 */ /* 0x000fe200078e0004 */
[----:B------:R-:W-:Y:S01]  /*1bf0*/  UIMAD UR25, UR12, UR5, UR4 ;  /* 0x000000050c1972a4 */ /* 0x000fe2000f8e0204 */
[----:B------:R-:W-:Y:S01]  /*1c00*/  CS2R R94, SRZ ;  /* 0x00000000005e7805 */ /* 0x000fe2000001ff00 */
[----:B------:R-:W-:Y:S01]  /*1c10*/  UIADD3 UR8, -UR9, UR14, URZ ;  /* 0x0000000e09087290 */ /* 0x000fe2000fffe13f */
[----:B------:R-:W-:Y:S01]  /*1c20*/  IMAD.IADD R0, R9, 0x1, R10 ;  /* 0x0000000109007824 */ /* 0x000fe200078e020a */
[----:B------:R-:W-:Y:S01]  /*1c30*/  LEA R4, P1, R8, c[0x0][0x1c0], 0x1 ;  /* 0x0000700008047a11 */ /* 0x000fe200078208ff */
[----:B------:R-:W-:Y:S01]  /*1c40*/  IMAD.WIDE.U32 R6, R12, c[0x0][0x1a8], R2 ;  /* 0x00006a000c067a25 */ /* 0x000fe200078e0002 */
[----:B------:R-:W-:Y:S01]  /*1c50*/  ULDC.64 UR6, c[0x0][0x218] ;  /* 0x0000860000067ab9 */ /* 0x000fe20000000a00 */
[----:B------:R-:W-:Y:S01]  /*1c60*/  CS2R R92, SRZ ;  /* 0x00000000005c7805 */ /* 0x000fe2000001ff00 */
[----:B------:R-:W-:Y:S01]  /*1c70*/  LEA.HI.X R5, R8, c[0x0][0x1c4], R0, 0x1, P1 ;  /* 0x0000710008057a11 */ /* 0x000fe200008f0c00 */
[----:B------:R-:W-:Y:S01]  /*1c80*/  IMAD.IADD R3, R7, 0x1, R11 ;  /* 0x0000000107037824 */ /* 0x000fe200078e020b */
[C---:B------:R-:W-:Y:S01]  /*1c90*/  LEA R2, P0, R6.reuse, c[0x0][0x190], 0x1 ;  /* 0x0000640006027a11 */ /* 0x040fe200078008ff */
[----:B------:R-:W-:Y:S01]  /*1ca0*/  IMAD.MOV.U32 R0, RZ, RZ, c[0x0][0x1a8] ;  /* 0x00006a00ff007624 */ /* 0x000fe200078e00ff */
[----:B------:R-:W-:Y:S01]  /*1cb0*/  ULDC.64 UR4, c[0x0][0x178] ;  /* 0x00005e0000047ab9 */ /* 0x000fe20000000a00 */
[----:B------:R-:W-:Y:S01]  /*1cc0*/  IMAD.MOV.U32 R8, RZ, RZ, c[0x0][0x1ac] ;  /* 0x00006b00ff087624 */ /* 0x000fe200078e00ff */
[----:B------:R-:W-:Y:S01]  /*1cd0*/  LEA.HI.X R3, R6, c[0x0][0x194], R3, 0x1, P0 ;  /* 0x0000650006037a11 */ /* 0x000fe200000f0c03 */
[----:B------:R-:W-:Y:S01]  /*1ce0*/  UIMAD UR28, UR11, UR6, URZ ;  /* 0x000000060b1c72a4 */ /* 0x000fe2000f8e023f */
[C---:B------:R-:W-:Y:S01]  /*1cf0*/  LEA R12, P0, R0.reuse, R2, 0x6 ;  /* 0x00000002000c7211 */ /* 0x040fe200078030ff */
[----:B------:R-:W-:Y:S01]  /*1d00*/  UIMAD UR6, UR24, UR4, URZ ;  /* 0x00000004180672a4 */ /* 0x000fe2000f8e023f */
[----:B------:R-:W-:Y:S01]  /*1d10*/  IMAD.MOV.U32 R7, RZ, RZ, c[0x0][0x1d8] ;  /* 0x00007600ff077624 */ /* 0x000fe200078e00ff */
[----:B------:R-:W-:Y:S01]  /*1d20*/  UIMAD.WIDE.U32 UR26, UR13, UR4, URZ ;  /* 0x000000040d1a72a5 */ /* 0x000fe2000f8e003f */
[----:B------:R-:W-:Y:S01]  /*1d30*/  LEA.HI.X R13, R0, R3, R8, 0x6, P0 ;  /* 0x00000003000d7211 */ /* 0x000fe200000f3408 */
[----:B------:R-:W-:Y:S01]  /*1d40*/  UIMAD UR5, UR13, UR5, UR6 ;  /* 0x000000050d0572a4 */ /* 0x000fe2000f8e0206 */
[----:B------:R-:W-:Y:S01]  /*1d50*/  IADD3 R0, -R242, UR8, RZ ;  /* 0x00000008f2007c10 */ /* 0x000fe2000fffe1ff */
[----:B------:R-:W-:Y:S01]  /*1d60*/  IMAD.U32 R17, RZ, RZ, UR12 ;  /* 0x0000000cff117e24 */ /* 0x000fe2000f8e00ff */
[----:B------:R-:W-:Y:S01]  /*1d70*/  LEA R6, P1, R7, R4, 0x6 ;  /* 0x0000000407067211 */ /* 0x000fe200078230ff */
[----:B------:R-:W-:Y:S01]  /*1d80*/  UIADD3 UR5, UR27, UR5, URZ ;  /* 0x000000051b057290 */ /* 0x000fe2000fffe03f */
[C---:B------:R-:W-:Y:S01]  /*1d90*/  ISETP.LT.OR P4, PT, R0.reuse, 0x1, P6 ;  /* 0x000000010000780c */ /* 0x040fe20003781670 */
[----:B------:R-:W-:Y:S01]  /*1da0*/  IMAD.MOV.U32 R9, RZ, RZ, c[0x0][0x1dc] ;  /* 0x00007700ff097624 */ /* 0x000fe200078e00ff */
[C---:B------:R-:W-:Y:S01]  /*1db0*/  ISETP.LT.OR P2, PT, R0.reuse, 0x1, P5 ;  /* 0x000000010000780c */ /* 0x040fe20002f41670 */
[----:B------:R-:W-:Y:S01]  /*1dc0*/  IMAD.U32 R10, RZ, RZ, UR26 ;  /* 0x0000001aff0a7e24 */ /* 0x000fe2000f8e00ff */
[C---:B------:R-:W-:Y:S01]  /*1dd0*/  ISETP.LT.OR P0, PT, R0.reuse, 0x1, P3 ;  /* 0x000000010000780c */ /* 0x040fe20001f01670 */
[----:B------:R-:W-:Y:S01]  /*1de0*/  IMAD.WIDE.U32 R240, R17, c[0x0][0x188], R14 ;  /* 0x0000620011f07a25 */ /* 0x000fe200078e000e */
[----:B------:R-:W-:Y:S01]  /*1df0*/  LEA.HI.X R7, R7, R5, R9, 0x6, P1 ;  /* 0x0000000507077211 */ /* 0x000fe200008f3409 */
[----:B------:R-:W-:Y:S01]  /*1e00*/  UIMAD UR4, UR12, UR7, UR28 ;  /* 0x000000070c0472a4 */ /* 0x000fe2000f8e021c */
[----:B------:R-:W-:Y:S01]  /*1e10*/  ISETP.LT.OR P3, PT, R0, 0x21, P3 ;  /* 0x000000210000780c */ /* 0x000fe20001f61670 */
[----:B------:R-:W-:Y:S01]  /*1e20*/  IMAD.U32 R11, RZ, RZ, UR27 ;  /* 0x0000001bff0b7e24 */ /* 0x000fe2000f8e00ff */
[----:B------:R-:W-:Y:S01]  /*1e30*/  IADD3 R235, R241, UR25, RZ ;  /* 0x00000019f1eb7c10 */ /* 0x000fe2000fffe0ff */
[----:B------:R-:W-:Y:S01]  /*1e40*/  IMAD.U32 R11, RZ, RZ, UR5 ;  /* 0x00000005ff0b7e24 */ /* 0x000fe2000f8e00ff */
[----:B------:R-:W-:Y:S01]  /*1e50*/  LEA R14, P1, R10, R240, 0x6 ;  /* 0x000000f00a0e7211 */ /* 0x000fe200078230ff */
[----:B------:R-:W-:Y:S01]  /*1e60*/  IMAD.SHL.U32 R228, R228, 0x2, RZ ;  /* 0x00000002e4e47824 */ /* 0x000fe200078e00ff */
[----:B------:R-:W-:Y:S01]  /*1e70*/  IADD3 R9, R19, UR23, RZ ;  /* 0x0000001713097c10 */ /* 0x000fe2000fffe0ff */
[----:B------:R-:W-:Y:S01]  /*1e80*/  IMAD.MOV.U32 R8, RZ, RZ, R18 ;  /* 0x000000ffff087224 */ /* 0x000fe200078e0012 */
[----:B------:R-:W-:Y:S01]  /*1e90*/  LEA.HI.X R11, R10, R235, R11, 0x6, P1 ;  /* 0x000000eb0a0b7211 */ /* 0x000fe200008f340b */
[----:B------:R-:W-:Y:S01]  /*1ea0*/  ULDC.64 UR6, c[0x0][0x208] ;  /* 0x0000820000067ab9 */ /* 0x000fe20000000a00 */
[C---:B------:R-:W-:Y:S01]  /*1eb0*/  ISETP.LT.OR P1, PT, R0.reuse, 0x21, P6 ;  /* 0x000000210000780c */ /* 0x040fe20003721670 */
[----:B------:R-:W-:Y:S01]  /*1ec0*/  @!PT LDS RZ, [RZ] ;  /* 0x00000000fffff984 */ /* 0x000fe20000000800 */
[----:B------:R-:W-:Y:S01]  /*1ed0*/  @!PT LDS RZ, [RZ] ;  /* 0x00000000fffff984 */ /* 0x000fe20000000800 */
[----:B------:R-:W-:Y:S01]  /*1ee0*/  @!PT LDS RZ, [RZ] ;  /* 0x00000000fffff984 */ /* 0x000fe20000000800 */
[----:B------:R1:W-:Y:S01]  /*1ef0*/  LDGSTS.E.BYPASS.LTC128B.128 [R228+0x6080], [R4.64], !P4 ;  /* 0x0608000004e47fae */ /* 0x0003e2000e101d54 */
[----:B------:R-:W-:Y:S01]  /*1f00*/  ISETP.LT.OR P4, PT, R0, 0x21, P5 ;  /* 0x000000210000780c */ /* 0x000fe20002f81670 */
[----:B------:R-:W-:Y:S01]  /*1f10*/  UMOV UR5, 0x6 ;  /* 0x0000000600057882 */ /* 0x000fe20000000000 */
[----:B------:R-:W-:Y:S01]  /*1f20*/  ISETP.GE.AND P6, PT, R23, c[0x0][0x19c], PT ;  /* 0x0000670017007a0c */ /* 0x000fe20003fc6270 */
[----:B------:R1:W-:Y:S01]  /*1f30*/  LDGSTS.E.BYPASS.LTC128B.128 [R228+0x8080], [R4.64+0x80], !P2 ;  /* 0x0808008004e47fae */ /* 0x0003e2000d101d54 */
[----:B------:R-:W-:Y:S01]  /*1f40*/  USHF.L.U32 UR23, UR6, 0x6, URZ ;  /* 0x0000000606177899 */ /* 0x000fe2000800063f */
[----:B------:R-:W-:Y:S01]  /*1f50*/  IMAD.WIDE.U32 R238, R17, c[0x0][0x218], R8 ;  /* 0x0000860011ee7a25 */ /* 0x000fe200078e0008 */
[----:B------:R-:W-:Y:S01]  /*1f60*/  USHF.L.U64.HI UR5, UR6, UR5, UR7 ;  /* 0x0000000506057299 */ /* 0x000fe20008010207 */
[----:B------:R1:W-:Y:S01]  /*1f70*/  LDGSTS.E.BYPASS.LTC128B.128 [R228+0xa080], [R4.64+0x100], !P0 ;  /* 0x0a08010004e47fae */ /* 0x0003e2000c101d54 */
[----:B------:R-:W-:Y:S01]  /*1f80*/  ISETP.GE.AND P0, PT, R16, c[0x0][0x19c], PT ;  /* 0x0000670010007a0c */ /* 0x000fe20003f06270 */
[----:B------:R-:W-:Y:S01]  /*1f90*/  IMAD.MOV.U32 R236, RZ, RZ, R238 ;  /* 0x000000ffffec7224 */ /* 0x000fe200078e00ee */
[----:B------:R-:W-:Y:S01]  /*1fa0*/  IADD3 R237, R239, UR4, RZ ;  /* 0x00000004efed7c10 */ /* 0x000fe2000fffe0ff */
[----:B------:R2:W-:Y:S01]  /*1fb0*/  LDGSTS.E.BYPASS.LTC128B.128 [R228+0x7080], [R6.64], !P1 ;  /* 0x0708000006e47fae */ /* 0x0005e2000c901d54 */
[C---:B------:R-:W-:Y:S01]  /*1fc0*/  ISETP.LT.OR P2, PT, R0.reuse, 0x1, P0 ;  /* 0x000000010000780c */ /* 0x040fe20000741670 */
[----:B------:R-:W-:Y:S01]  /*1fd0*/  UIMAD UR5, UR5, UR13, URZ ;  /* 0x0000000d050572a4 */ /* 0x000fe2000f8e023f */
[----:B------:R-:W-:Y:S01]  /*1fe0*/  ISETP.LT.OR P1, PT, R0, 0x1, P6 ;  /* 0x000000010000780c */ /* 0x000fe20003721670 */
[----:B------:R2:W-:Y:S01]  /*1ff0*/  LDGSTS.E.BYPASS.LTC128B.128 [R228+0x9080], [R6.64+0x80], !P4 ;  /* 0x0908008006e47fae */ /* 0x0005e2000e101d54 */
[----:B------:R-:W-:Y:S01]  /*2000*/  ISETP.GE.AND P4, PT, R26, c[0x0][0x19c], PT ;  /* 0x000067001a007a0c */ /* 0x000fe20003f86270 */
[----:B------:R-:W-:Y:S01]  /*2010*/  UIMAD UR5, UR24, UR23, UR5 ;  /* 0x00000017180572a4 */ /* 0x000fe2000f8e0205 */
[C---:B------:R-:W-:Y:S01]  /*2020*/  ISETP.LT.OR P0, PT, R0.reuse, 0x21, P0 ;  /* 0x000000210000780c */ /* 0x040fe20000701670 */
[----:B------:R2:W-:Y:S01]  /*2030*/  LDGSTS.E.BYPASS.LTC128B.128 [R228+0xb080], [R6.64+0x100], !P3 ;  /* 0x0b08010006e47fae */ /* 0x0005e2000d901d54 */
[C---:B------:R-:W-:Y:S01]  /*2040*/  ISETP.LT.OR P5, PT, R0.reuse, 0x1, P4 ;  /* 0x000000010000780c */ /* 0x040fe200027a1670 */
[----:B------:R-:W-:Y:S01]  /*2050*/  IMAD.MOV.U32 R10, RZ, RZ, c[0x0][0x17c] ;  /* 0x00005f00ff0a7624 */ /* 0x000fe200078e00ff */
[C---:B------:R-:W-:Y:S01]  /*2060*/  ISETP.LT.OR P6, PT, R0.reuse, 0x21, P6 ;  /* 0x000000210000780c */ /* 0x040fe200037c1670 */
[----:B------:R-:W0:Y:S01]  /*2070*/  LDGDEPBAR ;  /* 0x00000000000079af */ /* 0x000e220000000000 */
[----:B------:R-:W-:Y:S01]  /*2080*/  ISETP.LT.OR P4, PT, R0, 0x21, P4 ;  /* 0x000000210000780c */ /* 0x000fe20002781670 */
[----:B------:R-:W-:Y:S01]  /*2090*/  IMAD R0, R22, 0x800, R30 ;  /* 0x0000080016007824 */ /* 0x000fe200078e021e */
[----:B------:R-:W-:Y:S01]  /*20a0*/  USHF.R.S32.HI UR7, URZ, 0x1f, UR22 ;  /* 0x0000001f3f077899 */ /* 0x000fe20008011416 */
[----:B------:R3:W-:Y:S01]  /*20b0*/  LDGSTS.E.BYPASS.LTC128B.128 [R228+0x80], [R2.64], !P2 ;  /* 0x0008000002e47fae */ /* 0x0007e2000d101d54 */
[C---:B------:R-:W-:Y:S01]  /*20c0*/  LOP3.LUT P2, RZ, R20.reuse, 0x4, RZ, 0xc0, !PT ;  /* 0x0000000414ff7812 */ /* 0x040fe2000784c0ff */
[----:B------:R-:W-:Y:S01]  /*20d0*/  UMOV UR24, 0x5 ;  /* 0x0000000500187882 */ /* 0x000fe20000000000 */
[----:B------:R-:W-:Y:S01]  /*20e0*/  IMAD.U32 R18, RZ, RZ, UR17 ;  /* 0x00000011ff127e24 */ /* 0x000fe2000f8e00ff */
[----:B------:R3:W-:Y:S01]  /*20f0*/  LDGSTS.E.BYPASS.LTC128B.128 [R228+0x2080], [R2.64+0x80], !P1 ;  /* 0x0208008002e47fae */ /* 0x0007e2000c901d54 */
[----:B------:R-:W-:Y:S01]  /*2100*/  LOP3.LUT P1, RZ, R20, 0x2, RZ, 0xc0, !PT ;  /* 0x0000000214ff7812 */ /* 0x000fe2000782c0ff */
[----:B------:R-:W-:Y:S01]  /*2110*/  IMAD.SHL.U32 R229, R229, 0x10, RZ ;  /* 0x00000010e5e57824 */ /* 0x000fe200078e00ff */
[----:B------:R-:W-:Y:S01]  /*2120*/  SEL R222, R222, 0xffffffc0, !P2 ;  /* 0xffffffc0dede7807 */ /* 0x000fe20005000000 */
[----:B------:R3:W-:Y:S01]  /*2130*/  LDGSTS.E.BYPASS.LTC128B.128 [R228+0x4080], [R2.64+0x100], !P5 ;  /* 0x0408010002e47fae */ /* 0x0007e2000e901d54 */
[----:B-1----:R-:W-:Y:S01]  /*2140*/  IMAD.U32 R4, RZ, RZ, UR23 ;  /* 0x00000017ff047e24 */ /* 0x002fe2000f8e00ff */
[----:B------:R-:W-:Y:S01]  /*2150*/  ISETP.GE.AND P5, PT, R26, c[0x0][0x16c], PT ;  /* 0x00005b001a007a0c */ /* 0x000fe20003fa6270 */
[----:B------:R-:W-:Y:S01]  /*2160*/  ULDC UR23, c[0x0][0x20c] ;  /* 0x0000830000177ab9 */ /* 0x000fe20000000800 */
[----:B------:R1:W-:Y:S01]  /*2170*/  LDGSTS.E.BYPASS.LTC128B.128 [R228+0x1080], [R12.64], !P0 ;  /* 0x010800000ce47fae */ /* 0x0003e2000c101d54 */
[----:B------:R-:W-:Y:S01]  /*2180*/  IMAD.WIDE.U32 R4, R4, UR13, R236 ;  /* 0x0000000d04047c25 */ /* 0x000fe2000f8e00ec */
[----:B------:R-:W-:Y:S01]  /*2190*/  ISETP.GE.AND P0, PT, R23, c[0x0][0x16c], PT ;  /* 0x00005b0017007a0c */ /* 0x000fe20003f06270 */
[----:B------:R-:W-:Y:S01]  /*21a0*/  USHF.L.U64.HI UR23, UR6, UR24, UR23 ;  /* 0x0000001806177299 */ /* 0x000fe20008010217 */
[----:B------:R1:W-:Y:S01]  /*21b0*/  LDGSTS.E.BYPASS.LTC128B.128 [R228+0x3080], [R12.64+0x80], !P6 ;  /* 0x030800800ce47fae */ /* 0x0003e2000f101d54 */
[----:B------:R-:W-:Y:S01]  /*21c0*/  USHF.L.U32 UR24, UR13, 0x6, URZ ;  /* 0x000000060d187899 */ /* 0x000fe2000800063f */
[----:B------:R-:W-:Y:S01]  /*21d0*/  IADD3 R5, R5, UR5, RZ ;  /* 0x0000000505057c10 */ /* 0x000fe2000fffe0ff */
[----:B--2---:R-:W-:Y:S01]  /*21e0*/  IMAD.SHL.U32 R6, R20, 0x40, RZ ;  /* 0x0000004014067824 */ /* 0x004fe200078e00ff */
[----:B------:R1:W-:Y:S01]  /*21f0*/  LDGSTS.E.BYPASS.LTC128B.128 [R228+0x5080], [R12.64+0x100], !P4 ;  /* 0x050801000ce47fae */ /* 0x0003e2000e101d54 */
[----:B------:R-:W-:Y:S01]  /*2200*/  LEA R8, P3, R4, c[0x0][0x1f0], 0x1 ;  /* 0x00007c0004087a11 */ /* 0x000fe200078608ff */
[----:B------:R-:W-:Y:S01]  /*2210*/  ULDC.64 UR4, c[0x0][0x270] ;  /* 0x00009c0000047ab9 */ /* 0x000fe20000000a00 */
[----:B------:R-:W-:Y:S01]  /*2220*/  SEL R234, RZ, 0xffffffff, P0 ;  /* 0xffffffffffea7807 */ /* 0x000fe20000000000 */
[----:B------:R-:W0:Y:S01]  /*2230*/  LDGDEPBAR ;  /* 0x00000000000079af */ /* 0x000e220000000000 */
[----:B------:R-:W-:Y:S01]  /*2240*/  LOP3.LUT R15, R6, 0x1c0, RZ, 0xc0, !PT ;  /* 0x000001c0060f7812 */ /* 0x000fe200078ec0ff */
[----:B------:R-:W-:Y:S01]  /*2250*/  UIMAD UR4, UR19, UR4, URZ ;  /* 0x00000004130472a4 */ /* 0x000fe2000f8e023f */
[----:B------:R-:W-:Y:S01]  /*2260*/  LEA.HI.X R9, R4, c[0x0][0x1f4], R5, 0x1, P3 ;  /* 0x00007d0004097a11 */ /* 0x000fe200018f0c05 */
[----:B------:R-:W-:Y:S01]  /*2270*/  IMAD.MOV.U32 R5, RZ, RZ, c[0x0][0x178] ;  /* 0x00005e00ff057624 */ /* 0x000fe200078e00ff */
[----:B------:R-:W-:Y:S01]  /*2280*/  SHF.R.U32.HI R223, RZ, 0x3, R15 ;  /* 0x00000003ffdf7819 */ /* 0x000fe2000001160f */
[----:B------:R-:W-:Y:S01]  /*2290*/  UIMAD UR25, UR17, UR5, UR4 ;  /* 0x00000005111972a4 */ /* 0x000fe2000f8e0204 */
[----:B------:R-:W-:Y:S01]  /*22a0*/  ISETP.GE.AND P3, PT, R16, c[0x0][0x16c], PT ;  /* 0x00005b0010007a0c */ /* 0x000fe20003f66270 */
[----:B------:R-:W-:Y:S01]  /*22b0*/  IMAD.WIDE.U32 R18, R18, c[0x0][0x238], R24 ;  /* 0x00008e0012127a25 */ /* 0x000fe200078e0018 */
[----:B------:R-:W-:Y:S01]  /*22c0*/  SEL R4, RZ, 0x2, P0 ;  /* 0x00000002ff047807 */ /* 0x000fe20000000000 */
[----:B------:R-:W-:Y:S01]  /*22d0*/  ULDC.64 UR4, c[0x0][0x288] ;  /* 0x0000a20000047ab9 */ /* 0x000fe20000000a00 */
[----:B---3--:R-:W-:Y:S01]  /*22e0*/  LOP3.LUT R2, R15, 0x8, R29, 0xf8, !PT ;  /* 0x000000080f027812 */ /* 0x008fe200078ef81d */
[----:B------:R-:W-:Y:S01]  /*22f0*/  UIMAD UR4, UR19, UR4, URZ ;  /* 0x00000004130472a4 */ /* 0x000fe2000f8e023f */
[----:B------:R-:W-:Y:S01]  /*2300*/  SEL R20, RZ, 0x1, P3 ;  /* 0x00000001ff147807 */ /* 0x000fe20001800000 */
[----:B------:R-:W-:Y:S01]  /*2310*/  IMAD.SHL.U32 R234, R234, 0x2, RZ ;  /* 0x00000002eaea7824 */ /* 0x000fe200078e00ff */
[----:B------:R-:W-:Y:S01]  /*2320*/  LOP3.LUT R2, R2, R223, RZ, 0x3c, !PT ;  /* 0x000000df02027212 */ /* 0x000fe200078e3cff */
[----:B------:R-:W-:Y:S01]  /*2330*/  UIMAD UR26, UR17, UR5, UR4 ;  /* 0x00000005111a72a4 */ /* 0x000fe2000f8e0204 */
[----:B------:R-:W-:Y:S01]  /*2340*/  SEL R3, RZ, 0x4, P5 ;  /* 0x00000004ff037807 */ /* 0x000fe20002800000 */
[----:B------:R-:W-:Y:S01]  /*2350*/  CS2R R90, SRZ ;  /* 0x00000000005a7805 */ /* 0x000fe2000001ff00 */
[----:B------:R-:W-:Y:S01]  /*2360*/  LEA R6, P3, R14, c[0x0][0x160], 0x1 ;  /* 0x000058000e067a11 */ /* 0x000fe200078608ff */
[----:B------:R-:W-:Y:S01]  /*2370*/  IMAD.IADD R2, R0, 0x1, R2 ;  /* 0x0000000100027824 */ /* 0x000fe200078e0202 */
[----:B------:R-:W-:Y:S01]  /*2380*/  IADD3 R0, R3, R4, R20 ;  /* 0x0000000403007210 */ /* 0x000fe20007ffe014 */
[----:B------:R-:W-:Y:S01]  /*2390*/  IMAD.SHL.U32 R3, R33, 0x4, RZ ;  /* 0x0000000421037824 */ /* 0x000fe200078e00ff */
[----:B------:R-:W-:Y:S01]  /*23a0*/  LEA.HI.X R7, R14, c[0x0][0x164], R11, 0x1, P3 ;  /* 0x000059000e077a11 */ /* 0x000fe200018f0c0b */
[----:B------:R-:W-:-:S04]  /*23b0*/  DEPBAR.LE SB0, 0x1 ;  /* 0x000080400000791a */ /* 0x000fc80000000000 */
[C---:B------:R-:W-:Y:S01]  /*23c0*/  LEA R4, P3, R5.reuse, R6, 0x6 ;  /* 0x0000000605047211 */ /* 0x040fe200078630ff */
[----:B------:R-:W-:Y:S01]  /*23d0*/  IMAD.SHL.U32 R224, R2, 0x2, RZ ;  /* 0x0000000202e07824 */ /* 0x000fe200078e00ff */
[----:B------:R-:W-:Y:S01]  /*23e0*/  BAR.SYNC.DEFER_BLOCKING 0x0 ;  /* 0x0000000000007b1d */ /* 0x000fe20000010000 */
[----:B------:R-:W-:Y:S01]  /*23f0*/  LOP3.LUT P6, RZ, R0, 0x2, RZ, 0xc0, !PT ;  /* 0x0000000200ff7812 */ /* 0x000fe200078cc0ff */
[----:B------:R-:W-:Y:S01]  /*2400*/  IMAD.U32 R14, RZ, RZ, UR24 ;  /* 0x00000018ff0e7e24 */ /* 0x000fe2000f8e00ff */
[----:B------:R-:W-:Y:S01]  /*2410*/  LEA.HI.X R5, R5, R7, R10, 0x6, P3 ;  /* 0x0000000705057211 */ /* 0x000fe200018f340a */
[----:B------:R-:W-:Y:S01]  /*2420*/  IMAD.IADD R227, R224, 0x1, R222 ;  /* 0x00000001e0e37824 */ /* 0x000fe200078e02de */
[C---:B------:R-:W-:Y:S01]  /*2430*/  IADD3 R10, P3, R3.reuse, UR22, RZ ;  /* 0x00000016030a7c10 */ /* 0x040fe2000ff7e0ff */
[----:B-1----:R-:W-:Y:S01]  /*2440*/  IMAD.U32 R12, RZ, RZ, UR17 ;  /* 0x00000011ff0c7e24 */ /* 0x002fe2000f8e00ff */
[C---:B------:R-:W-:Y:S01]  /*2450*/  LOP3.LUT P4, RZ, R0.reuse, 0x4, RZ, 0xc0, !PT ;  /* 0x0000000400ff7812 */ /* 0x040fe2000788c0ff */
[----:B------:R-:W-:Y:S01]  /*2460*/  USHF.L.U32 UR22, UR6, 0x5, URZ ;  /* 0x0000000506167899 */ /* 0x000fe2000800063f */
[----:B------:R-:W-:Y:S01]  /*2470*/  LEA.HI.X.SX32 R11, R3, UR7, 0x1, P3 ;  /* 0x00000007030b7c11 */ /* 0x000fe200098f0eff */
[----:B------:R-:W-:Y:S01]  /*2480*/  IMAD.U32 R3, RZ, RZ, UR17 ;  /* 0x00000011ff037e24 */ /* 0x000fe2000f8e00ff */
[----:B------:R-:W-:Y:S01]  /*2490*/  LOP3.LUT P3, RZ, R0, 0x1, RZ, 0xc0, !PT ;  /* 0x0000000100ff7812 */ /* 0x000fe2000786c0ff */
[----:B------:R-:W-:Y:S01]  /*24a0*/  ULDC.64 UR6, c[0x0][0x278] ;  /* 0x00009e0000067ab9 */ /* 0x000fe20000000a00 */
[----:B------:R-:W-:Y:S01]  /*24b0*/  SEL R0, R220, 0xffffffe0, !P1 ;  /* 0xffffffe0dc007807 */ /* 0x000fe20004800000 */
[----:B------:R-:W-:Y:S01]  /*24c0*/  IMAD.WIDE.U32 R12, R12, c[0x0][0x270], R10 ;  /* 0x00009c000c0c7a25 */ /* 0x000fe200078e000a */
[----:B------:R-:W-:Y:S01]  /*24d0*/  IADD3 R2, -R242, UR15, -R14 ;  /* 0x0000000ff2027c10 */ /* 0x000fe2000fffe90e */
[----:B------:R-:W-:Y:S01]  /*24e0*/  UIMAD UR6, UR11, UR6, URZ ;  /* 0x000000060b0672a4 */ /* 0x000fe2000f8e023f */
[----:B------:R-:W-:Y:S01]  /*24f0*/  ISETP.GE.AND P0, PT, R23, c[0x0][0x1fc], PT ;  /* 0x00007f0017007a0c */ /* 0x000fe20003f06270 */
[----:B------:R-:W-:Y:S01]  /*2500*/  IMAD.IADD R225, R224, 0x1, R0 ;  /* 0x00000001e0e17824 */ /* 0x000fe200078e0200 */
[C---:B------:R-:W-:Y:S01]  /*2510*/  ISETP.LT.OR P1, PT, R2.reuse, 0x1, !P3 ;  /* 0x000000010200780c */ /* 0x040fe20005f21670 */
[----:B------:R-:W-:Y:S01]  /*2520*/  IMAD.WIDE.U32 R10, R3, c[0x0][0x288], R10 ;  /* 0x0000a200030a7a25 */ /* 0x000fe200078e000a */
[C---:B------:R-:W-:Y:S01]  /*2530*/  ISETP.LT.OR P2, PT, R2.reuse, 0x1, !P6 ;  /* 0x000000010200780c */ /* 0x040fe20007741670 */
[----:B------:R-:W-:Y:S01]  /*2540*/  UIMAD UR7, UR12, UR7, UR6 ;  /* 0x000000070c0772a4 */ /* 0x000fe2000f8e0206 */
[----:B------:R-:W-:Y:S01]  /*2550*/  ISETP.LT.OR P3, PT, R2, 0x21, !P3 ;  /* 0x000000210200780c */ /* 0x000fe20005f61670 */
[----:B------:R-:W-:Y:S01]  /*2560*/  IMAD.IADD R226, R222, 0x1, R225 ;  /* 0x00000001dee27824 */ /* 0x000fe200078e02e1 */
[----:B------:R1:W2:Y:S01]  /*2570*/  LDSM.16.M88.4 R148, [R224+0x6080] ;  /* 0x00608000e094783b */ /* 0x0002a20000000200 */
[----:B------:R-:W-:Y:S01]  /*2580*/  ISETP.LT.OR P6, PT, R2, 0x21, !P6 ;  /* 0x000000210200780c */ /* 0x000fe200077c1670 */
[----:B------:R-:W-:Y:S01]  /*2590*/  USHF.R.S32.HI UR6, URZ, 0x1f, UR24 ;  /* 0x0000001f3f067899 */ /* 0x000fe20008011418 */
[----:B------:R-:W-:Y:S01]  /*25a0*/  IADD3 R3, R13, UR25, RZ ;  /* 0x000000190d037c10 */ /* 0x000fe2000fffe0ff */
[----:B------:R1:W3:Y:S01]  /*25b0*/  LDSM.16.M88.4 R152, [R225+0x6080] ;  /* 0x00608000e198783b */ /* 0x0002e20000000200 */
[----:B------:R-:W-:Y:S01]  /*25c0*/  SHF.R.S32.HI R0, RZ, 0x1f, R21 ;  /* 0x0000001fff007819 */ /* 0x000fe20000011415 */
[----:B------:R-:W-:Y:S01]  /*25d0*/  ULDC.64 UR4, c[0x0][0x238] ;  /* 0x00008e0000047ab9 */ /* 0x000fe20000000a00 */
[----:B------:R-:W-:Y:S01]  /*25e0*/  LOP3.LUT R15, R15, 0x10, R229, 0xf8, !PT ;  /* 0x000000100f0f7812 */ /* 0x000fe200078ef8e5 */
[----:B------:R1:W4:Y:S01]  /*25f0*/  LDSM.16.M88.4 R160, [R227+0x6080] ;  /* 0x00608000e3a0783b */ /* 0x0003220000000200 */
[----:B------:R-:W-:Y:S01]  /*2600*/  LEA.HI R0, R0, R21, RZ, 0x2 ;  /* 0x0000001500007211 */ /* 0x000fe200078f10ff */
[----:B------:R-:W-:Y:S01]  /*2610*/  UIMAD UR4, UR19, UR4, URZ ;  /* 0x00000004130472a4 */ /* 0x000fe2000f8e023f */
[----:B------:R-:W-:Y:S01]  /*2620*/  IADD3 R11, R11, UR26, RZ ;  /* 0x0000001a0b0b7c10 */ /* 0x000fe2000fffe0ff */
[----:B------:R1:W1:Y:S01]  /*2630*/  LDSM.16.M88.4 R168, [R224+0x8080] ;  /* 0x00808000e0a8783b */ /* 0x0002620000000200 */
[----:B------:R-:W-:Y:S01]  /*2640*/  LOP3.LUT R234, R234, 0x2, R20, 0xe2, !PT ;  /* 0x00000002eaea7812 */ /* 0x000fe200078ee214 */
[----:B------:R-:W-:Y:S01]  /*2650*/  UIMAD UR4, UR17, UR5, UR4 ;  /* 0x00000005110472a4 */ /* 0x000fe2000f8e0204 */
[----:B------:R-:W-:Y:S01]  /*2660*/  CS2R R88, SRZ ;  /* 0x0000000000587805 */ /* 0x000fe2000001ff00 */
[----:B------:R1:W1:Y:S01]  /*2670*/  LDSM.16.M88.4 R172, [R225+0x8080] ;  /* 0x00808000e1ac783b */ /* 0x0002620000000200 */
[----:B------:R-:W-:Y:S01]  /*2680*/  IMAD.WIDE.U32 R244, R17, c[0x0][0x290], R10 ;  /* 0x0000a40011f47a25 */ /* 0x000fe200078e000a */
[----:B------:R-:W-:Y:S01]  /*2690*/  CS2R R86, SRZ ;  /* 0x0000000000567805 */ /* 0x000fe2000001ff00 */
[----:B------:R-:W-:Y:S01]  /*26a0*/  CS2R R84, SRZ ;  /* 0x0000000000547805 */ /* 0x000fe2000001ff00 */
[----:B------:R1:W1:Y:S01]  /*26b0*/  LDSM.16.M88.4 R176, [R227+0x8080] ;  /* 0x00808000e3b0783b */ /* 0x0002620000000200 */
[----:B------:R-:W-:Y:S01]  /*26c0*/  IMAD.SHL.U32 R10, R22, 0x20, RZ ;  /* 0x00000020160a7824 */ /* 0x000fe200078e00ff */
[----:B------:R-:W-:Y:S01]  /*26d0*/  CS2R R82, SRZ ;  /* 0x0000000000527805 */ /* 0x000fe2000001ff00 */
[----:B------:R-:W-:Y:S01]  /*26e0*/  CS2R R80, SRZ ;  /* 0x0000000000507805 */ /* 0x000fe2000001ff00 */
[----:B------:R1:W1:Y:S01]  /*26f0*/  LDSM.16.M88.4 R184, [R224+0xa080] ;  /* 0x00a08000e0b8783b */ /* 0x0002620000000200 */
[----:B------:R-:W-:Y:S01]  /*2700*/  CS2R R78, SRZ ;  /* 0x00000000004e7805 */ /* 0x000fe2000001ff00 */
[----:B------:R-:W-:Y:S01]  /*2710*/  LOP3.LUT R11, R27, 0x20, R10, 0xf8, !PT ;  /* 0x000000201b0b7812 */ /* 0x000fe200078ef80a */
[----:B------:R-:W-:Y:S01]  /*2720*/  CS2R R76, SRZ ;  /* 0x00000000004c7805 */ /* 0x000fe2000001ff00 */
[----:B------:R1:W1:Y:S01]  /*2730*/  LDSM.16.M88.4 R188, [R225+0xa080] ;  /* 0x00a08000e1bc783b */ /* 0x0002620000000200 */
[----:B------:R-:W-:Y:S01]  /*2740*/  CS2R R74, SRZ ;  /* 0x00000000004a7805 */ /* 0x000fe2000001ff00 */
[----:B------:R-:W-:Y:S01]  /*2750*/  CS2R R72, SRZ ;  /* 0x0000000000487805 */ /* 0x000fe2000001ff00 */
        /* <DEDUP_REMOVED lines=30> */
[----:B------:R-:W-:Y:S01]  /*2940*/  IMAD.MOV.U32 R2, RZ, RZ, R12 ;  /* 0x000000ffff027224 */ /* 0x000fe200078e000c */
[----:B------:R-:W-:-:S03]  /*2950*/  ISETP.GE.AND P2, PT, R16, c[0x0][0x1fc], PT ;  /* 0x00007f0010007a0c */ /* 0x000fc60003f46270 */
[----:B------:R-:W-:Y:S01]  /*2960*/  IMAD.WIDE.U32 R246, R17, c[0x0][0x278], R2 ;  /* 0x00009e0011f67a25 */ /* 0x000fe200078e0002 */
[----:B------:R-:W-:-:S03]  /*2970*/  LOP3.LUT R2, R0, 0x1ffffffc, RZ, 0xc0, !PT ;  /* 0x1ffffffc00027812 */ /* 0x000fc600078ec0ff */
[----:B------:R-:W-:Y:S01]  /*2980*/  IMAD.U32 R3, RZ, RZ, UR23 ;  /* 0x00000017ff037e24 */ /* 0x000fe2000f8e00ff */
[----:B------:R1:W-:Y:S01]  /*2990*/  LDGSTS.E.BYPASS.LTC128B.128 [R228+0xa080], [R6.64+0x100], !P1 ;  /* 0x0a08010006e47fae */ /* 0x0003e2000c901d54 */
[----:B------:R-:W-:Y:S01]  /*29a0*/  IADD3 R249, R247, UR7, RZ ;  /* 0x00000007f7f97c10 */ /* 0x000fe2000fffe0ff */
[----:B------:R-:W-:Y:S01]  /*29b0*/  IMAD.IADD R21, R21, 0x1, -R2 ;  /* 0x0000000115157824 */ /* 0x000fe200078e0a02 */
[----:B------:R-:W-:Y:S01]  /*29c0*/  ISETP.GE.AND P1, PT, R16, c[0x0][0x1fc], PT ;  /* 0x00007f0010007a0c */ /* 0x000fe20003f26270 */
[----:B------:R2:W-:Y:S01]  /*29d0*/  LDGSTS.E.BYPASS.LTC128B.128 [R228+0x7080], [R4.64], !P3 ;  /* 0x0708000004e47fae */ /* 0x0005e2000d901d54 */
[----:B------:R-:W-:-:S03]  /*29e0*/  ISETP.GT.AND P3, PT, R33, 0xf, PT ;  /* 0x0000000f2100780c */ /* 0x000fc60003f64270 */
[----:B------:R2:W-:Y:S04]  /*29f0*/  LDGSTS.E.BYPASS.LTC128B.128 [R228+0x9080], [R4.64+0x80], !P6 ;  /* 0x0908008004e47fae */ /* 0x0005e8000f101d54 */
[----:B------:R2:W-:Y:S06]  /*2a00*/  LDGSTS.E.BYPASS.LTC128B.128 [R228+0xb080], [R4.64+0x100], !P4 ;  /* 0x0b08010004e47fae */ /* 0x0005ec000e101d54 */
[----:B------:R-:W-:Y:S01]  /*2a10*/  @!P3 IADD3 R0, P6, R246, UR24, RZ ;  /* 0x00000018f600bc10 */ /* 0x000fe2000ffde0ff */
[----:B------:R-:W-:-:S03]  /*2a20*/  @!P3 IMAD.SHL.U32 R16, R33, 0x10, RZ ;  /* 0x000000102110b824 */ /* 0x000fc600078e00ff */
[----:B------:R-:W-:Y:S02]  /*2a30*/  @!P3 IADD3.X R2, R249, UR6, RZ, P6, !PT ;  /* 0x00000006f902bc10 */ /* 0x000fe4000b7fe4ff */
[----:B------:R-:W-:Y:S02]  /*2a40*/  ISETP.GE.AND P6, PT, R23, c[0x0][0x1fc], PT ;  /* 0x00007f0017007a0c */ /* 0x000fe40003fc6270 */
[----:B-1----:R-:W-:Y:S01]  /*2a50*/  IADD3 R7, R19, UR4, RZ ;  /* 0x0000000413077c10 */ /* 0x002fe2000fffe0ff */
[----:B------:R-:W-:Y:S01]  /*2a60*/  IMAD.MOV.U32 R6, RZ, RZ, R18 ;  /* 0x000000ffff067224 */ /* 0x000fe200078e0012 */
[----:B------:R-:W-:Y:S01]  /*2a70*/  SEL R233, RZ, 0xffffffff, P6 ;  /* 0xffffffffffe97807 */ /* 0x000fe20003000000 */
[----:B------:R-:W-:Y:S01]  /*2a80*/  ULDC.64 UR4, c[0x0][0x290] ;  /* 0x0000a40000047ab9 */ /* 0x000fe20000000a00 */
[C---:B------:R-:W-:Y:S01]  /*2a90*/  ISETP.GE.AND P6, PT, R26.reuse, c[0x0][0x1fc], PT ;  /* 0x00007f001a007a0c */ /* 0x040fe20003fc6270 */
[----:B------:R-:W-:Y:S01]  /*2aa0*/  IMAD.WIDE.U32 R250, R17, c[0x0][0x240], R6 ;  /* 0x0000900011fa7a25 */ /* 0x000fe200078e0006 */
[----:B------:R-:W-:Y:S01]  /*2ab0*/  SEL R18, RZ, 0x1, P1 ;  /* 0x00000001ff127807 */ /* 0x000fe20000800000 */
[----:B------:R-:W-:Y:S01]  /*2ac0*/  UIMAD UR4, UR11, UR4, URZ ;  /* 0x000000040b0472a4 */ /* 0x000fe2000f8e023f */
[----:B------:R-:W-:Y:S01]  /*2ad0*/  ISETP.GE.AND P1, PT, R26, c[0x0][0x1fc], PT ;  /* 0x00007f001a007a0c */ /* 0x000fe20003f26270 */
[----:B------:R-:W-:-:S02]  /*2ae0*/  IMAD.SHL.U32 R233, R233, 0x2, RZ ;  /* 0x00000002e9e97824 */ /* 0x000fc400078e00ff */
[----:B------:R-:W-:Y:S01]  /*2af0*/  UIMAD UR4, UR12, UR5, UR4 ;  /* 0x000000050c0472a4 */ /* 0x000fe2000f8e0204 */
[----:B--2---:R-:W-:Y:S02]  /*2b00*/  IMAD.U32 R4, RZ, RZ, UR22 ;  /* 0x00000016ff047e24 */ /* 0x004fe4000f8e00ff */
[----:B------:R-:W-:Y:S01]  /*2b10*/  IMAD.U32 R5, RZ, RZ, UR22 ;  /* 0x00000016ff057e24 */ /* 0x000fe2000f8e00ff */
[----:B------:R-:W-:Y:S02]  /*2b20*/  LOP3.LUT R233, R233, 0x2, R18, 0xe2, !PT ;  /* 0x00000002e9e97812 */ /* 0x000fe400078ee212 */
[----:B------:R-:W-:Y:S02]  /*2b30*/  LEA R4, P4, R4, R8, 0x1 ;  /* 0x0000000804047211 */ /* 0x000fe400078808ff */
[----:B------:R-:W-:Y:S01]  /*2b40*/  IADD3 R248, R245, UR4, RZ ;  /* 0x00000004f5f87c10 */ /* 0x000fe2000fffe0ff */
[----:B------:R-:W-:Y:S01]  /*2b50*/  ULDC.64 UR4, c[0x0][0x240] ;  /* 0x0000900000047ab9 */ /* 0x000fe20000000a00 */
[----:B------:R-:W-:Y:S01]  /*2b60*/  LEA.HI.X R5, R5, R9, R3, 0x1, P4 ;  /* 0x0000000905057211 */ /* 0x000fe200020f0c03 */
[----:B------:R-:W-:Y:S01]  /*2b70*/  UIMAD UR4, UR11, UR4, URZ ;  /* 0x000000040b0472a4 */ /* 0x000fe2000f8e023f */
[----:B------:R-:W-:-:S02]  /*2b80*/  @!P3 LEA R12, P4, R0, c[0x0][0x258], 0x2 ;  /* 0x00009600000cba11 */ /* 0x000fc400078810ff */
[----:B------:R-:W-:Y:S01]  /*2b90*/  LOP3.LUT R3, R31, 0xfffffff0, RZ, 0xc0, !PT ;  /* 0xfffffff01f037812 */ /* 0x000fe200078ec0ff */
[----:B------:R-:W-:Y:S01]  /*2ba0*/  UIMAD UR4, UR12, UR5, UR4 ;  /* 0x000000050c0472a4 */ /* 0x000fe2000f8e0204 */
[----:B------:R-:W-:Y:S02]  /*2bb0*/  @!P3 LEA.HI.X R13, R0, c[0x0][0x25c], R2, 0x2, P4 ;  /* 0x00009700000dba11 */ /* 0x000fe400020f1402 */
[----:B------:R-:W-:Y:S01]  /*2bc0*/  IADD3 R0, -R14, UR15, -R242 ;  /* 0x0000000f0e007c10 */ /* 0x000fe2000fffe9f2 */
[C---:B------:R-:W-:Y:S01]  /*2bd0*/  IMAD.IADD R3, R33.reuse, 0x1, -R3 ;  /* 0x0000000121037824 */ /* 0x040fe200078e0a03 */
[----:B------:R-:W-:Y:S01]  /*2be0*/  LOP3.LUT R2, R32, 0xffffffe0, RZ, 0xc0, !PT ;  /* 0xffffffe020027812 */ /* 0x000fe200078ec0ff */
[----:B------:R1:W-:Y:S01]  /*2bf0*/  @!P3 LDGSTS.E.BYPASS.LTC128B.128 [R16+0x12080], [R12.64] ;  /* 0x120800000c10bfae */ /* 0x0003e2000b901d54 */
[C---:B------:R-:W-:Y:S02]  /*2c00*/  ISETP.LT.OR P4, PT, R0.reuse, 0x1, P2 ;  /* 0x000000010000780c */ /* 0x040fe40001781670 */
[----:B------:R-:W-:Y:S01]  /*2c10*/  ISETP.LT.OR P2, PT, R0, 0x21, P2 ;  /* 0x000000210000780c */ /* 0x000fe20001741670 */
[----:B------:R-:W0:Y:S01]  /*2c20*/  LDGDEPBAR ;  /* 0x00000000000079af */ /* 0x000e220000000000 */
[----:B------:R-:W-:Y:S01]  /*2c30*/  IMAD.IADD R2, R33, 0x1, -R2 ;  /* 0x0000000121027824 */ /* 0x000fe200078e0a02 */
[----:B------:R-:W-:-:S04]  /*2c40*/  IADD3 R252, R251, UR4, RZ ;  /* 0x00000004fbfc7c10 */ /* 0x000fc8000fffe0ff */
[----:B------:R-:W-:-:S04]  /*2c50*/  SHF.R.S32.HI R14, RZ, 0x1f, R2 ;  /* 0x0000001fff0e7819 */ /* 0x000fc80000011402 */
[----:B------:R2:W-:Y:S01]  /*2c60*/  LDGSTS.E.BYPASS.LTC128B.128 [R228+0xc080], [R8.64], !P4 ;  /* 0x0c08000008e47fae */ /* 0x0005e2000e101d54 */
[C---:B------:R-:W-:Y:S02]  /*2c70*/  ISETP.LT.OR P4, PT, R0.reuse, 0x1, P0 ;  /* 0x000000010000780c */ /* 0x040fe40000781670 */
[----:B------:R-:W-:Y:S02]  /*2c80*/  ISETP.LT.OR P0, PT, R0, 0x21, P0 ;  /* 0x000000210000780c */ /* 0x000fe40000701670 */
[----:B-1----:R-:W-:-:S09]  /*2c90*/  SHF.R.S32.HI R13, RZ, 0x1f, R3 ;  /* 0x0000001fff0d7819 */ /* 0x002fd20000011403 */
[----:B------:R2:W-:Y:S01]  /*2ca0*/  LDGSTS.E.BYPASS.LTC128B.128 [R228+0xe080], [R8.64+0x80], !P4 ;  /* 0x0e08008008e47fae */ /* 0x0005e2000e101d54 */
[----:B------:R-:W-:Y:S02]  /*2cb0*/  ISETP.LT.OR P4, PT, R0, 0x1, P6 ;  /* 0x000000010000780c */ /* 0x000fe40003781670 */
[----:B------:R-:W-:Y:S02]  /*2cc0*/  LEA.HI R13, R13, R3, RZ, 0x3 ;  /* 0x000000030d0d7211 */ /* 0x000fe400078f18ff */
[----:B------:R-:W-:Y:S02]  /*2cd0*/  LEA.HI R12, R14, R2, RZ, 0x2 ;  /* 0x000000020e0c7211 */ /* 0x000fe400078f10ff */
[----:B------:R-:W-:Y:S02]  /*2ce0*/  LOP3.LUT R7, R13, 0xfffffff8, RZ, 0xc0, !PT ;  /* 0xfffffff80d077812 */ /* 0x000fe400078ec0ff */
[----:B------:R-:W-:Y:S02]  /*2cf0*/  ISETP.LT.OR P6, PT, R0, 0x21, P6 ;  /* 0x000000210000780c */ /* 0x000fe400037c1670 */
[----:B------:R-:W-:Y:S01]  /*2d00*/  LOP3.LUT R0, R15, 0x8, R29, 0xf8, !PT ;  /* 0x000000080f007812 */ /* 0x000fe200078ef81d */
[----:B------:R-:W-:Y:S01]  /*2d10*/  IMAD.IADD R3, R3, 0x1, -R7 ;  /* 0x0000000103037824 */ /* 0x000fe200078e0a07 */
[----:B------:R-:W-:Y:S01]  /*2d20*/  LOP3.LUT R6, R12, 0x7ffffffc, RZ, 0xc0, !PT ;  /* 0x7ffffffc0c067812 */ /* 0x000fe200078ec0ff */
[----:B------:R2:W-:Y:S01]  /*2d30*/  LDGSTS.E.BYPASS.LTC128B.128 [R228+0x10080], [R8.64+0x100], !P4 ;  /* 0x1008010008e47fae */ /* 0x0005e2000e101d54 */
[----:B------:R-:W-:Y:S01]  /*2d40*/  LOP3.LUT R223, R0, R223, RZ, 0x3c, !PT ;  /* 0x000000df00df7212 */ /* 0x000fe200078e3cff */
[----:B------:R-:W-:Y:S01]  /*2d50*/  IMAD.SHL.U32 R0, R3, 0x40, RZ ;  /* 0x0000004003007824 */ /* 0x000fe200078e00ff */
[----:B------:R-:W-:Y:S01]  /*2d60*/  LEA.HI.SX32 R229, R12, R229, 0x1e ;  /* 0x000000e50ce57211 */ /* 0x000fe200078ff2ff */
[----:B------:R-:W-:Y:S01]  /*2d70*/  IMAD.IADD R2, R2, 0x1, -R6 ;  /* 0x0000000102027824 */ /* 0x000fe200078e0a06 */
[----:B------:R-:W-:Y:S01]  /*2d80*/  SEL R12, RZ, 0x4, P1 ;  /* 0x00000004ff0c7807 */ /* 0x000fe20000800000 */
[----:B------:R1:W-:Y:S01]  /*2d90*/  LDGSTS.E.BYPASS.LTC128B.128 [R228+0xd080], [R4.64], !P2 ;  /* 0x0d08000004e47fae */ /* 0x0003e2000d101d54 */
[----:B------:R-:W-:Y:S01]  /*2da0*/  ISETP.GE.AND P1, PT, R33, 0x10, PT ;  /* 0x000000102100780c */ /* 0x000fe20003f26270 */
[----:B------:R-:W-:Y:S01]  /*2db0*/  IMAD R21, R21, 0x4, R2 ;  /* 0x0000000415157824 */ /* 0x000fe200078e0202 */
[C---:B------:R-:W-:Y:S01]  /*2dc0*/  LOP3.LUT P4, RZ, R3.reuse, 0x4, RZ, 0xc0, !PT ;  /* 0x0000000403ff7812 */ /* 0x040fe2000788c0ff */
[----:B------:R1:W-:Y:S01]  /*2dd0*/  LDGSTS.E.BYPASS.LTC128B.128 [R228+0xf080], [R4.64+0x80], !P0 ;  /* 0x0f08008004e47fae */ /* 0x0003e2000c101d54 */
[----:B------:R-:W-:Y:S01]  /*2de0*/  LOP3.LUT P2, RZ, R3, 0x2, RZ, 0xc0, !PT ;  /* 0x0000000203ff7812 */ /* 0x000fe2000784c0ff */
[----:B------:R-:W-:Y:S01]  /*2df0*/  IMAD.SHL.U32 R3, R22, 0x8, RZ ;  /* 0x0000000816037824 */ /* 0x000fe200078e00ff */
[----:B------:R-:W-:Y:S01]  /*2e00*/  LOP3.LUT R0, R0, 0x1c0, RZ, 0xc0, !PT ;  /* 0x000001c000007812 */ /* 0x000fe200078ec0ff */
[----:B------:R1:W-:Y:S01]  /*2e10*/  LDGSTS.E.BYPASS.LTC128B.128 [R228+0x11080], [R4.64+0x100], !P6 ;  /* 0x1108010004e47fae */ /* 0x0003e2000f101d54 */
[----:B------:R-:W-:Y:S01]  /*2e20*/  IADD3 R2, P0, R244, UR24, RZ ;  /* 0x00000018f4027c10 */ /* 0x000fe2000ff1e0ff */
[----:B------:R-:W-:Y:S01]  /*2e30*/  IMAD R223, R22, 0x200, R223 ;  /* 0x0000020016df7824 */ /* 0x000fe200078e02df */
[----:B------:R-:W-:Y:S01]  /*2e40*/  LOP3.LUT R7, R0, 0x8, R3, 0xf8, !PT ;  /* 0x0000000800077812 */ /* 0x000fe200078ef803 */
[----:B------:R-:W-:Y:S01]  /*2e50*/  IMAD.SHL.U32 R243, R21, 0x2, RZ ;  /* 0x0000000215f37824 */ /* 0x000fe200078e00ff */
[----:B------:R-:W-:Y:S01]  /*2e60*/  SHF.R.U32.HI R3, RZ, 0x3, R0 ;  /* 0x00000003ff037819 */ /* 0x000fe20000011600 */
[C---:B------:R-:W-:Y:S01]  /*2e70*/  IMAD R222, R223.reuse, 0x2, R222 ;  /* 0x00000002dfde7824 */ /* 0x040fe200078e02de */
[----:B------:R-:W-:Y:S01]  /*2e80*/  IADD3.X R10, R248, UR6, RZ, P0, !PT ;  /* 0x00000006f80a7c10 */ /* 0x000fe200087fe4ff */
[----:B------:R-:W-:Y:S01]  /*2e90*/  IMAD.SHL.U32 R223, R223, 0x2, RZ ;  /* 0x00000002dfdf7824 */ /* 0x000fe200078e00ff */
[----:B------:R-:W-:-:S02]  /*2ea0*/  LEA R6, P0, R2, c[0x0][0x280], 0x2 ;  /* 0x0000a00002067a11 */ /* 0x000fc400078010ff */
[----:B------:R-:W-:Y:S02]  /*2eb0*/  LOP3.LUT R0, R3, R11, R0, 0x1e, !PT ;  /* 0x0000000b03007212 */ /* 0x000fe400078e1e00 */
[----:B--2---:R-:W-:Y:S01]  /*2ec0*/  LOP3.LUT R9, R7, R3, RZ, 0x3c, !PT ;  /* 0x0000000307097212 */ /* 0x004fe200078e3cff */
[----:B------:R-:W-:Y:S01]  /*2ed0*/  @!P1 IMAD.SHL.U32 R3, R33, 0x10, RZ ;  /* 0x0000001021039824 */ /* 0x000fe200078e00ff */
[----:B------:R-:W-:Y:S01]  /*2ee0*/  LEA.HI.X R7, R2, c[0x0][0x284], R10, 0x2, P0 ;  /* 0x0000a10002077a11 */ /* 0x000fe200000f140a */
[----:B------:R-:W-:Y:S01]  /*2ef0*/  IMAD.SHL.U32 R8, R13, 0x40, RZ ;  /* 0x000000400d087824 */ /* 0x000fe200078e00ff */
[----:B------:R-:W-:Y:S02]  /*2f00*/  SEL R220, R220, 0xffffffe0, !P4 ;  /* 0xffffffe0dcdc7807 */ /* 0x000fe40006000000 */
[----:B------:R-:W-:Y:S01]  /*2f10*/  LOP3.LUT R233, R233, R12, RZ, 0xfc, !PT ;  /* 0x0000000ce9e97212 */ /* 0x000fe200078efcff */
[----:B------:R2:W-:Y:S01]  /*2f20*/  @!P1 LDGSTS.E.BYPASS.LTC128B.128 [R3+0x12180], [R6.64] ;  /* 0x1218000006039fae */ /* 0x0005e2000b901d54 */
[----:B------:R-:W-:-:S02]  /*2f30*/  LOP3.LUT R8, R8, 0xfffffe00, RZ, 0xc0, !PT ;  /* 0xfffffe0008087812 */ /* 0x000fc400078ec0ff */
[----:B------:R-:W-:Y:S01]  /*2f40*/  IADD3 R232, -R243, UR8, RZ ;  /* 0x00000008f3e87c10 */ /* 0x000fe2000fffe1ff */
[----:B------:R-:W0:Y:S01]  /*2f50*/  LDGDEPBAR ;  /* 0x00000000000079af */ /* 0x000e220000000000 */
[-C--:B------:R-:W-:Y:S02]  /*2f60*/  IADD3 R2, R9, R8.reuse, R28 ;  /* 0x0000000809027210 */ /* 0x080fe40007ffe01c */
[----:B------:R-:W-:Y:S01]  /*2f70*/  LOP3.LUT R0, R0, R8, RZ, 0xfc, !PT ;  /* 0x0000000800007212 */ /* 0x000fe200078efcff */
[----:B------:R-:W-:Y:S02]  /*2f80*/  IMAD.MOV.U32 R8, RZ, RZ, 0x10 ;  /* 0x00000010ff087424 */ /* 0x000fe400078e00ff */
[----:B------:R-:W-:Y:S02]  /*2f90*/  IMAD.SHL.U32 R2, R2, 0x2, RZ ;  /* 0x0000000202027824 */ /* 0x000fe400078e00ff */
[----:B------:R-:W-:Y:S02]  /*2fa0*/  IMAD.SHL.U32 R0, R0, 0x2, RZ ;  /* 0x0000000200007824 */ /* 0x000fe400078e00ff */
[----:B------:R-:W-:Y:S01]  /*2fb0*/  IMAD R221, R220, 0x2, R2 ;  /* 0x00000002dcdd7824 */ /* 0x000fe200078e0202 */
[----:B--2---:R-:W-:-:S05]  /*2fc0*/  SEL R3, R8, 0xfffffff0, !P2 ;  /* 0xfffffff008037807 */ /* 0x004fca0005000000 */
[----:B------:R-:W-:-:S04]  /*2fd0*/  IMAD R3, R3, 0x2, R2 ;  /* 0x0000000203037824 */ /* 0x000fc800078e0202 */
[----:B-1-34-:R-:W-:Y:S02]  /*2fe0*/  IMAD R220, R220, 0x2, R3 ;  /* 0x00000002dcdc7824 */ /* 0x01afe400078e0203 */
.L_x_552:
        /* <DEDUP_REMOVED lines=100> */
[----:B------:R-:W-:Y:S08]  /*3630*/  HMMA.16816.F32 R16, R24, R30, R16 ;  /* 0x0000001e1810723c */ /* 0x000ff00000001810 */
[-C--:B-1----:R-:W-:Y:S08]  /*3640*/  HMMA.16816.F32 R20, R140, R148.reuse, RZ ;  /* 0x000000948c14723c */ /* 0x082ff000000018ff */
[C---:B---3--:R-:W-:Y:S08]  /*3650*/  HMMA.16816.F32 R24, R144.reuse, R148, RZ ;  /* 0x000000949018723c */ /* 0x048ff000000018ff */
[-C--:B------:R-:W-:Y:S01]  /*3660*/  HMMA.16816.F32 R28, R144, R150.reuse, RZ ;  /* 0x00000096901c723c */ /* 0x080fe200000018ff */
[----:B------:R-:W1:Y:S07]  /*3670*/  LDSM.16.M88.4 R144, [R221+0xd080] ;  /* 0x00d08000dd90783b */ /* 0x000e6e0000000200 */
[----:B------:R-:W-:Y:S01]  /*3680*/  HMMA.16816.F32 R32, R140, R150, RZ ;  /* 0x000000968c20723c */ /* 0x000fe200000018ff */
[----:B------:R-:W3:Y:S07]  /*3690*/  LDSM.16.M88.4 R140, [R220+0xc080] ;  /* 0x00c08000dc8c783b */ /* 0x000eee0000000200 */
[-C--:B--2---:R-:W-:Y:S08]  /*36a0*/  HMMA.16816.F32 R20, R132, R152.reuse, R20 ;  /* 0x000000988414723c */ /* 0x084ff00000001814 */
[C---:B----4-:R-:W-:Y:S08]  /*36b0*/  HMMA.16816.F32 R24, R136.reuse, R152, R24 ;  /* 0x000000988818723c */ /* 0x050ff00000001818 */
[-C--:B------:R-:W-:Y:S01]  /*36c0*/  HMMA.16816.F32 R28, R136, R154.reuse, R28 ;  /* 0x0000009a881c723c */ /* 0x080fe2000000181c */
[----:B------:R-:W2:Y:S07]  /*36d0*/  LDSM.16.M88.4 R136, [R220+0xd080] ;  /* 0x00d08000dc88783b */ /* 0x000eae0000000200 */
[----:B------:R-:W-:Y:S01]  /*36e0*/  HMMA.16816.F32 R32, R132, R154, R32 ;  /* 0x0000009a8420723c */ /* 0x000fe20000001820 */
[----:B------:R-:W4:Y:S07]  /*36f0*/  LDSM.16.M88.4 R132, [R2+0xe080] ;  /* 0x00e080000284783b */ /* 0x000f2e0000000200 */
[-C--:B-----5:R-:W-:Y:S08]  /*3700*/  HMMA.16816.F32 R20, R156, R160.reuse, R20 ;  /* 0x000000a09c14723c */ /* 0x0a0ff00000001814 */
[C---:B-1----:R-:W-:Y:S08]  /*3710*/  HMMA.16816.F32 R24, R144.reuse, R160, R24 ;  /* 0x000000a09018723c */ /* 0x042ff00000001818 */
        /* <DEDUP_REMOVED lines=20> */
[----:B------:R-:W-:Y:S07]  /*3860*/  HMMA.16816.F32 R32, R156, R174, R32 ;  /* 0x000000ae9c20723c */ /* 0x000fee0000001820 */
[----:B------:R-:W-:Y:S01]  /*3870*/  IMAD.U32 R156, RZ, RZ, UR15 ;  /* 0x0000000fff9c7e24 */ /* 0x000fe2000f8e00ff */
[-C--:B---3--:R-:W-:Y:S05]  /*3880*/  HMMA.16816.F32 R20, R140, R176.reuse, R20 ;  /* 0x000000b08c14723c */ /* 0x088fea0000001814 */
[----:B------:R-:W-:Y:S03]  /*3890*/  IADD3 R156, R229, UR4, -R156 ;  /* 0x00000004e59c7c10 */ /* 0x000fe6000fffe89c */
[C---:B-1----:R-:W-:Y:S04]  /*38a0*/  HMMA.16816.F32 R24, R144.reuse, R176, R24 ;  /* 0x000000b09018723c */ /* 0x042fe80000001818 */
[----:B------:R-:W-:Y:S04]  /*38b0*/  IMAD.IADD R156, R156, 0x1, -R243 ;  /* 0x000000019c9c7824 */ /* 0x000fe800078e0af3 */
[-C--:B------:R-:W-:Y:S01]  /*38c0*/  HMMA.16816.F32 R28, R144, R178.reuse, R28 ;  /* 0x000000b2901c723c */ /* 0x080fe2000000181c */
[----:B------:R-:W1:Y:S03]  /*38d0*/  LDSM.16.M88.4 R144, [R2+0x10080] ;  /* 0x010080000290783b */ /* 0x000e660000000200 */
[----:B------:R-:W-:Y:S02]  /*38e0*/  IMNMX R159, R232, R156, PT ;  /* 0x0000009ce89f7217 */ /* 0x000fe40003800200 */
[----:B------:R-:W-:Y:S02]  /*38f0*/  IADD3 R158, R156, 0x8, RZ ;  /* 0x000000089c9e7810 */ /* 0x000fe40007ffe0ff */
[----:B------:R-:W-:Y:S01]  /*3900*/  HMMA.16816.F32 R32, R140, R178, R32 ;  /* 0x000000b28c20723c */ /* 0x000fe20000001820 */
[----:B------:R-:W3:Y:S03]  /*3910*/  LDSM.16.M88.4 R140, [R2+0x11080] ;  /* 0x01108000028c783b */ /* 0x000ee60000000200 */
[C---:B------:R-:W-:Y:S02]  /*3920*/  ISETP.GT.AND P0, PT, R159.reuse, RZ, PT ;  /* 0x000000ff9f00720c */ /* 0x040fe40003f04270 */
[----:B------:R-:W-:Y:S02]  /*3930*/  IMNMX R158, R232, R158, PT ;  /* 0x0000009ee89e7217 */ /* 0x000fe40003800200 */
[-C--:B----4-:R-:W-:Y:S05]  /*3940*/  HMMA.16816.F32 R20, R132, R180.reuse, R20 ;  /* 0x000000b48414723c */ /* 0x090fea0000001814 */
[----:B------:R-:W-:Y:S02]  /*3950*/  FSEL R4, R4, -INF , P0 ;  /* 0xff80000004047808 */ /* 0x000fe40000000000 */
[----:B------:R-:W-:Y:S01]  /*3960*/  ISETP.GT.AND P0, PT, R159, 0x1, PT ;  /* 0x000000019f00780c */ /* 0x000fe20003f04270 */
[C---:B--2---:R-:W-:Y:S04]  /*3970*/  HMMA.16816.F32 R24, R136.reuse, R180, R24 ;  /* 0x000000b48818723c */ /* 0x044fe80000001818 */
[--C-:B------:R-:W-:Y:S01]  /*3980*/  FFMA.FTZ R4, R4, c[0x0][0x29c], -R204.reuse ;  /* 0x0000a70004047a23 */ /* 0x100fe200000108cc */
[----:B------:R-:W-:Y:S03]  /*3990*/  IADD3 R157, R156, 0x20, RZ ;  /* 0x000000209c9d7810 */ /* 0x000fe60007ffe0ff */
[-C--:B------:R-:W-:Y:S01]  /*39a0*/  HMMA.16816.F32 R28, R136, R182.reuse, R28 ;  /* 0x000000b6881c723c */ /* 0x080fe2000000181c */
[----:B------:R2:W-:Y:S01]  /*39b0*/  MUFU.EX2 R203, R4 ;  /* 0x0000000400cb7308 */ /* 0x0005e20000000800 */
[----:B------:R-:W-:Y:S02]  /*39c0*/  LDSM.16.M88.4 R136, [R3+0x11080] ;  /* 0x011080000388783b */ /* 0x000fe40000000200 */
[----:B------:R-:W-:Y:S04]  /*39d0*/  IMNMX R157, R232, R157, PT ;  /* 0x0000009de89d7217 */ /* 0x000fe80003800200 */
[----:B------:R-:W-:Y:S01]  /*39e0*/  HMMA.16816.F32 R32, R132, R182, R32 ;  /* 0x000000b68420723c */ /* 0x000fe20000001820 */
[----:B------:R-:W4:Y:S03]  /*39f0*/  LDSM.16.M88.4 R132, [R3+0x10080] ;  /* 0x010080000384783b */ /* 0x000f260000000200 */
[----:B------:R-:W-:Y:S04]  /*3a00*/  ISETP.GT.AND P2, PT, R157, 0x21, PT ;  /* 0x000000219d00780c */ /* 0x000fe80003f44270 */
[-C--:B-1----:R-:W-:Y:S08]  /*3a10*/  HMMA.16816.F32 R20, R144, R184.reuse, R20 ;  /* 0x000000b89014723c */ /* 0x082ff00000001814 */
[C---:B---3--:R-:W-:Y:S04]  /*3a20*/  HMMA.16816.F32 R24, R140.reuse, R184, R24 ;  /* 0x000000b88c18723c */ /* 0x048fe80000001818 */
[----:B--2---:R-:W-:Y:S02]  /*3a30*/  FSEL R4, R5, -INF , P0 ;  /* 0xff80000005047808 */ /* 0x004fe40000000000 */
[----:B------:R-:W-:Y:S02]  /*3a40*/  ISETP.GT.AND P0, PT, R158, RZ, PT ;  /* 0x000000ff9e00720c */ /* 0x000fe40003f04270 */
[-C--:B------:R-:W-:Y:S01]  /*3a50*/  HMMA.16816.F32 R28, R140, R186.reuse, R28 ;  /* 0x000000ba8c1c723c */ /* 0x080fe2000000181c */
[----:B------:R-:W1:Y:S03]  /*3a60*/  LDSM.16.M88.4 R140, [R221+0x10080] ;  /* 0x01008000dd8c783b */ /* 0x000e660000000200 */
[----:B------:R-:W-:Y:S04]  /*3a70*/  FFMA.FTZ R4, R4, c[0x0][0x29c], -R204 ;  /* 0x0000a70004047a23 */ /* 0x000fe800000108cc */
[----:B------:R-:W-:Y:S01]  /*3a80*/  HMMA.16816.F32 R32, R144, R186, R32 ;  /* 0x000000ba9020723c */ /* 0x000fe20000001820 */
[----:B------:R2:W-:Y:S01]  /*3a90*/  MUFU.EX2 R201, R4 ;  /* 0x0000000400c97308 */ /* 0x0005e20000000800 */
[----:B------:R-:W3:Y:S06]  /*3aa0*/  LDSM.16.M88.4 R144, [R221+0x11080] ;  /* 0x01108000dd90783b */ /* 0x000eec0000000200 */
[-C--:B----4-:R-:W-:Y:S08]  /*3ab0*/  HMMA.16816.F32 R20, R132, R188.reuse, R20 ;  /* 0x000000bc8414723c */ /* 0x090ff00000001814 */
[C---:B------:R-:W-:Y:S08]  /*3ac0*/  HMMA.16816.F32 R24, R136.reuse, R188, R24 ;  /* 0x000000bc8818723c */ /* 0x040ff00000001818 */
[-C--:B------:R-:W-:Y:S04]  /*3ad0*/  HMMA.16816.F32 R28, R136, R190.reuse, R28 ;  /* 0x000000be881c723c */ /* 0x080fe8000000181c */
[----:B--2---:R-:W-:Y:S02]  /*3ae0*/  FSEL R4, R6, -INF , P0 ;  /* 0xff80000006047808 */ /* 0x004fe40000000000 */
[----:B------:R-:W-:Y:S02]  /*3af0*/  ISETP.GT.AND P0, PT, R158, 0x1, PT ;  /* 0x000000019e00780c */ /* 0x000fe40003f04270 */
[----:B------:R-:W-:Y:S01]  /*3b00*/  HMMA.16816.F32 R32, R132, R190, R32 ;  /* 0x000000be8420723c */ /* 0x000fe20000001820 */
[----:B------:R-:W-:Y:S03]  /*3b10*/  LDSM.16.M88.4 R132, [R220+0x11080] ;  /* 0x01108000dc84783b */ /* 0x000fe60000000200 */
[--C-:B------:R-:W-:Y:S01]  /*3b20*/  FFMA.FTZ R4, R4, c[0x0][0x29c], -R205.reuse ;  /* 0x0000a70004047a23 */ /* 0x100fe200000108cd */
[----:B------:R-:W-:Y:S02]  /*3b30*/  FSEL R7, R7, -INF , P0 ;  /* 0xff80000007077808 */ /* 0x000fe40000000000 */
[----:B------:R-:W-:Y:S01]  /*3b40*/  ISETP.GT.AND P0, PT, R157, RZ, PT ;  /* 0x000000ff9d00720c */ /* 0x000fe20003f04270 */
[-C--:B-1----:R-:W-:Y:S01]  /*3b50*/  HMMA.16816.F32 R20, R140, R192.reuse, R20 ;  /* 0x000000c08c14723c */ /* 0x082fe20000001814 */
[----:B------:R1:W-:Y:S04]  /*3b60*/  MUFU.EX2 R202, R4 ;  /* 0x0000000400ca7308 */ /* 0x0003e80000000800 */
[----:B------:R-:W-:Y:S01]  /*3b70*/  IADD3 R136, R156, 0x28, RZ ;  /* 0x000000289c887810 */ /* 0x000fe20007ffe0ff */
[----:B------:R-:W-:Y:S02]  /*3b80*/  FFMA.FTZ R200, R7, c[0x0][0x29c], -R205 ;  /* 0x0000a70007c87a23 */ /* 0x000fe400000108cd */
[C---:B---3--:R-:W-:Y:S04]  /*3b90*/  HMMA.16816.F32 R24, R144.reuse, R192, R24 ;  /* 0x000000c09018723c */ /* 0x048fe80000001818 */
[----:B------:R-:W-:Y:S01]  /*3ba0*/  IMNMX R136, R232, R136, PT ;  /* 0x00000088e8887217 */ /* 0x000fe20003800200 */
[----:B------:R-:W2:Y:S03]  /*3bb0*/  MUFU.EX2 R200, R200 ;  /* 0x000000c800c87308 */ /* 0x000ea60000000800 */
[-C--:B------:R-:W-:Y:S03]  /*3bc0*/  HMMA.16816.F32 R28, R144, R194.reuse, R28 ;  /* 0x000000c2901c723c */ /* 0x080fe6000000181c */
[----:B------:R-:W-:Y:S04]  /*3bd0*/  ISETP.GT.AND P1, PT, R136, 0x20, PT ;  /* 0x000000208800780c */ /* 0x000fe80003f24270 */
[----:B------:R-:W-:Y:S01]  /*3be0*/  FSEL R14, R14, -INF , P1 ;  /* 0xff8000000e0e7808 */ /* 0x000fe20000800000 */
[----:B------:R-:W-:Y:S04]  /*3bf0*/  HMMA.16816.F32 R32, R140, R194, R32 ;  /* 0x000000c28c20723c */ /* 0x000fe80000001820 */
[----:B-1----:R-:W-:Y:S02]  /*3c00*/  FSEL R4, R8, -INF , P0 ;  /* 0xff80000008047808 */ /* 0x002fe40000000000 */
[----:B------:R-:W-:Y:S01]  /*3c10*/  ISETP.GT.AND P0, PT, R157, 0x1, PT ;  /* 0x000000019d00780c */ /* 0x000fe20003f04270 */
[----:B------:R-:W-:Y:S02]  /*3c20*/  LDS R8, [R229.X4+0x121a0] ;  /* 0x0121a000e5087984 */ /* 0x000fe40000004800 */
[--C-:B------:R-:W-:Y:S03]  /*3c30*/  FFMA.FTZ R4, R4, c[0x0][0x29c], -R206.reuse ;  /* 0x0000a70004047a23 */ /* 0x100fe600000108ce */
[----:B------:R-:W-:Y:S01]  /*3c40*/  FSEL R9, R9, -INF , P0 ;  /* 0xff80000009097808 */ /* 0x000fe20000000000 */
[----:B------:R1:W-:Y:S01]  /*3c50*/  MUFU.EX2 R156, R4 ;  /* 0x00000004009c7308 */ /* 0x0003e20000000800 */
[----:B------:R-:W-:Y:S03]  /*3c60*/  ISETP.GT.AND P0, PT, R136, RZ, PT ;  /* 0x000000ff8800720c */ /* 0x000fe60003f04270 */
[--C-:B------:R-:W-:Y:S01]  /*3c70*/  FFMA.FTZ R139, R9, c[0x0][0x29c], -R206.reuse ;  /* 0x0000a700098b7a23 */ /* 0x100fe200000108ce */
[----:B------:R-:W-:Y:S01]  /*3c80*/  FSEL R10, R10, -INF , P0 ;  /* 0xff8000000a0a7808 */ /* 0x000fe20000000000 */
[----:B------:R-:W-:Y:S01]  /*3c90*/  LDS R9, [R229.X4+0x12180] ;  /* 0x01218000e5097984 */ /* 0x000fe20000004800 */
[----:B------:R-:W-:Y:S03]  /*3ca0*/  ISETP.GT.AND P0, PT, R136, 0x1, PT ;  /* 0x000000018800780c */ /* 0x000fe60003f04270 */
[--C-:B------:R-:W-:Y:S01]  /*3cb0*/  FFMA.FTZ R138, R10, c[0x0][0x29c], -R207.reuse ;  /* 0x0000a7000a8a7a23 */ /* 0x100fe200000108cf */
[----:B------:R-:W-:Y:S01]  /*3cc0*/  FSEL R11, R11, -INF , P0 ;  /* 0xff8000000b0b7808 */ /* 0x000fe20000000000 */
[----:B------:R-:W-:Y:S01]  /*3cd0*/  MUFU.EX2 R139, R139 ;  /* 0x0000008b008b7308 */ /* 0x000fe20000000800 */
[----:B------:R-:W-:Y:S02]  /*3ce0*/  ISETP.GT.AND P0, PT, R157, 0x20, PT ;  /* 0x000000209d00780c */ /* 0x000fe40003f04270 */
[----:B------:R-:W-:Y:S01]  /*3cf0*/  FSEL R10, R13, -INF , P2 ;  /* 0xff8000000d0a7808 */ /* 0x000fe20001000000 */
[--C-:B------:R-:W-:Y:S01]  /*3d00*/  FFMA.FTZ R137, R11, c[0x0][0x29c], -R207.reuse ;  /* 0x0000a7000b897a23 */ /* 0x100fe200000108cf */
[----:B------:R-:W-:Y:S02]  /*3d10*/  FSEL R12, R12, -INF , P0 ;  /* 0xff8000000c0c7808 */ /* 0x000fe40000000000 */
[C---:B------:R-:W-:Y:S01]  /*3d20*/  ISETP.GT.AND P0, PT, R159.reuse, 0x20, PT ;  /* 0x000000209f00780c */ /* 0x040fe20003f04270 */
[--C-:B------:R-:W-:Y:S02]  /*3d30*/  FFMA.FTZ R10, R10, c[0x0][0x29c], -R206.reuse ;  /* 0x0000a7000a0a7a23 */ /* 0x100fe400000108ce */
[----:B------:R-:W-:Y:S01]  /*3d40*/  MUFU.EX2 R138, R138 ;  /* 0x0000008a008a7308 */ /* 0x000fe20000000800 */
[----:B------:R-:W-:Y:S01]  /*3d50*/  FSEL R16, R16, -INF , P0 ;  /* 0xff80000010107808 */ /* 0x000fe20000000000 */
[----:B-1----:R-:W1:Y:S01]  /*3d60*/  LDSM.16.M88.4 R4, [R220+0x10080] ;  /* 0x01008000dc04783b */ /* 0x002e620000000200 */
[----:B------:R-:W-:Y:S01]  /*3d70*/  ISETP.GT.AND P0, PT, R159, 0x21, PT ;  /* 0x000000219f00780c */ /* 0x000fe20003f04270 */
[----:B------:R-:W-:Y:S02]  /*3d80*/  FFMA.FTZ R12, R12, c[0x0][0x29c], -R206 ;  /* 0x0000a7000c0c7a23 */ /* 0x000fe400000108ce */
[--C-:B------:R-:W-:Y:S01]  /*3d90*/  FFMA.FTZ R16, R16, c[0x0][0x29c], -R204.reuse ;  /* 0x0000a70010107a23 */ /* 0x100fe200000108cc */
[----:B------:R-:W-:Y:S02]  /*3da0*/  FSEL R17, R17, -INF , P0 ;  /* 0xff80000011117808 */ /* 0x000fe40000000000 */
[----:B------:R-:W-:Y:S01]  /*3db0*/  ISETP.GT.AND P0, PT, R158, 0x20, PT ;  /* 0x000000209e00780c */ /* 0x000fe20003f04270 */
[----:B------:R-:W-:Y:S02]  /*3dc0*/  MUFU.EX2 R137, R137 ;  /* 0x0000008900897308 */ /* 0x000fe40000000800 */
[----:B------:R-:W-:Y:S01]  /*3dd0*/  FFMA.FTZ R11, R17, c[0x0][0x29c], -R204 ;  /* 0x0000a700110b7a23 */ /* 0x000fe200000108cc */
[----:B------:R-:W-:Y:S01]  /*3de0*/  FSEL R18, R18, -INF , P0 ;  /* 0xff80000012127808 */ /* 0x000fe20000000000 */
[----:B------:R-:W-:Y:S01]  /*3df0*/  FFMA.FTZ R17, R14, c[0x0][0x29c], -R207 ;  /* 0x0000a7000e117a23 */ /* 0x000fe200000108cf */
[----:B------:R-:W-:Y:S02]  /*3e00*/  ISETP.GT.AND P0, PT, R158, 0x21, PT ;  /* 0x000000219e00780c */ /* 0x000fe40003f04270 */
[----:B--2---:R-:W-:Y:S01]  /*3e10*/  F2FP.PACK_AB R14, R200, R202 ;  /* 0x000000cac80e723e */ /* 0x004fe200000000ff */
[----:B------:R-:W-:Y:S02]  /*3e20*/  FFMA.FTZ R18, R18, c[0x0][0x29c], -R205 ;  /* 0x0000a70012127a23 */ /* 0x000fe400000108cd */
[----:B------:R-:W2:Y:S10]  /*3e30*/  MUFU.EX2 R16, R16 ;  /* 0x0000001000107308 */ /* 0x000eb40000000800 */
[----:B------:R-:W3:Y:S10]  /*3e40*/  MUFU.EX2 R11, R11 ;  /* 0x0000000b000b7308 */ /* 0x000ef40000000800 */
[----:B------:R-:W-:Y:S01]  /*3e50*/  MUFU.EX2 R12, R12 ;  /* 0x0000000c000c7308 */ /* 0x000fe20000000800 */
        /* <DEDUP_REMOVED lines=18> */
[--C-:B------:R-:W-:Y:S01]  /*3f80*/  FADD.FTZ R22, R22, -R8.reuse ;  /* 0x8000000816167221 */ /* 0x100fe20000010000 */
[----:B------:R-:W-:Y:S01]  /*3f90*/  PLOP3.LUT P0, PT, PT, PT, UP0, 0x80, 0x0 ;  /* 0x000000000000781c */ /* 0x000fe20003f0f008 */
[----:B------:R-:W1:Y:S01]  /*3fa0*/  MUFU.EX2 R6, R6 ;  /* 0x0000000600067308 */ /* 0x000e620000000800 */
[----:B------:R-:W-:Y:S01]  /*3fb0*/  STS [R230+0x12280], R19 ;  /* 0x01228013e6007388 */ /* 0x000fe20000000800 */
[----:B------:R-:W-:Y:S02]  /*3fc0*/  FFMA.FTZ R15, R15, c[0x0][0x29c], -R207 ;  /* 0x0000a7000f0f7a23 */ /* 0x000fe400000108cf */
[----:B------:R-:W-:Y:S02]  /*3fd0*/  FMUL.FTZ R20, R203, R20 ;  /* 0x00000014cb147220 */ /* 0x000fe40000410000 */
[----:B------:R-:W-:Y:S02]  /*3fe0*/  FADD.FTZ R32, R32, -R9 ;  /* 0x8000000920207221 */ /* 0x000fe40000010000 */
[--C-:B------:R-:W-:Y:S02]  /*3ff0*/  FADD.FTZ R35, R35, -R8.reuse ;  /* 0x8000000823237221 */ /* 0x100fe40000010000 */
[----:B--2---:R-:W-:Y:S01]  /*4000*/  FMUL.FTZ R32, R16, R32 ;  /* 0x0000002010207220 */ /* 0x004fe20000410000 */
[----:B---3--:R-:W-:Y:S01]  /*4010*/  F2FP.PACK_AB R16, R11, R16 ;  /* 0x000000100b10723e */ /* 0x008fe200000000ff */
[----:B------:R-:W2:Y:S01]  /*4020*/  MUFU.EX2 R15, R15 ;  /* 0x0000000f000f7308 */ /* 0x000ea20000000800 */
[----:B------:R-:W-:Y:S02]  /*4030*/  FADD.FTZ R34, R34, -R8 ;  /* 0x8000000822227221 */ /* 0x000fe40000010000 */
[----:B----4-:R-:W-:Y:S01]  /*4040*/  FMUL.FTZ R18, R201, R21 ;  /* 0x00000015c9127220 */ /* 0x010fe20000410000 */
[----:B------:R-:W-:Y:S01]  /*4050*/  STS [R231], R16 ;  /* 0x00000010e7007388 */ /* 0x000fe20000000800 */
[----:B-----5:R-:W-:Y:S02]  /*4060*/  FMUL.FTZ R34, R7, R34 ;  /* 0x0000002207227220 */ /* 0x020fe40000410000 */
[----:B------:R-:W-:Y:S01]  /*4070*/  FMUL.FTZ R22, R202, R22 ;  /* 0x00000016ca167220 */ /* 0x000fe20000410000 */
[----:B------:R-:W-:Y:S01]  /*4080*/  F2FP.PACK_AB R18, R18, R20 ;  /* 0x000000141212723e */ /* 0x000fe200000000ff */
[----:B------:R-:W-:Y:S02]  /*4090*/  FMUL.FTZ R8, R200, R23 ;  /* 0x00000017c8087220 */ /* 0x000fe40000410000 */
[--C-:B-1----:R-:W-:Y:S01]  /*40a0*/  FADD.FTZ R29, R29, -R5.reuse ;  /* 0x800000051d1d7221 */ /* 0x102fe20000010000 */
[----:B------:R-:W-:Y:S01]  /*40b0*/  F2FP.PACK_AB R13, R6, R7 ;  /* 0x00000007060d723e */ /* 0x000fe200000000ff */
[--C-:B------:R-:W-:Y:S01]  /*40c0*/  FADD.FTZ R24, R24, -R5.reuse ;  /* 0x8000000518187221 */ /* 0x100fe20000010000 */
[----:B------:R-:W-:Y:S01]  /*40d0*/  F2FP.PACK_AB R7, R10, R12 ;  /* 0x0000000c0a07723e */ /* 0x000fe200000000ff */
[--C-:B------:R-:W-:Y:S01]  /*40e0*/  FADD.FTZ R25, R25, -R5.reuse ;  /* 0x8000000519197221 */ /* 0x100fe20000010000 */
[----:B------:R-:W-:Y:S01]  /*40f0*/  F2FP.PACK_AB R8, R8, R22 ;  /* 0x000000160808723e */ /* 0x000fe200000000ff */
[----:B------:R-:W-:Y:S01]  /*4100*/  STS [R231+0x400], R13 ;  /* 0x0004000de7007388 */ /* 0x000fe20000000800 */
[----:B------:R-:W-:Y:S01]  /*4110*/  FADD.FTZ R28, R28, -R5 ;  /* 0x800000051c1c7221 */ /* 0x000fe20000010000 */
[----:B------:R-:W-:Y:S01]  /*4120*/  F2FP.PACK_AB R5, R137, R138 ;  /* 0x0000008a8905723e */ /* 0x000fe200000000ff */
[----:B------:R-:W-:Y:S01]  /*4130*/  FMUL.FTZ R35, R6, R35 ;  /* 0x0000002306237220 */ /* 0x000fe20000410000 */
[----:B------:R-:W-:Y:S01]  /*4140*/  F2FP.PACK_AB R6, R139, R156 ;  /* 0x0000009c8b06723e */ /* 0x000fe200000000ff */
[----:B------:R-:W-:Y:S02]  /*4150*/  FADD.FTZ R33, R33, -R9 ;  /* 0x8000000921217221 */ /* 0x000fe40000010000 */
[----:B------:R1:W-:Y:S01]  /*4160*/  STS [R230+0x13680], R5 ;  /* 0x01368005e6007388 */ /* 0x0003e20000000800 */
[--C-:B------:R-:W-:Y:S02]  /*4170*/  FADD.FTZ R26, R26, -R4.reuse ;  /* 0x800000041a1a7221 */ /* 0x100fe40000010000 */
[----:B------:R-:W-:Y:S02]  /*4180*/  FMUL.FTZ R11, R11, R33 ;  /* 0x000000210b0b7220 */ /* 0x000fe40000410000 */
[----:B------:R-:W-:Y:S01]  /*4190*/  STS [R230+0x13280], R6 ;  /* 0x01328006e6007388 */ /* 0x000fe20000000800 */
[--C-:B------:R-:W-:Y:S02]  /*41a0*/  FADD.FTZ R27, R27, -R4.reuse ;  /* 0x800000041b1b7221 */ /* 0x100fe40000010000 */
[----:B------:R-:W-:Y:S01]  /*41b0*/  FMUL.FTZ R24, R156, R24 ;  /* 0x000000189c187220 */ /* 0x000fe20000410000 */
[----:B------:R-:W-:Y:S01]  /*41c0*/  F2FP.PACK_AB R11, R11, R32 ;  /* 0x000000200b0b723e */ /* 0x000fe200000000ff */
[----:B------:R-:W-:Y:S01]  /*41d0*/  STS [R231+0x1000], R7 ;  /* 0x00100007e7007388 */ /* 0x000fe20000000800 */
[----:B------:R-:W-:Y:S02]  /*41e0*/  FMUL.FTZ R25, R139, R25 ;  /* 0x000000198b197220 */ /* 0x000fe40000410000 */
[----:B------:R-:W-:Y:S01]  /*41f0*/  FMUL.FTZ R9, R10, R29 ;  /* 0x0000001d0a097220 */ /* 0x000fe20000410000 */
[----:B------:R-:W-:Y:S01]  /*4200*/  F2FP.PACK_AB R10, R35, R34 ;  /* 0x00000022230a723e */ /* 0x000fe200000000ff */
[----:B------:R-:W-:Y:S02]  /*4210*/  FMUL.FTZ R138, R138, R26 ;  /* 0x0000001a8a8a7220 */ /* 0x000fe40000410000 */
[----:B------:R-:W-:Y:S02]  /*4220*/  FMUL.FTZ R137, R137, R27 ;  /* 0x0000001b89897220 */ /* 0x000fe40000410000 */
[--C-:B------:R-:W-:Y:S02]  /*4230*/  FADD.FTZ R30, R30, -R4.reuse ;  /* 0x800000041e1e7221 */ /* 0x100fe40000010000 */
[----:B------:R-:W-:Y:S02]  /*4240*/  FADD.FTZ R4, R31, -R4 ;  /* 0x800000041f047221 */ /* 0x000fe40000010000 */
[----:B------:R-:W-:Y:S01]  /*4250*/  FMUL.FTZ R28, R12, R28 ;  /* 0x0000001c0c1c7220 */ /* 0x000fe20000410000 */
[----:B------:R-:W-:Y:S01]  /*4260*/  F2FP.PACK_AB R12, R25, R24 ;  /* 0x00000018190c723e */ /* 0x000fe200000000ff */
[C---:B--2---:R-:W-:Y:S01]  /*4270*/  FMUL.FTZ R4, R15.reuse, R4 ;  /* 0x000000040f047220 */ /* 0x044fe20000410000 */
[----:B-1----:R-:W-:Y:S01]  /*4280*/  F2FP.PACK_AB R5, R15, R17 ;  /* 0x000000110f05723e */ /* 0x002fe200000000ff */
[----:B------:R-:W-:Y:S01]  /*4290*/  FMUL.FTZ R17, R17, R30 ;  /* 0x0000001e11117220 */ /* 0x000fe20000410000 */
[----:B------:R-:W-:Y:S03]  /*42a0*/  F2FP.PACK_AB R9, R9, R28 ;  /* 0x0000001c0909723e */ /* 0x000fe600000000ff */
        /* <DEDUP_REMOVED lines=97> */
[----:B------:R-:W-:Y:S01]  /*48c0*/  UIMAD UR7, UR7, UR4, URZ ;  /* 0x00000004070772a4 */ /* 0x000fe2000f8e023f */
[----:B------:R-:W1:Y:S01]  /*48d0*/  S2R R208, SR_TID.X ;  /* 0x0000000000d07919 */ /* 0x000e620000002100 */
        /* <DEDUP_REMOVED lines=8> */
[----:B------:R-:W-:Y:S01]  /*4960*/  IADD3 R8, -R242, UR15, -R8 ;  /* 0x0000000ff2087c10 */ /* 0x000fe2000fffe908 */
        /* <DEDUP_REMOVED lines=24> */
[----:B-1----:R-:W-:Y:S02]  /*4af0*/  @!P3 IMAD.SHL.U32 R8, R208, 0x10, RZ ;  /* 0x00000010d008b824 */ /* 0x002fe400078e00ff */
[----:B------:R2:W-:Y:S06]  /*4b00*/  LDGSTS.E.BYPASS.LTC128B.128 [R228+0xe080], [R16.64+0x80], !P1 ;  /* 0x0e08008010e47fae */ /* 0x0005ec000c901d54 */
[----:B------:R2:W-:Y:S04]  /*4b10*/  LDGSTS.E.BYPASS.LTC128B.128 [R228+0x10080], [R16.64+0x100], !P6 ;  /* 0x1008010010e47fae */ /* 0x0005e8000f101d54 */
[----:B------:R2:W-:Y:S04]  /*4b20*/  LDGSTS.E.BYPASS.LTC128B.128 [R228+0xd080], [R10.64], !P4 ;  /* 0x0d0800000ae47fae */ /* 0x0005e8000e101d54 */
[----:B------:R2:W-:Y:S04]  /*4b30*/  LDGSTS.E.BYPASS.LTC128B.128 [R228+0xf080], [R10.64+0x80], !P2 ;  /* 0x0f0800800ae47fae */ /* 0x0005e8000d101d54 */
[----:B------:R2:W-:Y:S04]  /*4b40*/  LDGSTS.E.BYPASS.LTC128B.128 [R228+0x11080], [R10.64+0x100], !P0 ;  /* 0x110801000ae47fae */ /* 0x0005e8000c101d54 */
[----:B------:R2:W-:Y:S02]  /*4b50*/  @!P3 LDGSTS.E.BYPASS.LTC128B.128 [R8+0x12180], [R18.64] ;  /* 0x121800001208bfae */ /* 0x0005e4000b901d54 */
.L_x_550:
        /* <DEDUP_REMOVED lines=74> */
[----:B------:R-:W1:Y:S01]  /*5000*/  S2R R21, SR_TID.X ;  /* 0x0000000000157919 */ /* 0x000e620000002100 */
        /* <DEDUP_REMOVED lines=17> */
[----:B------:R-:W-:Y:S02]  /*5120*/  IADD3 R4, -R242, UR15, -R6 ;  /* 0x0000000ff2047c10 */ /* 0x000fe4000fffe906 */
        /* <DEDUP_REMOVED lines=18> */
[----:B-1----:R-:W-:Y:S02]  /*5250*/  @!P3 IMAD.SHL.U32 R4, R21, 0x10, RZ ;  /* 0x000000101504b824 */ /* 0x002fe400078e00ff */
[----:B------:R2:W-:Y:S04]  /*5260*/  LDGSTS.E.BYPASS.LTC128B.128 [R228+0x8080], [R8.64+0x80], !P2 ;  /* 0x0808008008e47fae */ /* 0x0005e8000d101d54 */
[----:B------:R2:W-:Y:S04]  /*5270*/  LDGSTS.E.BYPASS.LTC128B.128 [R228+0xa080], [R8.64+0x100], !P0 ;  /* 0x0a08010008e47fae */ /* 0x0005e8000c101d54 */
[----:B------:R2:W-:Y:S04]  /*5280*/  LDGSTS.E.BYPASS.LTC128B.128 [R228+0x7080], [R6.64], !P4 ;  /* 0x0708000006e47fae */ /* 0x0005e8000e101d54 */
[----:B------:R2:W-:Y:S04]  /*5290*/  LDGSTS.E.BYPASS.LTC128B.128 [R228+0x9080], [R6.64+0x80], !P1 ;  /* 0x0908008006e47fae */ /* 0x0005e8000c901d54 */
[----:B------:R2:W-:Y:S04]  /*52a0*/  LDGSTS.E.BYPASS.LTC128B.128 [R228+0xb080], [R6.64+0x100], !P6 ;  /* 0x0b08010006e47fae */ /* 0x0005e8000f101d54 */
[----:B------:R2:W-:Y:S02]  /*52b0*/  @!P3 LDGSTS.E.BYPASS.LTC128B.128 [R4+0x12080], [R10.64] ;  /* 0x120800000a04bfae */ /* 0x0005e4000b901d54 */
.L_x_551:
        /* <DEDUP_REMOVED lines=31> */
[----:B------:R-:W3:Y:S07]  /*54b0*/  LDSM.16.MT88.4 R200, [R0+0x3080] ;  /* 0x0030800000c8783b */ /* 0x000eee0000004200 */
[-C--:B-1----:R-:W-:Y:S08]  /*54c0*/  HMMA.16816.F32 R4, R156, R204.reuse, R4 ;  /* 0x000000cc9c04723c */ /* 0x082ff00000001804 */
[C---:B--2---:R-:W-:Y:S08]  /*54d0*/  HMMA.16816.F32 R8, R208.reuse, R204, R8 ;  /* 0x000000ccd008723c */ /* 0x044ff00000001808 */
[-C--:B------:R-:W-:Y:S08]  /*54e0*/  HMMA.16816.F32 R12, R208, R206.reuse, R12 ;  /* 0x000000ced00c723c */ /* 0x080ff0000000180c */
[C---:B------:R-:W-:Y:S01]  /*54f0*/  HMMA.16816.F32 R16, R156.reuse, R206, R16 ;  /* 0x000000ce9c10723c */ /* 0x040fe20000001810 */
[----:B------:R-:W-:Y:S07]  /*5500*/  LDSM.16.MT88.4 R204, [R0+0x1880] ;  /* 0x0018800000cc783b */ /* 0x000fee0000004200 */
[-C--:B---3--:R-:W-:Y:S08]  /*5510*/  HMMA.16816.F32 R20, R156, R200.reuse, R20 ;  /* 0x000000c89c14723c */ /* 0x088ff00000001814 */
[C---:B------:R-:W-:Y:S08]  /*5520*/  HMMA.16816.F32 R24, R208.reuse, R200, R24 ;  /* 0x000000c8d018723c */ /* 0x040ff00000001818 */
[-C--:B------:R-:W-:Y:S08]  /*5530*/  HMMA.16816.F32 R28, R208, R202.reuse, R28 ;  /* 0x000000cad01c723c */ /* 0x080ff0000000181c */
[C---:B------:R-:W-:Y:S01]  /*5540*/  HMMA.16816.F32 R32, R156.reuse, R202, R32 ;  /* 0x000000ca9c20723c */ /* 0x040fe20000001820 */
[----:B------:R-:W1:Y:S07]  /*5550*/  LDSM.16.M88.4 R200, [R220+0x14280] ;  /* 0x01428000dcc8783b */ /* 0x000e6e0000000200 */
[-C--:B------:R-:W-:Y:S08]  /*5560*/  HMMA.16816.F32 R132, R156, R212.reuse, R132 ;  /* 0x000000d49c84723c */ /* 0x080ff00000001884 */
[C---:B------:R-:W-:Y:S08]  /*5570*/  HMMA.16816.F32 R136, R208.reuse, R212, R136 ;  /* 0x000000d4d088723c */ /* 0x040ff00000001888 */
[-C--:B------:R-:W-:Y:S01]  /*5580*/  HMMA.16816.F32 R140, R208, R214.reuse, R140 ;  /* 0x000000d6d08c723c */ /* 0x080fe2000000188c */
[----:B------:R-:W2:Y:S07]  /*5590*/  LDSM.16.M88.4 R208, [R220+0x15280] ;  /* 0x01528000dcd0783b */ /* 0x000eae0000000200 */
[----:B------:R-:W-:Y:S01]  /*55a0*/  HMMA.16816.F32 R144, R156, R214, R144 ;  /* 0x000000d69c90723c */ /* 0x000fe20000001890 */
[----:B------:R-:W3:Y:S04]  /*55b0*/  LDSM.16.MT88.4 R156, [R0+0x3880] ;  /* 0x00388000009c783b */ /* 0x000ee80000004200 */
[----:B------:R-:W4:Y:S03]  /*55c0*/  LDSM.16.MT88.4 R212, [R0+0x5880] ;  /* 0x0058800000d4783b */ /* 0x000f260000004200 */
[-C--:B-1----:R-:W-:Y:S08]  /*55d0*/  HMMA.16816.F32 R4, R200, R204.reuse, R4 ;  /* 0x000000ccc804723c */ /* 0x082ff00000001804 */
[C---:B--2---:R-:W-:Y:S08]  /*55e0*/  HMMA.16816.F32 R8, R208.reuse, R204, R8 ;  /* 0x000000ccd008723c */ /* 0x044ff00000001808 */
[-C--:B------:R-:W-:Y:S08]  /*55f0*/  HMMA.16816.F32 R12, R208, R206.reuse, R12 ;  /* 0x000000ced00c723c */ /* 0x080ff0000000180c */
[C---:B------:R-:W-:Y:S08]  /*5600*/  HMMA.16816.F32 R16, R200.reuse, R206, R16 ;  /* 0x000000cec810723c */ /* 0x040ff00000001810 */
[-C--:B---3--:R-:W-:Y:S08]  /*5610*/  HMMA.16816.F32 R20, R200, R156.reuse, R20 ;  /* 0x0000009cc814723c */ /* 0x088ff00000001814 */
[C---:B------:R-:W-:Y:S07]  /*5620*/  HMMA.16816.F32 R24, R208.reuse, R156, R24 ;  /* 0x0000009cd018723c */ /* 0x040fee0000001818 */
[----:B------:R-:W-:Y:S01]  /*5630*/  IADD3 R157, P0, R250, UR13, RZ ;  /* 0x0000000dfa9d7c10 */ /* 0x000fe2000ff1e0ff */
[-C--:B------:R-:W-:Y:S08]  /*5640*/  HMMA.16816.F32 R28, R208, R158.reuse, R28 ;  /* 0x0000009ed01c723c */ /* 0x080ff0000000181c */
[C---:B------:R-:W-:Y:S07]  /*5650*/  HMMA.16816.F32 R32, R200.reuse, R158, R32 ;  /* 0x0000009ec820723c */ /* 0x040fee0000001820 */
[----:B------:R-:W-:Y:S01]  /*5660*/  IMAD.U32 R158, RZ, RZ, UR13 ;  /* 0x0000000dff9e7e24 */ /* 0x000fe2000f8e00ff */
[-C--:B----4-:R-:W-:Y:S01]  /*5670*/  HMMA.16816.F32 R132, R200, R212.reuse, R132 ;  /* 0x000000d4c884723c */ /* 0x090fe20000001884 */
[----:B------:R-:W-:Y:S03]  /*5680*/  UMOV UR13, UR6 ;  /* 0x00000006000d7c82 */ /* 0x000fe60008000000 */
[----:B------:R-:W-:Y:S02]  /*5690*/  LEA.HI.X.SX32 R158, R158, R252, 0x1, P0 ;  /* 0x000000fc9e9e7211 */ /* 0x000fe400000f0eff */
[C---:B------:R-:W-:Y:S02]  /*56a0*/  LEA R156, P0, R157.reuse, c[0x0][0x220], 0x2 ;  /* 0x000088009d9c7a11 */ /* 0x040fe400078010ff */
[C---:B------:R-:W-:Y:S04]  /*56b0*/  HMMA.16816.F32 R136, R208.reuse, R212, R136 ;  /* 0x000000d4d088723c */ /* 0x040fe80000001888 */
[----:B------:R-:W-:Y:S02]  /*56c0*/  LEA.HI.X R157, R157, c[0x0][0x224], R158, 0x2, P0 ;  /* 0x000089009d9d7a11 */ /* 0x000fe400000f149e */
[----:B------:R-:W-:Y:S02]  /*56d0*/  PLOP3.LUT P0, PT, PT, PT, UP0, 0x80, 0x0 ;  /* 0x000000000000781c */ /* 0x000fe40003f0f008 */
[-C--:B------:R-:W-:Y:S01]  /*56e0*/  HMMA.16816.F32 R140, R208, R214.reuse, R140 ;  /* 0x000000d6d08c723c */ /* 0x080fe2000000188c */
[----:B------:R1:W-:Y:S04]  /*56f0*/  RED.E.ADD.F32.FTZ.RN.STRONG.GPU [R156.64], R4 ;  /* 0x000000049c00798e */ /* 0x0003e8000c10e794 */
        /* <DEDUP_REMOVED lines=98> */
.L_x_549:
[----:B------:R-:W-:Y:S05]  /*5d20*/  @P1 BRA `(.L_x_553) ;  /* 0x0000125000001947 */ /* 0x000fea0003800000 */
[----:B------:R-:W1:Y:S01]  /*5d30*/  S2R R29, SR_TID.X ;  /* 0x00000000001d7919 */ /* 0x000e620000002100 */
[----:B------:R-:W-:Y:S01]  /*5d40*/  F2FP.PACK_AB R36, R37, R36 ;  /* 0x000000242524723e */ /* 0x000fe200000000ff */
[----:B------:R-:W-:Y:S01]  /*5d50*/  ULDC.64 UR4, c[0x0][0x358] ;  /* 0x0000d60000047ab9 */ /* 0x000fe20000000a00 */
[----:B------:R-:W-:Y:S01]  /*5d60*/  F2FP.PACK_AB R38, R39, R38 ;  /* 0x000000262726723e */ /* 0x000fe200000000ff */
[----:B------:R-:W-:Y:S01]  /*5d70*/  UISETP.NE.U32.AND UP1, UPT, URZ, UR4, UPT ;  /* 0x000000043f00728c */ /* 0x000fe2000bf25070 */
[----:B------:R-:W-:Y:S01]  /*5d80*/  F2FP.PACK_AB R48, R49, R48 ;  /* 0x000000303130723e */ /* 0x000fe200000000ff */
[----:B------:R-:W-:Y:S01]  /*5d90*/  UMOV UR6, 0x4 ;  /* 0x0000000400067882 */ /* 0x000fe20000000000 */
[----:B------:R-:W-:Y:S01]  /*5da0*/  F2FP.PACK_AB R50, R51, R50 ;  /* 0x000000323332723e */ /* 0x000fe200000000ff */
[----:B------:R-:W-:Y:S01]  /*5db0*/  UISETP.NE.AND.EX UP1, UPT, URZ, UR5, UPT, UP1 ;  /* 0x000000053f00728c */ /* 0x000fe2000bf25310 */
[----:B------:R-:W-:-:S02]  /*5dc0*/  F2FP.PACK_AB R40, R41, R40 ;  /* 0x000000282928723e */ /* 0x000fc400000000ff */
[----:B------:R-:W-:Y:S01]  /*5dd0*/  F2FP.PACK_AB R42, R43, R42 ;  /* 0x0000002a2b2a723e */ /* 0x000fe200000000ff */
[----:B------:R-:W-:Y:S01]  /*5de0*/  ULDC.64 UR4, c[0x0][0x358] ;  /* 0x0000d60000047ab9 */ /* 0x000fe20000000a00 */
[----:B------:R-:W-:Y:S01]  /*5df0*/  F2FP.PACK_AB R44, R45, R44 ;  /* 0x0000002c2d2c723e */ /* 0x000fe200000000ff */
[----:B------:R-:W-:Y:S01]  /*5e00*/  UIMAD.WIDE UR4, UR16, UR6, UR4 ;  /* 0x00000006100472a5 */ /* 0x000fe2000f8e0204 */
[----:B------:R-:W-:Y:S02]  /*5e10*/  F2FP.PACK_AB R46, R47, R46 ;  /* 0x0000002e2f2e723e */ /* 0x000fe400000000ff */
[----:B------:R-:W-:Y:S02]  /*5e20*/  F2FP.PACK_AB R52, R53, R52 ;  /* 0x000000343534723e */ /* 0x000fe400000000ff */
[----:B------:R-:W-:Y:S02]  /*5e30*/  F2FP.PACK_AB R54, R55, R54 ;  /* 0x000000363736723e */ /* 0x000fe400000000ff */
[----:B------:R-:W-:-:S02]  /*5e40*/  F2FP.PACK_AB R64, R65, R64 ;  /* 0x000000404140723e */ /* 0x000fc400000000ff */
[----:B------:R-:W-:Y:S02]  /*5e50*/  F2FP.PACK_AB R66, R67, R66 ;  /* 0x000000424342723e */ /* 0x000fe400000000ff */
[----:B-1----:R-:W-:Y:S02]  /*5e60*/  SHF.R.S32.HI R28, RZ, 0x1f, R29 ;  /* 0x0000001fff1c7819 */ /* 0x002fe4000001141d */
[----:B------:R-:W-:Y:S02]  /*5e70*/  F2FP.PACK_AB R56, R57, R56 ;  /* 0x000000383938723e */ /* 0x000fe400000000ff */
[CC--:B-----5:R-:W-:Y:S02]  /*5e80*/  LEA.HI R5, R28.reuse, R29.reuse, RZ, 0x2 ;  /* 0x0000001d1c057211 */ /* 0x0e0fe400078f10ff */
[----:B------:R-:W-:Y:S02]  /*5e90*/  LEA.HI R2, R28, R29, RZ, 0x5 ;  /* 0x0000001d1c027211 */ /* 0x000fe400078f28ff */
[----:B------:R-:W-:-:S02]  /*5ea0*/  SHF.R.S32.HI R7, RZ, 0x2, R5 ;  /* 0x00000002ff077819 */ /* 0x000fc40000011405 */
[----:B------:R-:W-:Y:S02]  /*5eb0*/  SHF.R.S32.HI R0, RZ, 0x1f, R5 ;  /* 0x0000001fff007819 */ /* 0x000fe40000011405 */
[----:B------:R-:W-:Y:S02]  /*5ec0*/  SHF.R.S32.HI R3, RZ, 0x5, R2 ;  /* 0x00000005ff037819 */ /* 0x000fe40000011402 */
[----:B------:R-:W-:Y:S02]  /*5ed0*/  LEA.HI R0, R0, R7, RZ, 0x3 ;  /* 0x0000000700007211 */ /* 0x000fe400078f18ff */
[----:B------:R-:W-:Y:S02]  /*5ee0*/  LEA.HI R27, R28, R29, RZ, 0x6 ;  /* 0x0000001d1c1b7211 */ /* 0x000fe400078f30ff */
[----:B------:R-:W-:Y:S02]  /*5ef0*/  LOP3.LUT R0, R0, 0xfffffff8, RZ, 0xc0, !PT ;  /* 0xfffffff800007812 */ /* 0x000fe400078ec0ff */
[----:B------:R-:W-:-:S02]  /*5f00*/  SHF.R.S32.HI R27, RZ, 0x6, R27 ;  /* 0x00000006ff1b7819 */ /* 0x000fc4000001141b */
[----:B------:R-:W-:Y:S01]  /*5f10*/  LOP3.LUT R5, R5, 0x3ffffffc, RZ, 0xc0, !PT ;  /* 0x3ffffffc05057812 */ /* 0x000fe200078ec0ff */
[----:B------:R-:W-:Y:S01]  /*5f20*/  IMAD.IADD R7, R7, 0x1, -R0 ;  /* 0x0000000107077824 */ /* 0x000fe200078e0a00 */
[----:B------:R-:W-:Y:S01]  /*5f30*/  LEA.HI R0, R2, R3, RZ, 0x1 ;  /* 0x0000000302007211 */ /* 0x000fe200078f08ff */
[----:B------:R-:W-:Y:S01]  /*5f40*/  IMAD.SHL.U32 R6, R27, 0x8, RZ ;  /* 0x000000081b067824 */ /* 0x000fe200078e00ff */
[----:B------:R-:W-:Y:S01]  /*5f50*/  F2FP.PACK_AB R58, R59, R58 ;  /* 0x0000003a3b3a723e */ /* 0x000fe200000000ff */
[C---:B------:R-:W-:Y:S01]  /*5f60*/  IMAD.SHL.U32 R2, R7.reuse, 0x40, RZ ;  /* 0x0000004007027824 */ /* 0x040fe200078e00ff */
[----:B------:R-:W-:Y:S02]  /*5f70*/  LOP3.LUT R4, R0, 0x1ffffe, RZ, 0xc0, !PT ;  /* 0x001ffffe00047812 */ /* 0x000fe400078ec0ff */
[----:B------:R-:W-:Y:S02]  /*5f80*/  LOP3.LUT P0, RZ, R7, 0x4, RZ, 0xc0, !PT ;  /* 0x0000000407ff7812 */ /* 0x000fe4000780c0ff */
[----:B------:R-:W-:Y:S01]  /*5f90*/  LOP3.LUT R0, R2, 0x1c0, RZ, 0xc0, !PT ;  /* 0x000001c002007812 */ /* 0x000fe200078ec0ff */
[----:B------:R-:W-:Y:S01]  /*5fa0*/  IMAD.IADD R3, R3, 0x1, -R4 ;  /* 0x0000000103037824 */ /* 0x000fe200078e0a04 */
[----:B------:R-:W-:Y:S01]  /*5fb0*/  F2FP.PACK_AB R60, R61, R60 ;  /* 0x0000003c3d3c723e */ /* 0x000fe200000000ff */
[----:B------:R-:W-:Y:S01]  /*5fc0*/  IMAD.IADD R2, R29, 0x1, -R5 ;  /* 0x000000011d027824 */ /* 0x000fe200078e0a05 */
[----:B------:R-:W-:-:S02]  /*5fd0*/  LOP3.LUT R4, R0, 0x18, R6, 0xf8, !PT ;  /* 0x0000001800047812 */ /* 0x000fc400078ef806 */
[----:B------:R-:W-:Y:S01]  /*5fe0*/  SHF.R.U32.HI R0, RZ, 0x3, R0 ;  /* 0x00000003ff007819 */ /* 0x000fe20000011600 */
[----:B------:R-:W-:Y:S01]  /*5ff0*/  IMAD R2, R3, 0x200, R2 ;  /* 0x0000020003027824 */ /* 0x000fe200078e0202 */
[----:B------:R-:W-:Y:S02]  /*6000*/  F2FP.PACK_AB R62, R63, R62 ;  /* 0x0000003e3f3e723e */ /* 0x000fe400000000ff */
[----:B------:R-:W-:Y:S02]  /*6010*/  LOP3.LUT R0, R4, R0, RZ, 0x3c, !PT ;  /* 0x0000000004007212 */ /* 0x000fe400078e3cff */
[----:B------:R-:W-:Y:S02]  /*6020*/  F2FP.PACK_AB R68, R69, R68 ;  /* 0x000000444544723e */ /* 0x000fe400000000ff */
[----:B------:R-:W-:Y:S01]  /*6030*/  F2FP.PACK_AB R70, R71, R70 ;  /* 0x000000464746723e */ /* 0x000fe200000000ff */
[----:B------:R-:W-:Y:S01]  /*6040*/  IMAD.U32 R0, R2, 0x2, R0 ;  /* 0x0000000202007824 */ /* 0x000fe200078e0000 */
[----:B------:R-:W-:-:S02]  /*6050*/  F2FP.PACK_AB R80, R81, R80 ;  /* 0x000000505150723e */ /* 0x000fc400000000ff */
[----:B------:R-:W-:Y:S01]  /*6060*/  F2FP.PACK_AB R82, R83, R82 ;  /* 0x000000525352723e */ /* 0x000fe200000000ff */
[----:B------:R-:W-:Y:S01]  /*6070*/  IMAD.SHL.U32 R0, R0, 0x2, RZ ;  /* 0x0000000200007824 */ /* 0x000fe200078e00ff */
[----:B------:R-:W-:Y:S01]  /*6080*/  BAR.SYNC.DEFER_BLOCKING 0x1, 0x100 ;  /* 0x0044000000007b1d */ /* 0x000fe20000010000 */
[----:B------:R-:W-:Y:S02]  /*6090*/  F2FP.PACK_AB R72, R73, R72 ;  /* 0x000000484948723e */ /* 0x000fe400000000ff */
[----:B------:R-:W-:Y:S02]  /*60a0*/  F2FP.PACK_AB R74, R75, R74 ;  /* 0x0000004a4b4a723e */ /* 0x000fe400000000ff */
[C---:B------:R-:W-:Y:S02]  /*60b0*/  IADD3 R2, R0.reuse, 0x40, RZ ;  /* 0x0000004000027810 */ /* 0x040fe40007ffe0ff */
[----:B------:R-:W-:Y:S02]  /*60c0*/  @P0 IADD3 R2, R0, -0x40, RZ ;  /* 0xffffffc000020810 */ /* 0x000fe40007ffe0ff */
[----:B------:R-:W-:-:S02]  /*60d0*/  F2FP.PACK_AB R76, R77, R76 ;  /* 0x0000004c4d4c723e */ /* 0x000fc400000000ff */
[----:B------:R-:W-:Y:S02]  /*60e0*/  F2FP.PACK_AB R78, R79, R78 ;  /* 0x0000004e4f4e723e */ /* 0x000fe400000000ff */
[----:B------:R-:W-:Y:S02]  /*60f0*/  F2FP.PACK_AB R26, R26, R84 ;  /* 0x000000541a1a723e */ /* 0x000fe400000000ff */
[----:B------:R-:W-:Y:S02]  /*6100*/  F2FP.PACK_AB R25, R25, R86 ;  /* 0x000000561919723e */ /* 0x000fe400000000ff */
[----:B------:R-:W-:Y:S02]  /*6110*/  F2FP.PACK_AB R22, R22, R96 ;  /* 0x000000601616723e */ /* 0x000fe400000000ff */
[----:B------:R-:W-:Y:S02]  /*6120*/  F2FP.PACK_AB R21, R21, R98 ;  /* 0x000000621515723e */ /* 0x000fe400000000ff */
        /* <DEDUP_REMOVED lines=30> */
[----:B------:R-:W-:-:S03]  /*6310*/  PLOP3.LUT P1, PT, PT, PT, UP1, 0x80, 0x0 ;  /* 0x000000000000781c */ /* 0x000fc60003f2f018 */
        /* <DEDUP_REMOVED lines=34> */
[----:B------:R2:W-:Y:S04]  /*6540*/  STS [R0+0x5080], R8 ;  /* 0x0050800800007388 */ /* 0x0005e80000000800 */
[----:B------:R3:W-:Y:S04]  /*6550*/  STS [R0+0x5480], R7 ;  /* 0x0054800700007388 */ /* 0x0007e80000000800 */
[----:B------:R-:W-:Y:S04]  /*6560*/  STS [R2+0x5080], R4 ;  /* 0x0050800402007388 */ /* 0x000fe80000000800 */
[----:B------:R4:W-:Y:S01]  /*6570*/  STS [R2+0x5480], R3 ;  /* 0x0054800302007388 */ /* 0x0009e20000000800 */
[----:B-1----:R-:W-:-:S02]  /*6580*/  IMAD.U32 R9, RZ, RZ, UR5 ;  /* 0x00000005ff097e24 */ /* 0x002fc4000f8e00ff */
[----:B--2---:R-:W-:Y:S01]  /*6590*/  IMAD.U32 R8, RZ, RZ, UR4 ;  /* 0x00000004ff087e24 */ /* 0x004fe2000f8e00ff */
[----:B------:R-:W-:Y:S06]  /*65a0*/  BAR.SYNC.DEFER_BLOCKING 0x1, 0x100 ;  /* 0x0044000000007b1d */ /* 0x000fec0000010000 */
[----:B------:R-:W-:Y:S02]  /*65b0*/  ULDC.64 UR4, c[0x0][0x360] ;  /* 0x0000d80000047ab9 */ /* 0x000fe40000000a00 */
[----:B------:R-:W-:Y:S01]  /*65c0*/  UISETP.NE.U32.AND UP0, UPT, URZ, UR4, UPT ;  /* 0x000000043f00728c */ /* 0x000fe2000bf05070 */
[----:B---3--:R-:W2:Y:S03]  /*65d0*/  @P1 LDG.E R0, [R8.64] ;  /* 0x0000001408001981 */ /* 0x008ea6000c1e1900 */
[----:B------:R-:W-:Y:S01]  /*65e0*/  UISETP.NE.AND.EX UP0, UPT, URZ, UR5, UPT, UP0 ;  /* 0x000000053f00728c */ /* 0x000fe2000bf05300 */
[----:B------:R-:W-:-:S02]  /*65f0*/  IMAD.MOV.U32 R7, RZ, RZ, c[0x0][0x2f0] ;  /* 0x0000bc00ff077624 */ /* 0x000fc400078e00ff */
[----:B------:R-:W-:-:S03]  /*6600*/  ULDC.64 UR4, c[0x0][0x360] ;  /* 0x0000d80000047ab9 */ /* 0x000fc60000000a00 */
[----:B------:R-:W-:-:S05]  /*6610*/  PLOP3.LUT P0, PT, PT, PT, UP0, 0x80, 0x0 ;  /* 0x000000000000781c */ /* 0x000fca0003f0f008 */
[----:B------:R-:W-:-:S06]  /*6620*/  @UP0 UIMAD.WIDE UR4, UR16, UR6, UR4 ;  /* 0x00000006100402a5 */ /* 0x000fcc000f8e0204 */
[----:B----4-:R-:W-:Y:S02]  /*6630*/  IMAD.U32 R2, RZ, RZ, UR4 ;  /* 0x00000004ff027e24 */ /* 0x010fe4000f8e00ff */
[----:B------:R-:W-:-:S05]  /*6640*/  IMAD.U32 R3, RZ, RZ, UR5 ;  /* 0x00000005ff037e24 */ /* 0x000fca000f8e00ff */
[----:B------:R1:W5:Y:S01]  /*6650*/  @P0 LDG.E R7, [R2.64] ;  /* 0x0000001402070981 */ /* 0x000362000c1e1900 */
[----:B------:R-:W-:Y:S02]  /*6660*/  UMOV UR10, URZ ;  /* 0x0000003f000a7c82 */ /* 0x000fe40008000000 */
[----:B------:R-:W-:Y:S01]  /*6670*/  UMOV UR11, URZ ;  /* 0x0000003f000b7c82 */ /* 0x000fe20008000000 */
[----:B--2---:R-:W2:Y:S02]  /*6680*/  @P1 R2UR UR5, R0 ;  /* 0x00000000000513c2 */ /* 0x004ea400000e0000 */
[----:B--2---:R-:W-:Y:S02]  /*6690*/  @UP1 USHF.R.S32.HI UR4, URZ, 0x1f, UR5 ;  /* 0x0000001f3f041899 */ /* 0x004fe40008011405 */
[----:B------:R-:W-:-:S05]  /*66a0*/  @UP1 UMOV UR10, UR5 ;  /* 0x00000005000a1c82 */ /* 0x000fca0008000000 */
[----:B------:R-:W-:Y:S01]  /*66b0*/  @UP1 UMOV UR11, UR4 ;  /* 0x00000004000b1c82 */ /* 0x000fe20008000000 */
[----:B------:R-:W-:Y:S05]  /*66c0*/  @P0 BRA `(.L_x_554) ;  /* 0x0000004000000947 */ /* 0x000fea0003800000 */
[----:B-1----:R-:W-:Y:S05]  /*66d0*/  @!P1 BRA `(.L_x_554) ;  /* 0x0000003000009947 */ /* 0x002fea0003800000 */
[----:B------:R-:W2:Y:S04]  /*66e0*/  LDG.E R0, [R8.64] ;  /* 0x0000001408007981 */ /* 0x000ea8000c1e1900 */
[----:B------:R-:W2:Y:S02]  /*66f0*/  LDG.E R2, [R8.64+0x4] ;  /* 0x0000041408027981 */ /* 0x000ea4000c1e1900 */
[----:B--2--5:R-:W-:Y:S02]  /*6700*/  IADD3 R7, -R0, R2, RZ ;  /* 0x0000000200077210 */ /* 0x024fe40007ffe1ff */
.L_x_554:
[----:B-1----:R-:W-:Y:S01]  /*6710*/  LEA.HI R0, R28, R29, RZ, 0x3 ;  /* 0x0000001d1c007211 */ /* 0x002fe200078f18ff */
[----:B------:R-:W-:Y:S01]  /*6720*/  USHF.R.S32.HI UR6, URZ, 0x1f, UR17 ;  /* 0x0000001f3f067899 */ /* 0x000fe20008011411 */
[----:B------:R-:W-:Y:S01]  /*6730*/  IMAD.U32 R4, RZ, RZ, UR17 ;  /* 0x00000011ff047e24 */ /* 0x000fe2000f8e00ff */
[----:B------:R-:W-:Y:S01]  /*6740*/  ULDC.64 UR4, c[0x0][0x338] ;  /* 0x0000ce0000047ab9 */ /* 0x000fe20000000a00 */
[----:B------:R-:W-:Y:S01]  /*6750*/  LOP3.LUT R2, R0, 0x1ffffff8, RZ, 0xc0, !PT ;  /* 0x1ffffff800027812 */ /* 0x000fe200078ec0ff */
[----:B------:R-:W-:Y:S01]  /*6760*/  UIMAD UR4, UR6, UR4, URZ ;  /* 0x00000004060472a4 */ /* 0x000fe2000f8e023f */
[----:B------:R-:W-:Y:S01]  /*6770*/  SHF.R.S32.HI R14, RZ, 0x3, R0 ;  /* 0x00000003ff0e7819 */ /* 0x000fe20000011400 */
[----:B------:R-:W-:Y:S01]  /*6780*/  USHF.R.S32.HI UR7, URZ, 0x1f, UR16 ;  /* 0x0000001f3f077899 */ /* 0x000fe20008011410 */
[----:B-----5:R-:W-:Y:S01]  /*6790*/  IADD3 R7, R7, -UR9, RZ ;  /* 0x8000000907077c10 */ /* 0x020fe2000fffe0ff */
[----:B------:R-:W-:Y:S01]  /*67a0*/  IMAD.IADD R2, R29, 0x1, -R2 ;  /* 0x000000011d027824 */ /* 0x000fe200078e0a02 */
[----:B------:R-:W-:Y:S01]  /*67b0*/  UIMAD UR5, UR17, UR5, UR4 ;  /* 0x00000005110572a4 */ /* 0x000fe2000f8e0204 */
[----:B------:R-:W-:Y:S01]  /*67c0*/  IMAD.SHL.U32 R0, R14, 0x40, RZ ;  /* 0x000000400e007824 */ /* 0x000fe200078e00ff */
[----:B------:R-:W-:Y:S01]  /*67d0*/  IMNMX R15, R7, 0x40, PT ;  /* 0x00000040070f7817 */ /* 0x000fe20003800200 */
[----:B------:R-:W-:Y:S01]  /*67e0*/  IMAD.SHL.U32 R2, R2, 0x8, RZ ;  /* 0x0000000802027824 */ /* 0x000fe200078e00ff */
[----:B------:R-:W-:Y:S01]  /*67f0*/  USEL UR16, UR16, URZ, !UP1 ;  /* 0x0000003f10107287 */ /* 0x000fe2000c800000 */
[----:B------:R-:W-:Y:S01]  /*6800*/  IADD3 R6, P0, R14, UR10, RZ ;  /* 0x0000000a0e067c10 */ /* 0x000fe2000ff1e0ff */
[----:B------:R-:W-:Y:S01]  /*6810*/  USEL UR7, UR7, URZ, !UP1 ;  /* 0x0000003f07077287 */ /* 0x000fe2000c800000 */
[----:B------:R-:W-:Y:S01]  /*6820*/  LOP3.LUT R0, R0, 0x1c0, RZ, 0xc0, !PT ;  /* 0x000001c000007812 */ /* 0x000fe200078ec0ff */
[----:B------:R-:W-:Y:S01]  /*6830*/  IMAD.U32 R8, RZ, RZ, UR18 ;  /* 0x00000012ff087e24 */ /* 0x000fe2000f8e00ff */
[----:B------:R-:W-:Y:S01]  /*6840*/  ISETP.GE.AND P4, PT, R14, R15, PT ;  /* 0x0000000f0e00720c */ /* 0x000fe20003f86270 */
[----:B------:R-:W-:Y:S01]  /*6850*/  IMAD.U32 R29, RZ, RZ, UR16 ;  /* 0x00000010ff1d7e24 */ /* 0x000fe2000f8e00ff */
[----:B------:R-:W-:Y:S01]  /*6860*/  LOP3.LUT R3, R0, 0x38, R2, 0xf8, !PT ;  /* 0x0000003800037812 */ /* 0x000fe200078ef802 */
[----:B------:R-:W-:Y:S01]  /*6870*/  BSSY B0, `(.L_x_555) ;  /* 0x000002b000007945 */ /* 0x000fe20003800000 */
[----:B------:R-:W-:-:S02]  /*6880*/  SHF.R.U32.HI R0, RZ, 0x3, R0 ;  /* 0x00000003ff007819 */ /* 0x000fc40000011600 */
[----:B------:R-:W-:Y:S02]  /*6890*/  LEA.HI.X.SX32 R7, R14, UR11, 0x1, P0 ;  /* 0x0000000b0e077c11 */ /* 0x000fe400080f0eff */
[----:B------:R-:W-:Y:S02]  /*68a0*/  LOP3.LUT R0, R3, R0, RZ, 0x3c, !PT ;  /* 0x0000000003007212 */ /* 0x000fe400078e3cff */
[----:B------:R-:W-:Y:S02]  /*68b0*/  SHF.R.S32.HI R3, RZ, 0x1f, R2 ;  /* 0x0000001fff037819 */ /* 0x000fe40000011402 */
[----:B------:R-:W-:Y:S01]  /*68c0*/  IADD3 R28, R2, 0x40, RZ ;  /* 0x00000040021c7810 */ /* 0x000fe20007ffe0ff */
[----:B------:R-:W-:Y:S02]  /*68d0*/  IMAD R0, R27, 0x200, R0 ;  /* 0x000002001b007824 */ /* 0x000fe400078e0200 */
[----:B------:R-:W-:-:S04]  /*68e0*/  IMAD.WIDE.U32 R4, R4, c[0x0][0x338], R2 ;  /* 0x0000ce0004047a25 */ /* 0x000fc800078e0002 */
[----:B------:R-:W-:Y:S01]  /*68f0*/  IMAD.SHL.U32 R0, R0, 0x2, RZ ;  /* 0x0000000200007824 */ /* 0x000fe200078e00ff */
[----:B------:R-:W-:Y:S01]  /*6900*/  IADD3 R5, R5, UR5, RZ ;  /* 0x0000000505057c10 */ /* 0x000fe2000fffe0ff */
[----:B------:R-:W-:Y:S02]  /*6910*/  ULDC.64 UR4, c[0x0][0x340] ;  /* 0x0000d00000047ab9 */ /* 0x000fe40000000a00 */
[----:B------:R-:W-:Y:S01]  /*6920*/  UIMAD UR4, UR7, UR4, URZ ;  /* 0x00000004070472a4 */ /* 0x000fe2000f8e023f */
[----:B------:R1:W2:Y:S01]  /*6930*/  LDS.128 R40, [R0+0x7080] ;  /* 0x0070800000287984 */ /* 0x0002a20000000c00 */
[----:B------:R-:W-:Y:S02]  /*6940*/  IMAD.WIDE.U32 R12, R29, c[0x0][0x340], R4 ;  /* 0x0000d0001d0c7a25 */ /* 0x000fe400078e0004 */
[----:B------:R-:W-:Y:S01]  /*6950*/  UIMAD UR4, UR16, UR5, UR4 ;  /* 0x00000005100472a4 */ /* 0x000fe2000f8e0204 */
[----:B------:R1:W3:Y:S01]  /*6960*/  LDS.128 R36, [R0+0x9080] ;  /* 0x0090800000247984 */ /* 0x0002e20000000c00 */
[----:B------:R-:W-:-:S03]  /*6970*/  IMAD.WIDE R4, R8, 0x40, R6 ;  /* 0x0000004008047825 */ /* 0x000fc600078e0206 */
[----:B------:R1:W4:Y:S01]  /*6980*/  LDS.128 R32, [R0+0xb080] ;  /* 0x00b0800000207984 */ /* 0x0003220000000c00 */
[----:B------:R-:W-:-:S03]  /*6990*/  IADD3 R9, R13, UR4, RZ ;  /* 0x000000040d097c10 */ /* 0x000fc6000fffe0ff */
        /* <DEDUP_REMOVED lines=24> */
.L_x_556:
[----:B------:R-:W-:Y:S05]  /*6b20*/  BSYNC B0 ;  /* 0x0000000000007941 */ /* 0x000fea0003800000 */
.L_x_555:
        /* <DEDUP_REMOVED lines=21> */
.L_x_558:
[----:B------:R-:W-:Y:S05]  /*6c80*/  BSYNC B0 ;  /* 0x0000000000007941 */ /* 0x000fea0003800000 */
.L_x_557:
[----:B------:R-:W-:Y:S01]  /*6c90*/  ULDC.64 UR4, c[0x0][0x308] ;  /* 0x0000c20000047ab9 */ /* 0x000fe20000000a00 */
[----:B-1----:R-:W-:Y:S01]  /*6ca0*/  MOV R0, UR17 ;  /* 0x0000001100007c02 */ /* 0x002fe20008000f00 */
[----:B------:R-:W-:Y:S01]  /*6cb0*/  UIMAD UR4, UR6, UR4, URZ ;  /* 0x00000004060472a4 */ /* 0x000fe2000f8e023f */
[----:B------:R-:W-:Y:S03]  /*6cc0*/  BSSY B0, `(.L_x_559) ;  /* 0x0000018000007945 */ /* 0x000fe60003800000 */
        /* <DEDUP_REMOVED lines=23> */
.L_x_560:
[----:B------:R-:W-:Y:S05]  /*6e40*/  BSYNC B0 ;  /* 0x0000000000007941 */ /* 0x000fea0003800000 */
.L_x_559:
        /* <DEDUP_REMOVED lines=19> */
.L_x_553:
[----:B------:R-:W-:Y:S02]  /*6f80*/  ULDC.64 UR4, c[0x0][0x358] ;  /* 0x0000d60000047ab9 */ /* 0x000fe40000000a00 */
[----:B------:R-:W-:-:S02]  /*6f90*/  UISETP.NE.U32.AND UP1, UPT, URZ, UR4, UPT ;  /* 0x000000043f00728c */ /* 0x000fc4000bf25070 */
[----:B------:R-:W-:Y:S02]  /*6fa0*/  UMOV UR6, 0x4 ;  /* 0x0000000400067882 */ /* 0x000fe40000000000 */
[----:B------:R-:W-:-:S03]  /*6fb0*/  UISETP.NE.AND.EX UP1, UPT, URZ, UR5, UPT, UP1 ;  /* 0x000000053f00728c */ /* 0x000fc6000bf25310 */
[----:B------:R-:W-:Y:S02]  /*6fc0*/  ULDC.64 UR4, c[0x0][0x358] ;  /* 0x0000d60000047ab9 */ /* 0x000fe40000000a00 */
[----:B------:R-:W-:Y:S01]  /*6fd0*/  UIMAD.WIDE UR4, UR16, UR6, UR4 ;  /* 0x00000006100472a5 */ /* 0x000fe2000f8e0204 */
[----:B------:R-:W-:-:S05]  /*6fe0*/  PLOP3.LUT P1, PT, PT, PT, UP1, 0x80, 0x0 ;  /* 0x000000000000781c */ /* 0x000fca0003f2f018 */
[----:B------:R-:W-:Y:S01]  /*6ff0*/  IMAD.U32 R4, RZ, RZ, UR4 ;  /* 0x00000004ff047e24 */ /* 0x000fe2000f8e00ff */
[----:B-----5:R-:W-:Y:S01]  /*7000*/  MOV R5, UR5 ;  /* 0x0000000500057c02 */ /* 0x020fe20008000f00 */
[----:B------:R-:W-:-:S06]  /*7010*/  ULDC.64 UR4, c[0x0][0x360] ;  /* 0x0000d80000047ab9 */ /* 0x000fcc0000000a00 */
[----:B------:R-:W2:Y:S01]  /*7020*/  @P1 LDG.E R0, [R4.64] ;  /* 0x0000001404001981 */ /* 0x000ea2000c1e1900 */
[----:B------:R-:W-:Y:S01]  /*7030*/  UISETP.NE.U32.AND UP0, UPT, URZ, UR4, UPT ;  /* 0x000000043f00728c */ /* 0x000fe2000bf05070 */
[----:B------:R-:W-:-:S03]  /*7040*/  IMAD.MOV.U32 R6, RZ, RZ, c[0x0][0x2f0] ;  /* 0x0000bc00ff067624 */ /* 0x000fc600078e00ff */
[----:B------:R-:W-:-:S03]  /*7050*/  UISETP.NE.AND.EX UP0, UPT, URZ, UR5, UPT, UP0 ;  /* 0x000000053f00728c */ /* 0x000fc6000bf05300 */
[----:B------:R-:W-:-:S03]  /*7060*/  ULDC.64 UR4, c[0x0][0x360] ;  /* 0x0000d80000047ab9 */ /* 0x000fc60000000a00 */
[----:B------:R-:W-:-:S05]  /*7070*/  PLOP3.LUT P0, PT, PT, PT, UP0, 0x80, 0x0 ;  /* 0x000000000000781c */ /* 0x000fca0003f0f008 */
[----:B------:R-:W-:-:S06]  /*7080*/  @UP0 UIMAD.WIDE UR4, UR16, UR6, UR4 ;  /* 0x00000006100402a5 */ /* 0x000fcc000f8e0204 */
[----:B------:R-:W-:Y:S01]  /*7090*/  MOV R2, UR4 ;  /* 0x0000000400027c02 */ /* 0x000fe20008000f00 */
        /* <DEDUP_REMOVED lines=13> */
.L_x_561:
[----:B-1----:R-:W1:Y:S01]  /*7170*/  S2R R2, SR_TID.X ;  /* 0x0000000000027919 */ /* 0x002e620000002100 */
[----:B------:R-:W-:Y:S01]  /*7180*/  USHF.R.S32.HI UR6, URZ, 0x1f, UR17 ;  /* 0x0000001f3f067899 */ /* 0x000fe20008011411 */
[----:B-----5:R-:W-:Y:S01]  /*7190*/  IADD3 R14, R6, -UR9, RZ ;  /* 0x80000009060e7c10 */ /* 0x020fe2000fffe0ff */
[----:B------:R-:W-:Y:S01]  /*71a0*/  ULDC.64 UR4, c[0x0][0x308] ;  /* 0x0000c20000047ab9 */ /* 0x000fe20000000a00 */
[----:B------:R-:W-:Y:S01]  /*71b0*/  IMAD.U32 R6, RZ, RZ, UR18 ;  /* 0x00000012ff067e24 */ /* 0x000fe2000f8e00ff */
[----:B------:R-:W-:Y:S01]  /*71c0*/  UIMAD UR4, UR6, UR4, URZ ;  /* 0x00000004060472a4 */ /* 0x000fe2000f8e023f */
[----:B------:R-:W-:Y:S01]  /*71d0*/  BSSY B0, `(.L_x_562) ;  /* 0x0000029000007945 */ /* 0x000fe20003800000 */
[----:B------:R-:W-:-:S02]  /*71e0*/  USHF.R.S32.HI UR7, URZ, 0x1f, UR16 ;  /* 0x0000001f3f077899 */ /* 0x000fc40008011410 */
[----:B------:R-:W-:Y:S02]  /*71f0*/  UIMAD UR5, UR17, UR5, UR4 ;  /* 0x00000005110572a4 */ /* 0x000fe4000f8e0204 */
[----:B------:R-:W-:Y:S02]  /*7200*/  USEL UR16, UR16, URZ, !UP1 ;  /* 0x0000003f10107287 */ /* 0x000fe4000c800000 */
[----:B------:R-:W-:-:S04]  /*7210*/  USEL UR7, UR7, URZ, !UP1 ;  /* 0x0000003f07077287 */ /* 0x000fc8000c800000 */
[----:B------:R-:W-:Y:S01]  /*7220*/  IMAD.U32 R17, RZ, RZ, UR16 ;  /* 0x00000010ff117e24 */ /* 0x000fe2000f8e00ff */
[----:B-1----:R-:W-:-:S04]  /*7230*/  SHF.R.S32.HI R4, RZ, 0x1f, R2 ;  /* 0x0000001fff047819 */ /* 0x002fc80000011402 */
[----:B------:R-:W-:-:S04]  /*7240*/  LEA.HI R4, R4, R2, RZ, 0x3 ;  /* 0x0000000204047211 */ /* 0x000fc800078f18ff */
[----:B------:R-:W-:-:S05]  /*7250*/  LOP3.LUT R0, R4, 0x1ffffff8, RZ, 0xc0, !PT ;  /* 0x1ffffff804007812 */ /* 0x000fca00078ec0ff */
[----:B------:R-:W-:Y:S02]  /*7260*/  IMAD.IADD R0, R2, 0x1, -R0 ;  /* 0x0000000102007824 */ /* 0x000fe400078e0a00 */
[----:B------:R-:W-:Y:S02]  /*7270*/  IMAD.U32 R2, RZ, RZ, UR17 ;  /* 0x00000011ff027e24 */ /* 0x000fe4000f8e00ff */
[----:B------:R-:W-:Y:S01]  /*7280*/  IMAD.SHL.U32 R12, R0, 0x8, RZ ;  /* 0x00000008000c7824 */ /* 0x000fe200078e00ff */
[----:B------:R-:W-:-:S04]  /*7290*/  SHF.R.S32.HI R0, RZ, 0x3, R4 ;  /* 0x00000003ff007819 */ /* 0x000fc80000011404 */
[--C-:B------:R-:W-:Y:S02]  /*72a0*/  SHF.R.S32.HI R13, RZ, 0x1f, R12.reuse ;  /* 0x0000001fff0d7819 */ /* 0x100fe4000001140c */
[C---:B------:R-:W-:Y:S02]  /*72b0*/  ISETP.GE.AND P4, PT, R0.reuse, R14, PT ;  /* 0x0000000e0000720c */ /* 0x040fe40003f86270 */
[----:B------:R-:W-:Y:S01]  /*72c0*/  IADD3 R4, P0, R0, UR10, RZ ;  /* 0x0000000a00047c10 */ /* 0x000fe2000ff1e0ff */
[----:B------:R-:W-:Y:S01]  /*72d0*/  IMAD.WIDE.U32 R2, R2, c[0x0][0x308], R12 ;  /* 0x0000c20002027a25 */ /* 0x000fe200078e000c */
[----:B------:R-:W-:Y:S02]  /*72e0*/  IADD3 R15, R12, 0x40, RZ ;  /* 0x000000400c0f7810 */ /* 0x000fe40007ffe0ff */
[----:B------:R-:W-:Y:S02]  /*72f0*/  LEA.HI.X.SX32 R5, R0, UR11, 0x1, P0 ;  /* 0x0000000b00057c11 */ /* 0x000fe400080f0eff */
[----:B------:R-:W-:Y:S01]  /*7300*/  IADD3 R3, R3, UR5, RZ ;  /* 0x0000000503037c10 */ /* 0x000fe2000fffe0ff */
[----:B------:R-:W-:Y:S01]  /*7310*/  ULDC.64 UR4, c[0x0][0x310] ;  /* 0x0000c40000047ab9 */ /* 0x000fe20000000a00 */
[----:B------:R-:W-:Y:S01]  /*7320*/  IADD3 R16, R12, 0x80, RZ ;  /* 0x000000800c107810 */ /* 0x000fe20007ffe0ff */
[----:B------:R-:W-:Y:S01]  /*7330*/  UIMAD UR4, UR7, UR4, URZ ;  /* 0x00000004070472a4 */ /* 0x000fe2000f8e023f */
[----:B------:R-:W-:-:S03]  /*7340*/  IMAD.WIDE R6, R6, 0x40, R4 ;  /* 0x0000004006067825 */ /* 0x000fc600078e0204 */
[----:B------:R-:W-:Y:S01]  /*7350*/  UIMAD UR4, UR16, UR5, UR4 ;  /* 0x00000005100472a4 */ /* 0x000fe2000f8e0204 */
        /* <DEDUP_REMOVED lines=16> */
.L_x_563:
[----:B------:R-:W-:Y:S05]  /*7460*/  BSYNC B0 ;  /* 0x0000000000007941 */ /* 0x000fea0003800000 */
.L_x_562:
        /* <DEDUP_REMOVED lines=19> */
.L_x_565:
[----:B------:R-:W-:Y:S05]  /*75a0*/  BSYNC B0 ;  /* 0x0000000000007941 */ /* 0x000fea0003800000 */
.L_x_564:
        /* <DEDUP_REMOVED lines=26> */
.L_x_567:
[----:B------:R-:W-:Y:S05]  /*7750*/  BSYNC B0 ;  /* 0x0000000000007941 */ /* 0x000fea0003800000 */
.L_x_566:
        /* <DEDUP_REMOVED lines=18> */
.L_x_568:
        /* <DEDUP_REMOVED lines=16> */
.L_x_1396:


//--------------------- .text._ZN7cutlass13device_kernelIN5flash19enable_sm80_to_sm89INS1_16FlashAttnBwdSm80INS1_25CollectiveMainloopBwdSm80ILi1ELi1EN4cute5tupleIJNS5_1CILi64EEES8_NS7_ILi192EEEEEENS_6half_tEfNS_4arch4Sm80ELb1ELb0ELb0ELb1ELb1ELb0ELb0ELb0ELi2ELi2ELi2ELi2ELb1EEENS1_21CollectiveEpilogueBwdISA_SB_SD_Li256ELb1ELb0ELi4EEENS1_25SingleTileBwdLPTSchedulerILb1ELi64ELb1EEEEEEEEEvNT_6ParamsE --------------------------
	.section	.text._ZN7cutlass13device_kernelIN5flash19enable_sm80_to_sm89INS1_16FlashAttnBwdSm80INS1_25CollectiveMainloopBwdSm80ILi1ELi1EN4cute5tupleIJNS5_1CILi64EEES8_NS7_ILi192EEEEEENS_6half_tEfNS_4arch4Sm80ELb1ELb0ELb0ELb1ELb1ELb0ELb0ELb0ELi2ELi2ELi2ELi2ELb1EEENS1_21CollectiveEpilogueBwdISA_SB_SD_Li256ELb1ELb0ELi4EEENS1_25SingleTileBwdLPTSchedulerILb1ELi64ELb1EEEEEEEEEvNT_6ParamsE,"ax",@progbits
	.sectioninfo	@"SHI_REGISTERS=255"
	.align	128
.text._ZN7cutlass13device_kernelIN5flash19enable_sm80_to_sm89INS1_16FlashAttnBwdSm80INS1_25CollectiveMainloopBwdSm80ILi1ELi1EN4cute5tupleIJNS5_1CILi64EEES8_NS7_ILi192EEEEEENS_6half_tEfNS_4arch4Sm80ELb1ELb0ELb0ELb1ELb1ELb0ELb0ELb0ELi2ELi2ELi2ELi2ELb1EEENS1_21CollectiveEpilogueBwdISA_SB_SD_Li256ELb1ELb0ELi4EEENS1_25SingleTileBwdLPTSchedulerILb1ELi64ELb1EEEEEEEEEvNT_6ParamsE:
        .type           _ZN7cutlass13device_kernelIN5flash19enable_sm80_to_sm89INS1_16FlashAttnBwdSm80INS1_25CollectiveMainloopBwdSm80ILi1ELi1EN4cute5tupleIJNS5_1CILi64EEES8_NS7_ILi192EEEEEENS_6half_tEfNS_4arch4Sm80ELb1ELb0ELb0ELb1ELb1ELb0ELb0ELb0ELi2ELi2ELi2ELi2ELb1EEENS1_21CollectiveEpilogueBwdISA_SB_SD_Li256ELb1ELb0ELi4EEENS1_25SingleTileBwdLPTSchedulerILb1ELi64ELb1EEEEEEEEEvNT_6ParamsE,@function
        .size           _ZN7cutlass13device_kernelIN5flash19enable_sm80_to_sm89INS1_16FlashAttnBwdSm80INS1_25CollectiveMainloopBwdSm80ILi1ELi1EN4cute5tupleIJNS5_1CILi64EEES8_NS7_ILi192EEEEEENS_6half_tEfNS_4arch4Sm80ELb1ELb0ELb0ELb1ELb1ELb0ELb0ELb0ELi2ELi2ELi2ELi2ELb1EEENS1_21CollectiveEpilogueBwdISA_SB_SD_Li256ELb1ELb0ELi4EEENS1_25SingleTileBwdLPTSchedulerILb1ELi64ELb1EEEEEEEEEvNT_6ParamsE,(.L_x_1397 - _ZN7cutlass13device_kernelIN5flash19enable_sm80_to_sm89INS1_16FlashAttnBwdSm80INS1_25CollectiveMainloopBwdSm80ILi1ELi1EN4cute5tupleIJNS5_1CILi64EEES8_NS7_ILi192EEEEEENS_6half_tEfNS_4arch4Sm80ELb1ELb0ELb0ELb1ELb1ELb0ELb0ELb0ELi2ELi2ELi2ELi2ELb1EEENS1_21CollectiveEpilogueBwdISA_SB_SD_Li256ELb1ELb0ELi4EEENS1_25SingleTileBwdLPTSchedulerILb1ELi64ELb1EEEEEEEEEvNT_6ParamsE)
        .other          _ZN7cutlass13device_kernelIN5flash19enable_sm80_to_sm89INS1_16FlashAttnBwdSm80INS1_25CollectiveMainloopBwdSm80ILi1ELi1EN4cute5tupleIJNS5_1CILi64EEES8_NS7_ILi192EEEEEENS_6half_tEfNS_4arch4Sm80ELb1ELb0ELb0ELb1ELb1ELb0ELb0ELb0ELi2ELi2ELi2ELi2ELb1EEENS1_21CollectiveEpilogueBwdISA_SB_SD_Li256ELb1ELb0ELi4EEENS1_25SingleTileBwdLPTSchedulerILb1ELi64ELb1EEEEEEEEEvNT_6ParamsE,@"STO_CUDA_ENTRY STV_DEFAULT"
_ZN7cutlass13device_kernelIN5flash19enable_sm80_to_sm89INS1_16FlashAttnBwdSm80INS1_25CollectiveMainloopBwdSm80ILi1ELi1EN4cute5tupleIJNS5_1CILi64EEES8_NS7_ILi192EEEEEENS_6half_tEfNS_4arch4Sm80ELb1ELb0ELb0ELb1ELb1ELb0ELb0ELb0ELi2ELi2ELi2ELi2ELb1EEENS1_21CollectiveEpilogueBwdISA_SB_SD_Li256ELb1ELb0ELi4EEENS1_25SingleTileBwdLPTSchedulerILb1ELi64ELb1EEEEEEEEEvNT_6ParamsE:
[----:B------:R-:W-:Y:S02]  /*0000*/  MOV R1, c[0x0][0x28] ;  /* 0x00000a0000017a02 */ /* 0x000fe40000000f00 */
[----:B------:R-:W1:Y:S01]  /*0010*/  S2R R34, SR_TID.X ;  /* 0x0000000000227919 */ /* 0x000e620000002100 */
[----:B------:R-:W2:Y:S01]  /*0020*/  S2UR UR4, SR_CTAID.X ;  /* 0x00000000000479c3 */ /* 0x000ea20000002500 */
[----:B------:R-:W-:Y:S01]  /*0030*/  ULDC.64 UR18, c[0x0][0x118] ;  /* 0x0000460000127ab9 */ /* 0x000fe20000000a00 */
        /* <DEDUP_REMOVED lines=26> */
.L_x_570:
[----:B------:R-:W-:Y:S02]  /*01e0*/  ULDC UR7, c[0x0][0x3ac] ;  /* 0x0000eb0000077ab9 */ /* 0x000fe40000000800 */
[----:B------:R-:W-:Y:S02]  /*01f0*/  UISETP.NE.AND UP0, UPT, UR7, 0x1, UPT ;  /* 0x000000010700788c */ /* 0x000fe4000bf05270 */
[----:B------:R-:W-:Y:S02]  /*0200*/  ULDC.64 UR4, c[0x0][0x3b0] ;  /* 0x0000ec0000047ab9 */ /* 0x000fe40000000a00 */
[----:B------:R-:W-:Y:S02]  /*0210*/  UIMAD.WIDE.U32 UR10, UR6, UR4, URZ ;  /* 0x00000004060a72a5 */ /* 0x000fe4000f8e003f */
[----:B------:R-:W-:-:S05]  /*0220*/  UMOV UR9, UR6 ;  /* 0x0000000600097c82 */ /* 0x000fca0008000000 */
[----:B------:R-:W-:-:S04]  /*0230*/  @UP0 USHF.R.U32.HI UR9, URZ, UR5, UR11 ;  /* 0x000000053f090299 */ /* 0x000fc8000801160b */
[----:B------:R-:W-:-:S04]  /*0240*/  UIMAD UR7, UR9, UR7, URZ ;  /* 0x00000007090772a4 */ /* 0x000fc8000f8e023f */
.L_x_571:
        /* <DEDUP_REMOVED lines=12> */
[----:B------:R-:W-:-:S06]  /*0310*/  UIMAD UR4, UR4, UR6, UR5 ;  /* 0x00000006040472a4 */ /* 0x000fcc000f8e0205 */
[----:B------:R-:W-:Y:S01]  /*0320*/  IMAD.U32 R243, RZ, RZ, UR4 ;  /* 0x00000004fff37e24 */ /* 0x000fe2000f8e00ff */
        /* <DEDUP_REMOVED lines=9> */
.L_x_572:
        /* <DEDUP_REMOVED lines=14> */
.L_x_574:
[----:B------:R-:W-:Y:S02]  /*04a0*/  ULDC UR5, c[0x0][0x3d4] ;  /* 0x0000f50000057ab9 */ /* 0x000fe40000000800 */
.L_x_573:
[----:B------:R-:W-:Y:S02]  /*04b0*/  UIADD3 UR5, UR5, 0x3f, URZ ;  /* 0x0000003f05057890 */ /* 0x000fe4000fffe03f */
[----:B------:R-:W-:-:S02]  /*04c0*/  ULOP3.LUT UR16, URZ, UR9, URZ, 0x33, !UPT ;  /* 0x000000093f107292 */ /* 0x000fc4000f8e333f */
[----:B------:R-:W-:-:S04]  /*04d0*/  USHF.R.S32.HI UR4, URZ, 0x1f, UR5 ;  /* 0x0000001f3f047899 */ /* 0x000fc80008011405 */
[----:B------:R-:W-:-:S04]  /*04e0*/  ULEA.HI UR4, UR4, UR5, URZ, 0x6 ;  /* 0x0000000504047291 */ /* 0x000fc8000f8f303f */
[----:B------:R-:W-:-:S04]  /*04f0*/  USHF.R.S32.HI UR4, URZ, 0x6, UR4 ;  /* 0x000000063f047899 */ /* 0x000fc80008011404 */
[----:B------:R-:W-:Y:S02]  /*0500*/  UISETP.GT.AND UP0, UPT, UR4, UR9, UPT ;  /* 0x000000090400728c */ /* 0x000fe4000bf04270 */
[----:B------:R-:W-:Y:S02]  /*0510*/  UIADD3 UR16, UR4, UR16, URZ ;  /* 0x0000001004107290 */ /* 0x000fe4000fffe03f */
[----:B------:R-:W-:Y:S01]  /*0520*/  USEL UR15, UR15, 0xffffffff, UP0 ;  /* 0xffffffff0f0f7887 */ /* 0x000fe20008000000 */
[----:B------:R-:W-:Y:S05]  /*0530*/  BRA `(.L_x_575) ;  /* 0x000004a000007947 */ /* 0x000fea0003800000 */
.L_x_569:
[----:B------:R-:W-:Y:S02]  /*0540*/  ULDC.64 UR6, c[0x0][0x3b8] ;  /* 0x0000ee0000067ab9 */ /* 0x000fe40000000a00 */
[----:B------:R-:W-:Y:S02]  /*0550*/  UISETP.NE.AND UP0, UPT, UR6, 0x1, UPT ;  /* 0x000000010600788c */ /* 0x000fe4000bf05270 */
[----:B------:R-:W-:Y:S02]  /*0560*/  UIMAD.WIDE.U32 UR10, UR4, UR7, URZ ;  /* 0x00000007040a72a5 */ /* 0x000fe4000f8e003f */
[----:B------:R-:W-:-:S02]  /*0570*/  ULDC UR5, c[0x0][0x3c0] ;  /* 0x0000f00000057ab9 */ /* 0x000fc40000000800 */
        /* <DEDUP_REMOVED lines=17> */
.L_x_576:
[----:B------:R-:W-:Y:S02]  /*0690*/  ULDC UR7, c[0x0][0x3ac] ;  /* 0x0000eb0000077ab9 */ /* 0x000fe40000000800 */
[----:B------:R-:W-:Y:S02]  /*06a0*/  UISETP.NE.AND UP0, UPT, UR7, 0x1, UPT ;  /* 0x000000010700788c */ /* 0x000fe4000bf05270 */
[----:B------:R-:W-:Y:S02]  /*06b0*/  ULDC.64 UR4, c[0x0][0x3b0] ;  /* 0x0000ec0000047ab9 */ /* 0x000fe40000000a00 */
[----:B------:R-:W-:Y:S02]  /*06c0*/  UIMAD.WIDE.U32 UR10, UR6, UR4, URZ ;  /* 0x00000004060a72a5 */ /* 0x000fe4000f8e003f */
[----:B------:R-:W-:-:S05]  /*06d0*/  UMOV UR9, UR6 ;  /* 0x0000000600097c82 */ /* 0x000fca0008000000 */
[----:B------:R-:W-:-:S04]  /*06e0*/  @UP0 USHF.R.U32.HI UR9, URZ, UR5, UR11 ;  /* 0x000000053f090299 */ /* 0x000fc8000801160b */
[----:B------:R-:W-:-:S04]  /*06f0*/  UIMAD UR7, UR9, UR7, URZ ;  /* 0x00000007090772a4 */ /* 0x000fc8000f8e023f */
.L_x_577:
        /* <DEDUP_REMOVED lines=23> */
.L_x_578:
        /* <DEDUP_REMOVED lines=14> */
.L_x_580:
[----:B------:R-:W-:Y:S02]  /*0950*/  ULDC UR5, c[0x0][0x3d4] ;  /* 0x0000f50000057ab9 */ /* 0x000fe40000000800 */
.L_x_579:
[----:B------:R-:W-:Y:S02]  /*0960*/  UIADD3 UR5, UR5, 0x3f, URZ ;  /* 0x0000003f05057890 */ /* 0x000fe4000fffe03f */
[----:B------:R-:W-:-:S02]  /*0970*/  ULOP3.LUT UR16, URZ, UR9, URZ, 0x33, !UPT ;  /* 0x000000093f107292 */ /* 0x000fc4000f8e333f */
[----:B------:R-:W-:-:S04]  /*0980*/  USHF.R.S32.HI UR4, URZ, 0x1f, UR5 ;  /* 0x0000001f3f047899 */ /* 0x000fc80008011405 */
[----:B------:R-:W-:-:S04]  /*0990*/  ULEA.HI UR4, UR4, UR5, URZ, 0x6 ;  /* 0x0000000504047291 */ /* 0x000fc8000f8f303f */
[----:B------:R-:W-:-:S04]  /*09a0*/  USHF.R.S32.HI UR4, URZ, 0x6, UR4 ;  /* 0x000000063f047899 */ /* 0x000fc80008011404 */
[----:B------:R-:W-:Y:S02]  /*09b0*/  UISETP.GT.AND UP0, UPT, UR4, UR9, UPT ;  /* 0x000000090400728c */ /* 0x000fe4000bf04270 */
[----:B------:R-:W-:Y:S02]  /*09c0*/  UIADD3 UR16, UR4, UR16, URZ ;  /* 0x0000001004107290 */ /* 0x000fe4000fffe03f */
[----:B------:R-:W-:-:S06]  /*09d0*/  USEL UR15, UR15, 0xffffffff, UP0 ;  /* 0xffffffff0f0f7887 */ /* 0x000fcc0008000000 */
.L_x_575:
        /* <DEDUP_REMOVED lines=49> */
.L_x_581:
        /* <DEDUP_REMOVED lines=10> */
.L_x_582:
[----:B------:R-:W-:Y:S05]  /*0d90*/  @!P1 BRA `(.L_x_583) ;  /* 0x0000005000009947 */ /* 0x000fea0003800000 */
[----:B------:R1:W2:Y:S04]  /*0da0*/  LDG.E R0, [R2.64] ;  /* 0x0000001202007981 */ /* 0x0002a8000c1e1900 */
[----:B-1----:R-:W3:Y:S01]  /*0db0*/  LDG.E R2, [R2.64+0x4] ;  /* 0x0000041202027981 */ /* 0x002ee2000c1e1900 */
[----:B--2---:R-:W1:Y:S08]  /*0dc0*/  R2UR UR13, R0 ;  /* 0x00000000000d73c2 */ /* 0x004e7000000e0000 */
[----:B---3--:R-:W1:Y:S02]  /*0dd0*/  R2UR UR4, R2 ;  /* 0x00000000020473c2 */ /* 0x008e6400000e0000 */
[----:B-1----:R-:W-:-:S06]  /*0de0*/  UIADD3 UR13, -UR13, UR4, URZ ;  /* 0x000000040d0d7290 */ /* 0x002fcc000fffe13f */
.L_x_583:
        /* <DEDUP_REMOVED lines=11> */
[----:B------:R-:W-:Y:S01]  /*0ea0*/  IMAD.MOV.U32 R8, RZ, RZ, RZ ;  /* 0x000000ffff087224 */ /* 0x000fe200078e00ff */
[----:B------:R-:W-:Y:S01]  /*0eb0*/  USHF.R.S32.HI UR17, URZ, 0x1f, UR4 ;  /* 0x0000001f3f117899 */ /* 0x000fe20008011404 */
[----:B------:R-:W-:Y:S01]  /*0ec0*/  IMAD.MOV.U32 R120, RZ, RZ, RZ ;  /* 0x000000ffff787224 */ /* 0x000fe200078e00ff */
[----:B------:R-:W-:Y:S01]  /*0ed0*/  CS2R R118, SRZ ;  /* 0x0000000000767805 */ /* 0x000fe2000001ff00 */
[----:B------:R-:W-:Y:S01]  /*0ee0*/  CS2R R10, SRZ ;  /* 0x00000000000a7805 */ /* 0x000fe2000001ff00 */
        /* <DEDUP_REMOVED lines=61> */
[----:B------:R-:W-:Y:S01]  /*12c0*/  IMAD.MOV.U32 R8, RZ, RZ, R243 ;  /* 0x000000ffff087224 */ /* 0x000fe200078e00f3 */
[----:B------:R-:W-:Y:S01]  /*12d0*/  USHF.R.S32.HI UR11, URZ, 0x1f, UR15 ;  /* 0x0000001f3f0b7899 */ /* 0x000fe2000801140f */
[----:B------:R-:W-:Y:S01]  /*12e0*/  IMAD.MOV.U32 R20, RZ, RZ, c[0x0][0x1d8] ;  /* 0x00007600ff147624 */ /* 0x000fe200078e00ff */
[----:B------:R-:W-:Y:S01]  /*12f0*/  ISETP.NE.AND P0, PT, R0, 0x1, PT ;  /* 0x000000010000780c */ /* 0x000fe20003f05270 */
[----:B------:R-:W-:Y:S01]  /*1300*/  USEL UR12, UR15, URZ, !UP1 ;  /* 0x0000003f0f0c7287 */ /* 0x000fe2000c800000 */
[CC--:B------:R-:W-:Y:S01]  /*1310*/  LEA.HI R29, R14.reuse, R34.reuse, RZ, 0x3 ;  /* 0x000000220e1d7211 */ /* 0x0c0fe200078f18ff */
[----:B------:R-:W-:Y:S01]  /*1320*/  USEL UR7, UR11, URZ, !UP1 ;  /* 0x0000003f0b077287 */ /* 0x000fe2000c800000 */
[----:B------:R-:W-:Y:S01]  /*1330*/  LEA.HI R33, R14, R34, RZ, 0x5 ;  /* 0x000000220e217211 */ /* 0x000fe200078f28ff */
[----:B------:R-:W-:Y:S01]  /*1340*/  ULDC.64 UR4, c[0x0][0x1e8] ;  /* 0x00007a0000047ab9 */ /* 0x000fe20000000a00 */
[----:B------:R-:W-:Y:S01]  /*1350*/  SHF.R.S32.HI R242, RZ, 0x3, R29 ;  /* 0x00000003fff27819 */ /* 0x000fe2000001141d */
[----:B------:R-:W-:Y:S01]  /*1360*/  UIMAD UR4, UR7, UR4, URZ ;  /* 0x00000004070472a4 */ /* 0x000fe2000f8e023f */
[----:B------:R-:W-:Y:S01]  /*1370*/  LOP3.LUT R3, R29, 0xfffffff8, RZ, 0xc0, !PT ;  /* 0xfffffff81d037812 */ /* 0x000fe200078ec0ff */
[----:B------:R-:W-:Y:S01]  /*1380*/  IMAD.U32 R15, RZ, RZ, UR12 ;  /* 0x0000000cff0f7e24 */ /* 0x000fe2000f8e00ff */
[----:B------:R-:W-:Y:S01]  /*1390*/  SHF.R.S32.HI R4, RZ, 0x5, R33 ;  /* 0x00000005ff047819 */ /* 0x000fe20000011421 */
[----:B------:R-:W-:Y:S01]  /*13a0*/  UIMAD UR4, UR12, UR5, UR4 ;  /* 0x000000050c0472a4 */ /* 0x000fe2000f8e0204 */
[----:B-----5:R-:W-:Y:S01]  /*13b0*/  IADD3 R19, P1, R242, R5, RZ ;  /* 0x00000005f2137210 */ /* 0x020fe20007f3e0ff */
[----:B------:R-:W-:Y:S01]  /*13c0*/  @P0 IMAD.HI.U32 R0, R243, c[0x0][0x24c], RZ ;  /* 0x00009300f3000a27 */ /* 0x000fe200078e00ff */
[----:B------:R-:W-:Y:S01]  /*13d0*/  LEA.HI R2, R33, R4, RZ, 0x1 ;  /* 0x0000000421027211 */ /* 0x000fe200078f08ff */
[----:B------:R-:W-:Y:S01]  /*13e0*/  UIADD3 UR8, -UR9, UR13, URZ ;  /* 0x0000000d09087290 */ /* 0x000fe2000fffe13f */
[----:B------:R-:W-:Y:S01]  /*13f0*/  LEA.HI R32, R14, R34, RZ, 0x4 ;  /* 0x000000220e207211 */ /* 0x000fe200078f20ff */
[----:B------:R-:W-:Y:S01]  /*1400*/  IMAD.IADD R16, R34, 0x1, -R3 ;  /* 0x0000000122107824 */ /* 0x000fe200078e0a03 */
[----:B------:R-:W-:Y:S01]  /*1410*/  @P0 SHF.R.U32.HI R8, RZ, c[0x0][0x250], R0 ;  /* 0x00009400ff080a19 */ /* 0x000fe20000011600 */
[----:B------:R-:W-:Y:S01]  /*1420*/  USEL UR11, UR11, URZ, !UP2 ;  /* 0x0000003f0b0b7287 */ /* 0x000fe2000d000000 */
[----:B------:R-:W-:Y:S01]  /*1430*/  SHF.R.S32.HI R0, RZ, 0x1f, R242 ;  /* 0x0000001fff007819 */ /* 0x000fe200000114f2 */
[----:B------:R-:W-:Y:S01]  /*1440*/  IMAD.SHL.U32 R12, R16, 0x8, RZ ;  /* 0x00000008100c7824 */ /* 0x000fe200078e00ff */
[----:B------:R-:W-:Y:S01]  /*1450*/  IADD3 R6, P0, R242, R9, RZ ;  /* 0x00000009f2067210 */ /* 0x000fe20007f1e0ff */
[----:B------:R-:W-:Y:S01]  /*1460*/  USHF.R.S32.HI UR21, URZ, 0x1f, UR17 ;  /* 0x0000001f3f157899 */ /* 0x000fe20008011411 */
[-C--:B------:R-:W-:Y:S01]  /*1470*/  LEA.HI.X.SX32 R21, R5, R0.reuse, 0x1, P1 ;  /* 0x0000000005157211 */ /* 0x080fe200008f0eff */
[----:B------:R-:W-:Y:S01]  /*1480*/  IMAD.MOV.U32 R220, RZ, RZ, 0x20 ;  /* 0x00000020ffdc7424 */ /* 0x000fe200078e00ff */
[----:B------:R-:W-:Y:S01]  /*1490*/  LEA.HI.X.SX32 R7, R9, R0, 0x1, P0 ;  /* 0x0000000009077211 */ /* 0x000fe200000f0eff */
[----:B------:R-:W-:Y:S01]  /*14a0*/  IMAD.MOV.U32 R222, RZ, RZ, 0x40 ;  /* 0x00000040ffde7424 */ /* 0x000fe200078e00ff */
[----:B------:R-:W-:Y:S01]  /*14b0*/  LOP3.LUT R0, R2, 0xfffffffe, RZ, 0xc0, !PT ;  /* 0xfffffffe02007812 */ /* 0x000fe200078ec0ff */
[----:B------:R-:W-:Y:S01]  /*14c0*/  USHF.L.U32 UR20, UR17, 0x6, URZ ;  /* 0x0000000611147899 */ /* 0x000fe2000800063f */
[----:B------:R-:W-:Y:S01]  /*14d0*/  SHF.R.S32.HI R5, RZ, 0x1f, R8 ;  /* 0x0000001fff057819 */ /* 0x000fe20000011408 */
[----:B------:R-:W-:Y:S01]  /*14e0*/  CS2R R130, SRZ ;  /* 0x0000000000827805 */ /* 0x000fe2000001ff00 */
[----:B------:R-:W-:Y:S01]  /*14f0*/  SHF.R.S32.HI R9, RZ, 0x4, R32 ;  /* 0x00000004ff097819 */ /* 0x000fe20000011420 */
[----:B------:R-:W-:Y:S01]  /*1500*/  IMAD.IADD R28, R4, 0x1, -R0 ;  /* 0x00000001041c7824 */ /* 0x000fe200078e0a00 */
[----:B------:R-:W-:Y:S01]  /*1510*/  SHF.R.S32.HI R13, RZ, 0x1f, R12 ;  /* 0x0000001fff0d7819 */ /* 0x000fe2000001140c */
[C---:B------:R-:W-:Y:S01]  /*1520*/  IMAD R0, R5.reuse, c[0x0][0x1e0], RZ ;  /* 0x0000780005007a24 */ /* 0x040fe200078e02ff */
[-C--:B------:R-:W-:Y:S01]  /*1530*/  LEA.HI R23, R14, R34.reuse, RZ, 0x2 ;  /* 0x000000220e177211 */ /* 0x080fe200078f10ff */
[----:B------:R-:W-:Y:S01]  /*1540*/  IMAD R5, R5, c[0x0][0x1b0], RZ ;  /* 0x00006c0005057a24 */ /* 0x000fe200078e02ff */
[----:B------:R-:W-:Y:S01]  /*1550*/  LEA.HI R4, R32, R9, RZ, 0x1 ;  /* 0x0000000920047211 */ /* 0x000fe200078f08ff */
[C---:B------:R-:W-:Y:S01]  /*1560*/  IMAD R0, R8.reuse, c[0x0][0x1e4], R0 ;  /* 0x0000790008007a24 */ /* 0x040fe200078e0200 */
[----:B------:R-:W-:Y:S01]  /*1570*/  SHF.R.S32.HI R11, RZ, 0x2, R23 ;  /* 0x00000002ff0b7819 */ /* 0x000fe20000011417 */
[----:B------:R-:W-:Y:S01]  /*1580*/  IMAD.WIDE.U32 R2, R8, c[0x0][0x1e0], R12 ;  /* 0x0000780008027a25 */ /* 0x000fe200078e000c */
[----:B------:R-:W-:Y:S01]  /*1590*/  SHF.R.S32.HI R10, RZ, 0x1f, R23 ;  /* 0x0000001fff0a7819 */ /* 0x000fe20000011417 */
[----:B------:R-:W-:Y:S01]  /*15a0*/  CS2R R128, SRZ ;  /* 0x0000000000807805 */ /* 0x000fe2000001ff00 */
[----:B------:R-:W-:Y:S01]  /*15b0*/  LOP3.LUT R4, R4, 0xfffffffe, RZ, 0xc0, !PT ;  /* 0xfffffffe04047812 */ /* 0x000fe200078ec0ff */
[----:B------:R-:W-:Y:S01]  /*15c0*/  IMAD.IADD R3, R3, 0x1, R0 ;  /* 0x0000000103037824 */ /* 0x000fe200078e0200 */
[----:B------:R-:W-:Y:S01]  /*15d0*/  LEA.HI R0, R10, R11, RZ, 0x3 ;  /* 0x0000000b0a007211 */ /* 0x000fe200078f18ff */
[----:B------:R-:W-:Y:S01]  /*15e0*/  IMAD.U32 R27, RZ, RZ, UR20 ;  /* 0x00000014ff1b7e24 */ /* 0x000fe2000f8e00ff */
[----:B------:R-:W-:Y:S01]  /*15f0*/  IADD3 R30, R12, 0x40, RZ ;  /* 0x000000400c1e7810 */ /* 0x000fe20007ffe0ff */
[----:B------:R-:W-:Y:S01]  /*1600*/  IMAD.IADD R22, R9, 0x1, -R4 ;  /* 0x0000000109167824 */ /* 0x000fe200078e0a04 */
[----:B------:R-:W-:Y:S01]  /*1610*/  LOP3.LUT R4, R0, 0xfffffff8, RZ, 0xc0, !PT ;  /* 0xfffffff800047812 */ /* 0x000fe200078ec0ff */
[----:B------:R-:W-:Y:S01]  /*1620*/  IMAD.U32 R0, RZ, RZ, UR16 ;  /* 0x00000010ff007e24 */ /* 0x000fe2000f8e00ff */
[----:B------:R-:W-:Y:S01]  /*1630*/  LEA.HI R9, R14, R34, RZ, 0x6 ;  /* 0x000000220e097211 */ /* 0x000fe200078f30ff */
[----:B------:R-:W-:Y:S01]  /*1640*/  IMAD.WIDE.U32 R2, R15, c[0x0][0x1e8], R2 ;  /* 0x00007a000f027a25 */ /* 0x000fe200078e0002 */
[----:B------:R-:W-:Y:S01]  /*1650*/  IADD3 R31, R12, 0x80, RZ ;  /* 0x000000800c1f7810 */ /* 0x000fe20007ffe0ff */
[----:B------:R-:W-:Y:S01]  /*1660*/  CS2R R126, SRZ ;  /* 0x00000000007e7805 */ /* 0x000fe2000001ff00 */
[----:B------:R-:W-:Y:S01]  /*1670*/  SHF.R.S32.HI R18, RZ, 0x6, R9 ;  /* 0x00000006ff127819 */ /* 0x000fe20000011409 */
[----:B------:R-:W-:Y:S01]  /*1680*/  IMAD.IADD R17, R11, 0x1, -R4 ;  /* 0x000000010b117824 */ /* 0x000fe200078e0a04 */
[----:B------:R-:W-:Y:S01]  /*1690*/  IADD3 R3, R3, UR4, RZ ;  /* 0x0000000403037c10 */ /* 0x000fe2000fffe0ff */
[----:B------:R-:W-:Y:S01]  /*16a0*/  IMAD.SHL.U32 R4, R242, 0x40, RZ ;  /* 0x00000040f2047824 */ /* 0x000fe200078e00ff */
[----:B------:R-:W-:Y:S01]  /*16b0*/  ISETP.GE.AND P6, PT, R12, c[0x0][0x1cc], PT ;  /* 0x000073000c007a0c */ /* 0x000fe20003fc6270 */
[----:B------:R-:W-:Y:S01]  /*16c0*/  IMAD.WIDE R6, R0, 0x40, R6 ;  /* 0x0000004000067825 */ /* 0x000fe200078e0206 */
[----:B------:R-:W-:Y:S01]  /*16d0*/  IADD3 R0, -R242, UR8, RZ ;  /* 0x00000008f2007c10 */ /* 0x000fe2000fffe1ff */
[----:B------:R-:W-:Y:S01]  /*16e0*/  ULDC.64 UR4, c[0x0][0x1b8] ;  /* 0x00006e0000047ab9 */ /* 0x000fe20000000a00 */
[----:B------:R-:W-:Y:S01]  /*16f0*/  LOP3.LUT R4, R4, 0x1c0, RZ, 0xc0, !PT ;  /* 0x000001c004047812 */ /* 0x000fe200078ec0ff */
[----:B------:R-:W-:Y:S01]  /*1700*/  IMAD R11, R8, c[0x0][0x1b4], R5 ;  /* 0x00006d00080b7a24 */ /* 0x000fe200078e0205 */
[----:B------:R-:W-:Y:S01]  /*1710*/  ISETP.GE.AND P1, PT, R30, c[0x0][0x1cc], PT ;  /* 0x000073001e007a0c */ /* 0x000fe20003f26270 */
[----:B------:R-:W-:Y:S01]  /*1720*/  IMAD.SHL.U32 R25, R18, 0x200, RZ ;  /* 0x0000020012197824 */ /* 0x000fe200078e00ff */
[--C-:B------:R-:W-:Y:S01]  /*1730*/  LOP3.LUT R14, R4, 0x38, R12.reuse, 0xf8, !PT ;  /* 0x00000038040e7812 */ /* 0x100fe200078ef80c */
[----:B------:R-:W-:Y:S01]  /*1740*/  IMAD.WIDE.U32 R8, R8, c[0x0][0x1b0], R12 ;  /* 0x00006c0008087a25 */ /* 0x000fe200078e000c */
[----:B------:R-:W-:Y:S01]  /*1750*/  SHF.R.U32.HI R228, RZ, 0x3, R4 ;  /* 0x00000003ffe47819 */ /* 0x000fe20000011604 */
[----:B------:R-:W-:Y:S01]  /*1760*/  UIMAD UR4, UR7, UR4, URZ ;  /* 0x00000004070472a4 */ /* 0x000fe2000f8e023f */
[----:B------:R-:W-:Y:S01]  /*1770*/  ISETP.GE.AND P0, PT, R31, c[0x0][0x1cc], PT ;  /* 0x000073001f007a0c */ /* 0x000fe20003f06270 */
[----:B------:R-:W-:Y:S01]  /*1780*/  IMAD R4, R7, c[0x0][0x1d8], RZ ;  /* 0x0000760007047a24 */ /* 0x000fe200078e02ff */
[C---:B------:R-:W-:Y:S01]  /*1790*/  ISETP.LT.OR P5, PT, R0.reuse, 0x1, P6 ;  /* 0x000000010000780c */ /* 0x040fe200037a1670 */
[----:B------:R-:W-:Y:S01]  /*17a0*/  UIMAD UR4, UR12, UR5, UR4 ;  /* 0x000000050c0472a4 */ /* 0x000fe2000f8e0204 */
[----:B------:R-:W-:Y:S01]  /*17b0*/  ISETP.LT.OR P4, PT, R0, 0x1, P1 ;  /* 0x000000010000780c */ /* 0x000fe20000f81670 */
[----:B------:R-:W-:Y:S01]  /*17c0*/  IMAD R10, R6, c[0x0][0x1dc], R4 ;  /* 0x00007700060a7a24 */ /* 0x000fe200078e0204 */
[----:B------:R-:W-:Y:S01]  /*17d0*/  ISETP.LT.OR P3, PT, R0, 0x1, P0 ;  /* 0x000000010000780c */ /* 0x000fe20000761670 */
[----:B------:R-:W-:Y:S01]  /*17e0*/  IMAD.WIDE.U32 R4, R6, c[0x0][0x1d8], R2 ;  /* 0x0000760006047a25 */ /* 0x000fe200078e0002 */
[----:B------:R-:W-:Y:S01]  /*17f0*/  LOP3.LUT R228, R25, R14, R228, 0xf6, !PT ;  /* 0x0000000e19e47212 */ /* 0x000fe200078ef6e4 */
[----:B------:R-:W-:Y:S01]  /*1800*/  USEL UR12, UR15, URZ, !UP2 ;  /* 0x0000003f0f0c7287 */ /* 0x000fe2000d000000 */
[----:B------:R-:W-:Y:S01]  /*1810*/  ISETP.LT.OR P1, PT, R0, 0x21, P1 ;  /* 0x000000210000780c */ /* 0x000fe20000f21670 */
[----:B------:R-:W-:Y:S01]  /*1820*/  IMAD.IADD R10, R5, 0x1, R10 ;  /* 0x00000001050a7824 */ /* 0x000fe200078e020a */
[----:B------:R-:W-:Y:S01]  /*1830*/  LEA R2, P2, R4, c[0x0][0x1c0], 0x1 ;  /* 0x0000700004027a11 */ /* 0x000fe200078408ff */
[----:B------:R-:W-:Y:S01]  /*1840*/  IMAD.IADD R5, R9, 0x1, R11 ;  /* 0x0000000109057824 */ /* 0x000fe200078e020b */
[----:B------:R-:W-:Y:S01]  /*1850*/  ISETP.LT.OR P0, PT, R0, 0x21, P0 ;  /* 0x000000210000780c */ /* 0x000fe20000701670 */
[----:B------:R-:W-:Y:S01]  /*1860*/  IMAD.MOV.U32 R9, RZ, RZ, c[0x0][0x1dc] ;  /* 0x00007700ff097624 */ /* 0x000fe200078e00ff */
[----:B------:R-:W-:Y:S01]  /*1870*/  LEA.HI.X R3, R4, c[0x0][0x1c4], R10, 0x1, P2 ;  /* 0x0000710004037a11 */ /* 0x000fe200010f0c0a */
[----:B------:R-:W-:Y:S01]  /*1880*/  IMAD.SHL.U32 R228, R228, 0x2, RZ ;  /* 0x00000002e4e47824 */ /* 0x000fe200078e00ff */
[C---:B------:R-:W-:Y:S01]  /*1890*/  LEA R10, P2, R20.reuse, R2, 0x6 ;  /* 0x00000002140a7211 */ /* 0x040fe200078430ff */
[----:B------:R-:W-:Y:S01]  /*18a0*/  IMAD.MOV.U32 R4, RZ, RZ, R8 ;  /* 0x000000ffff047224 */ /* 0x000fe200078e0008 */
[----:B------:R-:W-:Y:S01]  /*18b0*/  SHF.R.S32.HI R26, RZ, 0x1f, R243 ;  /* 0x0000001fff1a7819 */ /* 0x000fe200000114f3 */
[----:B------:R-:W-:Y:S01]  /*18c0*/  CS2R R124, SRZ ;  /* 0x00000000007c7805 */ /* 0x000fe2000001ff00 */
[----:B------:R-:W-:Y:S01]  /*18d0*/  LEA.HI.X R11, R20, R3, R9, 0x6, P2 ;  /* 0x00000003140b7211 */ /* 0x000fe200010f3409 */
[----:B------:R-:W-:Y:S01]  /*18e0*/  @!PT LDS RZ, [RZ] ;  /* 0x00000000fffff984 */ /* 0x000fe20000000800 */
[----:B------:R-:W-:Y:S01]  /*18f0*/  @!PT LDS RZ, [RZ] ;  /* 0x00000000fffff984 */ /* 0x000fe20000000800 */
[----:B------:R-:W-:Y:S01]  /*1900*/  @!PT LDS RZ, [RZ] ;  /* 0x00000000fffff984 */ /* 0x000fe20000000800 */
[----:B------:R1:W-:Y:S01]  /*1910*/  LDGSTS.E.BYPASS.LTC128B.128 [R228+0x6080], [R2.64], !P5 ;  /* 0x0608000002e47fae */ /* 0x0003e2000e901d52 */
[----:B------:R-:W-:Y:S01]  /*1920*/  ISETP.LT.OR P2, PT, R0, 0x21, P6 ;  /* 0x000000210000780c */ /* 0x000fe20003741670 */
[----:B------:R-:W-:Y:S01]  /*1930*/  IMAD.WIDE.U32 R4, R15, c[0x0][0x1b8], R4 ;  /* 0x00006e000f047a25 */ /* 0x000fe200078e0004 */
[----:B------:R-:W-:Y:S01]  /*1940*/  ISETP.GE.AND P6, PT, R12, c[0x0][0x19c], PT ;  /* 0x000067000c007a0c */ /* 0x000fe20003fc6270 */
[----:B------:R1:W-:Y:S01]  /*1950*/  LDGSTS.E.BYPASS.LTC128B.128 [R228+0x8080], [R2.64+0x80], !P4 ;  /* 0x0808008002e47fae */ /* 0x0003e2000e101d52 */
[----:B------:R-:W-:Y:S01]  /*1960*/  ISETP.GE.AND P5, PT, R30, c[0x0][0x19c], PT ;  /* 0x000067001e007a0c */ /* 0x000fe20003fa6270 */
[----:B------:R-:W-:Y:S01]  /*1970*/  IMAD.U32 R20, RZ, RZ, UR12 ;  /* 0x0000000cff147e24 */ /* 0x000fe2000f8e00ff */
[----:B------:R-:W-:Y:S01]  /*1980*/  ISETP.GE.AND P4, PT, R31, c[0x0][0x19c], PT ;  /* 0x000067001f007a0c */ /* 0x000fe20003f86270 */
[----:B------:R1:W-:Y:S01]  /*1990*/  LDGSTS.E.BYPASS.LTC128B.128 [R228+0xa080], [R2.64+0x100], !P3 ;  /* 0x0a08010002e47fae */ /* 0x0003e2000d901d52 */
[C---:B------:R-:W-:Y:S01]  /*19a0*/  ISETP.LT.OR P3, PT, R0.reuse, 0x1, P6 ;  /* 0x000000010000780c */ /* 0x040fe20003761670 */
[----:B------:R-:W-:Y:S01]  /*19b0*/  CS2R R122, SRZ ;  /* 0x00000000007a7805 */ /* 0x000fe2000001ff00 */
[C---:B------:R-:W-:Y:S01]  /*19c0*/  ISETP.LT.OR P6, PT, R0.reuse, 0x21, P6 ;  /* 0x000000210000780c */ /* 0x040fe200037c1670 */
[----:B------:R-:W-:Y:S01]  /*19d0*/  CS2R R120, SRZ ;  /* 0x0000000000787805 */ /* 0x000fe2000001ff00 */
[----:B------:R-:W-:Y:S01]  /*19e0*/  SHF.R.S32.HI R15, RZ, 0x1f, R34 ;  /* 0x0000001fff0f7819 */ /* 0x000fe20000011422 */
[----:B------:R2:W-:Y:S01]  /*19f0*/  LDGSTS.E.BYPASS.LTC128B.128 [R228+0x7080], [R10.64], !P2 ;  /* 0x070800000ae47fae */ /* 0x0005e2000d101d52 */
[C---:B------:R-:W-:Y:S01]  /*1a00*/  ISETP.LT.OR P2, PT, R0.reuse, 0x1, P5 ;  /* 0x000000010000780c */ /* 0x040fe20002f41670 */
[----:B------:R-:W-:Y:S01]  /*1a10*/  CS2R R118, SRZ ;  /* 0x0000000000767805 */ /* 0x000fe2000001ff00 */
[C---:B------:R-:W-:Y:S01]  /*1a20*/  ISETP.LT.OR P5, PT, R0.reuse, 0x21, P5 ;  /* 0x000000210000780c */ /* 0x040fe20002fa1670 */
[----:B------:R2:W-:Y:S01]  /*1a30*/  LDGSTS.E.BYPASS.LTC128B.128 [R228+0x9080], [R10.64+0x80], !P1 ;  /* 0x090800800ae47fae */ /* 0x0005e2000c901d52 */
[C---:B------:R-:W-:Y:S01]  /*1a40*/  ISETP.LT.OR P1, PT, R0.reuse, 0x1, P4 ;  /* 0x000000010000780c */ /* 0x040fe20002721670 */
[----:B------:R-:W-:Y:S01]  /*1a50*/  CS2R R116, SRZ ;  /* 0x0000000000747805 */ /* 0x000fe2000001ff00 */
[----:B------:R-:W-:Y:S01]  /*1a60*/  ISETP.LT.OR P4, PT, R0, 0x21, P4 ;  /* 0x000000210000780c */ /* 0x000fe20002781670 */
[----:B------:R-:W-:Y:S01]  /*1a70*/  IMAD R0, R7, c[0x0][0x1a8], RZ ;  /* 0x00006a0007007a24 */ /* 0x000fe200078e02ff */
[----:B------:R2:W-:Y:S01]  /*1a80*/  LDGSTS.E.BYPASS.LTC128B.128 [R228+0xb080], [R10.64+0x100], !P0 ;  /* 0x0b0801000ae47fae */ /* 0x0005e2000c101d52 */
[----:B------:R-:W-:Y:S01]  /*1a90*/  CS2R R114, SRZ ;  /* 0x0000000000727805 */ /* 0x000fe2000001ff00 */
[----:B------:R-:W-:Y:S01]  /*1aa0*/  CS2R R112, SRZ ;  /* 0x0000000000707805 */ /* 0x000fe2000001ff00 */
[C---:B------:R-:W-:Y:S01]  /*1ab0*/  IMAD R0, R6.reuse, c[0x0][0x1ac], R0 ;  /* 0x00006b0006007a24 */ /* 0x040fe200078e0200 */
[----:B------:R-:W0:Y:S01]  /*1ac0*/  LDGDEPBAR ;  /* 0x00000000000079af */ /* 0x000e220000000000 */
[----:B------:R-:W-:Y:S01]  /*1ad0*/  CS2R R110, SRZ ;  /* 0x00000000006e7805 */ /* 0x000fe2000001ff00 */
[----:B------:R-:W-:Y:S01]  /*1ae0*/  CS2R R108, SRZ ;  /* 0x00000000006c7805 */ /* 0x000fe2000001ff00 */
[----:B------:R-:W-:Y:S01]  /*1af0*/  CS2R R106, SRZ ;  /* 0x00000000006a7805 */ /* 0x000fe2000001ff00 */
[----:B------:R-:W-:Y:S01]  /*1b00*/  CS2R R104, SRZ ;  /* 0x0000000000687805 */ /* 0x000fe2000001ff00 */
[----:B------:R-:W-:Y:S01]  /*1b10*/  CS2R R102, SRZ ;  /* 0x0000000000667805 */ /* 0x000fe2000001ff00 */
[----:B------:R-:W-:Y:S01]  /*1b20*/  CS2R R100, SRZ ;  /* 0x0000000000647805 */ /* 0x000fe2000001ff00 */
[----:B------:R-:W-:Y:S01]  /*1b30*/  CS2R R98, SRZ ;  /* 0x0000000000627805 */ /* 0x000fe2000001ff00 */
[----:B-1----:R-:W-:Y:S01]  /*1b40*/  IMAD R2, R21, c[0x0][0x178], RZ ;  /* 0x00005e0015027a24 */ /* 0x002fe200078e02ff */
        /* <DEDUP_REMOVED lines=10> */
[----:B------:R-:W-:Y:S01]  /*1bf0*/  IADD3 R3, R5, UR4, RZ ;  /* 0x0000000405037c10 */ /* 0x000fe2000fffe0ff */
[----:B------:R-:W-:Y:S01]  /*1c00*/  IMAD.MOV.U32 R8, RZ, RZ, R2 ;  /* 0x000000ffff087224 */ /* 0x000fe200078e0002 */
[----:B------:R-:W-:Y:S01]  /*1c10*/  ULDC.64 UR4, c[0x0][0x188] ;  /* 0x0000620000047ab9 */ /* 0x000fe20000000a00 */
[----:B------:R-:W-:Y:S01]  /*1c20*/  IMAD.MOV.U32 R2, RZ, RZ, R4 ;  /* 0x000000ffff027224 */ /* 0x000fe200078e0004 */
[----:B------:R-:W-:Y:S01]  /*1c30*/  UIMAD UR4, UR11, UR4, URZ ;  /* 0x000000040b0472a4 */ /* 0x000fe2000f8e023f */
[----:B------:R-:W-:Y:S01]  /*1c40*/  CS2R R82, SRZ ;  /* 0x0000000000527805 */ /* 0x000fe2000001ff00 */
[----:B------:R-:W-:Y:S01]  /*1c50*/  CS2R R80, SRZ ;  /* 0x0000000000507805 */ /* 0x000fe2000001ff00 */
[----:B------:R-:W-:Y:S01]  /*1c60*/  IMAD.WIDE.U32 R4, R6, c[0x0][0x1a8], R2 ;  /* 0x00006a0006047a25 */ /* 0x000fe200078e0002 */
[----:B------:R-:W-:Y:S01]  /*1c70*/  UIMAD UR7, UR12, UR5, UR4 ;  /* 0x000000050c0772a4 */ /* 0x000fe2000f8e0204 */
[----:B------:R-:W-:Y:S01]  /*1c80*/  CS2R R78, SRZ ;  /* 0x00000000004e7805 */ /* 0x000fe2000001ff00 */
[----:B------:R-:W-:Y:S01]  /*1c90*/  CS2R R76, SRZ ;  /* 0x00000000004c7805 */ /* 0x000fe2000001ff00 */
[----:B------:R-:W-:Y:S01]  /*1ca0*/  IMAD R3, R26, c[0x0][0x180], RZ ;  /* 0x000060001a037a24 */ /* 0x000fe200078e02ff */
[C---:B------:R-:W-:Y:S01]  /*1cb0*/  LEA R2, P0, R4.reuse, c[0x0][0x190], 0x1 ;  /* 0x0000640004027a11 */ /* 0x040fe200078008ff */
[----:B------:R-:W-:Y:S01]  /*1cc0*/  IMAD.IADD R0, R5, 0x1, R0 ;  /* 0x0000000105007824 */ /* 0x000fe200078e0200 */
[----:B------:R-:W-:Y:S01]  /*1cd0*/  ULDC.64 UR4, c[0x0][0x178] ;  /* 0x00005e0000047ab9 */ /* 0x000fe20000000a00 */
[C---:B------:R-:W-:Y:S01]  /*1ce0*/  IMAD R5, R243.reuse, c[0x0][0x184], R3 ;  /* 0x00006100f3057a24 */ /* 0x040fe200078e0203 */
[----:B------:R-:W-:Y:S01]  /*1cf0*/  UIMAD.WIDE.U32 UR22, UR17, UR4, URZ ;  /* 0x00000004111672a5 */ /* 0x000fe2000f8e003f */
[----:B------:R-:W-:Y:S01]  /*1d00*/  IMAD.WIDE.U32 R6, R243, c[0x0][0x180], R8 ;  /* 0x00006000f3067a25 */ /* 0x000fe200078e0008 */
[----:B------:R-:W-:Y:S01]  /*1d10*/  LEA.HI.X R3, R4, c[0x0][0x194], R0, 0x1, P0 ;  /* 0x0000650004037a11 */ /* 0x000fe200000f0c00 */
[----:B------:R-:W-:Y:S01]  /*1d20*/  UIMAD UR4, UR21, UR4, URZ ;  /* 0x00000004150472a4 */ /* 0x000fe2000f8e023f */
[----:B------:R-:W-:Y:S01]  /*1d30*/  CS2R R74, SRZ ;  /* 0x00000000004a7805 */ /* 0x000fe2000001ff00 */
[----:B------:R-:W-:Y:S01]  /*1d40*/  IMAD.MOV.U32 R0, RZ, RZ, c[0x0][0x1a8] ;  /* 0x00006a00ff007624 */ /* 0x000fe200078e00ff */
[----:B------:R-:W-:Y:S01]  /*1d50*/  CS2R R72, SRZ ;  /* 0x0000000000487805 */ /* 0x000fe2000001ff00 */
[----:B------:R-:W-:Y:S01]  /*1d60*/  IMAD.IADD R5, R7, 0x1, R5 ;  /* 0x0000000107057824 */ /* 0x000fe200078e0205 */
[----:B------:R1:W-:Y:S01]  /*1d70*/  LDGSTS.E.BYPASS.LTC128B.128 [R228+0x80], [R2.64], !P3 ;  /* 0x0008000002e47fae */ /* 0x0003e2000d901d52 */
[----:B------:R-:W-:Y:S01]  /*1d80*/  IMAD.MOV.U32 R7, RZ, RZ, c[0x0][0x1ac] ;  /* 0x00006b00ff077624 */ /* 0x000fe200078e00ff */
[C---:B------:R-:W-:Y:S01]  /*1d90*/  LEA R8, P0, R0.reuse, R2, 0x6 ;  /* 0x0000000200087211 */ /* 0x040fe200078030ff */
[----:B------:R-:W-:Y:S01]  /*1da0*/  UIMAD UR4, UR17, UR5, UR4 ;  /* 0x00000005110472a4 */ /* 0x000fe2000f8e0204 */
[----:B------:R1:W-:Y:S01]  /*1db0*/  LDGSTS.E.BYPASS.LTC128B.128 [R228+0x2080], [R2.64+0x80], !P2 ;  /* 0x0208008002e47fae */ /* 0x0003e2000d101d52 */
[----:B------:R-:W-:Y:S01]  /*1dc0*/  IMAD.MOV.U32 R4, RZ, RZ, R6 ;  /* 0x000000ffff047224 */ /* 0x000fe200078e0006 */
[----:B------:R-:W-:Y:S01]  /*1dd0*/  LEA.HI.X R9, R0, R3, R7, 0x6, P0 ;  /* 0x0000000300097211 */ /* 0x000fe200000f3407 */
[----:B------:R-:W-:Y:S01]  /*1de0*/  IMAD.SHL.U32 R0, R17, 0x40, RZ ;  /* 0x0000004011007824 */ /* 0x000fe200078e00ff */
[----:B------:R1:W-:Y:S01]  /*1df0*/  LDGSTS.E.BYPASS.LTC128B.128 [R228+0x4080], [R2.64+0x100], !P1 ;  /* 0x0408010002e47fae */ /* 0x0003e2000c901d52 */
[----:B------:R-:W-:Y:S01]  /*1e00*/  IMAD.SHL.U32 R6, R18, 0x8, RZ ;  /* 0x0000000812067824 */ /* 0x000fe200078e00ff */
[----:B------:R-:W-:Y:S01]  /*1e10*/  UIADD3 UR4, UR23, UR4, URZ ;  /* 0x0000000417047290 */ /* 0x000fe2000fffe03f */
[----:B------:R-:W-:Y:S01]  /*1e20*/  IMAD.WIDE.U32 R240, R20, c[0x0][0x188], R4 ;  /* 0x0000620014f07a25 */ /* 0x000fe200078e0004 */
[----:B------:R3:W-:Y:S01]  /*1e30*/  LDGSTS.E.BYPASS.LTC128B.128 [R228+0x1080], [R8.64], !P6 ;  /* 0x0108000008e47fae */ /* 0x0007e2000f101d52 */
[----:B------:R-:W-:Y:S01]  /*1e40*/  LOP3.LUT R0, R0, 0x1c0, RZ, 0xc0, !PT ;  /* 0x000001c000007812 */ /* 0x000fe200078ec0ff */
[----:B------:R-:W-:Y:S01]  /*1e50*/  UIMAD UR5, UR6, 0xc0, URZ ;  /* 0x000000c0060578a4 */ /* 0x000fe2000f8e023f */
[----:B------:R-:W-:Y:S01]  /*1e60*/  IMAD.SHL.U32 R5, R16, 0x40, RZ ;  /* 0x0000004010057824 */ /* 0x000fe200078e00ff */
[----:B------:R3:W-:Y:S01]  /*1e70*/  LDGSTS.E.BYPASS.LTC128B.128 [R228+0x3080], [R8.64+0x80], !P5 ;  /* 0x0308008008e47fae */ /* 0x0007e2000e901d52 */
[----:B------:R-:W-:Y:S01]  /*1e80*/  LOP3.LUT R7, R23, 0x3ffffffc, RZ, 0xc0, !PT ;  /* 0x3ffffffc17077812 */ /* 0x000fe200078ec0ff */
[----:B------:R-:W-:Y:S01]  /*1e90*/  CS2R R70, SRZ ;  /* 0x0000000000467805 */ /* 0x000fe2000001ff00 */
[----:B------:R-:W-:Y:S01]  /*1ea0*/  LOP3.LUT R24, R6, 0x18, RZ, 0xc0, !PT ;  /* 0x0000001806187812 */ /* 0x000fe200078ec0ff */
[----:B------:R3:W-:Y:S01]  /*1eb0*/  LDGSTS.E.BYPASS.LTC128B.128 [R228+0x5080], [R8.64+0x100], !P4 ;  /* 0x0508010008e47fae */ /* 0x0007e2000e101d52 */
[----:B------:R-:W-:Y:S01]  /*1ec0*/  SHF.R.U32.HI R4, RZ, 0x3, R0 ;  /* 0x00000003ff047819 */ /* 0x000fe20000011600 */
[----:B------:R-:W-:Y:S01]  /*1ed0*/  CS2R R68, SRZ ;  /* 0x0000000000447805 */ /* 0x000fe2000001ff00 */
[C---:B------:R-:W-:Y:S01]  /*1ee0*/  LOP3.LUT P2, RZ, R16.reuse, 0x4, RZ, 0xc0, !PT ;  /* 0x0000000410ff7812 */ /* 0x040fe2000784c0ff */
[----:B------:R-:W0:Y:S01]  /*1ef0*/  LDGDEPBAR ;  /* 0x00000000000079af */ /* 0x000e220000000000 */
[----:B------:R-:W-:Y:S01]  /*1f00*/  IADD3 R235, R241, UR7, RZ ;  /* 0x00000007f1eb7c10 */ /* 0x000fe2000fffe0ff */
[----:B------:R-:W-:Y:S01]  /*1f10*/  CS2R R66, SRZ ;  /* 0x0000000000427805 */ /* 0x000fe2000001ff00 */
[----:B------:R-:W-:Y:S01]  /*1f20*/  LOP3.LUT P1, RZ, R16, 0x2, RZ, 0xc0, !PT ;  /* 0x0000000210ff7812 */ /* 0x000fe2000782c0ff */
[----:B------:R-:W-:Y:S01]  /*1f30*/  CS2R R64, SRZ ;  /* 0x0000000000407805 */ /* 0x000fe2000001ff00 */
[----:B------:R-:W-:Y:S01]  /*1f40*/  LOP3.LUT R16, R5, 0x1c0, RZ, 0xc0, !PT ;  /* 0x000001c005107812 */ /* 0x000fe200078ec0ff */
[----:B------:R-:W-:Y:S01]  /*1f50*/  IMAD R5, R22, 0x800, R25 ;  /* 0x0000080016057824 */ /* 0x000fe200078e0219 */
[----:B------:R-:W-:Y:S01]  /*1f60*/  LOP3.LUT R4, R4, R0, R24, 0x1e, !PT ;  /* 0x0000000004047212 */ /* 0x000fe200078e1e18 */
[----:B------:R-:W-:Y:S01]  /*1f70*/  IMAD.IADD R0, R34, 0x1, -R7 ;  /* 0x0000000122007824 */ /* 0x000fe200078e0a07 */
[----:B------:R-:W-:Y:S01]  /*1f80*/  SHF.R.U32.HI R223, RZ, 0x3, R16 ;  /* 0x00000003ffdf7819 */ /* 0x000fe20000011610 */
[----:B------:R-:W-:Y:S01]  /*1f90*/  IMAD.SHL.U32 R25, R28, 0x400, RZ ;  /* 0x000004001c197824 */ /* 0x000fe200078e00ff */
[----:B------:R-:W-:Y:S01]  /*1fa0*/  LOP3.LUT P3, RZ, R17, 0x4, RZ, 0xc0, !PT ;  /* 0x0000000411ff7812 */ /* 0x000fe2000786c0ff */
[----:B-1----:R-:W-:Y:S01]  /*1fb0*/  IMAD.U32 R2, RZ, RZ, UR22 ;  /* 0x00000016ff027e24 */ /* 0x002fe2000f8e00ff */
[----:B------:R-:W-:Y:S01]  /*1fc0*/  ISETP.GE.AND P6, PT, R30, c[0x0][0x16c], PT ;  /* 0x00005b001e007a0c */ /* 0x000fe20003fc6270 */
[----:B------:R-:W-:Y:S01]  /*1fd0*/  IMAD.U32 R3, RZ, RZ, UR23 ;  /* 0x00000017ff037e24 */ /* 0x000fe2000f8e00ff */
[----:B------:R-:W-:Y:S01]  /*1fe0*/  ISETP.GE.AND P5, PT, R31, c[0x0][0x16c], PT ;  /* 0x00005b001f007a0c */ /* 0x000fe20003fa6270 */
[----:B------:R-:W-:Y:S01]  /*1ff0*/  IMAD.U32 R3, RZ, RZ, UR4 ;  /* 0x00000004ff037e24 */ /* 0x000fe2000f8e00ff */
[----:B------:R-:W-:Y:S01]  /*2000*/  LEA R6, P0, R2, R240, 0x6 ;  /* 0x000000f002067211 */ /* 0x000fe200078030ff */
[----:B------:R-:W-:Y:S01]  /*2010*/  IMAD R0, R0, 0x2, R25 ;  /* 0x0000000200007824 */ /* 0x000fe200078e0219 */
[----:B------:R-:W-:Y:S01]  /*2020*/  SEL R7, RZ, 0x2, P6 ;  /* 0x00000002ff077807 */ /* 0x000fe20003000000 */
[----:B------:R-:W-:Y:S01]  /*2030*/  USHF.R.S32.HI UR4, URZ, 0x1f, UR6 ;  /* 0x0000001f3f047899 */ /* 0x000fe20008011406 */
[----:B--2---:R-:W-:Y:S01]  /*2040*/  LEA.HI.X R11, R2, R235, R3, 0x6, P0 ;  /* 0x000000eb020b7211 */ /* 0x004fe200000f3403 */
[----:B------:R-:W-:Y:S01]  /*2050*/  IMAD.IADD R4, R0, 0x1, R4 ;  /* 0x0000000100047824 */ /* 0x000fe200078e0204 */
[----:B------:R-:W-:Y:S01]  /*2060*/  LOP3.LUT R2, R16, 0x8, R29, 0xf8, !PT ;  /* 0x0000000810027812 */ /* 0x000fe200078ef81d */
[----:B------:R-:W-:-:S04]  /*2070*/  DEPBAR.LE SB0, 0x1 ;  /* 0x000080400000791a */ /* 0x000fc80000000000 */
[----:B------:R-:W-:Y:S01]  /*2080*/  ISETP.GE.AND P0, PT, R12, c[0x0][0x16c], PT ;  /* 0x00005b000c007a0c */ /* 0x000fe20003f06270 */
[----:B------:R-:W-:Y:S01]  /*2090*/  IMAD.SHL.U32 R230, R4, 0x2, RZ ;  /* 0x0000000204e67824 */ /* 0x000fe200078e00ff */
[----:B------:R-:W-:Y:S01]  /*20a0*/  LOP3.LUT R2, R2, R223, RZ, 0x3c, !PT ;  /* 0x000000df02027212 */ /* 0x000fe200078e3cff */
[----:B------:R-:W-:Y:S01]  /*20b0*/  IMAD R17, R26, c[0x0][0x210], RZ ;  /* 0x000084001a117a24 */ /* 0x000fe200078e02ff */
[----:B------:R-:W-:Y:S01]  /*20c0*/  SEL R23, RZ, 0x1, P0 ;  /* 0x00000001ff177807 */ /* 0x000fe20000000000 */
[----:B------:R-:W-:Y:S01]  /*20d0*/  UMOV UR22, 0x5 ;  /* 0x0000000500167882 */ /* 0x000fe20000000000 */
[C---:B------:R-:W-:Y:S01]  /*20e0*/  LEA R10, P0, R6.reuse, c[0x0][0x160], 0x1 ;  /* 0x00005800060a7a11 */ /* 0x040fe200078008ff */
[----:B------:R-:W-:Y:S01]  /*20f0*/  IMAD.IADD R2, R5, 0x1, R2 ;  /* 0x0000000105027824 */ /* 0x000fe200078e0202 */
[----:B------:R-:W-:Y:S01]  /*2100*/  SEL R3, RZ, 0x4, P5 ;  /* 0x00000004ff037807 */ /* 0x000fe20002800000 */
[----:B------:R-:W-:Y:S01]  /*2110*/  IMAD.MOV.U32 R5, RZ, RZ, c[0x0][0x178] ;  /* 0x00005e00ff057624 */ /* 0x000fe200078e00ff */
[----:B------:R-:W-:Y:S01]  /*2120*/  LEA.HI.X R11, R6, c[0x0][0x164], R11, 0x1, P0 ;  /* 0x00005900060b7a11 */ /* 0x000fe200000f0c0b */
[----:B------:R-:W-:Y:S01]  /*2130*/  IMAD.MOV.U32 R6, RZ, RZ, c[0x0][0x17c] ;  /* 0x00005f00ff067624 */ /* 0x000fe200078e00ff */
[----:B------:R-:W-:Y:S01]  /*2140*/  IADD3 R0, R3, R7, R23 ;  /* 0x0000000703007210 */ /* 0x000fe20007ffe017 */
[----:B------:R-:W-:Y:S01]  /*2150*/  IMAD.SHL.U32 R224, R2, 0x2, RZ ;  /* 0x0000000202e07824 */ /* 0x000fe200078e00ff */
[----:B------:R-:W-:Y:S01]  /*2160*/  BAR.SYNC.DEFER_BLOCKING 0x0 ;  /* 0x0000000000007b1d */ /* 0x000fe20000010000 */
[C---:B------:R-:W-:Y:S01]  /*2170*/  IADD3 R3, R230.reuse, 0x12280, RZ ;  /* 0x00012280e6037810 */ /* 0x040fe20007ffe0ff */
[----:B------:R-:W-:Y:S01]  /*2180*/  CS2R R62, SRZ ;  /* 0x00000000003e7805 */ /* 0x000fe2000001ff00 */
[----:B------:R-:W-:Y:S01]  /*2190*/  LEA R4, P0, R5, R10, 0x6 ;  /* 0x0000000a05047211 */ /* 0x000fe200078030ff */
[----:B------:R-:W-:Y:S01]  /*21a0*/  CS2R R60, SRZ ;  /* 0x00000000003c7805 */ /* 0x000fe2000001ff00 */
[----:B------:R-:W-:Y:S01]  /*21b0*/  IADD3 R231, R230, 0x122c0, RZ ;  /* 0x000122c0e6e77810 */ /* 0x000fe20007ffe0ff */
[----:B------:R-:W-:Y:S01]  /*21c0*/  CS2R R58, SRZ ;  /* 0x00000000003a7805 */ /* 0x000fe2000001ff00 */
[----:B------:R-:W-:Y:S01]  /*21d0*/  @P3 IADD3 R231, R3, -0x40, RZ ;  /* 0xffffffc003e73810 */ /* 0x000fe20007ffe0ff */
[----:B------:R-:W-:Y:S01]  /*21e0*/  IMAD R3, R21, c[0x0][0x208], RZ ;  /* 0x0000820015037a24 */ /* 0x000fe200078e02ff */
[----:B------:R-:W-:Y:S01]  /*21f0*/  LEA.HI.X R5, R5, R11, R6, 0x6, P0 ;  /* 0x0000000b05057211 */ /* 0x000fe200000f3406 */
[C---:B------:R-:W-:Y:S01]  /*2200*/  IMAD.WIDE.U32 R6, R19.reuse, c[0x0][0x208], R12 ;  /* 0x0000820013067a25 */ /* 0x040fe200078e000c */
[C---:B------:R-:W-:Y:S01]  /*2210*/  LOP3.LUT P0, RZ, R0.reuse, 0x1, RZ, 0xc0, !PT ;  /* 0x0000000100ff7812 */ /* 0x040fe2000780c0ff */
[----:B------:R-:W-:Y:S01]  /*2220*/  CS2R R56, SRZ ;  /* 0x0000000000387805 */ /* 0x000fe2000001ff00 */
[----:B------:R-:W-:Y:S01]  /*2230*/  LOP3.LUT P3, RZ, R0, 0x2, RZ, 0xc0, !PT ;  /* 0x0000000200ff7812 */ /* 0x000fe2000786c0ff */
[----:B------:R-:W-:Y:S01]  /*2240*/  IMAD.SHL.U32 R13, R34, 0x4, RZ ;  /* 0x00000004220d7824 */ /* 0x000fe200078e00ff */
[----:B------:R-:W-:Y:S01]  /*2250*/  LOP3.LUT P4, RZ, R0, 0x4, RZ, 0xc0, !PT ;  /* 0x0000000400ff7812 */ /* 0x000fe2000788c0ff */
[----:B---3--:R-:W-:Y:S01]  /*2260*/  IMAD R9, R19, c[0x0][0x20c], R3 ;  /* 0x0000830013097a24 */ /* 0x008fe200078e0203 */
[----:B------:R-:W-:Y:S01]  /*2270*/  SEL R0, R220, 0xffffffe0, !P1 ;  /* 0xffffffe0dc007807 */ /* 0x000fe20004800000 */
[----:B------:R-:W-:Y:S01]  /*2280*/  CS2R R54, SRZ ;  /* 0x0000000000367805 */ /* 0x000fe2000001ff00 */
[----:B------:R-:W-:Y:S01]  /*2290*/  SEL R222, R222, 0xffffffc0, !P2 ;  /* 0xffffffc0dede7807 */ /* 0x000fe20005000000 */
[----:B------:R-:W-:Y:S01]  /*22a0*/  IMAD.IADD R7, R7, 0x1, R9 ;  /* 0x0000000107077824 */ /* 0x000fe200078e0209 */
[----:B------:R-:W-:Y:S01]  /*22b0*/  IADD3 R2, -R242, UR14, -R27 ;  /* 0x0000000ef2027c10 */ /* 0x000fe2000fffe91b */
[C---:B------:R-:W-:Y:S01]  /*22c0*/  IMAD.IADD R225, R224.reuse, 0x1, R0 ;  /* 0x00000001e0e17824 */ /* 0x040fe200078e0200 */
[----:B------:R-:W-:Y:S01]  /*22d0*/  SHF.R.S32.HI R3, RZ, 0x1f, R18 ;  /* 0x0000001fff037819 */ /* 0x000fe20000011412 */
[----:B------:R-:W-:Y:S01]  /*22e0*/  IMAD.IADD R227, R224, 0x1, R222 ;  /* 0x00000001e0e37824 */ /* 0x000fe200078e02de */
[----:B------:R1:W2:Y:S01]  /*22f0*/  LDSM.16.M88.4 R148, [R224+0x6080] ;  /* 0x00608000e094783b */ /* 0x0002a20000000200 */
[----:B------:R-:W-:Y:S01]  /*2300*/  IMAD.IADD R226, R222, 0x1, R225 ;  /* 0x00000001dee27824 */ /* 0x000fe200078e02e1 */
[C---:B------:R-:W-:Y:S01]  /*2310*/  ISETP.LT.OR P2, PT, R2.reuse, 0x1, !P0 ;  /* 0x000000010200780c */ /* 0x040fe20004741670 */
[----:B------:R-:W-:Y:S01]  /*2320*/  IMAD.U32 R0, RZ, RZ, UR5 ;  /* 0x00000005ff007e24 */ /* 0x000fe2000f8e00ff */
[----:B------:R1:W3:Y:S01]  /*2330*/  LDSM.16.M88.4 R152, [R225+0x6080] ;  /* 0x00608000e198783b */ /* 0x0002e20000000200 */
[C---:B------:R-:W-:Y:S01]  /*2340*/  ISETP.LT.OR P1, PT, R2.reuse, 0x1, !P3 ;  /* 0x000000010200780c */ /* 0x040fe20005f21670 */
[----:B------:R-:W-:Y:S01]  /*2350*/  IMAD.WIDE.U32 R6, R243, c[0x0][0x210], R6 ;  /* 0x00008400f3067a25 */ /* 0x000fe200078e0006 */
[----:B------:R-:W-:Y:S01]  /*2360*/  LEA.HI R3, R3, R18, RZ, 0x2 ;  /* 0x0000001203037211 */ /* 0x000fe200078f10ff */
[----:B------:R1:W4:Y:S01]  /*2370*/  LDSM.16.M88.4 R160, [R227+0x6080] ;  /* 0x00608000e3a0783b */ /* 0x0003220000000200 */
[C---:B------:R-:W-:Y:S01]  /*2380*/  ISETP.LT.OR P0, PT, R2.reuse, 0x21, !P0 ;  /* 0x000000210200780c */ /* 0x040fe20004701670 */
[----:B------:R-:W-:Y:S01]  /*2390*/  CS2R R52, SRZ ;  /* 0x0000000000347805 */ /* 0x000fe2000001ff00 */
[----:B------:R-:W-:Y:S01]  /*23a0*/  ISETP.LT.OR P3, PT, R2, 0x21, !P3 ;  /* 0x000000210200780c */ /* 0x000fe20005f61670 */
[----:B------:R1:W1:Y:S01]  /*23b0*/  LDSM.16.M88.4 R168, [R224+0x8080] ;  /* 0x00808000e0a8783b */ /* 0x0002620000000200 */
[----:B------:R-:W-:Y:S01]  /*23c0*/  SEL R234, RZ, 0xffffffff, P6 ;  /* 0xffffffffffea7807 */ /* 0x000fe20003000000 */
[----:B------:R-:W-:Y:S01]  /*23d0*/  CS2R R50, SRZ ;  /* 0x0000000000327805 */ /* 0x000fe2000001ff00 */
[----:B------:R-:W-:Y:S01]  /*23e0*/  CS2R R48, SRZ ;  /* 0x0000000000307805 */ /* 0x000fe2000001ff00 */
[----:B------:R1:W1:Y:S01]  /*23f0*/  LDSM.16.M88.4 R172, [R225+0x8080] ;  /* 0x00808000e1ac783b */ /* 0x0002620000000200 */
[----:B------:R-:W-:Y:S01]  /*2400*/  CS2R R46, SRZ ;  /* 0x00000000002e7805 */ /* 0x000fe2000001ff00 */
[----:B------:R-:W-:Y:S01]  /*2410*/  IMAD.SHL.U32 R234, R234, 0x2, RZ ;  /* 0x00000002eaea7824 */ /* 0x000fe200078e00ff */
[----:B------:R-:W-:Y:S01]  /*2420*/  CS2R R44, SRZ ;  /* 0x00000000002c7805 */ /* 0x000fe2000001ff00 */
[----:B------:R1:W1:Y:S01]  /*2430*/  LDSM.16.M88.4 R176, [R227+0x8080] ;  /* 0x00808000e3b0783b */ /* 0x0002620000000200 */
[----:B------:R-:W-:Y:S01]  /*2440*/  CS2R R42, SRZ ;  /* 0x00000000002a7805 */ /* 0x000fe2000001ff00 */
[----:B------:R-:W-:Y:S01]  /*2450*/  CS2R R40, SRZ ;  /* 0x0000000000287805 */ /* 0x000fe2000001ff00 */
[----:B------:R-:W-:Y:S01]  /*2460*/  LOP3.LUT R234, R234, 0x2, R23, 0xe2, !PT ;  /* 0x00000002eaea7812 */ /* 0x000fe200078ee217 */
[----:B------:R1:W1:Y:S01]  /*2470*/  LDSM.16.M88.4 R184, [R224+0xa080] ;  /* 0x00a08000e0b8783b */ /* 0x0002620000000200 */
[----:B------:R-:W-:Y:S01]  /*2480*/  CS2R R38, SRZ ;  /* 0x0000000000267805 */ /* 0x000fe2000001ff00 */
[----:B------:R-:W-:-:S02]  /*2490*/  CS2R R36, SRZ ;  /* 0x0000000000247805 */ /* 0x000fc4000001ff00 */
        /* <DEDUP_REMOVED lines=11> */
[----:B------:R-:W-:Y:S01]  /*2550*/  ISETP.LT.OR P4, PT, R2, 0x21, !P4 ;  /* 0x000000210200780c */ /* 0x000fe20006781670 */
[----:B------:R1:W-:Y:S01]  /*2560*/  LDGSTS.E.BYPASS.LTC128B.128 [R228+0x8080], [R10.64+0x80], !P1 ;  /* 0x080800800ae47fae */ /* 0x0003e2000c901d52 */
[----:B------:R-:W-:-:S04]  /*2570*/  IADD3 R14, P1, R34, UR5, RZ ;  /* 0x00000005220e7c10 */ /* 0x000fc8000ff3e0ff */
[----:B------:R-:W-:Y:S02]  /*2580*/  LEA.HI.X.SX32 R15, R0, R15, 0x1, P1 ;  /* 0x0000000f000f7211 */ /* 0x000fe400008f0eff */
[----:B------:R-:W-:Y:S02]  /*2590*/  ISETP.GE.AND P1, PT, R12, c[0x0][0x1fc], PT ;  /* 0x00007f000c007a0c */ /* 0x000fe40003f26270 */
[----:B------:R-:W-:Y:S01]  /*25a0*/  LOP3.LUT R0, R3, 0x1ffffffc, RZ, 0xc0, !PT ;  /* 0x1ffffffc03007812 */ /* 0x000fe200078ec0ff */
[----:B------:R1:W-:Y:S01]  /*25b0*/  LDGSTS.E.BYPASS.LTC128B.128 [R228+0xa080], [R10.64+0x100], !P2 ;  /* 0x0a0801000ae47fae */ /* 0x0003e2000d101d52 */
[C---:B------:R-:W-:Y:S01]  /*25c0*/  IADD3 R8, P2, R13.reuse, UR6, RZ ;  /* 0x000000060d087c10 */ /* 0x040fe2000ff5e0ff */
[----:B------:R-:W-:Y:S01]  /*25d0*/  ULDC.64 UR6, c[0x0][0x208] ;  /* 0x0000820000067ab9 */ /* 0x000fe20000000a00 */
[----:B------:R-:W-:Y:S01]  /*25e0*/  IMAD R3, R26, c[0x0][0x270], RZ ;  /* 0x00009c001a037a24 */ /* 0x000fe200078e02ff */
[----:B------:R1:W-:Y:S01]  /*25f0*/  LDGSTS.E.BYPASS.LTC128B.128 [R228+0x7080], [R4.64], !P0 ;  /* 0x0708000004e47fae */ /* 0x0003e2000c101d52 */
[----:B------:R-:W-:Y:S01]  /*2600*/  LEA.HI.X.SX32 R9, R13, UR4, 0x1, P2 ;  /* 0x000000040d097c11 */ /* 0x000fe200090f0eff */
[----:B------:R-:W-:Y:S01]  /*2610*/  ULDC.64 UR4, c[0x0][0x218] ;  /* 0x0000860000047ab9 */ /* 0x000fe20000000a00 */
[----:B------:R-:W-:Y:S01]  /*2620*/  ISETP.GE.AND P2, PT, R12, c[0x0][0x1fc], PT ;  /* 0x00007f000c007a0c */ /* 0x000fe20003f46270 */
[----:B------:R-:W-:Y:S01]  /*2630*/  UIMAD UR4, UR11, UR4, URZ ;  /* 0x000000040b0472a4 */ /* 0x000fe2000f8e023f */
[C---:B------:R-:W-:Y:S01]  /*2640*/  IMAD.WIDE.U32 R12, R243.reuse, c[0x0][0x238], R14 ;  /* 0x00008e00f30c7a25 */ /* 0x040fe200078e000e */
[----:B------:R1:W-:Y:S01]  /*2650*/  LDGSTS.E.BYPASS.LTC128B.128 [R228+0x9080], [R4.64+0x80], !P3 ;  /* 0x0908008004e47fae */ /* 0x0003e2000d901d52 */
[----:B------:R-:W-:Y:S01]  /*2660*/  ISETP.GT.AND P3, PT, R34, 0xf, PT ;  /* 0x0000000f2200780c */ /* 0x000fe20003f64270 */
[----:B------:R-:W-:Y:S01]  /*2670*/  UIMAD UR5, UR12, UR5, UR4 ;  /* 0x000000050c0572a4 */ /* 0x000fe2000f8e0204 */
[----:B------:R-:W-:Y:S01]  /*2680*/  IMAD R14, R243, c[0x0][0x214], R17 ;  /* 0x00008500f30e7a24 */ /* 0x000fe200078e0211 */
[----:B------:R2:W-:Y:S01]  /*2690*/  LDGSTS.E.BYPASS.LTC128B.128 [R228+0xb080], [R4.64+0x100], !P4 ;  /* 0x0b08010004e47fae */ /* 0x0005e2000e101d52 */
[----:B------:R-:W-:Y:S01]  /*26a0*/  IMAD.IADD R19, R18, 0x1, -R0 ;  /* 0x0000000112137824 */ /* 0x000fe200078e0a00 */
[----:B------:R-:W-:Y:S01]  /*26b0*/  UMOV UR4, 0x6 ;  /* 0x0000000600047882 */ /* 0x000fe20000000000 */
[----:B------:R-:W-:Y:S01]  /*26c0*/  IMAD.IADD R7, R7, 0x1, R14 ;  /* 0x0000000107077824 */ /* 0x000fe200078e020e */
[----:B------:R-:W-:Y:S01]  /*26d0*/  USHF.L.U64.HI UR7, UR6, UR4, UR7 ;  /* 0x0000000406077299 */ /* 0x000fe20008010207 */
[----:B------:R-:W-:Y:S01]  /*26e0*/  IMAD R0, R26, c[0x0][0x238], RZ ;  /* 0x00008e001a007a24 */ /* 0x000fe200078e02ff */
[----:B------:R-:W-:Y:S01]  /*26f0*/  USHF.L.U32 UR4, UR6, 0x6, URZ ;  /* 0x0000000606047899 */ /* 0x000fe2000800063f */
[----:B------:R-:W-:Y:S01]  /*2700*/  IMAD.WIDE.U32 R238, R20, c[0x0][0x218], R6 ;  /* 0x0000860014ee7a25 */ /* 0x000fe200078e0006 */
[----:B------:R-:W-:Y:S01]  /*2710*/  UIMAD UR23, UR7, UR17, URZ ;  /* 0x00000011071772a4 */ /* 0x000fe2000f8e023f */
[----:B------:R-:W-:Y:S01]  /*2720*/  LOP3.LUT R14, R32, 0xfffffff0, RZ, 0xc0, !PT ;  /* 0xfffffff0200e7812 */ /* 0x000fe200078ec0ff */
[----:B------:R-:W-:Y:S01]  /*2730*/  USHF.L.U32 UR7, UR6, 0x5, URZ ;  /* 0x0000000506077899 */ /* 0x000fe2000800063f */
[----:B------:R-:W-:Y:S01]  /*2740*/  IMAD R0, R243, c[0x0][0x23c], R0 ;  /* 0x00008f00f3007a24 */ /* 0x000fe200078e0200 */
[----:B------:R-:W-:Y:S01]  /*2750*/  IADD3 R237, R239, UR5, RZ ;  /* 0x00000005efed7c10 */ /* 0x000fe2000fffe0ff */
[----:B------:R-:W-:Y:S01]  /*2760*/  IMAD.U32 R6, RZ, RZ, UR4 ;  /* 0x00000004ff067e24 */ /* 0x000fe2000f8e00ff */
[----:B------:R-:W-:Y:S01]  /*2770*/  UIMAD UR23, UR21, UR4, UR23 ;  /* 0x00000004151772a4 */ /* 0x000fe2000f8e0217 */
[----:B------:R-:W-:Y:S01]  /*2780*/  IMAD.IADD R13, R13, 0x1, R0 ;  /* 0x000000010d0d7824 */ /* 0x000fe200078e0200 */
[----:B------:R-:W-:Y:S01]  /*2790*/  SEL R233, RZ, 0x1, P1 ;  /* 0x00000001ffe97807 */ /* 0x000fe20000800000 */
[----:B------:R-:W-:Y:S01]  /*27a0*/  IMAD R0, R26, c[0x0][0x288], RZ ;  /* 0x0000a2001a007a24 */ /* 0x000fe200078e02ff */
[----:B------:R-:W-:Y:S01]  /*27b0*/  ULDC.64 UR4, c[0x0][0x278] ;  /* 0x00009e0000047ab9 */ /* 0x000fe20000000a00 */
[----:B------:R-:W-:Y:S01]  /*27c0*/  IMAD.MOV.U32 R236, RZ, RZ, R238 ;  /* 0x000000ffffec7224 */ /* 0x000fe200078e00ee */
[----:B------:R-:W-:Y:S01]  /*27d0*/  ULDC UR21, c[0x0][0x20c] ;  /* 0x0000830000157ab9 */ /* 0x000fe20000000800 */
[C---:B------:R-:W-:Y:S01]  /*27e0*/  IMAD R3, R243.reuse, c[0x0][0x274], R3 ;  /* 0x00009d00f3037a24 */ /* 0x040fe200078e0203 */
[----:B------:R-:W-:Y:S01]  /*27f0*/  UIMAD UR4, UR11, UR4, URZ ;  /* 0x000000040b0472a4 */ /* 0x000fe2000f8e023f */
[----:B-1----:R-:W-:Y:S01]  /*2800*/  IMAD.WIDE.U32 R10, R243, c[0x0][0x270], R8 ;  /* 0x00009c00f30a7a25 */ /* 0x002fe200078e0008 */
[----:B------:R-:W-:Y:S01]  /*2810*/  USHF.L.U64.HI UR6, UR6, UR22, UR21 ;  /* 0x0000001606067299 */ /* 0x000fe20008010215 */
[----:B------:R-:W-:Y:S01]  /*2820*/  ISETP.GE.AND P1, PT, R31, c[0x0][0x1fc], PT ;  /* 0x00007f001f007a0c */ /* 0x000fe20003f26270 */
[----:B------:R-:W-:Y:S01]  /*2830*/  UIMAD UR4, UR12, UR5, UR4 ;  /* 0x000000050c0472a4 */ /* 0x000fe2000f8e0204 */
[C---:B------:R-:W-:Y:S01]  /*2840*/  IMAD R0, R243.reuse, c[0x0][0x28c], R0 ;  /* 0x0000a300f3007a24 */ /* 0x040fe200078e0200 */
[----:B------:R-:W-:Y:S01]  /*2850*/  USHF.R.S32.HI UR21, URZ, 0x1f, UR20 ;  /* 0x0000001f3f157899 */ /* 0x000fe20008011414 */
[----:B------:R-:W-:-:S04]  /*2860*/  IMAD.WIDE.U32 R8, R243, c[0x0][0x288], R8 ;  /* 0x0000a200f3087a25 */ /* 0x000fc800078e0008 */
[----:B------:R-:W-:-:S04]  /*2870*/  IMAD.WIDE.U32 R6, R6, UR17, R236 ;  /* 0x0000001106067c25 */ /* 0x000fc8000f8e00ec */
[----:B------:R-:W-:Y:S01]  /*2880*/  IMAD.IADD R11, R11, 0x1, R3 ;  /* 0x000000010b0b7824 */ /* 0x000fe200078e0203 */
[----:B------:R-:W-:Y:S01]  /*2890*/  LEA R2, P0, R6, c[0x0][0x1f0], 0x1 ;  /* 0x00007c0006027a11 */ /* 0x000fe200078008ff */
[----:B------:R-:W-:Y:S01]  /*28a0*/  IMAD.IADD R9, R9, 0x1, R0 ;  /* 0x0000000109097824 */ /* 0x000fe200078e0200 */
[----:B------:R-:W-:Y:S01]  /*28b0*/  IADD3 R0, R7, UR23, RZ ;  /* 0x0000001707007c10 */ /* 0x000fe2000fffe0ff */
[----:B--2---:R-:W-:Y:S01]  /*28c0*/  IMAD.U32 R4, RZ, RZ, UR7 ;  /* 0x00000007ff047e24 */ /* 0x004fe2000f8e00ff */
[----:B------:R-:W-:Y:S01]  /*28d0*/  LOP3.LUT R7, R33, 0xffffffe0, RZ, 0xc0, !PT ;  /* 0xffffffe021077812 */ /* 0x000fe200078ec0ff */
[----:B------:R-:W-:Y:S01]  /*28e0*/  IMAD.WIDE.U32 R246, R20, c[0x0][0x278], R10 ;  /* 0x00009e0014f67a25 */ /* 0x000fe200078e000a */
[----:B------:R-:W-:Y:S02]  /*28f0*/  LEA.HI.X R3, R6, c[0x0][0x1f4], R0, 0x1, P0 ;  /* 0x00007d0006037a11 */ /* 0x000fe400000f0c00 */
[----:B------:R-:W-:Y:S01]  /*2900*/  LEA R4, P4, R4, R2, 0x1 ;  /* 0x0000000204047211 */ /* 0x000fe200078808ff */
[----:B------:R-:W-:Y:S01]  /*2910*/  IMAD.U32 R6, RZ, RZ, UR7 ;  /* 0x00000007ff067e24 */ /* 0x000fe2000f8e00ff */
[----:B------:R-:W-:Y:S01]  /*2920*/  IADD3 R252, R247, UR4, RZ ;  /* 0x00000004f7fc7c10 */ /* 0x000fe2000fffe0ff */
[----:B------:R-:W-:Y:S01]  /*2930*/  IMAD.U32 R5, RZ, RZ, UR6 ;  /* 0x00000006ff057e24 */ /* 0x000fe2000f8e00ff */
[----:B------:R-:W-:Y:S01]  /*2940*/  @!P3 IADD3 R0, P0, R246, UR20, RZ ;  /* 0x00000014f600bc10 */ /* 0x000fe2000ff1e0ff */
[----:B------:R-:W-:Y:S01]  /*2950*/  ULDC.64 UR4, c[0x0][0x290] ;  /* 0x0000a40000047ab9 */ /* 0x000fe20000000a00 */
[----:B------:R-:W-:Y:S01]  /*2960*/  IMAD.WIDE.U32 R244, R20, c[0x0][0x290], R8 ;  /* 0x0000a40014f47a25 */ /* 0x000fe200078e0008 */
[----:B------:R-:W-:Y:S01]  /*2970*/  UIMAD UR4, UR11, UR4, URZ ;  /* 0x000000040b0472a4 */ /* 0x000fe2000f8e023f */
[----:B------:R-:W-:-:S02]  /*2980*/  LEA.HI.X R5, R6, R3, R5, 0x1, P4 ;  /* 0x0000000306057211 */ /* 0x000fc400020f0c05 */
[----:B------:R-:W-:Y:S01]  /*2990*/  @!P3 IADD3.X R6, R252, UR21, RZ, P0, !PT ;  /* 0x00000015fc06bc10 */ /* 0x000fe200087fe4ff */
[----:B------:R-:W-:Y:S01]  /*29a0*/  UIMAD UR4, UR12, UR5, UR4 ;  /* 0x000000050c0472a4 */ /* 0x000fe2000f8e0204 */
[----:B------:R-:W-:Y:S01]  /*29b0*/  @!P3 LEA R10, P6, R0, c[0x0][0x258], 0x2 ;  /* 0x00009600000aba11 */ /* 0x000fe200078c10ff */
[----:B------:R-:W-:Y:S01]  /*29c0*/  IMAD.WIDE.U32 R250, R20, c[0x0][0x240], R12 ;  /* 0x0000900014fa7a25 */ /* 0x000fe200078e000c */
[----:B------:R-:W-:Y:S02]  /*29d0*/  ISETP.GE.AND P4, PT, R30, c[0x0][0x1fc], PT ;  /* 0x00007f001e007a0c */ /* 0x000fe40003f86270 */
[----:B------:R-:W-:Y:S01]  /*29e0*/  @!P3 LEA.HI.X R11, R0, c[0x0][0x25c], R6, 0x2, P6 ;  /* 0x00009700000bba11 */ /* 0x000fe200030f1406 */
[C---:B------:R-:W-:Y:S01]  /*29f0*/  IMAD.IADD R6, R34.reuse, 0x1, -R7 ;  /* 0x0000000122067824 */ /* 0x040fe200078e0a07 */
[----:B------:R-:W-:Y:S01]  /*2a00*/  IADD3 R0, -R27, UR14, -R242 ;  /* 0x0000000e1b007c10 */ /* 0x000fe2000fffe9f2 */
[----:B------:R-:W-:Y:S01]  /*2a10*/  IMAD.IADD R7, R34, 0x1, -R14 ;  /* 0x0000000122077824 */ /* 0x000fe200078e0a0e */
[----:B------:R-:W-:Y:S01]  /*2a20*/  ISETP.GE.AND P0, PT, R30, c[0x0][0x1fc], PT ;  /* 0x00007f001e007a0c */ /* 0x000fe20003f06270 */
[----:B------:R-:W-:Y:S01]  /*2a30*/  @!P3 IMAD.SHL.U32 R14, R34, 0x10, RZ ;  /* 0x00000010220eb824 */ /* 0x000fe200078e00ff */
[----:B------:R-:W-:Y:S01]  /*2a40*/  ISETP.LT.OR P6, PT, R0, 0x1, P2 ;  /* 0x000000010000780c */ /* 0x000fe200017c1670 */
[----:B------:R-:W-:Y:S01]  /*2a50*/  IMAD.SHL.U32 R17, R22, 0x20, RZ ;  /* 0x0000002016117824 */ /* 0x000fe200078e00ff */
[----:B------:R-:W-:-:S02]  /*2a60*/  SEL R18, RZ, 0xffffffff, P4 ;  /* 0xffffffffff127807 */ /* 0x000fc40002000000 */
[C---:B------:R-:W-:Y:S01]  /*2a70*/  ISETP.LT.OR P4, PT, R0.reuse, 0x1, P0 ;  /* 0x000000010000780c */ /* 0x040fe20000781670 */
[----:B------:R1:W-:Y:S01]  /*2a80*/  @!P3 LDGSTS.E.BYPASS.LTC128B.128 [R14+0x12080], [R10.64] ;  /* 0x120800000a0ebfae */ /* 0x0003e2000b901d52 */
[----:B------:R-:W-:Y:S02]  /*2a90*/  SHF.R.S32.HI R15, RZ, 0x1f, R7 ;  /* 0x0000001fff0f7819 */ /* 0x000fe40000011407 */
[----:B------:R-:W-:Y:S01]  /*2aa0*/  SHF.R.S32.HI R229, RZ, 0x1f, R6 ;  /* 0x0000001fffe57819 */ /* 0x000fe20000011406 */
[----:B------:R-:W0:Y:S01]  /*2ab0*/  LDGDEPBAR ;  /* 0x00000000000079af */ /* 0x000e220000000000 */
[----:B------:R-:W-:Y:S02]  /*2ac0*/  ISETP.LT.OR P2, PT, R0, 0x21, P2 ;  /* 0x000000210000780c */ /* 0x000fe40001741670 */
[----:B------:R-:W-:Y:S01]  /*2ad0*/  LEA.HI R229, R229, R6, RZ, 0x2 ;  /* 0x00000006e5e57211 */ /* 0x000fe200078f10ff */
[----:B------:R2:W-:Y:S01]  /*2ae0*/  LDGSTS.E.BYPASS.LTC128B.128 [R228+0xc080], [R2.64], !P6 ;  /* 0x0c08000002e47fae */ /* 0x0005e2000f101d52 */
[----:B------:R-:W-:-:S02]  /*2af0*/  ISETP.GE.AND P6, PT, R31, c[0x0][0x1fc], PT ;  /* 0x00007f001f007a0c */ /* 0x000fc40003fc6270 */
[C---:B------:R-:W-:Y:S01]  /*2b00*/  ISETP.LT.OR P0, PT, R0.reuse, 0x21, P0 ;  /* 0x000000210000780c */ /* 0x040fe20000701670 */
[----:B------:R2:W-:Y:S01]  /*2b10*/  LDGSTS.E.BYPASS.LTC128B.128 [R228+0xe080], [R2.64+0x80], !P4 ;  /* 0x0e08008002e47fae */ /* 0x0005e2000e101d52 */
[C---:B------:R-:W-:Y:S02]  /*2b20*/  ISETP.LT.OR P4, PT, R0.reuse, 0x1, P6 ;  /* 0x000000010000780c */ /* 0x040fe40003781670 */
[----:B------:R-:W-:Y:S02]  /*2b30*/  ISETP.LT.OR P6, PT, R0, 0x21, P6 ;  /* 0x000000210000780c */ /* 0x000fe400037c1670 */
[----:B------:R-:W-:Y:S02]  /*2b40*/  SEL R12, RZ, 0x4, P1 ;  /* 0x00000004ff0c7807 */ /* 0x000fe40000800000 */
[----:B------:R-:W-:Y:S02]  /*2b50*/  ISETP.GE.AND P1, PT, R34, 0x10, PT ;  /* 0x000000102200780c */ /* 0x000fe40003f26270 */
[----:B------:R-:W-:Y:S01]  /*2b60*/  IADD3 R249, R245, UR4, RZ ;  /* 0x00000004f5f97c10 */ /* 0x000fe2000fffe0ff */
[----:B------:R-:W-:Y:S01]  /*2b70*/  ULDC.64 UR4, c[0x0][0x240] ;  /* 0x0000900000047ab9 */ /* 0x000fe20000000a00 */
[----:B------:R-:W-:Y:S01]  /*2b80*/  LOP3.LUT R17, R24, 0x20, R17, 0xf8, !PT ;  /* 0x0000002018117812 */ /* 0x000fe200078ef811 */
[----:B------:R-:W-:-:S02]  /*2b90*/  UIMAD UR4, UR11, UR4, URZ ;  /* 0x000000040b0472a4 */ /* 0x000fc4000f8e023f */
[----:B------:R2:W-:Y:S01]  /*2ba0*/  LDGSTS.E.BYPASS.LTC128B.128 [R228+0x10080], [R2.64+0x100], !P4 ;  /* 0x1008010002e47fae */ /* 0x0005e2000e101d52 */
[----:B-1----:R-:W-:Y:S01]  /*2bb0*/  IMAD.SHL.U32 R10, R28, 0x10, RZ ;  /* 0x000000101c0a7824 */ /* 0x002fe200078e00ff */
[----:B------:R-:W-:Y:S01]  /*2bc0*/  LEA.HI R11, R15, R7, RZ, 0x3 ;  /* 0x000000070f0b7211 */ /* 0x000fe200078f18ff */
[----:B------:R-:W-:Y:S01]  /*2bd0*/  UIMAD UR4, UR12, UR5, UR4 ;  /* 0x000000050c0472a4 */ /* 0x000fe2000f8e0204 */
[----:B------:R-:W-:Y:S01]  /*2be0*/  LOP3.LUT R14, R229, 0x7ffffffc, RZ, 0xc0, !PT ;  /* 0x7ffffffce50e7812 */ /* 0x000fe200078ec0ff */
[----:B------:R1:W-:Y:S01]  /*2bf0*/  LDGSTS.E.BYPASS.LTC128B.128 [R228+0xd080], [R4.64], !P2 ;  /* 0x0d08000004e47fae */ /* 0x0003e2000d101d52 */
[C---:B------:R-:W-:Y:S01]  /*2c00*/  LOP3.LUT R15, R11.reuse, 0xfffffff8, RZ, 0xc0, !PT ;  /* 0xfffffff80b0f7812 */ /* 0x040fe200078ec0ff */
[----:B------:R-:W-:Y:S01]  /*2c10*/  IMAD.SHL.U32 R8, R11, 0x40, RZ ;  /* 0x000000400b087824 */ /* 0x000fe200078e00ff */
[----:B------:R-:W-:Y:S01]  /*2c20*/  LOP3.LUT R16, R16, 0x10, R10, 0xf8, !PT ;  /* 0x0000001010107812 */ /* 0x000fe200078ef80a */
[----:B------:R-:W-:Y:S01]  /*2c30*/  IMAD.IADD R6, R6, 0x1, -R14 ;  /* 0x0000000106067824 */ /* 0x000fe200078e0a0e */
[----:B------:R1:W-:Y:S01]  /*2c40*/  LDGSTS.E.BYPASS.LTC128B.128 [R228+0xf080], [R4.64+0x80], !P0 ;  /* 0x0f08008004e47fae */ /* 0x0003e2000c101d52 */
[----:B------:R-:W-:Y:S01]  /*2c50*/  IMAD.IADD R7, R7, 0x1, -R15 ;  /* 0x0000000107077824 */ /* 0x000fe200078e0a0f */
[----:B------:R-:W-:Y:S01]  /*2c60*/  LOP3.LUT R0, R16, 0x8, R29, 0xf8, !PT ;  /* 0x0000000810007812 */ /* 0x000fe200078ef81d */
[----:B------:R-:W-:Y:S01]  /*2c70*/  IMAD R19, R19, 0x4, R6 ;  /* 0x0000000413137824 */ /* 0x000fe200078e0206 */
[----:B------:R-:W-:Y:S01]  /*2c80*/  LEA.HI.SX32 R229, R229, R10, 0x1e ;  /* 0x0000000ae5e57211 */ /* 0x000fe200078ff2ff */
[----:B------:R-:W-:Y:S01]  /*2c90*/  IMAD.SHL.U32 R6, R18, 0x2, RZ ;  /* 0x0000000212067824 */ /* 0x000fe200078e00ff */
[----:B------:R-:W-:Y:S01]  /*2ca0*/  LOP3.LUT R223, R0, R223, RZ, 0x3c, !PT ;  /* 0x000000df00df7212 */ /* 0x000fe200078e3cff */
[C---:B------:R-:W-:Y:S01]  /*2cb0*/  IMAD.SHL.U32 R0, R7.reuse, 0x40, RZ ;  /* 0x0000004007007824 */ /* 0x040fe200078e00ff */
[C---:B------:R-:W-:Y:S01]  /*2cc0*/  LOP3.LUT P4, RZ, R7.reuse, 0x4, RZ, 0xc0, !PT ;  /* 0x0000000407ff7812 */ /* 0x040fe2000788c0ff */
[----:B------:R1:W-:Y:S01]  /*2cd0*/  LDGSTS.E.BYPASS.LTC128B.128 [R228+0x11080], [R4.64+0x100], !P6 ;  /* 0x1108010004e47fae */ /* 0x0003e2000f101d52 */
[----:B------:R-:W-:Y:S01]  /*2ce0*/  LOP3.LUT P2, RZ, R7, 0x2, RZ, 0xc0, !PT ;  /* 0x0000000207ff7812 */ /* 0x000fe2000784c0ff */
[----:B------:R-:W-:Y:S01]  /*2cf0*/  IMAD R223, R22, 0x200, R223 ;  /* 0x0000020016df7824 */ /* 0x000fe200078e02df */
[----:B------:R-:W-:Y:S01]  /*2d00*/  LOP3.LUT R0, R0, 0x1c0, RZ, 0xc0, !PT ;  /* 0x000001c000007812 */ /* 0x000fe200078ec0ff */
[----:B------:R-:W-:Y:S01]  /*2d10*/  IMAD.SHL.U32 R248, R19, 0x2, RZ ;  /* 0x0000000213f87824 */ /* 0x000fe200078e00ff */
[----:B------:R-:W-:Y:S01]  /*2d20*/  LOP3.LUT R233, R6, 0x2, R233, 0xe2, !PT ;  /* 0x0000000206e97812 */ /* 0x000fe200078ee2e9 */
[C---:B------:R-:W-:Y:S01]  /*2d30*/  IMAD R222, R223.reuse, 0x2, R222 ;  /* 0x00000002dfde7824 */ /* 0x040fe200078e02de */
[----:B------:R-:W-:Y:S01]  /*2d40*/  LOP3.LUT R8, R8, 0xfffffe00, RZ, 0xc0, !PT ;  /* 0xfffffe0008087812 */ /* 0x000fe200078ec0ff */
[----:B--2---:R-:W-:Y:S01]  /*2d50*/  IMAD.SHL.U32 R3, R22, 0x8, RZ ;  /* 0x0000000816037824 */ /* 0x004fe200078e00ff */
[----:B------:R-:W-:Y:S01]  /*2d60*/  IADD3 R2, P0, R244, UR20, RZ ;  /* 0x00000014f4027c10 */ /* 0x000fe2000ff1e0ff */
[----:B------:R-:W-:Y:S01]  /*2d70*/  IMAD.SHL.U32 R223, R223, 0x2, RZ ;  /* 0x00000002dfdf7824 */ /* 0x000fe200078e00ff */
[----:B------:R-:W-:-:S02]  /*2d80*/  SEL R220, R220, 0xffffffe0, !P4 ;  /* 0xffffffe0dcdc7807 */ /* 0x000fc40006000000 */
[----:B------:R-:W-:Y:S02]  /*2d90*/  LOP3.LUT R7, R0, 0x8, R3, 0xf8, !PT ;  /* 0x0000000800077812 */ /* 0x000fe400078ef803 */
[--C-:B------:R-:W-:Y:S02]  /*2da0*/  SHF.R.U32.HI R3, RZ, 0x3, R0.reuse ;  /* 0x00000003ff037819 */ /* 0x100fe40000011600 */
[----:B------:R-:W-:Y:S02]  /*2db0*/  IADD3.X R10, R249, UR21, RZ, P0, !PT ;  /* 0x00000015f90a7c10 */ /* 0x000fe400087fe4ff */
[----:B------:R-:W-:Y:S02]  /*2dc0*/  LEA R6, P0, R2, c[0x0][0x280], 0x2 ;  /* 0x0000a00002067a11 */ /* 0x000fe400078010ff */
[----:B------:R-:W-:Y:S02]  /*2dd0*/  LOP3.LUT R9, R7, R3, RZ, 0x3c, !PT ;  /* 0x0000000307097212 */ /* 0x000fe400078e3cff */
[----:B------:R-:W-:Y:S01]  /*2de0*/  LOP3.LUT R0, R3, R17, R0, 0x1e, !PT ;  /* 0x0000001103007212 */ /* 0x000fe200078e1e00 */
[----:B------:R-:W-:Y:S01]  /*2df0*/  @!P1 IMAD.SHL.U32 R3, R34, 0x10, RZ ;  /* 0x0000001022039824 */ /* 0x000fe200078e00ff */
[----:B------:R-:W-:-:S02]  /*2e00*/  LEA.HI.X R7, R2, c[0x0][0x284], R10, 0x2, P0 ;  /* 0x0000a10002077a11 */ /* 0x000fc400000f140a */
[----:B-1----:R-:W-:Y:S02]  /*2e10*/  IADD3 R4, R251, UR4, RZ ;  /* 0x00000004fb047c10 */ /* 0x002fe4000fffe0ff */
[-C--:B------:R-:W-:Y:S01]  /*2e20*/  IADD3 R2, R9, R8.reuse, R25 ;  /* 0x0000000809027210 */ /* 0x080fe20007ffe019 */
[----:B------:R1:W-:Y:S01]  /*2e30*/  @!P1 LDGSTS.E.BYPASS.LTC128B.128 [R3+0x12180], [R6.64] ;  /* 0x1218000006039fae */ /* 0x0003e2000b901d52 */
[----:B------:R-:W-:Y:S01]  /*2e40*/  LOP3.LUT R0, R0, R8, RZ, 0xfc, !PT ;  /* 0x0000000800007212 */ /* 0x000fe200078efcff */
[----:B------:R-:W-:Y:S01]  /*2e50*/  IMAD.MOV.U32 R8, RZ, RZ, 0x10 ;  /* 0x00000010ff087424 */ /* 0x000fe200078e00ff */
[----:B------:R-:W-:Y:S01]  /*2e60*/  LOP3.LUT R233, R233, R12, RZ, 0xfc, !PT ;  /* 0x0000000ce9e97212 */ /* 0x000fe200078efcff */
[----:B------:R-:W0:Y:S01]  /*2e70*/  LDGDEPBAR ;  /* 0x00000000000079af */ /* 0x000e220000000000 */
[----:B------:R-:W-:Y:S01]  /*2e80*/  IMAD.SHL.U32 R2, R2, 0x2, RZ ;  /* 0x0000000202027824 */ /* 0x000fe200078e00ff */
[----:B------:R-:W-:Y:S01]  /*2e90*/  IADD3 R232, -R248, UR8, RZ ;  /* 0x00000008f8e87c10 */ /* 0x000fe2000fffe1ff */
[----:B------:R-:W-:Y:S01]  /*2ea0*/  IMAD.SHL.U32 R0, R0, 0x2, RZ ;  /* 0x0000000200007824 */ /* 0x000fe200078e00ff */
[----:B------:R2:W-:Y:S01]  /*2eb0*/  STL [R1], R4 ;  /* 0x0000000401007387 */ /* 0x0005e20000100800 */
[----:B------:R-:W-:Y:S01]  /*2ec0*/  IMAD R221, R220, 0x2, R2 ;  /* 0x00000002dcdd7824 */ /* 0x000fe200078e0202 */
[----:B-1----:R-:W-:-:S05]  /*2ed0*/  SEL R3, R8, 0xfffffff0, !P2 ;  /* 0xfffffff008037807 */ /* 0x002fca0005000000 */
[----:B------:R-:W-:-:S04]  /*2ee0*/  IMAD R3, R3, 0x2, R2 ;  /* 0x0000000203037824 */ /* 0x000fc800078e0202 */
[----:B--234-:R-:W-:Y:S02]  /*2ef0*/  IMAD R220, R220, 0x2, R3 ;  /* 0x00000002dcdc7824 */ /* 0x01cfe400078e0203 */
.L_x_587:
        /* <DEDUP_REMOVED lines=439> */
.L_x_585:
        /* <DEDUP_REMOVED lines=118> */
.L_x_586:
        /* <DEDUP_REMOVED lines=28> */
[----:B------:R-:W2:Y:S07]  /*5390*/  LDL R217, [R1] ;  /* 0x0000000001d97983 */ /* 0x000eae0000100800 */
        /* <DEDUP_REMOVED lines=26> */
[C---:B------:R-:W-:Y:S07]  /*5540*/  HMMA.16816.F32 R24, R208.reuse, R156, R24 ;  /* 0x0000009cd018723c */ /* 0x040fee0000001818 */
[----:B------:R-:W-:Y:S01]  /*5550*/  IADD3 R157, P0, R250, UR17, RZ ;  /* 0x00000011fa9d7c10 */ /* 0x000fe2000ff1e0ff */
[-C--:B------:R-:W-:Y:S08]  /*5560*/  HMMA.16816.F32 R28, R208, R158.reuse, R28 ;  /* 0x0000009ed01c723c */ /* 0x080ff0000000181c */
[C---:B------:R-:W-:Y:S07]  /*5570*/  HMMA.16816.F32 R32, R200.reuse, R158, R32 ;  /* 0x0000009ec820723c */ /* 0x040fee0000001820 */
[----:B------:R-:W-:Y:S01]  /*5580*/  IMAD.U32 R158, RZ, RZ, UR17 ;  /* 0x00000011ff9e7e24 */ /* 0x000fe2000f8e00ff */
[-C--:B-----5:R-:W-:Y:S01]  /*5590*/  HMMA.16816.F32 R132, R200, R212.reuse, R132 ;  /* 0x000000d4c884723c */ /* 0x0a0fe20000001884 */
[----:B------:R-:W-:Y:S07]  /*55a0*/  UMOV UR17, UR8 ;  /* 0x0000000800117c82 */ /* 0x000fee0008000000 */
[C---:B------:R-:W-:Y:S08]  /*55b0*/  HMMA.16816.F32 R136, R208.reuse, R212, R136 ;  /* 0x000000d4d088723c */ /* 0x040ff00000001888 */
[-C--:B------:R-:W-:Y:S08]  /*55c0*/  HMMA.16816.F32 R140, R208, R214.reuse, R140 ;  /* 0x000000d6d08c723c */ /* 0x080ff0000000188c */
[----:B------:R-:W-:Y:S04]  /*55d0*/  HMMA.16816.F32 R144, R200, R214, R144 ;  /* 0x000000d6c890723c */ /* 0x000fe80000001890 */
[----:B--2---:R-:W-:Y:S02]  /*55e0*/  LEA.HI.X.SX32 R158, R158, R217, 0x1, P0 ;  /* 0x000000d99e9e7211 */ /* 0x004fe400000f0eff */
[C---:B------:R-:W-:Y:S06]  /*55f0*/  LEA R156, P0, R157.reuse, c[0x0][0x220], 0x2 ;  /* 0x000088009d9c7a11 */ /* 0x040fec00078010ff */
        /* <DEDUP_REMOVED lines=100> */
.L_x_584:
        /* <DEDUP_REMOVED lines=159> */
.L_x_589:
[----:B-1----:R-:W-:Y:S01]  /*6630*/  LEA.HI R0, R28, R29, RZ, 0x3 ;  /* 0x0000001d1c007211 */ /* 0x002fe200078f18ff */
[----:B------:R-:W-:Y:S01]  /*6640*/  USHF.R.S32.HI UR6, URZ, 0x1f, UR15 ;  /* 0x0000001f3f067899 */ /* 0x000fe2000801140f */
[----:B-----5:R-:W-:Y:S01]  /*6650*/  IADD3 R7, R7, -UR9, RZ ;  /* 0x8000000907077c10 */ /* 0x020fe2000fffe0ff */
[----:B------:R-:W-:Y:S01]  /*6660*/  USEL UR15, UR15, URZ, !UP1 ;  /* 0x0000003f0f0f7287 */ /* 0x000fe2000c800000 */
[----:B------:R-:W-:Y:S01]  /*6670*/  LOP3.LUT R2, R0, 0x1ffffff8, RZ, 0xc0, !PT ;  /* 0x1ffffff800027812 */ /* 0x000fe200078ec0ff */
[----:B------:R-:W-:Y:S01]  /*6680*/  USEL UR6, UR6, URZ, !UP1 ;  /* 0x0000003f06067287 */ /* 0x000fe2000c800000 */
[----:B------:R-:W-:Y:S01]  /*6690*/  SHF.R.S32.HI R14, RZ, 0x3, R0 ;  /* 0x00000003ff0e7819 */ /* 0x000fe20000011400 */
[----:B------:R-:W-:Y:S01]  /*66a0*/  ULDC.64 UR4, c[0x0][0x340] ;  /* 0x0000d00000047ab9 */ /* 0x000fe20000000a00 */
[----:B------:R-:W-:Y:S01]  /*66b0*/  IMNMX R15, R7, 0x40, PT ;  /* 0x00000040070f7817 */ /* 0x000fe20003800200 */
[----:B------:R-:W-:Y:S01]  /*66c0*/  IMAD.IADD R2, R29, 0x1, -R2 ;  /* 0x000000011d027824 */ /* 0x000fe200078e0a02 */
[----:B------:R-:W-:Y:S01]  /*66d0*/  SHF.R.S32.HI R29, RZ, 0x1f, R243 ;  /* 0x0000001fff1d7819 */ /* 0x000fe200000114f3 */
[C---:B------:R-:W-:Y:S01]  /*66e0*/  IMAD.SHL.U32 R0, R14.reuse, 0x40, RZ ;  /* 0x000000400e007824 */ /* 0x040fe200078e00ff */
[----:B------:R-:W-:Y:S01]  /*66f0*/  ISETP.GE.AND P4, PT, R14, R15, PT ;  /* 0x0000000f0e00720c */ /* 0x000fe20003f86270 */
[----:B------:R-:W-:Y:S01]  /*6700*/  IMAD.SHL.U32 R2, R2, 0x8, RZ ;  /* 0x0000000802027824 */ /* 0x000fe200078e00ff */
[----:B------:R-:W-:Y:S01]  /*6710*/  UIMAD UR4, UR6, UR4, URZ ;  /* 0x00000004060472a4 */ /* 0x000fe2000f8e023f */
[----:B------:R-:W-:Y:S01]  /*6720*/  IMAD R4, R29, c[0x0][0x338], RZ ;  /* 0x0000ce001d047a24 */ /* 0x000fe200078e02ff */
[----:B------:R-:W-:Y:S01]  /*6730*/  LOP3.LUT R0, R0, 0x1c0, RZ, 0xc0, !PT ;  /* 0x000001c000007812 */ /* 0x000fe200078ec0ff */
[----:B------:R-:W-:Y:S01]  /*6740*/  IMAD.U32 R30, RZ, RZ, UR15 ;  /* 0x0000000fff1e7e24 */ /* 0x000fe2000f8e00ff */
[----:B------:R-:W-:Y:S01]  /*6750*/  UIMAD UR4, UR15, UR5, UR4 ;  /* 0x000000050f0472a4 */ /* 0x000fe2000f8e0204 */
[----:B------:R-:W-:Y:S01]  /*6760*/  IMAD R6, R243, c[0x0][0x33c], R4 ;  /* 0x0000cf00f3067a24 */ /* 0x000fe200078e0204 */
[----:B------:R-:W-:Y:S01]  /*6770*/  LOP3.LUT R3, R0, 0x38, R2, 0xf8, !PT ;  /* 0x0000003800037812 */ /* 0x000fe200078ef802 */
[----:B------:R-:W-:Y:S01]  /*6780*/  IMAD.U32 R8, RZ, RZ, UR16 ;  /* 0x00000010ff087e24 */ /* 0x000fe2000f8e00ff */
[----:B------:R-:W-:Y:S01]  /*6790*/  SHF.R.U32.HI R0, RZ, 0x3, R0 ;  /* 0x00000003ff007819 */ /* 0x000fe20000011600 */
[----:B------:R-:W-:Y:S01]  /*67a0*/  BSSY B0, `(.L_x_590) ;  /* 0x0000028000007945 */ /* 0x000fe20003800000 */
[----:B------:R-:W-:-:S02]  /*67b0*/  IADD3 R28, R2, 0x40, RZ ;  /* 0x00000040021c7810 */ /* 0x000fc40007ffe0ff */
[----:B------:R-:W-:Y:S02]  /*67c0*/  LOP3.LUT R0, R3, R0, RZ, 0x3c, !PT ;  /* 0x0000000003007212 */ /* 0x000fe400078e3cff */
[----:B------:R-:W-:-:S03]  /*67d0*/  SHF.R.S32.HI R3, RZ, 0x1f, R2 ;  /* 0x0000001fff037819 */ /* 0x000fc60000011402 */
[----:B------:R-:W-:Y:S02]  /*67e0*/  IMAD R0, R27, 0x200, R0 ;  /* 0x000002001b007824 */ /* 0x000fe400078e0200 */
[----:B------:R-:W-:-:S04]  /*67f0*/  IMAD.WIDE.U32 R4, R243, c[0x0][0x338], R2 ;  /* 0x0000ce00f3047a25 */ /* 0x000fc800078e0002 */
[----:B------:R-:W-:Y:S02]  /*6800*/  IMAD.SHL.U32 R0, R0, 0x2, RZ ;  /* 0x0000000200007824 */ /* 0x000fe400078e00ff */
[----:B------:R-:W-:Y:S01]  /*6810*/  IMAD.IADD R5, R5, 0x1, R6 ;  /* 0x0000000105057824 */ /* 0x000fe200078e0206 */
[----:B------:R-:W-:Y:S02]  /*6820*/  IADD3 R6, P0, R14, UR10, RZ ;  /* 0x0000000a0e067c10 */ /* 0x000fe4000ff1e0ff */
[----:B------:R1:W2:Y:S01]  /*6830*/  LDS.128 R40, [R0+0x7080] ;  /* 0x0070800000287984 */ /* 0x0002a20000000c00 */
[----:B------:R-:W-:Y:S01]  /*6840*/  IMAD.WIDE.U32 R12, R30, c[0x0][0x340], R4 ;  /* 0x0000d0001e0c7a25 */ /* 0x000fe200078e0004 */
[----:B------:R-:W-:Y:S02]  /*6850*/  LEA.HI.X.SX32 R7, R14, UR11, 0x1, P0 ;  /* 0x0000000b0e077c11 */ /* 0x000fe400080f0eff */
[----:B------:R1:W3:Y:S02]  /*6860*/  LDS.128 R36, [R0+0x9080] ;  /* 0x0090800000247984 */ /* 0x0002e40000000c00 */
[----:B------:R-:W-:Y:S01]  /*6870*/  IADD3 R9, R13, UR4, RZ ;  /* 0x000000040d097c10 */ /* 0x000fe2000fffe0ff */
[----:B------:R-:W-:Y:S01]  /*6880*/  IMAD.WIDE R4, R8, 0x40, R6 ;  /* 0x0000004008047825 */ /* 0x000fe200078e0206 */
        /* <DEDUP_REMOVED lines=25> */
.L_x_591:
[----:B------:R-:W-:Y:S05]  /*6a20*/  BSYNC B0 ;  /* 0x0000000000007941 */ /* 0x000fea0003800000 */
.L_x_590:
        /* <DEDUP_REMOVED lines=21> */
.L_x_593:
[----:B------:R-:W-:Y:S05]  /*6b80*/  BSYNC B0 ;  /* 0x0000000000007941 */ /* 0x000fea0003800000 */
.L_x_592:
[----:B-1----:R-:W-:Y:S01]  /*6b90*/  IMAD R0, R29, c[0x0][0x308], RZ ;  /* 0x0000c2001d007a24 */ /* 0x002fe200078e02ff */
[----:B------:R-:W-:Y:S01]  /*6ba0*/  ULDC.64 UR4, c[0x0][0x310] ;  /* 0x0000c40000047ab9 */ /* 0x000fe20000000a00 */
[C---:B------:R-:W-:Y:S01]  /*6bb0*/  IMAD.WIDE.U32 R6, R243.reuse, c[0x0][0x308], R2 ;  /* 0x0000c200f3067a25 */ /* 0x040fe200078e0002 */
[----:B------:R-:W-:Y:S01]  /*6bc0*/  UIMAD UR4, UR6, UR4, URZ ;  /* 0x00000004060472a4 */ /* 0x000fe2000f8e023f */
[----:B------:R-:W-:Y:S02]  /*6bd0*/  BSSY B0, `(.L_x_594) ;  /* 0x0000015000007945 */ /* 0x000fe40003800000 */
[----:B------:R-:W-:Y:S01]  /*6be0*/  IMAD R0, R243, c[0x0][0x30c], R0 ;  /* 0x0000c300f3007a24 */ /* 0x000fe200078e0200 */
[----:B------:R-:W-:-:S04]  /*6bf0*/  UIMAD UR4, UR15, UR5, UR4 ;  /* 0x000000050f0472a4 */ /* 0x000fc8000f8e0204 */
[----:B------:R-:W-:-:S05]  /*6c00*/  IADD3 R7, R7, R0, RZ ;  /* 0x0000000007077210 */ /* 0x000fca0007ffe0ff */
        /* <DEDUP_REMOVED lines=17> */
.L_x_595:
[----:B------:R-:W-:Y:S05]  /*6d20*/  BSYNC B0 ;  /* 0x0000000000007941 */ /* 0x000fea0003800000 */
.L_x_594:
        /* <DEDUP_REMOVED lines=19> */
.L_x_588:
        /* <DEDUP_REMOVED lines=31> */
.L_x_596:
[----:B-1----:R-:W1:Y:S01]  /*7050*/  S2R R2, SR_TID.X ;  /* 0x0000000000027919 */ /* 0x002e620000002100 */
[----:B------:R-:W-:Y:S01]  /*7060*/  SHF.R.S32.HI R18, RZ, 0x1f, R243 ;  /* 0x0000001fff127819 */ /* 0x000fe200000114f3 */
[----:B------:R-:W-:Y:S01]  /*7070*/  USHF.R.S32.HI UR6, URZ, 0x1f, UR15 ;  /* 0x0000001f3f067899 */ /* 0x000fe2000801140f */
[----:B-----5:R-:W-:Y:S01]  /*7080*/  IADD3 R14, R6, -UR9, RZ ;  /* 0x80000009060e7c10 */ /* 0x020fe2000fffe0ff */
[----:B------:R-:W-:Y:S01]  /*7090*/  USEL UR15, UR15, URZ, !UP1 ;  /* 0x0000003f0f0f7287 */ /* 0x000fe2000c800000 */
[----:B------:R-:W-:Y:S01]  /*70a0*/  IMAD.U32 R6, RZ, RZ, UR16 ;  /* 0x00000010ff067e24 */ /* 0x000fe2000f8e00ff */
[----:B------:R-:W-:Y:S01]  /*70b0*/  USEL UR6, UR6, URZ, !UP1 ;  /* 0x0000003f06067287 */ /* 0x000fe2000c800000 */
[----:B------:R-:W-:Y:S01]  /*70c0*/  BSSY B0, `(.L_x_597) ;  /* 0x0000026000007945 */ /* 0x000fe20003800000 */
[----:B------:R-:W-:-:S02]  /*70d0*/  ULDC.64 UR4, c[0x0][0x310] ;  /* 0x0000c40000047ab9 */ /* 0x000fc40000000a00 */
[----:B------:R-:W-:Y:S01]  /*70e0*/  UIMAD UR4, UR6, UR4, URZ ;  /* 0x00000004060472a4 */ /* 0x000fe2000f8e023f */
[----:B------:R-:W-:-:S03]  /*70f0*/  IMAD.U32 R17, RZ, RZ, UR15 ;  /* 0x0000000fff117e24 */ /* 0x000fc6000f8e00ff */
[----:B------:R-:W-:Y:S01]  /*7100*/  UIMAD UR4, UR15, UR5, UR4 ;  /* 0x000000050f0472a4 */ /* 0x000fe2000f8e0204 */
[----:B-1----:R-:W-:-:S04]  /*7110*/  SHF.R.S32.HI R4, RZ, 0x1f, R2 ;  /* 0x0000001fff047819 */ /* 0x002fc80000011402 */
[----:B------:R-:W-:-:S04]  /*7120*/  LEA.HI R4, R4, R2, RZ, 0x3 ;  /* 0x0000000204047211 */ /* 0x000fc800078f18ff */
[----:B------:R-:W-:-:S05]  /*7130*/  LOP3.LUT R0, R4, 0x1ffffff8, RZ, 0xc0, !PT ;  /* 0x1ffffff804007812 */ /* 0x000fca00078ec0ff */
[----:B------:R-:W-:-:S04]  /*7140*/  IMAD.IADD R0, R2, 0x1, -R0 ;  /* 0x0000000102007824 */ /* 0x000fc800078e0a00 */
[----:B------:R-:W-:Y:S02]  /*7150*/  IMAD.SHL.U32 R12, R0, 0x8, RZ ;  /* 0x00000008000c7824 */ /* 0x000fe400078e00ff */
[----:B------:R-:W-:-:S03]  /*7160*/  IMAD R0, R18, c[0x0][0x308], RZ ;  /* 0x0000c20012007a24 */ /* 0x000fc600078e02ff */
[----:B------:R-:W-:Y:S01]  /*7170*/  SHF.R.S32.HI R13, RZ, 0x1f, R12 ;  /* 0x0000001fff0d7819 */ /* 0x000fe2000001140c */
[C---:B------:R-:W-:Y:S01]  /*7180*/  IMAD R0, R243.reuse, c[0x0][0x30c], R0 ;  /* 0x0000c300f3007a24 */ /* 0x040fe200078e0200 */
[C---:B------:R-:W-:Y:S02]  /*7190*/  IADD3 R15, R12.reuse, 0x40, RZ ;  /* 0x000000400c0f7810 */ /* 0x040fe40007ffe0ff */
[----:B------:R-:W-:Y:S01]  /*71a0*/  IADD3 R16, R12, 0x80, RZ ;  /* 0x000000800c107810 */ /* 0x000fe20007ffe0ff */
[----:B------:R-:W-:-:S04]  /*71b0*/  IMAD.WIDE.U32 R2, R243, c[0x0][0x308], R12 ;  /* 0x0000c200f3027a25 */ /* 0x000fc800078e000c */
[----:B------:R-:W-:Y:S01]  /*71c0*/  IMAD.IADD R3, R3, 0x1, R0 ;  /* 0x0000000103037824 */ /* 0x000fe200078e0200 */
[----:B------:R-:W-:-:S03]  /*71d0*/  SHF.R.S32.HI R0, RZ, 0x3, R4 ;  /* 0x00000003ff007819 */ /* 0x000fc60000011404 */
[----:B------:R-:W-:Y:S01]  /*71e0*/  IMAD.WIDE.U32 R10, R17, c[0x0][0x310], R2 ;  /* 0x0000c400110a7a25 */ /* 0x000fe200078e0002 */
[C---:B------:R-:W-:Y:S02]  /*71f0*/  ISETP.GE.AND P4, PT, R0.reuse, R14, PT ;  /* 0x0000000e0000720c */ /* 0x040fe40003f86270 */
[C---:B------:R-:W-:Y:S02]  /*7200*/  IADD3 R4, P0, R0.reuse, UR10, RZ ;  /* 0x0000000a00047c10 */ /* 0x040fe4000ff1e0ff */
[----:B------:R-:W-:Y:S02]  /*7210*/  IADD3 R3, R11, UR4, RZ ;  /* 0x000000040b037c10 */ /* 0x000fe4000fffe0ff */
[----:B------:R-:W-:-:S05]  /*7220*/  LEA.HI.X.SX32 R5, R0, UR11, 0x1, P0 ;  /* 0x0000000b00057c11 */ /* 0x000fca00080f0eff */
[----:B------:R-:W-:Y:S02]  /*7230*/  IMAD.WIDE R6, R6, 0x40, R4 ;  /* 0x0000004006067825 */ /* 0x000fe400078e0204 */
        /* <DEDUP_REMOVED lines=14> */
.L_x_598:
[----:B------:R-:W-:Y:S05]  /*7320*/  BSYNC B0 ;  /* 0x0000000000007941 */ /* 0x000fea0003800000 */
.L_x_597:
        /* <DEDUP_REMOVED lines=19> */
.L_x_600:
[----:B------:R-:W-:Y:S05]  /*7460*/  BSYNC B0 ;  /* 0x0000000000007941 */ /* 0x000fea0003800000 */
.L_x_599:
[----:B------:R-:W-:Y:S01]  /*7470*/  IMAD R0, R18, c[0x0][0x338], RZ ;  /* 0x0000ce0012007a24 */ /* 0x000fe200078e02ff */
[----:B------:R-:W-:Y:S01]  /*7480*/  ULDC.64 UR4, c[0x0][0x340] ;  /* 0x0000d00000047ab9 */ /* 0x000fe20000000a00 */
[C---:B-1----:R-:W-:Y:S01]  /*7490*/  IMAD.WIDE.U32 R2, R243.reuse, c[0x0][0x338], R12 ;  /* 0x0000ce00f3027a25 */ /* 0x042fe200078e000c */
        /* <DEDUP_REMOVED lines=21> */
.L_x_602:
[----:B------:R-:W-:Y:S05]  /*75f0*/  BSYNC B0 ;  /* 0x0000000000007941 */ /* 0x000fea0003800000 */
.L_x_601:
        /* <DEDUP_REMOVED lines=18> */
.L_x_603:
        /* <DEDUP_REMOVED lines=14> */
.L_x_1397:


//--------------------- .text._ZN7cutlass13device_kernelIN5flash19enable_sm80_to_sm89INS1_16FlashAttnBwdSm80INS1_25CollectiveMainloopBwdSm80ILi1ELi1EN4cute5tupleIJNS5_1CILi64EEES8_NS7_ILi192EEEEEENS_6half_tEfNS_4arch4Sm80ELb1ELb0ELb0ELb1ELb0ELb0ELb0ELb0ELi2ELi2ELi2ELi2ELb1EEENS1_24CollectiveEpilogueBwdGQAISA_fSD_Li256ELb1ELb0EEENS1_25SingleTileBwdLPTSchedulerILb1ELi64ELb0EEEEEEEEEvNT_6ParamsE --------------------------
	.section	.text._ZN7cutlass13device_kernelIN5flash19enable_sm80_to_sm89INS1_16FlashAttnBwdSm80INS1_25CollectiveMainloopBwdSm80ILi1ELi1EN4cute5tupleIJNS5_1CILi64EEES8_NS7_ILi192EEEEEENS_6half_tEfNS_4arch4Sm80ELb1ELb0ELb0ELb1ELb0ELb0ELb0ELb0ELi2ELi2ELi2ELi2ELb1EEENS1_24CollectiveEpilogueBwdGQAISA_fSD_Li256ELb1ELb0EEENS1_25SingleTileBwdLPTSchedulerILb1ELi64ELb0EEEEEEEEEvNT_6ParamsE,"ax",@progbits
	.sectioninfo	@"SHI_REGISTERS=255"
	.align	128
.text._ZN7cutlass13device_kernelIN5flash19enable_sm80_to_sm89INS1_16FlashAttnBwdSm80INS1_25CollectiveMainloopBwdSm80ILi1ELi1EN4cute5tupleIJNS5_1CILi64EEES8_NS7_ILi192EEEEEENS_6half_tEfNS_4arch4Sm80ELb1ELb0ELb0ELb1ELb0ELb0ELb0ELb0ELi2ELi2ELi2ELi2ELb1EEENS1_24CollectiveEpilogueBwdGQAISA_fSD_Li256ELb1ELb0EEENS1_25SingleTileBwdLPTSchedulerILb1ELi64ELb0EEEEEEEEEvNT_6ParamsE:
        .type           _ZN7cutlass13device_kernelIN5flash19enable_sm80_to_sm89INS1_16FlashAttnBwdSm80INS1_25CollectiveMainloopBwdSm80ILi1ELi1EN4cute5tupleIJNS5_1CILi64EEES8_NS7_ILi192EEEEEENS_6half_tEfNS_4arch4Sm80ELb1ELb0ELb0ELb1ELb0ELb0ELb0ELb0ELi2ELi2ELi2ELi2ELb1EEENS1_24CollectiveEpilogueBwdGQAISA_fSD_Li256ELb1ELb0EEENS1_25SingleTileBwdLPTSchedulerILb1ELi64ELb0EEEEEEEEEvNT_6ParamsE,@function
        .size           _ZN7cutlass13device_kernelIN5flash19enable_sm80_to_sm89INS1_16FlashAttnBwdSm80INS1_25CollectiveMainloopBwdSm80ILi1ELi1EN4cute5tupleIJNS5_1CILi64EEES8_NS7_ILi192EEEEEENS_6half_tEfNS_4arch4Sm80ELb1ELb0ELb0ELb1ELb0ELb0ELb0ELb0ELi2ELi2ELi2ELi2ELb1EEENS1_24CollectiveEpilogueBwdGQAISA_fSD_Li256ELb1ELb0EEENS1_25SingleTileBwdLPTSchedulerILb1ELi64ELb0EEEEEEEEEvNT_6ParamsE,(.L_x_1398 - _ZN7cutlass13device_kernelIN5flash19enable_sm80_to_sm89INS1_16FlashAttnBwdSm80INS1_25CollectiveMainloopBwdSm80ILi1ELi1EN4cute5tupleIJNS5_1CILi64EEES8_NS7_ILi192EEEEEENS_6half_tEfNS_4arch4Sm80ELb1ELb0ELb0ELb1ELb0ELb0ELb0ELb0ELi2ELi2ELi2ELi2ELb1EEENS1_24CollectiveEpilogueBwdGQAISA_fSD_Li256ELb1ELb0EEENS1_25SingleTileBwdLPTSchedulerILb1ELi64ELb0EEEEEEEEEvNT_6ParamsE)
        .other          _ZN7cutlass13device_kernelIN5flash19enable_sm80_to_sm89INS1_16FlashAttnBwdSm80INS1_25CollectiveMainloopBwdSm80ILi1ELi1EN4cute5tupleIJNS5_1CILi64EEES8_NS7_ILi192EEEEEENS_6half_tEfNS_4arch4Sm80ELb1ELb0ELb0ELb1ELb0ELb0ELb0ELb0ELi2ELi2ELi2ELi2ELb1EEENS1_24CollectiveEpilogueBwdGQAISA_fSD_Li256ELb1ELb0EEENS1_25SingleTileBwdLPTSchedulerILb1ELi64ELb0EEEEEEEEEvNT_6ParamsE,@"STO_CUDA_ENTRY STV_DEFAULT"
_ZN7cutlass13device_kernelIN5flash19enable_sm80_to_sm89INS1_16FlashAttnBwdSm80INS1_25CollectiveMainloopBwdSm80ILi1ELi1EN4cute5tupleIJNS5_1CILi64EEES8_NS7_ILi192EEEEEENS_6half_tEfNS_4arch4Sm80ELb1ELb0ELb0ELb1ELb0ELb0ELb0ELb0ELi2ELi2ELi2ELi2ELb1EEENS1_24CollectiveEpilogueBwdGQAISA_fSD_Li256ELb1ELb0EEENS1_25SingleTileBwdLPTSchedulerILb1ELi64ELb0EEEEEEEEEvNT_6ParamsE:
        /* <DEDUP_REMOVED lines=31> */
.L_x_605:
        /* <DEDUP_REMOVED lines=8> */
.L_x_606:
        /* <DEDUP_REMOVED lines=8> */
[----:B------:R-:W-:Y:S02]  /*02f0*/  UMOV UR7, UR5 ;  /* 0x0000000500077c82 */ /* 0x000fe40008000000 */
        /* <DEDUP_REMOVED lines=12> */
.L_x_607:
        /* <DEDUP_REMOVED lines=14> */
.L_x_609:
[----:B------:R-:W-:Y:S02]  /*04a0*/  ULDC UR5, c[0x0][0x3dc] ;  /* 0x0000f70000057ab9 */ /* 0x000fe40000000800 */
.L_x_608:
[----:B------:R-:W-:-:S04]  /*04b0*/  UIADD3 UR5, UR5, 0x3f, URZ ;  /* 0x0000003f05057890 */ /* 0x000fc8000fffe03f */
[----:B------:R-:W-:-:S04]  /*04c0*/  USHF.R.S32.HI UR4, URZ, 0x1f, UR5 ;  /* 0x0000001f3f047899 */ /* 0x000fc80008011405 */
[----:B------:R-:W-:-:S04]  /*04d0*/  ULEA.HI UR4, UR4, UR5, URZ, 0x6 ;  /* 0x0000000504047291 */ /* 0x000fc8000f8f303f */
[----:B------:R-:W-:-:S04]  /*04e0*/  USHF.R.S32.HI UR4, URZ, 0x6, UR4 ;  /* 0x000000063f047899 */ /* 0x000fc80008011404 */
[----:B------:R-:W-:-:S04]  /*04f0*/  UISETP.GE.AND UP0, UPT, UR13, UR4, UPT ;  /* 0x000000040d00728c */ /* 0x000fc8000bf06270 */
[----:B------:R-:W-:-:S06]  /*0500*/  USEL UR7, UR7, 0xffffffff, !UP0 ;  /* 0xffffffff07077887 */ /* 0x000fcc000c000000 */
[----:B------:R-:W-:-:S05]  /*0510*/  MOV R0, UR7 ;  /* 0x0000000700007c02 */ /* 0x000fca0008000f00 */
[----:B------:R1:W-:Y:S01]  /*0520*/  STL [R1], R0 ;  /* 0x0000000001007387 */ /* 0x0003e20000100800 */
[----:B------:R-:W-:Y:S05]  /*0530*/  BRA `(.L_x_610) ;  /* 0x000004a000007947 */ /* 0x000fea0003800000 */
.L_x_604:
        /* <DEDUP_REMOVED lines=22> */
.L_x_611:
        /* <DEDUP_REMOVED lines=8> */
.L_x_612:
        /* <DEDUP_REMOVED lines=21> */
.L_x_613:
        /* <DEDUP_REMOVED lines=14> */
.L_x_615:
[----:B------:R-:W-:Y:S02]  /*0950*/  ULDC UR5, c[0x0][0x3dc] ;  /* 0x0000f70000057ab9 */ /* 0x000fe40000000800 */
.L_x_614:
[----:B------:R-:W-:-:S04]  /*0960*/  UIADD3 UR5, UR5, 0x3f, URZ ;  /* 0x0000003f05057890 */ /* 0x000fc8000fffe03f */
[----:B------:R-:W-:-:S04]  /*0970*/  USHF.R.S32.HI UR4, URZ, 0x1f, UR5 ;  /* 0x0000001f3f047899 */ /* 0x000fc80008011405 */
[----:B------:R-:W-:-:S04]  /*0980*/  ULEA.HI UR4, UR4, UR5, URZ, 0x6 ;  /* 0x0000000504047291 */ /* 0x000fc8000f8f303f */
[----:B------:R-:W-:-:S04]  /*0990*/  USHF.R.S32.HI UR4, URZ, 0x6, UR4 ;  /* 0x000000063f047899 */ /* 0x000fc80008011404 */
[----:B------:R-:W-:-:S04]  /*09a0*/  UISETP.GE.AND UP0, UPT, UR13, UR4, UPT ;  /* 0x000000040d00728c */ /* 0x000fc8000bf06270 */
[----:B------:R-:W-:-:S06]  /*09b0*/  USEL UR7, UR7, 0xffffffff, !UP0 ;  /* 0xffffffff07077887 */ /* 0x000fcc000c000000 */
[----:B------:R-:W-:-:S05]  /*09c0*/  MOV R0, UR7 ;  /* 0x0000000700007c02 */ /* 0x000fca0008000f00 */
[----:B------:R1:W-:Y:S02]  /*09d0*/  STL [R1], R0 ;  /* 0x0000000001007387 */ /* 0x0003e40000100800 */
.L_x_610:
[----:B------:R-:W2:Y:S02]  /*09e0*/  LDL R23, [R1] ;  /* 0x0000000001177983 */ /* 0x000ea40000100800 */
[----:B--2---:R-:W-:-:S13]  /*09f0*/  ISETP.GE.AND P0, PT, R23, RZ, PT ;  /* 0x000000ff1700720c */ /* 0x004fda0003f06270 */
[----:B------:R-:W-:Y:S05]  /*0a00*/  @!P0 EXIT ;  /* 0x000000000000894d */ /* 0x000fea0003800000 */
[----:B------:R-:W-:Y:S01]  /*0a10*/  ISETP.NE.U32.AND P1, PT, RZ, c[0x0][0x2d8], PT ;  /* 0x0000b600ff007a0c */ /* 0x000fe20003f25070 */
[----:B------:R-:W-:Y:S01]  /*0a20*/  IMAD.MOV.U32 R13, RZ, RZ, 0x4 ;  /* 0x00000004ff0d7424 */ /* 0x000fe200078e00ff */
[----:B------:R-:W-:Y:S02]  /*0a30*/  ISETP.NE.U32.AND P3, PT, RZ, c[0x0][0x2c8], PT ;  /* 0x0000b200ff007a0c */ /* 0x000fe40003f65070 */
[----:B------:R-:W-:Y:S01]  /*0a40*/  ISETP.NE.AND.EX P1, PT, RZ, c[0x0][0x2dc], PT, P1 ;  /* 0x0000b700ff007a0c */ /* 0x000fe20003f25310 */
[----:B------:R-:W-:Y:S01]  /*0a50*/  IMAD.WIDE R4, R23, R13, c[0x0][0x2c8] ;  /* 0x0000b20017047625 */ /* 0x000fe200078e020d */
[----:B------:R-:W-:Y:S02]  /*0a60*/  ISETP.NE.AND.EX P3, PT, RZ, c[0x0][0x2cc], PT, P3 ;  /* 0x0000b300ff007a0c */ /* 0x000fe40003f65330 */
[----:B------:R-:W-:-:S04]  /*0a70*/  ISETP.NE.U32.AND P0, PT, RZ, c[0x0][0x2d0], PT ;  /* 0x0000b400ff007a0c */ /* 0x000fc80003f05070 */
[----:B------:R-:W-:-:S05]  /*0a80*/  ISETP.NE.AND.EX P0, PT, RZ, c[0x0][0x2d4], PT, P0 ;  /* 0x0000b500ff007a0c */ /* 0x000fca0003f05300 */
[CC--:B------:R-:W-:Y:S02]  /*0a90*/  @P1 IMAD.WIDE R2, R23.reuse, R13.reuse, c[0x0][0x2d8] ;  /* 0x0000b60017021625 */ /* 0x0c0fe400078e020d */
[----:B-1----:R-:W2:Y:S04]  /*0aa0*/  @P3 LDG.E R0, [R4.64] ;  /* 0x0000000e04003981 */ /* 0x002ea8000c1e1900 */
[----:B------:R1:W3:Y:S04]  /*0ab0*/  @P1 LDG.E R8, [R2.64] ;  /* 0x0000000e02081981 */ /* 0x0002e8000c1e1900 */
[----:B------:R-:W4:Y:S01]  /*0ac0*/  @P3 LDG.E R7, [R4.64] ;  /* 0x0000000e04073981 */ /* 0x000f22000c1e1900 */
[----:B-1----:R-:W-:-:S05]  /*0ad0*/  IMAD.WIDE R2, R23, R13, c[0x0][0x2d0] ;  /* 0x0000b40017027625 */ /* 0x002fca00078e020d */
[----:B------:R-:W5:Y:S01]  /*0ae0*/  @P0 LDG.E R6, [R2.64] ;  /* 0x0000000e02060981 */ /* 0x000f62000c1e1900 */
[----:B------:R-:W-:Y:S01]  /*0af0*/  ULDC UR11, c[0x0][0x168] ;  /* 0x00005a00000b7ab9 */ /* 0x000fe20000000800 */
[----:B------:R-:W-:Y:S01]  /*0b00*/  CS2R R10, SRZ ;  /* 0x00000000000a7805 */ /* 0x000fe2000001ff00 */
[----:B------:R-:W-:Y:S01]  /*0b10*/  ULDC UR10, c[0x0][0x198] ;  /* 0x00006600000a7ab9 */ /* 0x000fe20000000800 */
[----:B------:R-:W-:Y:S02]  /*0b20*/  IMAD.MOV.U32 R12, RZ, RZ, RZ ;  /* 0x000000ffff0c7224 */ /* 0x000fe400078e00ff */
        /* <DEDUP_REMOVED lines=17> */
.L_x_616:
[----:B------:R-:W-:-:S04]  /*0c40*/  ISETP.NE.U32.AND P1, PT, RZ, c[0x0][0x2e0], PT ;  /* 0x0000b800ff007a0c */ /* 0x000fc80003f25070 */
[----:B------:R-:W-:-:S13]  /*0c50*/  ISETP.NE.AND.EX P1, PT, RZ, c[0x0][0x2e4], PT, P1 ;  /* 0x0000b900ff007a0c */ /* 0x000fda0003f25310 */
[----:B------:R-:W-:Y:S05]  /*0c60*/  @!P1 BRA `(.L_x_617) ;  /* 0x0000004000009947 */ /* 0x000fea0003800000 */
[----:B------:R-:W-:-:S05]  /*0c70*/  IMAD.WIDE R2, R23, R13, c[0x0][0x2e0] ;  /* 0x0000b80017027625 */ /* 0x000fca00078e020d */
[----:B------:R-:W2:Y:S02]  /*0c80*/  LDG.E R0, [R2.64] ;  /* 0x0000000e02007981 */ /* 0x000ea4000c1e1900 */
[----:B--2---:R1:W2:Y:S02]  /*0c90*/  R2UR UR10, R0 ;  /* 0x00000000000a73c2 */ /* 0x0042a400000e0000 */
[----:B-12---:R-:W-:Y:S05]  /*0ca0*/  BRA `(.L_x_618) ;  /* 0x0000006000007947 */ /* 0x006fea0003800000 */
.L_x_617:
[----:B------:R-:W-:Y:S05]  /*0cb0*/  @!P0 BRA `(.L_x_618) ;  /* 0x0000005000008947 */ /* 0x000fea0003800000 */
[----:B------:R1:W2:Y:S04]  /*0cc0*/  LDG.E R0, [R2.64] ;  /* 0x0000000e02007981 */ /* 0x0002a8000c1e1900 */
[----:B-1----:R-:W3:Y:S01]  /*0cd0*/  LDG.E R2, [R2.64+0x4] ;  /* 0x0000040e02027981 */ /* 0x002ee2000c1e1900 */
[----:B--2---:R-:W1:Y:S08]  /*0ce0*/  R2UR UR10, R0 ;  /* 0x00000000000a73c2 */ /* 0x004e7000000e0000 */
[----:B---3--:R-:W1:Y:S02]  /*0cf0*/  R2UR UR4, R2 ;  /* 0x00000000020473c2 */ /* 0x008e6400000e0000 */
[----:B-1----:R-:W-:-:S06]  /*0d00*/  UIADD3 UR10, -UR10, UR4, URZ ;  /* 0x000000040a0a7290 */ /* 0x002fcc000fffe13f */
.L_x_618:
        /* <DEDUP_REMOVED lines=67> */
[----:B------:R-:W-:Y:S01]  /*1140*/  IMAD R0, R12, 0xc0, RZ ;  /* 0x000000c00c007824 */ /* 0x000fe200078e02ff */
[--C-:B------:R-:W-:Y:S01]  /*1150*/  SHF.R.S32.HI R13, RZ, 0x1f, R132.reuse ;  /* 0x0000001fff0d7819 */ /* 0x100fe20000011484 */
[----:B------:R-:W-:Y:S01]  /*1160*/  ULDC.64 UR4, c[0x0][0x248] ;  /* 0x0000920000047ab9 */ /* 0x000fe20000000a00 */
[----:B------:R-:W-:Y:S01]  /*1170*/  IADD3 R24, P1, R3, R12, RZ ;  /* 0x0000000c03187210 */ /* 0x000fe20007f3e0ff */
[----:B------:R-:W-:Y:S01]  /*1180*/  UISETP.NE.AND UP0, UPT, UR4, 0x1, UPT ;  /* 0x000000010400788c */ /* 0x000fe2000bf05270 */
[----:B------:R-:W-:Y:S01]  /*1190*/  LEA.HI R33, R13, R132, RZ, 0x3 ;  /* 0x000000840d217211 */ /* 0x000fe200078f18ff */
[----:B------:R-:W-:Y:S01]  /*11a0*/  UIMAD.WIDE.U32 UR20, UR12, UR5, URZ ;  /* 0x000000050c1472a5 */ /* 0x000fe2000f8e003f */
[----:B------:R-:W-:Y:S01]  /*11b0*/  LEA.HI.X.SX32 R25, R3, R2, 0x1, P1 ;  /* 0x0000000203197211 */ /* 0x000fe200008f0eff */
[----:B------:R-:W-:Y:S01]  /*11c0*/  ULDC UR4, c[0x0][0x250] ;  /* 0x0000940000047ab9 */ /* 0x000fe20000000800 */
[----:B------:R-:W-:Y:S01]  /*11d0*/  SHF.R.S32.HI R2, RZ, 0x1f, R132 ;  /* 0x0000001fff027819 */ /* 0x000fe20000011484 */
[----:B------:R-:W-:Y:S01]  /*11e0*/  UMOV UR18, UR12 ;  /* 0x0000000c00127c82 */ /* 0x000fe20008000000 */
[CC--:B------:R-:W-:Y:S01]  /*11f0*/  IADD3 R28, P1, R0.reuse, R132.reuse, RZ ;  /* 0x00000084001c7210 */ /* 0x0c0fe20007f3e0ff */
[----:B------:R-:W-:Y:S01]  /*1200*/  ULDC.64 UR6, c[0x0][0x1e0] ;  /* 0x0000780000067ab9 */ /* 0x000fe20000000a00 */
[C---:B------:R-:W-:Y:S01]  /*1210*/  LEA.HI R36, R13.reuse, R132, RZ, 0x5 ;  /* 0x000000840d247211 */ /* 0x040fe200078f28ff */
[----:B------:R-:W-:Y:S01]  /*1220*/  USHF.R.S32.HI UR19, URZ, 0x1f, UR17 ;  /* 0x0000001f3f137899 */ /* 0x000fe20008011411 */
[----:B------:R-:W-:Y:S01]  /*1230*/  LEA.HI.X.SX32 R29, R0, R2, 0x1, P1 ;  /* 0x00000002001d7211 */ /* 0x000fe200008f0eff */
[----:B------:R-:W-:Y:S01]  /*1240*/  @UP0 UMOV UR5, UR21 ;  /* 0x0000001500050c82 */ /* 0x000fe20008000000 */
[----:B------:R-:W-:Y:S01]  /*1250*/  SHF.R.S32.HI R242, RZ, 0x3, R33 ;  /* 0x00000003fff27819 */ /* 0x000fe20000011421 */
[----:B------:R-:W-:Y:S01]  /*1260*/  @UP0 USHF.R.U32.HI UR18, URZ, UR4, UR5 ;  /* 0x000000043f120299 */ /* 0x000fe20008011605 */
[----:B------:R-:W-:Y:S01]  /*1270*/  SHF.R.S32.HI R2, RZ, 0x5, R36 ;  /* 0x00000005ff027819 */ /* 0x000fe20000011424 */
[----:B------:R-:W-:Y:S01]  /*1280*/  IMAD.MOV.U32 R220, RZ, RZ, 0x20 ;  /* 0x00000020ffdc7424 */ /* 0x000fe200078e00ff */
[----:B------:R-:W-:Y:S01]  /*1290*/  LEA.HI R35, R13, R132, RZ, 0x4 ;  /* 0x000000840d237211 */ /* 0x000fe200078f20ff */
[----:B------:R-:W-:Y:S01]  /*12a0*/  USHF.R.S32.HI UR16, URZ, 0x1f, UR18 ;  /* 0x0000001f3f107899 */ /* 0x000fe20008011412 */
[----:B------:R-:W-:Y:S01]  /*12b0*/  SHF.R.S32.HI R5, RZ, 0x1f, R242 ;  /* 0x0000001fff057819 */ /* 0x000fe200000114f2 */
[----:B------:R-:W-:Y:S01]  /*12c0*/  IMAD.U32 R14, RZ, RZ, UR18 ;  /* 0x00000012ff0e7e24 */ /* 0x000fe2000f8e00ff */
[----:B------:R-:W-:Y:S01]  /*12d0*/  IADD3 R3, P2, R242, R8, RZ ;  /* 0x00000008f2037210 */ /* 0x000fe20007f5e0ff */
[----:B------:R-:W-:Y:S01]  /*12e0*/  UIMAD UR6, UR16, UR6, URZ ;  /* 0x00000006100672a4 */ /* 0x000fe2000f8e023f */
[----:B------:R-:W-:Y:S01]  /*12f0*/  LEA.HI R0, R36, R2, RZ, 0x1 ;  /* 0x0000000224007211 */ /* 0x000fe200078f08ff */
[----:B------:R-:W-:Y:S01]  /*1300*/  ULDC.64 UR4, c[0x0][0x1b0] ;  /* 0x00006c0000047ab9 */ /* 0x000fe20000000a00 */
[----:B------:R-:W-:Y:S01]  /*1310*/  SHF.R.S32.HI R8, RZ, 0x4, R35 ;  /* 0x00000004ff087819 */ /* 0x000fe20000011423 */
[----:B------:R-:W-:Y:S01]  /*1320*/  IMAD.X R7, R5, 0x1, R9, P2 ;  /* 0x0000000105077824 */ /* 0x000fe200010e0609 */
[----:B------:R-:W-:Y:S01]  /*1330*/  LEA.HI R22, R13, R132, RZ, 0x2 ;  /* 0x000000840d167211 */ /* 0x000fe200078f10ff */
[----:B------:R-:W-:Y:S01]  /*1340*/  UIMAD UR6, UR18, UR7, UR6 ;  /* 0x00000007120672a4 */ /* 0x000fe2000f8e0206 */
[----:B------:R-:W-:Y:S01]  /*1350*/  LOP3.LUT R0, R0, 0xfffffffe, RZ, 0xc0, !PT ;  /* 0xfffffffe00007812 */ /* 0x000fe200078ec0ff */
[----:B------:R-:W-:Y:S01]  /*1360*/  UIMAD UR4, UR16, UR4, URZ ;  /* 0x00000004100472a4 */ /* 0x000fe2000f8e023f */
[----:B------:R-:W-:Y:S01]  /*1370*/  LEA.HI R9, R35, R8, RZ, 0x1 ;  /* 0x0000000823097211 */ /* 0x000fe200078f08ff */
[----:B------:R-:W-:Y:S01]  /*1380*/  USHF.R.S32.HI UR16, URZ, 0x1f, UR12 ;  /* 0x0000001f3f107899 */ /* 0x000fe2000801140c */
[----:B------:R-:W-:Y:S01]  /*1390*/  SHF.R.S32.HI R18, RZ, 0x2, R22 ;  /* 0x00000002ff127819 */ /* 0x000fe20000011416 */
[----:B------:R-:W-:Y:S01]  /*13a0*/  IMAD.IADD R229, R2, 0x1, -R0 ;  /* 0x0000000102e57824 */ /* 0x000fe200078e0a00 */
[----:B------:R-:W-:Y:S01]  /*13b0*/  SHF.R.S32.HI R6, RZ, 0x1f, R22 ;  /* 0x0000001fff067819 */ /* 0x000fe20000011416 */
[----:B------:R-:W-:Y:S01]  /*13c0*/  UIMAD UR4, UR18, UR5, UR4 ;  /* 0x00000005120472a4 */ /* 0x000fe2000f8e0204 */
[----:B------:R-:W-:Y:S01]  /*13d0*/  LOP3.LUT R2, R9, 0xfffffffe, RZ, 0xc0, !PT ;  /* 0xfffffffe09027812 */ /* 0x000fe200078ec0ff */
[----:B------:R-:W-:Y:S01]  /*13e0*/  IMAD.SHL.U32 R32, R229, 0x400, RZ ;  /* 0x00000400e5207824 */ /* 0x000fe200078e00ff */
[----:B------:R-:W-:Y:S01]  /*13f0*/  LEA.HI R0, R6, R18, RZ, 0x3 ;  /* 0x0000001206007211 */ /* 0x000fe200078f18ff */
[C---:B------:R-:W-:Y:S01]  /*1400*/  IMAD.SHL.U32 R6, R242.reuse, 0x40, RZ ;  /* 0x00000040f2067824 */ /* 0x040fe200078e00ff */
[----:B------:R-:W-:Y:S01]  /*1410*/  IADD3 R4, P1, R242, R10, RZ ;  /* 0x0000000af2047210 */ /* 0x000fe20007f3e0ff */
[----:B------:R-:W-:Y:S01]  /*1420*/  IMAD.IADD R26, R8, 0x1, -R2 ;  /* 0x00000001081a7824 */ /* 0x000fe200078e0a02 */
[----:B------:R-:W-:Y:S01]  /*1430*/  LOP3.LUT R0, R0, 0xfffffff8, RZ, 0xc0, !PT ;  /* 0xfffffff800007812 */ /* 0x000fe200078ec0ff */
[----:B------:R-:W-:Y:S01]  /*1440*/  IMAD.U32 R2, RZ, RZ, UR13 ;  /* 0x0000000dff027e24 */ /* 0x000fe2000f8e00ff */
[----:B------:R-:W-:Y:S01]  /*1450*/  LOP3.LUT R8, R33, 0xfffffff8, RZ, 0xc0, !PT ;  /* 0xfffffff821087812 */ /* 0x000fe200078ec0ff */
[----:B------:R-:W-:Y:S01]  /*1460*/  IMAD.X R5, R5, 0x1, R11, P1 ;  /* 0x0000000105057824 */ /* 0x000fe200008e060b */
[----:B------:R-:W-:Y:S01]  /*1470*/  SHF.R.S32.HI R19, RZ, 0x1f, R23 ;  /* 0x0000001fff137819 */ /* 0x000fe20000011417 */
[----:B------:R-:W-:Y:S01]  /*1480*/  IMAD.IADD R18, R18, 0x1, -R0 ;  /* 0x0000000112127824 */ /* 0x000fe200078e0a00 */
[----:B------:R-:W-:Y:S01]  /*1490*/  LEA.HI R0, R13, R132, RZ, 0x6 ;  /* 0x000000840d007211 */ /* 0x000fe200078f30ff */
[----:B------:R-:W-:Y:S01]  /*14a0*/  IMAD.IADD R20, R132, 0x1, -R8 ;  /* 0x0000000184147824 */ /* 0x000fe200078e0a08 */
[----:B------:R-:W-:Y:S01]  /*14b0*/  UIADD3 UR18, -UR8, UR10, URZ ;  /* 0x0000000a08127290 */ /* 0x000fe2000fffe13f */
[----:B------:R-:W-:Y:S01]  /*14c0*/  IMAD.WIDE R12, R2, 0x40, R4 ;  /* 0x00000040020c7825 */ /* 0x000fe200078e0204 */
[----:B------:R-:W-:Y:S01]  /*14d0*/  SHF.R.S32.HI R21, RZ, 0x6, R0 ;  /* 0x00000006ff157819 */ /* 0x000fe20000011400 */
[----:B------:R-:W-:Y:S01]  /*14e0*/  CS2R R130, SRZ ;  /* 0x0000000000827805 */ /* 0x000fe2000001ff00 */
[----:B------:R-:W-:Y:S01]  /*14f0*/  LOP3.LUT R0, R6, 0x1c0, RZ, 0xc0, !PT ;  /* 0x000001c006007812 */ /* 0x000fe200078ec0ff */
[----:B------:R-:W-:Y:S01]  /*1500*/  IMAD.SHL.U32 R16, R20, 0x8, RZ ;  /* 0x0000000814107824 */ /* 0x000fe200078e00ff */
[----:B------:R-:W-:Y:S01]  /*1510*/  LOP3.LUT P2, RZ, R18, 0x4, RZ, 0xc0, !PT ;  /* 0x0000000412ff7812 */ /* 0x000fe2000784c0ff */
[----:B------:R-:W-:Y:S01]  /*1520*/  IMAD.SHL.U32 R34, R21, 0x200, RZ ;  /* 0x0000020015227824 */ /* 0x000fe200078e00ff */
[----:B------:R-:W-:Y:S01]  /*1530*/  CS2R R128, SRZ ;  /* 0x0000000000807805 */ /* 0x000fe2000001ff00 */
[----:B------:R-:W-:Y:S01]  /*1540*/  IMAD R2, R7, c[0x0][0x178], RZ ;  /* 0x00005e0007027a24 */ /* 0x000fe200078e02ff */
[----:B------:R-:W-:Y:S01]  /*1550*/  LOP3.LUT R6, R0, 0x38, R16, 0xf8, !PT ;  /* 0x0000003800067812 */ /* 0x000fe200078ef810 */
[----:B------:R-:W-:Y:S01]  /*1560*/  IMAD.MOV.U32 R222, RZ, RZ, 0x40 ;  /* 0x00000040ffde7424 */ /* 0x000fe200078e00ff */
[----:B------:R-:W-:Y:S01]  /*1570*/  SHF.R.U32.HI R0, RZ, 0x3, R0 ;  /* 0x00000003ff007819 */ /* 0x000fe20000011600 */
[----:B------:R-:W-:Y:S01]  /*1580*/  IMAD R8, R3, c[0x0][0x17c], R2 ;  /* 0x00005f0003087a24 */ /* 0x000fe200078e0202 */
[----:B------:R-:W-:Y:S01]  /*1590*/  SHF.R.S32.HI R17, RZ, 0x1f, R16 ;  /* 0x0000001fff117819 */ /* 0x000fe20000011410 */
[----:B------:R-:W-:Y:S01]  /*15a0*/  IMAD.SHL.U32 R229, R229, 0x10, RZ ;  /* 0x00000010e5e57824 */ /* 0x000fe200078e00ff */
[----:B------:R-:W-:Y:S01]  /*15b0*/  LOP3.LUT R228, R34, R6, R0, 0xf6, !PT ;  /* 0x0000000622e47212 */ /* 0x000fe200078ef600 */
[----:B------:R-:W-:Y:S01]  /*15c0*/  IMAD R0, R7, c[0x0][0x208], RZ ;  /* 0x0000820007007a24 */ /* 0x000fe200078e02ff */
[C---:B------:R-:W-:Y:S01]  /*15d0*/  IADD3 R30, R16.reuse, 0x40, RZ ;  /* 0x00000040101e7810 */ /* 0x040fe20007ffe0ff */
[C---:B------:R-:W-:Y:S01]  /*15e0*/  IMAD.WIDE.U32 R4, R3.reuse, c[0x0][0x178], R16 ;  /* 0x00005e0003047a25 */ /* 0x040fe200078e0010 */
[C---:B------:R-:W-:Y:S01]  /*15f0*/  IADD3 R27, R16.reuse, 0x80, RZ ;  /* 0x00000080101b7810 */ /* 0x040fe20007ffe0ff */
[----:B------:R-:W-:Y:S01]  /*1600*/  CS2R R126, SRZ ;  /* 0x00000000007e7805 */ /* 0x000fe2000001ff00 */
[----:B------:R-:W-:Y:S01]  /*1610*/  ISETP.GE.AND P6, PT, R16, c[0x0][0x1cc], PT ;  /* 0x0000730010007a0c */ /* 0x000fe20003fc6270 */
[----:B------:R-:W-:Y:S01]  /*1620*/  IMAD R6, R3, c[0x0][0x20c], R0 ;  /* 0x0000830003067a24 */ /* 0x000fe200078e0200 */
[----:B------:R-:W-:Y:S01]  /*1630*/  ISETP.GE.AND P5, PT, R30, c[0x0][0x1cc], PT ;  /* 0x000073001e007a0c */ /* 0x000fe20003fa6270 */
[----:B------:R-:W-:Y:S01]  /*1640*/  IMAD.SHL.U32 R0, R18, 0x40, RZ ;  /* 0x0000004012007824 */ /* 0x000fe200078e00ff */
[----:B------:R-:W-:Y:S01]  /*1650*/  CS2R R124, SRZ ;  /* 0x00000000007c7805 */ /* 0x000fe2000001ff00 */
[----:B------:R-:W-:Y:S01]  /*1660*/  IMAD.IADD R9, R5, 0x1, R8 ;  /* 0x0000000105097824 */ /* 0x000fe200078e0208 */
[----:B------:R-:W-:Y:S01]  /*1670*/  CS2R R122, SRZ ;  /* 0x00000000007a7805 */ /* 0x000fe2000001ff00 */
[----:B------:R-:W-:Y:S01]  /*1680*/  IMAD.WIDE.U32 R10, R14, c[0x0][0x1e0], R16 ;  /* 0x000078000e0a7a25 */ /* 0x000fe200078e0010 */
[----:B------:R-:W-:Y:S01]  /*1690*/  LOP3.LUT R0, R0, 0x1c0, RZ, 0xc0, !PT ;  /* 0x000001c000007812 */ /* 0x000fe200078ec0ff */
[----:B------:R-:W-:Y:S01]  /*16a0*/  CS2R R120, SRZ ;  /* 0x0000000000787805 */ /* 0x000fe2000001ff00 */
[----:B------:R-:W-:Y:S01]  /*16b0*/  CS2R R118, SRZ ;  /* 0x0000000000767805 */ /* 0x000fe2000001ff00 */
[----:B------:R-:W-:Y:S01]  /*16c0*/  IMAD.MOV.U32 R8, RZ, RZ, R4 ;  /* 0x000000ffff087224 */ /* 0x000fe200078e0004 */
[----:B------:R-:W-:Y:S01]  /*16d0*/  IADD3 R5, R11, UR6, RZ ;  /* 0x000000060b057c10 */ /* 0x000fe2000fffe0ff */
[----:B------:R-:W-:Y:S01]  /*16e0*/  IMAD.SHL.U32 R4, R21, 0x8, RZ ;  /* 0x0000000815047824 */ /* 0x000fe200078e00ff */
[----:B------:R-:W-:Y:S01]  /*16f0*/  SHF.R.U32.HI R11, RZ, 0x3, R0 ;  /* 0x00000003ff0b7819 */ /* 0x000fe20000011600 */
[--C-:B------:R-:W-:Y:S01]  /*1700*/  IMAD.WIDE.U32 R2, R3, c[0x0][0x208], R16.reuse ;  /* 0x0000820003027a25 */ /* 0x100fe200078e0010 */
[----:B------:R-:W-:Y:S01]  /*1710*/  CS2R R116, SRZ ;  /* 0x0000000000747805 */ /* 0x000fe2000001ff00 */
[----:B------:R-:W-:Y:S01]  /*1720*/  CS2R R114, SRZ ;  /* 0x0000000000727805 */ /* 0x000fe2000001ff00 */
[----:B------:R-:W-:Y:S01]  /*1730*/  LOP3.LUT R31, R4, 0x18, RZ, 0xc0, !PT ;  /* 0x00000018041f7812 */ /* 0x000fe200078ec0ff */
[----:B------:R-:W-:Y:S01]  /*1740*/  IMAD.WIDE.U32 R14, R14, c[0x0][0x1b0], R16 ;  /* 0x00006c000e0e7a25 */ /* 0x000fe200078e0010 */
[----:B------:R-:W-:Y:S01]  /*1750*/  CS2R R112, SRZ ;  /* 0x0000000000707805 */ /* 0x000fe2000001ff00 */
[----:B------:R-:W-:Y:S01]  /*1760*/  CS2R R110, SRZ ;  /* 0x00000000006e7805 */ /* 0x000fe2000001ff00 */
[----:B------:R-:W-:Y:S01]  /*1770*/  LOP3.LUT R17, R11, R0, R31, 0x1e, !PT ;  /* 0x000000000b117212 */ /* 0x000fe200078e1e1f */
[----:B------:R-:W-:Y:S01]  /*1780*/  IMAD.U32 R0, RZ, RZ, UR12 ;  /* 0x0000000cff007e24 */ /* 0x000fe2000f8e00ff */
[----:B------:R-:W-:Y:S01]  /*1790*/  CS2R R108, SRZ ;  /* 0x00000000006c7805 */ /* 0x000fe2000001ff00 */
[----:B------:R-:W-:Y:S01]  /*17a0*/  IMAD.IADD R7, R3, 0x1, R6 ;  /* 0x0000000103077824 */ /* 0x000fe200078e0206 */
[----:B------:R-:W-:Y:S01]  /*17b0*/  IADD3 R3, R15, UR4, RZ ;  /* 0x000000040f037c10 */ /* 0x000fe2000fffe0ff */
[----:B------:R-:W-:Y:S01]  /*17c0*/  IMAD.MOV.U32 R6, RZ, RZ, R2 ;  /* 0x000000ffff067224 */ /* 0x000fe200078e0002 */
[----:B------:R-:W-:Y:S01]  /*17d0*/  ULDC.64 UR4, c[0x0][0x180] ;  /* 0x0000600000047ab9 */ /* 0x000fe20000000a00 */
[----:B------:R-:W-:Y:S01]  /*17e0*/  IMAD.MOV.U32 R4, RZ, RZ, R10 ;  /* 0x000000ffff047224 */ /* 0x000fe200078e000a */
[----:B------:R-:W-:Y:S01]  /*17f0*/  UIMAD UR4, UR16, UR4, URZ ;  /* 0x00000004100472a4 */ /* 0x000fe2000f8e023f */
[----:B------:R-:W-:Y:S01]  /*1800*/  IMAD.MOV.U32 R2, RZ, RZ, R14 ;  /* 0x000000ffff027224 */ /* 0x000fe200078e000e */
[----:B------:R-:W-:Y:S01]  /*1810*/  LOP3.LUT R14, R22, 0x3ffffffc, RZ, 0xc0, !PT ;  /* 0x3ffffffc160e7812 */ /* 0x000fe200078ec0ff */
[----:B------:R-:W-:Y:S01]  /*1820*/  IMAD.U32 R10, RZ, RZ, UR12 ;  /* 0x0000000cff0a7e24 */ /* 0x000fe2000f8e00ff */
[----:B------:R-:W-:Y:S01]  /*1830*/  UIMAD UR4, UR12, UR5, UR4 ;  /* 0x000000050c0472a4 */ /* 0x000fe2000f8e0204 */
[----:B------:R-:W-:Y:S01]  /*1840*/  IMAD.WIDE.U32 R8, R0, c[0x0][0x180], R8 ;  /* 0x0000600000087a25 */ /* 0x000fe200078e0008 */
[C---:B------:R-:W-:Y:S01]  /*1850*/  SEL R0, R19.reuse, RZ, !P0 ;  /* 0x000000ff13007207 */ /* 0x040fe20004000000 */
[----:B------:R-:W-:Y:S01]  /*1860*/  CS2R R106, SRZ ;  /* 0x00000000006a7805 */ /* 0x000fe2000001ff00 */
[----:B------:R-:W-:Y:S01]  /*1870*/  SEL R19, R19, RZ, !P3 ;  /* 0x000000ff13137207 */ /* 0x000fe20005800000 */
[----:B------:R-:W-:Y:S01]  /*1880*/  IMAD.WIDE.U32 R10, R10, c[0x0][0x210], R6 ;  /* 0x000084000a0a7a25 */ /* 0x000fe200078e0006 */
[----:B------:R-:W-:Y:S01]  /*1890*/  SEL R6, R23, RZ, !P0 ;  /* 0x000000ff17067207 */ /* 0x000fe20004000000 */
[----:B------:R-:W-:Y:S01]  /*18a0*/  CS2R R104, SRZ ;  /* 0x0000000000687805 */ /* 0x000fe2000001ff00 */
[----:B------:R-:W-:Y:S01]  /*18b0*/  IADD3 R15, R9, UR4, RZ ;  /* 0x00000004090f7c10 */ /* 0x000fe2000fffe0ff */
[----:B------:R-:W-:Y:S01]  /*18c0*/  IMAD.IADD R14, R132, 0x1, -R14 ;  /* 0x00000001840e7824 */ /* 0x000fe200078e0a0e */
[----:B------:R-:W-:Y:S01]  /*18d0*/  ULDC.64 UR4, c[0x0][0x210] ;  /* 0x0000840000047ab9 */ /* 0x000fe20000000a00 */
[C---:B------:R-:W-:Y:S01]  /*18e0*/  IMAD R7, R0.reuse, c[0x0][0x1e8], RZ ;  /* 0x00007a0000077a24 */ /* 0x040fe200078e02ff */
[----:B------:R-:W-:Y:S01]  /*18f0*/  UIMAD UR4, UR16, UR4, URZ ;  /* 0x00000004100472a4 */ /* 0x000fe2000f8e023f */
[----:B------:R-:W-:Y:S01]  /*1900*/  IMAD R0, R0, c[0x0][0x1b8], RZ ;  /* 0x00006e0000007a24 */ /* 0x000fe200078e02ff */
[----:B------:R-:W-:Y:S01]  /*1910*/  SEL R23, R23, RZ, !P3 ;  /* 0x000000ff17177207 */ /* 0x000fe20005800000 */
[----:B------:R-:W-:Y:S01]  /*1920*/  IMAD R14, R14, 0x2, R32 ;  /* 0x000000020e0e7824 */ /* 0x000fe200078e0220 */
[----:B------:R-:W-:Y:S01]  /*1930*/  UIMAD UR4, UR12, UR5, UR4 ;  /* 0x000000050c0472a4 */ /* 0x000fe2000f8e0204 */
[C---:B------:R-:W-:Y:S01]  /*1940*/  IMAD R7, R6.reuse, c[0x0][0x1ec], R7 ;  /* 0x00007b0006077a24 */ /* 0x040fe200078e0207 */
[----:B------:R-:W-:Y:S01]  /*1950*/  ISETP.GE.AND P3, PT, R27, c[0x0][0x1cc], PT ;  /* 0x000073001b007a0c */ /* 0x000fe20003f66270 */
        /* <DEDUP_REMOVED lines=12> */
[----:B------:R-:W-:Y:S01]  /*1a20*/  IMAD.IADD R5, R5, 0x1, R7 ;  /* 0x0000000105057824 */ /* 0x000fe200078e0207 */
[----:B------:R-:W-:Y:S01]  /*1a30*/  CS2R R86, SRZ ;  /* 0x0000000000567805 */ /* 0x000fe2000001ff00 */
[----:B------:R-:W-:Y:S01]  /*1a40*/  IMAD R6, R13, c[0x0][0x1d8], RZ ;  /* 0x000076000d067a24 */ /* 0x000fe200078e02ff */
[----:B------:R-:W-:Y:S01]  /*1a50*/  CS2R R84, SRZ ;  /* 0x0000000000547805 */ /* 0x000fe2000001ff00 */
[----:B------:R-:W-:Y:S01]  /*1a60*/  IMAD.IADD R3, R3, 0x1, R0 ;  /* 0x0000000103037824 */ /* 0x000fe200078e0200 */
[----:B------:R-:W-:Y:S01]  /*1a70*/  CS2R R82, SRZ ;  /* 0x0000000000527805 */ /* 0x000fe2000001ff00 */
[----:B------:R-:W-:Y:S01]  /*1a80*/  IMAD.MOV.U32 R14, RZ, RZ, R8 ;  /* 0x000000ffff0e7224 */ /* 0x000fe200078e0008 */
[----:B------:R-:W-:Y:S01]  /*1a90*/  CS2R R80, SRZ ;  /* 0x0000000000507805 */ /* 0x000fe2000001ff00 */
[----:B------:R-:W-:Y:S01]  /*1aa0*/  IMAD R0, R13, c[0x0][0x1a8], RZ ;  /* 0x00006a000d007a24 */ /* 0x000fe200078e02ff */
[----:B------:R-:W-:Y:S01]  /*1ab0*/  IADD3 R13, R11, UR4, RZ ;  /* 0x000000040b0d7c10 */ /* 0x000fe2000fffe0ff */
[----:B------:R-:W-:Y:S01]  /*1ac0*/  IMAD.SHL.U32 R230, R9, 0x2, RZ ;  /* 0x0000000209e67824 */ /* 0x000fe200078e00ff */
[----:B------:R-:W-:Y:S01]  /*1ad0*/  ULDC.64 UR4, c[0x0][0x178] ;  /* 0x00005e0000047ab9 */ /* 0x000fe20000000a00 */
[C---:B------:R-:W-:Y:S01]  /*1ae0*/  IMAD R7, R12.reuse, c[0x0][0x1dc], R6 ;  /* 0x000077000c077a24 */ /* 0x040fe200078e0206 */
[----:B------:R-:W-:Y:S01]  /*1af0*/  UIMAD UR6, UR19, UR4, URZ ;  /* 0x00000004130672a4 */ /* 0x000fe2000f8e023f */
[----:B------:R-:W-:Y:S01]  /*1b00*/  IMAD.WIDE.U32 R8, R12, c[0x0][0x1d8], R4 ;  /* 0x000076000c087a25 */ /* 0x000fe200078e0004 */
[----:B------:R-:W-:Y:S01]  /*1b10*/  IADD3 R231, R230, 0x122c0, RZ ;  /* 0x000122c0e6e77810 */ /* 0x000fe20007ffe0ff */
[----:B------:R-:W-:Y:S01]  /*1b20*/  UIMAD.WIDE.U32 UR20, UR17, UR4, URZ ;  /* 0x00000004111472a5 */ /* 0x000fe2000f8e003f */
[----:B------:R-:W-:Y:S01]  /*1b30*/  CS2R R78, SRZ ;  /* 0x00000000004e7805 */ /* 0x000fe2000001ff00 */
[C---:B------:R-:W-:Y:S01]  /*1b40*/  IMAD R6, R12.reuse, c[0x0][0x1ac], R0 ;  /* 0x00006b000c067a24 */ /* 0x040fe200078e0200 */
[----:B------:R-:W-:Y:S01]  /*1b50*/  UIMAD UR5, UR17, UR5, UR6 ;  /* 0x00000005110572a4 */ /* 0x000fe2000f8e0206 */
[----:B------:R-:W-:Y:S01]  /*1b60*/  IMAD.WIDE.U32 R4, R12, c[0x0][0x1a8], R2 ;  /* 0x00006a000c047a25 */ /* 0x000fe200078e0002 */
[----:B------:R-:W-:Y:S01]  /*1b70*/  IADD3 R3, R230, 0x12280, RZ ;  /* 0x00012280e6037810 */ /* 0x000fe20007ffe0ff */
[----:B------:R-:W-:Y:S01]  /*1b80*/  ULDC.64 UR6, c[0x0][0x208] ;  /* 0x0000820000067ab9 */ /* 0x000fe20000000a00 */
[----:B------:R-:W-:Y:S01]  /*1b90*/  LEA R2, P1, R8, c[0x0][0x1c0], 0x1 ;  /* 0x0000700008027a11 */ /* 0x000fe200078208ff */
[----:B------:R-:W-:Y:S01]  /*1ba0*/  IMAD.IADD R0, R9, 0x1, R7 ;  /* 0x0000000109007824 */ /* 0x000fe200078e0207 */
[----:B------:R-:W-:Y:S01]  /*1bb0*/  @P2 IADD3 R231, R3, -0x40, RZ ;  /* 0xffffffc003e72810 */ /* 0x000fe20007ffe0ff */
[----:B------:R-:W-:Y:S01]  /*1bc0*/  IMAD.IADD R5, R5, 0x1, R6 ;  /* 0x0000000105057824 */ /* 0x000fe200078e0206 */
[----:B------:R-:W-:Y:S01]  /*1bd0*/  LEA R6, P0, R4, c[0x0][0x190], 0x1 ;  /* 0x0000640004067a11 */ /* 0x000fe200078008ff */
[----:B------:R-:W-:Y:S01]  /*1be0*/  IMAD.MOV.U32 R12, RZ, RZ, R10 ;  /* 0x000000ffff0c7224 */ /* 0x000fe200078e000a */
[----:B------:R-:W-:Y:S01]  /*1bf0*/  LEA.HI.X R3, R8, c[0x0][0x1c4], R0, 0x1, P1 ;  /* 0x0000710008037a11 */ /* 0x000fe200008f0c00 */
[----:B------:R-:W-:Y:S01]  /*1c00*/  IMAD.MOV.U32 R0, RZ, RZ, c[0x0][0x1d8] ;  /* 0x00007600ff007624 */ /* 0x000fe200078e00ff */
[----:B------:R-:W-:Y:S01]  /*1c10*/  LEA.HI.X R7, R4, c[0x0][0x194], R5, 0x1, P0 ;  /* 0x0000650004077a11 */ /* 0x000fe200000f0c05 */
[----:B------:R-:W-:Y:S01]  /*1c20*/  IMAD.MOV.U32 R5, RZ, RZ, c[0x0][0x1dc] ;  /* 0x00007700ff057624 */ /* 0x000fe200078e00ff */
[----:B------:R-:W-:Y:S01]  /*1c30*/  UIADD3 UR5, UR21, UR5, URZ ;  /* 0x0000000515057290 */ /* 0x000fe2000fffe03f */
[----:B------:R-:W-:Y:S01]  /*1c40*/  IMAD.MOV.U32 R8, RZ, RZ, c[0x0][0x1a8] ;  /* 0x00006a00ff087624 */ /* 0x000fe200078e00ff */
[C---:B------:R-:W-:Y:S01]  /*1c50*/  LEA R4, P0, R0.reuse, R2, 0x6 ;  /* 0x0000000200047211 */ /* 0x040fe200078030ff */
[----:B------:R-:W-:Y:S01]  /*1c60*/  IMAD R17, R19, c[0x0][0x188], RZ ;  /* 0x0000620013117a24 */ /* 0x000fe200078e02ff */
[----:B------:R-:W-:Y:S01]  /*1c70*/  USHF.L.U32 UR4, UR6, 0x6, URZ ;  /* 0x0000000606047899 */ /* 0x000fe2000800063f */
[C---:B------:R-:W-:Y:S01]  /*1c80*/  IMAD.WIDE.U32 R240, R23.reuse, c[0x0][0x188], R14 ;  /* 0x0000620017f07a25 */ /* 0x040fe200078e000e */
[----:B------:R-:W-:Y:S01]  /*1c90*/  LEA.HI.X R5, R0, R3, R5, 0x6, P0 ;  /* 0x0000000300057211 */ /* 0x000fe200000f3405 */
[----:B------:R-:W-:Y:S01]  /*1ca0*/  CS2R R76, SRZ ;  /* 0x00000000004c7805 */ /* 0x000fe2000001ff00 */
[C---:B------:R-:W-:Y:S01]  /*1cb0*/  LEA R10, P0, R8.reuse, R6, 0x6 ;  /* 0x00000006080a7211 */ /* 0x040fe200078030ff */
[----:B------:R-:W-:Y:S01]  /*1cc0*/  IMAD.MOV.U32 R0, RZ, RZ, c[0x0][0x1ac] ;  /* 0x00006b00ff007624 */ /* 0x000fe200078e00ff */
[----:B------:R-:W-:Y:S01]  /*1cd0*/  CS2R R74, SRZ ;  /* 0x00000000004a7805 */ /* 0x000fe2000001ff00 */
[----:B------:R-:W-:Y:S01]  /*1ce0*/  IMAD R18, R23, c[0x0][0x18c], R17 ;  /* 0x0000630017127a24 */ /* 0x000fe200078e0211 */
[----:B------:R-:W-:Y:S01]  /*1cf0*/  CS2R R72, SRZ ;  /* 0x0000000000487805 */ /* 0x000fe2000001ff00 */
[----:B------:R-:W-:Y:S01]  /*1d00*/  IMAD.U32 R9, RZ, RZ, UR21 ;  /* 0x00000015ff097e24 */ /* 0x000fe2000f8e00ff */
[----:B------:R-:W-:Y:S01]  /*1d10*/  LEA.HI.X R11, R8, R7, R0, 0x6, P0 ;  /* 0x00000007080b7211 */ /* 0x000fe200000f3400 */
[----:B------:R-:W-:Y:S01]  /*1d20*/  IMAD R0, R19, c[0x0][0x218], RZ ;  /* 0x0000860013007a24 */ /* 0x000fe200078e02ff */
[----:B------:R-:W-:Y:S01]  /*1d30*/  CS2R R70, SRZ ;  /* 0x0000000000467805 */ /* 0x000fe2000001ff00 */
[----:B------:R-:W-:Y:S01]  /*1d40*/  IMAD.U32 R8, RZ, RZ, UR20 ;  /* 0x00000014ff087e24 */ /* 0x000fe2000f8e00ff */
[----:B------:R-:W-:Y:S01]  /*1d50*/  CS2R R68, SRZ ;  /* 0x0000000000447805 */ /* 0x000fe2000001ff00 */
[C---:B------:R-:W-:Y:S01]  /*1d60*/  IMAD R17, R23.reuse, c[0x0][0x21c], R0 ;  /* 0x0000870017117a24 */ /* 0x040fe200078e0200 */
[----:B------:R-:W-:Y:S01]  /*1d70*/  IADD3 R0, -R242, UR18, RZ ;  /* 0x00000012f2007c10 */ /* 0x000fe2000fffe1ff */
[----:B------:R-:W-:Y:S01]  /*1d80*/  IMAD.U32 R9, RZ, RZ, UR5 ;  /* 0x00000005ff097e24 */ /* 0x000fe2000f8e00ff */
[----:B------:R-:W-:Y:S01]  /*1d90*/  UMOV UR5, 0x6 ;  /* 0x0000000600057882 */ /* 0x000fe20000000000 */
[----:B------:R-:W-:Y:S01]  /*1da0*/  IMAD.WIDE.U32 R238, R23, c[0x0][0x218], R12 ;  /* 0x0000860017ee7a25 */ /* 0x000fe200078e000c */
[----:B------:R-:W-:Y:S01]  /*1db0*/  LEA R12, P1, R8, R240, 0x6 ;  /* 0x000000f0080c7211 */ /* 0x000fe200078230ff */
[----:B------:R-:W-:Y:S01]  /*1dc0*/  USHF.L.U64.HI UR5, UR6, UR5, UR7 ;  /* 0x0000000506057299 */ /* 0x000fe20008010207 */
[C---:B------:R-:W-:Y:S01]  /*1dd0*/  ISETP.LT.OR P4, PT, R0.reuse, 0x1, P6 ;  /* 0x000000010000780c */ /* 0x040fe20003781670 */
[----:B------:R-:W-:Y:S01]  /*1de0*/  IMAD.IADD R235, R241, 0x1, R18 ;  /* 0x00000001f1eb7824 */ /* 0x000fe200078e0212 */
[----:B------:R-:W-:Y:S01]  /*1df0*/  ISETP.LT.OR P2, PT, R0, 0x1, P5 ;  /* 0x000000010000780c */ /* 0x000fe20002f41670 */
[----:B------:R-:W-:Y:S01]  /*1e00*/  IMAD.SHL.U32 R228, R228, 0x2, RZ ;  /* 0x00000002e4e47824 */ /* 0x000fe200078e00ff */
[----:B------:R-:W-:Y:S01]  /*1e10*/  ISETP.LT.OR P0, PT, R0, 0x1, P3 ;  /* 0x000000010000780c */ /* 0x000fe20001f01670 */
[----:B------:R-:W-:Y:S01]  /*1e20*/  UIMAD UR5, UR5, UR17, URZ ;  /* 0x00000011050572a4 */ /* 0x000fe2000f8e023f */
[----:B------:R-:W-:Y:S01]  /*1e30*/  LEA.HI.X R13, R8, R235, R9, 0x6, P1 ;  /* 0x000000eb080d7211 */ /* 0x000fe200008f3409 */
[----:B------:R-:W-:Y:S01]  /*1e40*/  IMAD.U32 R22, RZ, RZ, UR4 ;  /* 0x00000004ff167e24 */ /* 0x000fe2000f8e00ff */
[C---:B------:R-:W-:Y:S01]  /*1e50*/  ISETP.LT.OR P1, PT, R0.reuse, 0x21, P6 ;  /* 0x000000210000780c */ /* 0x040fe20003721670 */
[----:B------:R-:W-:Y:S01]  /*1e60*/  IMAD.IADD R237, R239, 0x1, R17 ;  /* 0x00000001efed7824 */ /* 0x000fe200078e0211 */
[C---:B------:R-:W-:Y:S01]  /*1e70*/  ISETP.LT.OR P5, PT, R0.reuse, 0x21, P5 ;  /* 0x000000210000780c */ /* 0x040fe20002fa1670 */
[----:B------:R-:W-:Y:S01]  /*1e80*/  IMAD.MOV.U32 R236, RZ, RZ, R238 ;  /* 0x000000ffffec7224 */ /* 0x000fe200078e00ee */
[----:B------:R-:W-:Y:S01]  /*1e90*/  ISETP.LT.OR P3, PT, R0, 0x21, P3 ;  /* 0x000000210000780c */ /* 0x000fe20001f61670 */
[----:B------:R-:W-:Y:S01]  /*1ea0*/  @!PT LDS RZ, [RZ] ;  /* 0x00000000fffff984 */ /* 0x000fe20000000800 */
[----:B------:R-:W-:Y:S01]  /*1eb0*/  @!PT LDS RZ, [RZ] ;  /* 0x00000000fffff984 */ /* 0x000fe20000000800 */
[----:B------:R-:W-:Y:S01]  /*1ec0*/  @!PT LDS RZ, [RZ] ;  /* 0x00000000fffff984 */ /* 0x000fe20000000800 */
[----:B------:R1:W-:Y:S01]  /*1ed0*/  LDGSTS.E.BYPASS.LTC128B.128 [R228+0x6080], [R2.64], !P4 ;  /* 0x0608000002e47fae */ /* 0x0003e2000e101d4e */
[----:B------:R-:W-:Y:S01]  /*1ee0*/  ISETP.GE.AND P4, PT, R30, c[0x0][0x19c], PT ;  /* 0x000067001e007a0c */ /* 0x000fe20003f86270 */
[----:B------:R-:W-:Y:S01]  /*1ef0*/  UIMAD UR5, UR19, UR4, UR5 ;  /* 0x00000004130572a4 */ /* 0x000fe2000f8e0205 */
[----:B------:R-:W-:Y:S01]  /*1f00*/  IMAD.WIDE.U32 R8, R22, UR17, R236 ;  /* 0x0000001116087c25 */ /* 0x000fe2000f8e00ec */
[----:B------:R1:W-:Y:S01]  /*1f10*/  LDGSTS.E.BYPASS.LTC128B.128 [R228+0x8080], [R2.64+0x80], !P2 ;  /* 0x0808008002e47fae */ /* 0x0003e2000d101d4e */
[----:B------:R-:W-:Y:S01]  /*1f20*/  LOP3.LUT P6, RZ, R20, 0x4, RZ, 0xc0, !PT ;  /* 0x0000000414ff7812 */ /* 0x000fe200078cc0ff */
[----:B------:R-:W-:Y:S01]  /*1f30*/  USHF.L.U32 UR19, UR17, 0x6, URZ ;  /* 0x0000000611137899 */ /* 0x000fe2000800063f */
[----:B------:R-:W-:Y:S01]  /*1f40*/  CS2R R66, SRZ ;  /* 0x0000000000427805 */ /* 0x000fe2000001ff00 */
[----:B------:R1:W-:Y:S01]  /*1f50*/  LDGSTS.E.BYPASS.LTC128B.128 [R228+0xa080], [R2.64+0x100], !P0 ;  /* 0x0a08010002e47fae */ /* 0x0003e2000c101d4e */
[----:B------:R-:W-:Y:S01]  /*1f60*/  ISETP.GE.AND P0, PT, R16, c[0x0][0x19c], PT ;  /* 0x0000670010007a0c */ /* 0x000fe20003f06270 */
[----:B------:R-:W-:Y:S01]  /*1f70*/  ULDC UR7, c[0x0][0x20c] ;  /* 0x0000830000077ab9 */ /* 0x000fe20000000800 */
[----:B------:R-:W-:Y:S01]  /*1f80*/  SEL R222, R222, 0xffffffc0, !P6 ;  /* 0xffffffc0dede7807 */ /* 0x000fe20007000000 */
[----:B------:R2:W-:Y:S01]  /*1f90*/  LDGSTS.E.BYPASS.LTC128B.128 [R228+0x7080], [R4.64], !P1 ;  /* 0x0708000004e47fae */ /* 0x0005e2000c901d4e */
[C---:B------:R-:W-:Y:S01]  /*1fa0*/  ISETP.LT.OR P2, PT, R0.reuse, 0x1, P0 ;  /* 0x000000010000780c */ /* 0x040fe20000741670 */
[----:B------:R-:W-:Y:S01]  /*1fb0*/  CS2R R64, SRZ ;  /* 0x0000000000407805 */ /* 0x000fe2000001ff00 */
[C---:B------:R-:W-:Y:S01]  /*1fc0*/  ISETP.LT.OR P1, PT, R0.reuse, 0x1, P4 ;  /* 0x000000010000780c */ /* 0x040fe20002721670 */
[----:B------:R2:W-:Y:S01]  /*1fd0*/  LDGSTS.E.BYPASS.LTC128B.128 [R228+0x9080], [R4.64+0x80], !P5 ;  /* 0x0908008004e47fae */ /* 0x0005e2000e901d4e */
[C---:B------:R-:W-:Y:S01]  /*1fe0*/  ISETP.LT.OR P0, PT, R0.reuse, 0x21, P0 ;  /* 0x000000210000780c */ /* 0x040fe20000701670 */
[----:B------:R-:W-:Y:S01]  /*1ff0*/  CS2R R62, SRZ ;  /* 0x00000000003e7805 */ /* 0x000fe2000001ff00 */
[C---:B------:R-:W-:Y:S01]  /*2000*/  ISETP.LT.OR P4, PT, R0.reuse, 0x21, P4 ;  /* 0x000000210000780c */ /* 0x040fe20002781670 */
[----:B------:R2:W-:Y:S01]  /*2010*/  LDGSTS.E.BYPASS.LTC128B.128 [R228+0xb080], [R4.64+0x100], !P3 ;  /* 0x0b08010004e47fae */ /* 0x0005e2000d901d4e */
[C---:B------:R-:W-:Y:S01]  /*2020*/  ISETP.GE.AND P3, PT, R27.reuse, c[0x0][0x19c], PT ;  /* 0x000067001b007a0c */ /* 0x040fe20003f66270 */
[----:B------:R-:W-:Y:S01]  /*2030*/  CS2R R60, SRZ ;  /* 0x00000000003c7805 */ /* 0x000fe2000001ff00 */
[----:B------:R-:W-:Y:S01]  /*2040*/  CS2R R58, SRZ ;  /* 0x00000000003a7805 */ /* 0x000fe2000001ff00 */
[----:B------:R-:W0:Y:S01]  /*2050*/  LDGDEPBAR ;  /* 0x00000000000079af */ /* 0x000e220000000000 */
[C---:B------:R-:W-:Y:S01]  /*2060*/  ISETP.LT.OR P5, PT, R0.reuse, 0x1, P3 ;  /* 0x000000010000780c */ /* 0x040fe20001fa1670 */
[----:B------:R-:W-:Y:S01]  /*2070*/  CS2R R56, SRZ ;  /* 0x0000000000387805 */ /* 0x000fe2000001ff00 */
[----:B------:R-:W-:Y:S01]  /*2080*/  ISETP.LT.OR P3, PT, R0, 0x21, P3 ;  /* 0x000000210000780c */ /* 0x000fe20001f61670 */
[----:B------:R3:W-:Y:S01]  /*2090*/  LDGSTS.E.BYPASS.LTC128B.128 [R228+0x80], [R6.64], !P2 ;  /* 0x0008000006e47fae */ /* 0x0007e2000d101d4e */
[----:B------:R-:W-:Y:S01]  /*20a0*/  LOP3.LUT P2, RZ, R20, 0x2, RZ, 0xc0, !PT ;  /* 0x0000000214ff7812 */ /* 0x000fe2000784c0ff */
[----:B------:R-:W-:Y:S01]  /*20b0*/  CS2R R54, SRZ ;  /* 0x0000000000367805 */ /* 0x000fe2000001ff00 */
[----:B------:R-:W-:Y:S01]  /*20c0*/  CS2R R52, SRZ ;  /* 0x0000000000347805 */ /* 0x000fe2000001ff00 */
[----:B------:R3:W-:Y:S01]  /*20d0*/  LDGSTS.E.BYPASS.LTC128B.128 [R228+0x2080], [R6.64+0x80], !P1 ;  /* 0x0208008006e47fae */ /* 0x0007e2000c901d4e */
[----:B------:R-:W-:Y:S01]  /*20e0*/  LEA R14, P1, R8, c[0x0][0x1f0], 0x1 ;  /* 0x00007c00080e7a11 */ /* 0x000fe200078208ff */
[----:B------:R-:W-:Y:S01]  /*20f0*/  CS2R R50, SRZ ;  /* 0x0000000000327805 */ /* 0x000fe2000001ff00 */
[----:B-1----:R-:W-:Y:S01]  /*2100*/  IMAD.SHL.U32 R2, R20, 0x40, RZ ;  /* 0x0000004014027824 */ /* 0x002fe200078e00ff */
[----:B------:R-:W-:Y:S01]  /*2110*/  CS2R R48, SRZ ;  /* 0x0000000000307805 */ /* 0x000fe2000001ff00 */
[----:B------:R-:W-:Y:S01]  /*2120*/  IMAD R3, R26, 0x800, R34 ;  /* 0x000008001a037824 */ /* 0x000fe200078e0222 */
[----:B------:R3:W-:Y:S01]  /*2130*/  LDGSTS.E.BYPASS.LTC128B.128 [R228+0x4080], [R6.64+0x100], !P5 ;  /* 0x0408010006e47fae */ /* 0x0007e2000e901d4e */
[----:B------:R-:W-:Y:S01]  /*2140*/  ISETP.GE.AND P5, PT, R27, c[0x0][0x16c], PT ;  /* 0x00005b001b007a0c */ /* 0x000fe20003fa6270 */
[----:B------:R-:W-:Y:S01]  /*2150*/  IMAD.U32 R20, RZ, RZ, UR19 ;  /* 0x00000013ff147e24 */ /* 0x000fe2000f8e00ff */
[----:B------:R-:W-:Y:S01]  /*2160*/  LOP3.LUT R17, R2, 0x1c0, RZ, 0xc0, !PT ;  /* 0x000001c002117812 */ /* 0x000fe200078ec0ff */
[----:B------:R1:W-:Y:S01]  /*2170*/  LDGSTS.E.BYPASS.LTC128B.128 [R228+0x1080], [R10.64], !P0 ;  /* 0x010800000ae47fae */ /* 0x0003e2000c101d4e */
[----:B------:R-:W-:Y:S01]  /*2180*/  IADD3 R2, R9, UR5, RZ ;  /* 0x0000000509027c10 */ /* 0x000fe2000fffe0ff */
[----:B------:R-:W-:Y:S01]  /*2190*/  ULDC.64 UR4, c[0x0][0x270] ;  /* 0x00009c0000047ab9 */ /* 0x000fe20000000a00 */
[----:B------:R-:W-:Y:S01]  /*21a0*/  SHF.R.U32.HI R223, RZ, 0x3, R17 ;  /* 0x00000003ffdf7819 */ /* 0x000fe20000011611 */
[----:B------:R1:W-:Y:S01]  /*21b0*/  LDGSTS.E.BYPASS.LTC128B.128 [R228+0x3080], [R10.64+0x80], !P4 ;  /* 0x030800800ae47fae */ /* 0x0003e2000e101d4e */
[----:B--2---:R-:W-:Y:S01]  /*21c0*/  LOP3.LUT R4, R17, 0x8, R33, 0xf8, !PT ;  /* 0x0000000811047812 */ /* 0x004fe200078ef821 */
[----:B------:R-:W-:Y:S01]  /*21d0*/  UIMAD UR4, UR16, UR4, URZ ;  /* 0x00000004100472a4 */ /* 0x000fe2000f8e023f */
[----:B------:R-:W-:Y:S01]  /*21e0*/  LEA.HI.X R15, R8, c[0x0][0x1f4], R2, 0x1, P1 ;  /* 0x00007d00080f7a11 */ /* 0x000fe200008f0c02 */
[----:B------:R1:W-:Y:S01]  /*21f0*/  LDGSTS.E.BYPASS.LTC128B.128 [R228+0x5080], [R10.64+0x100], !P3 ;  /* 0x050801000ae47fae */ /* 0x0003e2000d901d4e */
[----:B------:R-:W-:Y:S01]  /*2200*/  LOP3.LUT R2, R4, R223, RZ, 0x3c, !PT ;  /* 0x000000df04027212 */ /* 0x000fe200078e3cff */
[----:B------:R-:W-:Y:S01]  /*2210*/  IMAD.MOV.U32 R8, RZ, RZ, c[0x0][0x17c] ;  /* 0x00005f00ff087624 */ /* 0x000fe200078e00ff */
[----:B------:R-:W-:Y:S01]  /*2220*/  LEA R4, P1, R12, c[0x0][0x160], 0x1 ;  /* 0x000058000c047a11 */ /* 0x000fe200078208ff */
[----:B------:R-:W0:Y:S01]  /*2230*/  LDGDEPBAR ;  /* 0x00000000000079af */ /* 0x000e220000000000 */
[----:B------:R-:W-:Y:S01]  /*2240*/  ISETP.GE.AND P0, PT, R30, c[0x0][0x16c], PT ;  /* 0x00005b001e007a0c */ /* 0x000fe20003f06270 */
[----:B------:R-:W-:Y:S01]  /*2250*/  IMAD.IADD R2, R3, 0x1, R2 ;  /* 0x0000000103027824 */ /* 0x000fe200078e0202 */
[----:B------:R-:W-:Y:S01]  /*2260*/  LEA.HI.X R5, R12, c[0x0][0x164], R13, 0x1, P1 ;  /* 0x000059000c057a11 */ /* 0x000fe200008f0c0d */
[----:B------:R-:W-:Y:S01]  /*2270*/  UIMAD UR20, UR12, UR5, UR4 ;  /* 0x000000050c1472a4 */ /* 0x000fe2000f8e0204 */
[----:B------:R-:W-:Y:S01]  /*2280*/  ISETP.GE.AND P1, PT, R16, c[0x0][0x16c], PT ;  /* 0x00005b0010007a0c */ /* 0x000fe20003f26270 */
[----:B------:R-:W-:Y:S01]  /*2290*/  IMAD.SHL.U32 R224, R2, 0x2, RZ ;  /* 0x0000000202e07824 */ /* 0x000fe200078e00ff */
[----:B------:R-:W-:Y:S01]  /*22a0*/  SEL R3, RZ, 0x2, P0 ;  /* 0x00000002ff037807 */ /* 0x000fe20000000000 */
[----:B------:R-:W-:Y:S01]  /*22b0*/  ULDC.64 UR4, c[0x0][0x288] ;  /* 0x0000a20000047ab9 */ /* 0x000fe20000000a00 */
[----:B------:R-:W-:Y:S01]  /*22c0*/  SEL R18, RZ, 0x1, P1 ;  /* 0x00000001ff127807 */ /* 0x000fe20000800000 */
[----:B------:R-:W-:Y:S01]  /*22d0*/  IMAD.IADD R227, R224, 0x1, R222 ;  /* 0x00000001e0e37824 */ /* 0x000fe200078e02de */
[----:B------:R-:W-:Y:S01]  /*22e0*/  SEL R0, RZ, 0x4, P5 ;  /* 0x00000004ff007807 */ /* 0x000fe20002800000 */
[----:B---3--:R-:W-:Y:S01]  /*22f0*/  IMAD.MOV.U32 R7, RZ, RZ, c[0x0][0x178] ;  /* 0x00005e00ff077624 */ /* 0x008fe200078e00ff */
[----:B------:R-:W-:Y:S01]  /*2300*/  IADD3 R2, -R242, UR11, -R20 ;  /* 0x0000000bf2027c10 */ /* 0x000fe2000fffe914 */
[----:B------:R-:W-:Y:S01]  /*2310*/  UIMAD UR4, UR16, UR4, URZ ;  /* 0x00000004100472a4 */ /* 0x000fe2000f8e023f */
[----:B------:R-:W-:Y:S01]  /*2320*/  IADD3 R0, R0, R3, R18 ;  /* 0x0000000300007210 */ /* 0x000fe20007ffe012 */
[----:B------:R-:W-:Y:S01]  /*2330*/  IMAD.U32 R12, RZ, RZ, UR12 ;  /* 0x0000000cff0c7e24 */ /* 0x000fe2000f8e00ff */
[C---:B------:R-:W-:Y:S01]  /*2340*/  LEA R6, P1, R7.reuse, R4, 0x6 ;  /* 0x0000000407067211 */ /* 0x040fe200078230ff */
[----:B------:R-:W-:Y:S01]  /*2350*/  UIMAD UR5, UR12, UR5, UR4 ;  /* 0x000000050c0572a4 */ /* 0x000fe2000f8e0204 */
[----:B------:R-:W-:Y:S01]  /*2360*/  LOP3.LUT P4, RZ, R0, 0x1, RZ, 0xc0, !PT ;  /* 0x0000000100ff7812 */ /* 0x000fe2000788c0ff */
[----:B------:R-:W-:Y:S01]  /*2370*/  IMAD.WIDE.U32 R12, R12, c[0x0][0x238], R28 ;  /* 0x00008e000c0c7a25 */ /* 0x000fe200078e001c */
[----:B------:R-:W-:Y:S01]  /*2380*/  LEA.HI.X R7, R7, R5, R8, 0x6, P1 ;  /* 0x0000000507077211 */ /* 0x000fe200008f3408 */
[----:B------:R-:W-:Y:S01]  /*2390*/  UMOV UR4, 0x5 ;  /* 0x0000000500047882 */ /* 0x000fe20000000000 */
[----:B------:R-:W-:Y:S01]  /*23a0*/  LOP3.LUT P3, RZ, R0, 0x2, RZ, 0xc0, !PT ;  /* 0x0000000200ff7812 */ /* 0x000fe2000786c0ff */
[----:B------:R-:W-:-:S04]  /*23b0*/  DEPBAR.LE SB0, 0x1 ;  /* 0x000080400000791a */ /* 0x000fc80000000000 */
[----:B------:R-:W-:Y:S01]  /*23c0*/  BAR.SYNC.DEFER_BLOCKING 0x0 ;  /* 0x0000000000007b1d */ /* 0x000fe20000010000 */
[----:B------:R-:W-:Y:S01]  /*23d0*/  LOP3.LUT P1, RZ, R0, 0x4, RZ, 0xc0, !PT ;  /* 0x0000000400ff7812 */ /* 0x000fe2000782c0ff */
[----:B------:R-:W-:Y:S01]  /*23e0*/  IMAD.U32 R8, RZ, RZ, UR12 ;  /* 0x0000000cff087e24 */ /* 0x000fe2000f8e00ff */
[----:B------:R-:W-:Y:S01]  /*23f0*/  SEL R0, R220, 0xffffffe0, !P2 ;  /* 0xffffffe0dc007807 */ /* 0x000fe20005000000 */
[----:B-1----:R-:W-:Y:S01]  /*2400*/  IMAD.U32 R10, RZ, RZ, UR12 ;  /* 0x0000000cff0a7e24 */ /* 0x002fe2000f8e00ff */
[----:B------:R-:W-:Y:S01]  /*2410*/  ISETP.LT.OR P2, PT, R2, 0x1, !P4 ;  /* 0x000000010200780c */ /* 0x000fe20006741670 */
[----:B------:R-:W-:Y:S01]  /*2420*/  IMAD.WIDE.U32 R8, R8, c[0x0][0x270], R24 ;  /* 0x00009c0008087a25 */ /* 0x000fe200078e0018 */
[C---:B------:R-:W-:Y:S01]  /*2430*/  ISETP.LT.OR P6, PT, R2.reuse, 0x1, !P3 ;  /* 0x000000010200780c */ /* 0x040fe20005fc1670 */
[----:B------:R-:W-:Y:S01]  /*2440*/  USHF.L.U64.HI UR7, UR6, UR4, UR7 ;  /* 0x0000000406077299 */ /* 0x000fe20008010207 */
[----:B------:R-:W-:Y:S01]  /*2450*/  ISETP.LT.OR P4, PT, R2, 0x21, !P4 ;  /* 0x000000210200780c */ /* 0x000fe20006781670 */
[----:B------:R-:W-:Y:S01]  /*2460*/  IMAD.IADD R225, R224, 0x1, R0 ;  /* 0x00000001e0e17824 */ /* 0x000fe200078e0200 */
[----:B------:R-:W-:Y:S01]  /*2470*/  ISETP.LT.OR P3, PT, R2, 0x21, !P3 ;  /* 0x000000210200780c */ /* 0x000fe20005f61670 */
[----:B------:R-:W-:Y:S01]  /*2480*/  IMAD.WIDE.U32 R10, R10, c[0x0][0x288], R24 ;  /* 0x0000a2000a0a7a25 */ /* 0x000fe200078e0018 */
[----:B------:R-:W-:Y:S01]  /*2490*/  USHF.L.U32 UR6, UR6, 0x5, URZ ;  /* 0x0000000506067899 */ /* 0x000fe2000800063f */
[----:B------:R-:W-:Y:S01]  /*24a0*/  IADD3 R3, R9, UR20, RZ ;  /* 0x0000001409037c10 */ /* 0x000fe2000fffe0ff */
[----:B------:R-:W-:Y:S01]  /*24b0*/  CS2R R46, SRZ ;  /* 0x00000000002e7805 */ /* 0x000fe2000001ff00 */
[----:B------:R-:W-:Y:S01]  /*24c0*/  IMAD.IADD R226, R222, 0x1, R225 ;  /* 0x00000001dee27824 */ /* 0x000fe200078e02e1 */
[----:B------:R-:W-:Y:S01]  /*24d0*/  IADD3 R9, R11, UR5, RZ ;  /* 0x000000050b097c10 */ /* 0x000fe2000fffe0ff */
[----:B------:R-:W-:Y:S01]  /*24e0*/  ULDC.64 UR4, c[0x0][0x238] ;  /* 0x00008e0000047ab9 */ /* 0x000fe20000000a00 */
[----:B------:R-:W-:Y:S01]  /*24f0*/  IMAD R0, R19, c[0x0][0x278], RZ ;  /* 0x00009e0013007a24 */ /* 0x000fe200078e02ff */
[----:B------:R-:W-:Y:S01]  /*2500*/  UIMAD UR4, UR16, UR4, URZ ;  /* 0x00000004100472a4 */ /* 0x000fe2000f8e023f */
[----:B------:R-:W-:Y:S01]  /*2510*/  LOP3.LUT R17, R17, 0x10, R229, 0xf8, !PT ;  /* 0x0000001011117812 */ /* 0x000fe200078ef8e5 */
[----:B------:R-:W-:Y:S01]  /*2520*/  CS2R R44, SRZ ;  /* 0x00000000002c7805 */ /* 0x000fe2000001ff00 */
[----:B------:R-:W-:Y:S01]  /*2530*/  IMAD R0, R23, c[0x0][0x27c], R0 ;  /* 0x00009f0017007a24 */ /* 0x000fe200078e0200 */
[----:B------:R1:W2:Y:S01]  /*2540*/  LDSM.16.M88.4 R148, [R224+0x6080] ;  /* 0x00608000e094783b */ /* 0x0002a20000000200 */
[----:B------:R-:W-:Y:S01]  /*2550*/  UIMAD UR5, UR12, UR5, UR4 ;  /* 0x000000050c0572a4 */ /* 0x000fe2000f8e0204 */
[----:B------:R-:W-:Y:S01]  /*2560*/  SEL R234, RZ, 0xffffffff, P0 ;  /* 0xffffffffffea7807 */ /* 0x000fe20000000000 */
[----:B------:R-:W-:Y:S01]  /*2570*/  USHF.R.S32.HI UR4, URZ, 0x1f, UR19 ;  /* 0x0000001f3f047899 */ /* 0x000fe20008011413 */
[----:B------:R1:W3:Y:S01]  /*2580*/  LDSM.16.M88.4 R152, [R225+0x6080] ;  /* 0x00608000e198783b */ /* 0x0002e20000000200 */
[----:B------:R-:W-:Y:S01]  /*2590*/  ISETP.GE.AND P0, PT, R30, c[0x0][0x1fc], PT ;  /* 0x00007f001e007a0c */ /* 0x000fe20003f06270 */
[----:B------:R-:W-:Y:S01]  /*25a0*/  CS2R R42, SRZ ;  /* 0x00000000002a7805 */ /* 0x000fe2000001ff00 */
[----:B------:R-:W-:Y:S01]  /*25b0*/  IMAD.SHL.U32 R234, R234, 0x2, RZ ;  /* 0x00000002eaea7824 */ /* 0x000fe200078e00ff */
[----:B------:R1:W4:Y:S01]  /*25c0*/  LDSM.16.M88.4 R160, [R227+0x6080] ;  /* 0x00608000e3a0783b */ /* 0x0003220000000200 */
[----:B------:R-:W-:Y:S01]  /*25d0*/  CS2R R40, SRZ ;  /* 0x0000000000287805 */ /* 0x000fe2000001ff00 */
[----:B------:R-:W-:-:S02]  /*25e0*/  CS2R R38, SRZ ;  /* 0x0000000000267805 */ /* 0x000fc4000001ff00 */
[----:B------:R1:W1:Y:S01]  /*25f0*/  LDSM.16.M88.4 R168, [R224+0x8080] ;  /* 0x00808000e0a8783b */ /* 0x0002620000000200 */
[----:B------:R-:W-:-:S03]  /*2600*/  LOP3.LUT R234, R234, 0x2, R18, 0xe2, !PT ;  /* 0x00000002eaea7812 */ /* 0x000fc600078ee212 */
        /* <DEDUP_REMOVED lines=17> */
[C---:B------:R-:W-:Y:S01]  /*2720*/  ISETP.GE.AND P6, PT, R16.reuse, c[0x0][0x1fc], PT ;  /* 0x00007f0010007a0c */ /* 0x040fe20003fc6270 */
[----:B------:R-:W-:Y:S02]  /*2730*/  IMAD.MOV.U32 R8, RZ, RZ, R10 ;  /* 0x000000ffff087224 */ /* 0x000fe400078e000a */
[----:B------:R-:W-:Y:S01]  /*2740*/  IMAD.U32 R10, RZ, RZ, UR6 ;  /* 0x00000006ff0a7e24 */ /* 0x000fe2000f8e00ff */
[----:B------:R-:W-:Y:S01]  /*2750*/  SEL R22, RZ, 0x1, P6 ;  /* 0x00000001ff167807 */ /* 0x000fe20003000000 */
[----:B------:R-:W-:Y:S01]  /*2760*/  IMAD.WIDE.U32 R246, R23, c[0x0][0x278], R2 ;  /* 0x00009e0017f67a25 */ /* 0x000fe200078e0002 */
[----:B------:R-:W-:Y:S02]  /*2770*/  IADD3 R3, R13, UR5, RZ ;  /* 0x000000050d037c10 */ /* 0x000fe4000fffe0ff */
[----:B------:R5:W-:Y:S01]  /*2780*/  LDGSTS.E.BYPASS.LTC128B.128 [R228+0xa080], [R4.64+0x100], !P2 ;  /* 0x0a08010004e47fae */ /* 0x000be2000d101d4e */
[----:B------:R-:W-:Y:S01]  /*2790*/  IMAD.IADD R249, R247, 0x1, R0 ;  /* 0x00000001f7f97824 */ /* 0x000fe200078e0200 */
[----:B------:R-:W-:Y:S01]  /*27a0*/  ISETP.GE.AND P2, PT, R16, c[0x0][0x1fc], PT ;  /* 0x00007f0010007a0c */ /* 0x000fe20003f46270 */
[----:B------:R-:W-:Y:S01]  /*27b0*/  IMAD.MOV.U32 R2, RZ, RZ, R12 ;  /* 0x000000ffff027224 */ /* 0x000fe200078e000c */
[----:B------:R1:W-:Y:S01]  /*27c0*/  LDGSTS.E.BYPASS.LTC128B.128 [R228+0x7080], [R6.64], !P4 ;  /* 0x0708000006e47fae */ /* 0x0003e2000e101d4e */
[----:B------:R-:W-:Y:S01]  /*27d0*/  ISETP.GE.AND P6, PT, R27, c[0x0][0x1fc], PT ;  /* 0x00007f001b007a0c */ /* 0x000fe20003fc6270 */
[----:B------:R-:W-:-:S02]  /*27e0*/  IMAD.WIDE.U32 R244, R23, c[0x0][0x290], R8 ;  /* 0x0000a40017f47a25 */ /* 0x000fc400078e0008 */
[----:B------:R1:W-:Y:S01]  /*27f0*/  LDGSTS.E.BYPASS.LTC128B.128 [R228+0x9080], [R6.64+0x80], !P3 ;  /* 0x0908008006e47fae */ /* 0x0003e2000d901d4e */
[----:B------:R-:W-:Y:S01]  /*2800*/  ISETP.GT.AND P3, PT, R132, 0xf, PT ;  /* 0x0000000f8400780c */ /* 0x000fe20003f64270 */
[----:B------:R-:W-:Y:S02]  /*2810*/  IMAD.WIDE.U32 R250, R23, c[0x0][0x240], R2 ;  /* 0x0000900017fa7a25 */ /* 0x000fe400078e0002 */
[----:B------:R1:W-:Y:S02]  /*2820*/  LDGSTS.E.BYPASS.LTC128B.128 [R228+0xb080], [R6.64+0x100], !P1 ;  /* 0x0b08010006e47fae */ /* 0x0003e4000c901d4e */
[----:B------:R-:W-:-:S05]  /*2830*/  IMAD.SHL.U32 R9, R26, 0x20, RZ ;  /* 0x000000201a097824 */ /* 0x000fca00078e00ff */
[----:B------:R-:W-:-:S03]  /*2840*/  LOP3.LUT R12, R31, 0x20, R9, 0xf8, !PT ;  /* 0x000000201f0c7812 */ /* 0x000fc600078ef809 */
[----:B------:R-:W-:Y:S01]  /*2850*/  @!P3 IADD3 R0, P4, R246, UR19, RZ ;  /* 0x00000013f600bc10 */ /* 0x000fe2000ff9e0ff */
[----:B------:R-:W-:Y:S01]  /*2860*/  @!P3 IMAD.SHL.U32 R16, R132, 0x10, RZ ;  /* 0x000000108410b824 */ /* 0x000fe200078e00ff */
[----:B-----5:R-:W-:-:S04]  /*2870*/  SHF.R.S32.HI R4, RZ, 0x1f, R21 ;  /* 0x0000001fff047819 */ /* 0x020fc80000011415 */
[----:B------:R-:W-:-:S04]  /*2880*/  LEA.HI R4, R4, R21, RZ, 0x2 ;  /* 0x0000001504047211 */ /* 0x000fc800078f10ff */
[----:B------:R-:W-:Y:S02]  /*2890*/  LOP3.LUT R5, R4, 0x1ffffffc, RZ, 0xc0, !PT ;  /* 0x1ffffffc04057812 */ /* 0x000fe400078ec0ff */
[----:B------:R-:W-:Y:S01]  /*28a0*/  LEA R4, P1, R10, R14, 0x1 ;  /* 0x0000000e0a047211 */ /* 0x000fe200078208ff */
[----:B-1----:R-:W-:Y:S02]  /*28b0*/  IMAD.U32 R7, RZ, RZ, UR6 ;  /* 0x00000006ff077e24 */ /* 0x002fe4000f8e00ff */
[----:B------:R-:W-:Y:S02]  /*28c0*/  IMAD.U32 R6, RZ, RZ, UR7 ;  /* 0x00000007ff067e24 */ /* 0x000fe4000f8e00ff */
[----:B------:R-:W-:-:S03]  /*28d0*/  IMAD.IADD R21, R21, 0x1, -R5 ;  /* 0x0000000115157824 */ /* 0x000fc600078e0a05 */
[----:B------:R-:W-:Y:S02]  /*28e0*/  LEA.HI.X R5, R7, R15, R6, 0x1, P1 ;  /* 0x0000000f07057211 */ /* 0x000fe400008f0c06 */
[----:B------:R-:W-:Y:S02]  /*28f0*/  @!P3 IADD3.X R6, R249, UR4, RZ, P4, !PT ;  /* 0x00000004f906bc10 */ /* 0x000fe4000a7fe4ff */
[----:B------:R-:W-:Y:S02]  /*2900*/  @!P3 LEA R10, P4, R0, c[0x0][0x258], 0x2 ;  /* 0x00009600000aba11 */ /* 0x000fe400078810ff */
[----:B------:R-:W-:Y:S02]  /*2910*/  ISETP.GE.AND P1, PT, R30, c[0x0][0x1fc], PT ;  /* 0x00007f001e007a0c */ /* 0x000fe40003f26270 */
[----:B------:R-:W-:Y:S01]  /*2920*/  @!P3 LEA.HI.X R11, R0, c[0x0][0x25c], R6, 0x2, P4 ;  /* 0x00009700000bba11 */ /* 0x000fe200020f1406 */
[C---:B------:R-:W-:Y:S01]  /*2930*/  IMAD R0, R19.reuse, c[0x0][0x290], RZ ;  /* 0x0000a40013007a24 */ /* 0x040fe200078e02ff */
[----:B------:R-:W-:Y:S01]  /*2940*/  LOP3.LUT R6, R36, 0xffffffe0, RZ, 0xc0, !PT ;  /* 0xffffffe024067812 */ /* 0x000fe200078ec0ff */
[----:B------:R-:W-:Y:S01]  /*2950*/  IMAD R19, R19, c[0x0][0x240], RZ ;  /* 0x0000900013137a24 */ /* 0x000fe200078e02ff */
[----:B------:R-:W-:Y:S01]  /*2960*/  SEL R233, RZ, 0xffffffff, P1 ;  /* 0xffffffffffe97807 */ /* 0x000fe20000800000 */
[----:B------:R-:W-:Y:S01]  /*2970*/  IMAD R13, R23, c[0x0][0x294], R0 ;  /* 0x0000a500170d7a24 */ /* 0x000fe200078e0200 */
[----:B------:R-:W-:Y:S01]  /*2980*/  LOP3.LUT R7, R35, 0xfffffff0, RZ, 0xc0, !PT ;  /* 0xfffffff023077812 */ /* 0x000fe200078ec0ff */
[C---:B------:R-:W-:Y:S01]  /*2990*/  IMAD.IADD R6, R132.reuse, 0x1, -R6 ;  /* 0x0000000184067824 */ /* 0x040fe200078e0a06 */
[----:B------:R-:W-:Y:S01]  /*29a0*/  ISETP.GE.AND P4, PT, R27, c[0x0][0x1fc], PT ;  /* 0x00007f001b007a0c */ /* 0x000fe20003f86270 */
[----:B------:R1:W-:Y:S01]  /*29b0*/  @!P3 LDGSTS.E.BYPASS.LTC128B.128 [R16+0x12080], [R10.64] ;  /* 0x120800000a10bfae */ /* 0x0003e2000b901d4e */
[----:B------:R-:W-:Y:S01]  /*29c0*/  IMAD.SHL.U32 R233, R233, 0x2, RZ ;  /* 0x00000002e9e97824 */ /* 0x000fe200078e00ff */
[----:B------:R-:W-:Y:S01]  /*29d0*/  CS2R R36, SRZ ;  /* 0x0000000000247805 */ /* 0x000fe2000001ff00 */
[----:B------:R-:W-:Y:S01]  /*29e0*/  SHF.R.S32.HI R0, RZ, 0x1f, R6 ;  /* 0x0000001fff007819 */ /* 0x000fe20000011406 */
[----:B------:R-:W-:Y:S01]  /*29f0*/  IMAD.IADD R7, R132, 0x1, -R7 ;  /* 0x0000000184077824 */ /* 0x000fe200078e0a07 */
[----:B------:R-:W0:Y:S01]  /*2a00*/  LDGDEPBAR ;  /* 0x00000000000079af */ /* 0x000e220000000000 */
[----:B------:R-:W-:Y:S01]  /*2a10*/  LOP3.LUT R233, R233, 0x2, R22, 0xe2, !PT ;  /* 0x00000002e9e97812 */ /* 0x000fe200078ee216 */
[----:B------:R-:W-:Y:S01]  /*2a20*/  IMAD.IADD R248, R245, 0x1, R13 ;  /* 0x00000001f5f87824 */ /* 0x000fe200078e020d */
[----:B------:R-:W-:Y:S01]  /*2a30*/  LEA.HI R2, R0, R6, RZ, 0x2 ;  /* 0x0000000600027211 */ /* 0x000fe200078f10ff */
[----:B------:R-:W-:Y:S01]  /*2a40*/  IMAD R19, R23, c[0x0][0x244], R19 ;  /* 0x0000910017137a24 */ /* 0x000fe200078e0213 */
[----:B------:R-:W-:-:S02]  /*2a50*/  IADD3 R0, -R20, UR11, -R242 ;  /* 0x0000000b14007c10 */ /* 0x000fc4000fffe9f2 */
[----:B------:R-:W-:Y:S01]  /*2a60*/  LEA.HI.SX32 R229, R2, R229, 0x1e ;  /* 0x000000e502e57211 */ /* 0x000fe200078ff2ff */
[----:B------:R-:W-:Y:S01]  /*2a70*/  IMAD.IADD R252, R251, 0x1, R19 ;  /* 0x00000001fbfc7824 */ /* 0x000fe200078e0213 */
[----:B------:R-:W-:Y:S02]  /*2a80*/  ISETP.LT.OR P1, PT, R0, 0x1, P2 ;  /* 0x000000010000780c */ /* 0x000fe40001721670 */
[----:B------:R-:W-:Y:S02]  /*2a90*/  LOP3.LUT R2, R2, 0x7ffffffc, RZ, 0xc0, !PT ;  /* 0x7ffffffc02027812 */ /* 0x000fe400078ec0ff */
[----:B------:R-:W-:Y:S02]  /*2aa0*/  SHF.R.S32.HI R3, RZ, 0x1f, R7 ;  /* 0x0000001fff037819 */ /* 0x000fe40000011407 */
[----:B------:R-:W-:Y:S01]  /*2ab0*/  ISETP.LT.OR P2, PT, R0, 0x21, P2 ;  /* 0x000000210000780c */ /* 0x000fe20001741670 */
[----:B------:R-:W-:Y:S01]  /*2ac0*/  IMAD.IADD R2, R6, 0x1, -R2 ;  /* 0x0000000106027824 */ /* 0x000fe200078e0a02 */
[----:B------:R-:W-:-:S02]  /*2ad0*/  SEL R6, RZ, 0x4, P4 ;  /* 0x00000004ff067807 */ /* 0x000fc40002000000 */
[C---:B------:R-:W-:Y:S01]  /*2ae0*/  ISETP.LT.OR P4, PT, R0.reuse, 0x1, P0 ;  /* 0x000000010000780c */ /* 0x040fe20000781670 */
[----:B------:R-:W-:Y:S01]  /*2af0*/  IMAD R21, R21, 0x4, R2 ;  /* 0x0000000415157824 */ /* 0x000fe200078e0202 */
[----:B------:R-:W-:Y:S01]  /*2b00*/  LEA.HI R3, R3, R7, RZ, 0x3 ;  /* 0x0000000703037211 */ /* 0x000fe200078f18ff */
[----:B------:R1:W-:Y:S01]  /*2b10*/  LDGSTS.E.BYPASS.LTC128B.128 [R228+0xc080], [R14.64], !P1 ;  /* 0x0c0800000ee47fae */ /* 0x0003e2000c901d4e */
[C---:B------:R-:W-:Y:S01]  /*2b20*/  ISETP.LT.OR P1, PT, R0.reuse, 0x1, P6 ;  /* 0x000000010000780c */ /* 0x040fe20003721670 */
[----:B------:R-:W-:Y:S01]  /*2b30*/  IMAD.SHL.U32 R243, R21, 0x2, RZ ;  /* 0x0000000215f37824 */ /* 0x000fe200078e00ff */
[----:B------:R-:W-:Y:S02]  /*2b40*/  LOP3.LUT R8, R3, 0xfffffff8, RZ, 0xc0, !PT ;  /* 0xfffffff803087812 */ /* 0x000fe400078ec0ff */
[C---:B------:R-:W-:Y:S02]  /*2b50*/  ISETP.LT.OR P0, PT, R0.reuse, 0x21, P0 ;  /* 0x000000210000780c */ /* 0x040fe40000701670 */
[----:B------:R-:W-:Y:S01]  /*2b60*/  ISETP.LT.OR P6, PT, R0, 0x21, P6 ;  /* 0x000000210000780c */ /* 0x000fe200037c1670 */
[----:B------:R-:W-:Y:S01]  /*2b70*/  IMAD.IADD R7, R7, 0x1, -R8 ;  /* 0x0000000107077824 */ /* 0x000fe200078e0a08 */
[----:B------:R-:W-:Y:S01]  /*2b80*/  LOP3.LUT R0, R17, 0x8, R33, 0xf8, !PT ;  /* 0x0000000811007812 */ /* 0x000fe200078ef821 */
[----:B------:R1:W-:Y:S01]  /*2b90*/  LDGSTS.E.BYPASS.LTC128B.128 [R228+0xe080], [R14.64+0x80], !P4 ;  /* 0x0e0800800ee47fae */ /* 0x0003e2000e101d4e */
[----:B------:R-:W-:Y:S01]  /*2ba0*/  LOP3.LUT R233, R233, R6, RZ, 0xfc, !PT ;  /* 0x00000006e9e97212 */ /* 0x000fe200078efcff */
[----:B------:R-:W-:Y:S01]  /*2bb0*/  IMAD.SHL.U32 R6, R26, 0x8, RZ ;  /* 0x000000081a067824 */ /* 0x000fe200078e00ff */
[----:B------:R-:W-:Y:S01]  /*2bc0*/  LOP3.LUT R223, R0, R223, RZ, 0x3c, !PT ;  /* 0x000000df00df7212 */ /* 0x000fe200078e3cff */
[----:B------:R1:W-:Y:S01]  /*2bd0*/  LDGSTS.E.BYPASS.LTC128B.128 [R228+0x10080], [R14.64+0x100], !P1 ;  /* 0x100801000ee47fae */ /* 0x0003e2000c901d4e */
[----:B------:R-:W-:Y:S01]  /*2be0*/  IMAD.SHL.U32 R0, R7, 0x40, RZ ;  /* 0x0000004007007824 */ /* 0x000fe200078e00ff */
[----:B------:R-:W-:Y:S01]  /*2bf0*/  ISETP.GE.AND P1, PT, R132, 0x10, PT ;  /* 0x000000108400780c */ /* 0x000fe20003f26270 */
[----:B------:R-:W-:Y:S01]  /*2c00*/  IMAD.SHL.U32 R8, R3, 0x40, RZ ;  /* 0x0000004003087824 */ /* 0x000fe200078e00ff */
[----:B------:R1:W-:Y:S01]  /*2c10*/  LDGSTS.E.BYPASS.LTC128B.128 [R228+0xd080], [R4.64], !P2 ;  /* 0x0d08000004e47fae */ /* 0x0003e2000d101d4e */
[----:B------:R-:W-:Y:S01]  /*2c20*/  LOP3.LUT P4, RZ, R7, 0x4, RZ, 0xc0, !PT ;  /* 0x0000000407ff7812 */ /* 0x000fe2000788c0ff */
[----:B------:R-:W-:Y:S01]  /*2c30*/  IMAD R223, R26, 0x200, R223 ;  /* 0x000002001adf7824 */ /* 0x000fe200078e02df */
[----:B------:R-:W-:Y:S01]  /*2c40*/  LOP3.LUT R0, R0, 0x1c0, RZ, 0xc0, !PT ;  /* 0x000001c000007812 */ /* 0x000fe200078ec0ff */
[----:B------:R1:W-:Y:S01]  /*2c50*/  LDGSTS.E.BYPASS.LTC128B.128 [R228+0xf080], [R4.64+0x80], !P0 ;  /* 0x0f08008004e47fae */ /* 0x0003e2000c101d4e */
[----:B------:R-:W-:Y:S01]  /*2c60*/  IADD3 R2, P0, R244, UR19, RZ ;  /* 0x00000013f4027c10 */ /* 0x000fe2000ff1e0ff */
[----:B------:R-:W-:Y:S01]  /*2c70*/  IMAD R222, R223, 0x2, R222 ;  /* 0x00000002dfde7824 */ /* 0x000fe200078e02de */
[----:B------:R-:W-:Y:S01]  /*2c80*/  LOP3.LUT P2, RZ, R7, 0x2, RZ, 0xc0, !PT ;  /* 0x0000000207ff7812 */ /* 0x000fe2000784c0ff */
[----:B------:R1:W-:Y:S01]  /*2c90*/  LDGSTS.E.BYPASS.LTC128B.128 [R228+0x11080], [R4.64+0x100], !P6 ;  /* 0x1108010004e47fae */ /* 0x0003e2000f101d4e */
[----:B------:R-:W-:Y:S01]  /*2ca0*/  LOP3.LUT R9, R0, 0x8, R6, 0xf8, !PT ;  /* 0x0000000800097812 */ /* 0x000fe200078ef806 */
[----:B------:R-:W-:Y:S01]  /*2cb0*/  IMAD.SHL.U32 R223, R223, 0x2, RZ ;  /* 0x00000002dfdf7824 */ /* 0x000fe200078e00ff */
[----:B------:R-:W-:-:S02]  /*2cc0*/  SHF.R.U32.HI R3, RZ, 0x3, R0 ;  /* 0x00000003ff037819 */ /* 0x000fc40000011600 */
[----:B------:R-:W-:Y:S02]  /*2cd0*/  IADD3.X R7, R248, UR4, RZ, P0, !PT ;  /* 0x00000004f8077c10 */ /* 0x000fe400087fe4ff */
[----:B------:R-:W-:Y:S02]  /*2ce0*/  LEA R6, P0, R2, c[0x0][0x280], 0x2 ;  /* 0x0000a00002067a11 */ /* 0x000fe400078010ff */
[----:B------:R-:W-:Y:S02]  /*2cf0*/  LOP3.LUT R9, R9, R3, RZ, 0x3c, !PT ;  /* 0x0000000309097212 */ /* 0x000fe400078e3cff */
[----:B------:R-:W-:Y:S01]  /*2d00*/  LOP3.LUT R0, R3, R12, R0, 0x1e, !PT ;  /* 0x0000000c03007212 */ /* 0x000fe200078e1e00 */
[----:B------:R-:W-:Y:S01]  /*2d10*/  @!P1 IMAD.SHL.U32 R3, R132, 0x10, RZ ;  /* 0x0000001084039824 */ /* 0x000fe200078e00ff */
[----:B------:R-:W-:Y:S02]  /*2d20*/  LEA.HI.X R7, R2, c[0x0][0x284], R7, 0x2, P0 ;  /* 0x0000a10002077a11 */ /* 0x000fe400000f1407 */
[----:B------:R-:W-:-:S02]  /*2d30*/  LOP3.LUT R8, R8, 0xfffffe00, RZ, 0xc0, !PT ;  /* 0xfffffe0008087812 */ /* 0x000fc400078ec0ff */
[----:B------:R-:W-:Y:S01]  /*2d40*/  SEL R220, R220, 0xffffffe0, !P4 ;  /* 0xffffffe0dcdc7807 */ /* 0x000fe20006000000 */
[----:B------:R5:W-:Y:S01]  /*2d50*/  @!P1 LDGSTS.E.BYPASS.LTC128B.128 [R3+0x12180], [R6.64] ;  /* 0x1218000006039fae */ /* 0x000be2000b901d4e */
[-C--:B------:R-:W-:Y:S02]  /*2d60*/  IADD3 R2, R9, R8.reuse, R32 ;  /* 0x0000000809027210 */ /* 0x080fe40007ffe020 */
[----:B------:R-:W-:Y:S01]  /*2d70*/  LOP3.LUT R0, R0, R8, RZ, 0xfc, !PT ;  /* 0x0000000800007212 */ /* 0x000fe200078efcff */
[----:B------:R-:W0:Y:S01]  /*2d80*/  LDGDEPBAR ;  /* 0x00000000000079af */ /* 0x000e220000000000 */
[----:B------:R-:W-:Y:S01]  /*2d90*/  IMAD.MOV.U32 R8, RZ, RZ, 0x10 ;  /* 0x00000010ff087424 */ /* 0x000fe200078e00ff */
[----:B------:R-:W-:Y:S01]  /*2da0*/  IADD3 R232, -R243, UR18, RZ ;  /* 0x00000012f3e87c10 */ /* 0x000fe2000fffe1ff */
[----:B------:R-:W-:Y:S02]  /*2db0*/  IMAD.SHL.U32 R2, R2, 0x2, RZ ;  /* 0x0000000202027824 */ /* 0x000fe400078e00ff */
[----:B------:R-:W-:-:S02]  /*2dc0*/  IMAD.SHL.U32 R0, R0, 0x2, RZ ;  /* 0x0000000200007824 */ /* 0x000fc400078e00ff */
[----:B------:R-:W-:Y:S01]  /*2dd0*/  IMAD R221, R220, 0x2, R2 ;  /* 0x00000002dcdd7824 */ /* 0x000fe200078e0202 */
[----:B-----5:R-:W-:-:S05]  /*2de0*/  SEL R3, R8, 0xfffffff0, !P2 ;  /* 0xfffffff008037807 */ /* 0x020fca0005000000 */
[----:B------:R-:W-:-:S04]  /*2df0*/  IMAD R3, R3, 0x2, R2 ;  /* 0x0000000203037824 */ /* 0x000fc800078e0202 */
[----:B-1234-:R-:W-:Y:S02]  /*2e00*/  IMAD R220, R220, 0x2, R3 ;  /* 0x00000002dcdc7824 */ /* 0x01efe400078e0203 */
.L_x_622:
        /* <DEDUP_REMOVED lines=439> */
.L_x_620:
        /* <DEDUP_REMOVED lines=118> */
.L_x_621:
        /* <DEDUP_REMOVED lines=166> */
.L_x_619:
[----:B------:R-:W-:Y:S05]  /*5b40*/  @P2 EXIT ;  /* 0x000000000000294d */ /* 0x000fea0003800000 */
[----:B-1----:R-:W2:Y:S01]  /*5b50*/  LDL.LU R7, [R1] ;  /* 0x0000000001077983 */ /* 0x002ea20000300800 */
[----:B------:R-:W-:Y:S01]  /*5b60*/  ISETP.NE.U32.AND P2, PT, RZ, c[0x0][0x360], PT ;  /* 0x0000d800ff007a0c */ /* 0x000fe20003f45070 */
[----:B------:R-:W-:-:S03]  /*5b70*/  ULDC.64 UR4, c[0x0][0x338] ;  /* 0x0000ce0000047ab9 */ /* 0x000fc60000000a00 */
[----:B------:R-:W-:-:S13]  /*5b80*/  ISETP.NE.AND.EX P2, PT, RZ, c[0x0][0x364], PT, P2 ;  /* 0x0000d900ff007a0c */ /* 0x000fda0003f45320 */
[----:B------:R-:W-:-:S04]  /*5b90*/  @P2 IMAD.MOV.U32 R2, RZ, RZ, 0x4 ;  /* 0x00000004ff022424 */ /* 0x000fc800078e00ff */
[----:B--2---:R-:W-:-:S05]  /*5ba0*/  @P2 IMAD.WIDE R2, R7, R2, c[0x0][0x360] ;  /* 0x0000d80007022625 */ /* 0x004fca00078e0202 */
[----:B------:R-:W2:Y:S01]  /*5bb0*/  @P2 LDG.E R0, [R2.64] ;  /* 0x0000000e02002981 */ /* 0x000ea2000c1e1900 */
[----:B------:R-:W-:Y:S01]  /*5bc0*/  UISETP.NE.AND UP0, UPT, UR4, 0x1, UPT ;  /* 0x000000010400788c */ /* 0x000fe2000bf05270 */
[----:B------:R-:W-:Y:S01]  /*5bd0*/  SHF.R.S32.HI R6, RZ, 0x1f, R7 ;  /* 0x0000001fff067819 */ /* 0x000fe20000011407 */
[----:B------:R-:W-:Y:S01]  /*5be0*/  UIMAD.WIDE.U32 UR6, UR12, UR5, URZ ;  /* 0x000000050c0672a5 */ /* 0x000fe2000f8e003f */
[----:B------:R-:W1:Y:S01]  /*5bf0*/  S2R R4, SR_TID.X ;  /* 0x0000000000047919 */ /* 0x000e620000002100 */
[----:B------:R-:W-:Y:S02]  /*5c00*/  ULDC UR4, c[0x0][0x340] ;  /* 0x0000d00000047ab9 */ /* 0x000fe40000000800 */
[----:B------:R-:W-:-:S04]  /*5c10*/  UIMAD UR13, UR13, 0x3000, URZ ;  /* 0x000030000d0d78a4 */ /* 0x000fc8000f8e023f */
[----:B------:R-:W-:Y:S02]  /*5c20*/  USHF.R.S32.HI UR6, URZ, 0x1f, UR13 ;  /* 0x0000001f3f067899 */ /* 0x000fe4000801140d */
[----:B------:R-:W-:Y:S02]  /*5c30*/  @UP0 UMOV UR5, UR7 ;  /* 0x0000000700050c82 */ /* 0x000fe40008000000 */
[----:B------:R-:W-:-:S03]  /*5c40*/  @UP0 USHF.R.U32.HI UR12, URZ, UR4, UR5 ;  /* 0x000000043f0c0299 */ /* 0x000fc60008011605 */
[----:B------:R-:W-:Y:S02]  /*5c50*/  ULDC.64 UR4, c[0x0][0x328] ;  /* 0x0000ca0000047ab9 */ /* 0x000fe40000000a00 */
[----:B------:R-:W-:-:S04]  /*5c60*/  USHF.R.S32.HI UR7, URZ, 0x1f, UR12 ;  /* 0x0000001f3f077899 */ /* 0x000fc8000801140c */
[----:B------:R-:W-:-:S04]  /*5c70*/  UIMAD UR4, UR7, UR4, URZ ;  /* 0x00000004070472a4 */ /* 0x000fc8000f8e023f */
[----:B------:R-:W-:-:S03]  /*5c80*/  UIMAD UR8, UR12, UR5, UR4 ;  /* 0x000000050c0872a4 */ /* 0x000fc6000f8e0204 */
[----:B------:R-:W-:Y:S02]  /*5c90*/  ULDC.64 UR4, c[0x0][0x300] ;  /* 0x0000c00000047ab9 */ /* 0x000fe40000000a00 */
[----:B------:R-:W-:-:S04]  /*5ca0*/  UIMAD UR4, UR7, UR4, URZ ;  /* 0x00000004070472a4 */ /* 0x000fc8000f8e023f */
[----:B------:R-:W-:Y:S01]  /*5cb0*/  UIMAD UR4, UR12, UR5, UR4 ;  /* 0x000000050c0472a4 */ /* 0x000fe2000f8e0204 */
[----:B------:R-:W-:Y:S01]  /*5cc0*/  BAR.SYNC.DEFER_BLOCKING 0x1, 0x100 ;  /* 0x0044000000007b1d */ /* 0x000fe20000010000 */
[----:B--2---:R-:W-:-:S05]  /*5cd0*/  @P2 IMAD R0, R7, 0x40, R0 ;  /* 0x0000004007002824 */ /* 0x004fca00078e0200 */
[----:B------:R-:W-:-:S04]  /*5ce0*/  @P2 SHF.R.S32.HI R2, RZ, 0x1f, R0 ;  /* 0x0000001fff022819 */ /* 0x000fc80000011400 */
[----:B------:R-:W-:Y:S02]  /*5cf0*/  @P2 LEA.HI R2, R2, R0, RZ, 0x6 ;  /* 0x0000000002022211 */ /* 0x000fe400078f30ff */
[----:B-1----:R-:W-:Y:S02]  /*5d00*/  SHF.R.S32.HI R0, RZ, 0x1f, R4 ;  /* 0x0000001fff007819 */ /* 0x002fe40000011404 */
[----:B------:R-:W-:-:S05]  /*5d10*/  @P2 SHF.R.S32.HI R2, RZ, 0x6, R2 ;  /* 0x00000006ff022819 */ /* 0x000fca0000011402 */
[----:B------:R-:W-:-:S05]  /*5d20*/  @P2 IMAD R2, R2, 0x3000, RZ ;  /* 0x0000300002022824 */ /* 0x000fca00078e02ff */
[----:B------:R-:W-:Y:S02]  /*5d30*/  @P2 SHF.R.S32.HI R3, RZ, 0x1f, R2 ;  /* 0x0000001fff032819 */ /* 0x000fe40000011402 */
[----:B------:R-:W-:-:S06]  /*5d40*/  @!P2 CS2R R2, SRZ ;  /* 0x000000000002a805 */ /* 0x000fcc000001ff00 */
[----:B------:R-:W-:Y:S01]  /*5d50*/  IADD3 R2, P1, P0, R2, UR13, R4 ;  /* 0x0000000d02027c10 */ /* 0x000fe2000f83e004 */
[----:B------:R-:W-:-:S03]  /*5d60*/  IMAD.U32 R4, RZ, RZ, UR12 ;  /* 0x0000000cff047e24 */ /* 0x000fc6000f8e00ff */
[----:B------:R-:W-:Y:S01]  /*5d70*/  IADD3.X R3, R3, UR6, R0, P1, P0 ;  /* 0x0000000603037c10 */ /* 0x000fe20008fe0400 */
[----:B------:R-:W-:-:S04]  /*5d80*/  IMAD.U32 R0, RZ, RZ, UR12 ;  /* 0x0000000cff007e24 */ /* 0x000fc8000f8e00ff */
[----:B------:R-:W-:-:S04]  /*5d90*/  IMAD.WIDE.U32 R4, R4, c[0x0][0x328], R2 ;  /* 0x0000ca0004047a25 */ /* 0x000fc800078e0002 */
[----:B------:R-:W-:Y:S01]  /*5da0*/  IMAD.WIDE.U32 R2, R0, c[0x0][0x300], R2 ;  /* 0x0000c00000027a25 */ /* 0x000fe200078e0002 */
[----:B------:R-:W-:Y:S02]  /*5db0*/  SEL R0, R6, RZ, !P2 ;  /* 0x000000ff06007207 */ /* 0x000fe40005000000 */
[----:B------:R-:W-:Y:S02]  /*5dc0*/  IADD3 R5, R5, UR8, RZ ;  /* 0x0000000805057c10 */ /* 0x000fe4000fffe0ff */
[----:B------:R-:W-:Y:S01]  /*5dd0*/  SEL R6, R7, RZ, !P2 ;  /* 0x000000ff07067207 */ /* 0x000fe20005000000 */
[C---:B------:R-:W-:Y:S01]  /*5de0*/  IMAD R10, R0.reuse, c[0x0][0x330], RZ ;  /* 0x0000cc00000a7a24 */ /* 0x040fe200078e02ff */
[----:B------:R-:W-:Y:S01]  /*5df0*/  IADD3 R3, R3, UR4, RZ ;  /* 0x0000000403037c10 */ /* 0x000fe2000fffe0ff */
[----:B------:R-:W-:Y:S02]  /*5e00*/  IMAD R0, R0, c[0x0][0x308], RZ ;  /* 0x0000c20000007a24 */ /* 0x000fe400078e02ff */
[----:B------:R-:W-:-:S02]  /*5e10*/  IMAD R10, R6, c[0x0][0x334], R10 ;  /* 0x0000cd00060a7a24 */ /* 0x000fc400078e020a */
[----:B------:R-:W-:-:S04]  /*5e20*/  IMAD.WIDE.U32 R8, R6, c[0x0][0x330], R4 ;  /* 0x0000cc0006087a25 */ /* 0x000fc800078e0004 */
[----:B------:R-:W-:Y:S01]  /*5e30*/  IMAD R0, R6, c[0x0][0x30c], R0 ;  /* 0x0000c30006007a24 */ /* 0x000fe200078e0200 */
[----:B------:R-:W-:Y:S01]  /*5e40*/  LEA R4, P1, R8, c[0x0][0x310], 0x2 ;  /* 0x0000c40008047a11 */ /* 0x000fe200078210ff */
[----:B------:R-:W-:-:S04]  /*5e50*/  IMAD.WIDE.U32 R6, R6, c[0x0][0x308], R2 ;  /* 0x0000c20006067a25 */ /* 0x000fc800078e0002 */
[----:B------:R-:W-:Y:S01]  /*5e60*/  IMAD.IADD R3, R9, 0x1, R10 ;  /* 0x0000000109037824 */ /* 0x000fe200078e020a */
[----:B------:R-:W-:Y:S01]  /*5e70*/  LEA R2, P0, R6, c[0x0][0x2e8], 0x2 ;  /* 0x0000ba0006027a11 */ /* 0x000fe200078010ff */
[----:B------:R-:W-:-:S03]  /*5e80*/  IMAD.IADD R0, R7, 0x1, R0 ;  /* 0x0000000107007824 */ /* 0x000fc600078e0200 */
        /* <DEDUP_REMOVED lines=99> */
.L_x_623:
        /* <DEDUP_REMOVED lines=12> */
.L_x_1398:


//--------------------- .text._ZN7cutlass13device_kernelIN5flash19enable_sm80_to_sm89INS1_16FlashAttnBwdSm80INS1_25CollectiveMainloopBwdSm80ILi1ELi1EN4cute5tupleIJNS5_1CILi64EEES8_NS7_ILi192EEEEEENS_6half_tEfNS_4arch4Sm80ELb1ELb0ELb0ELb1ELb1ELb0ELb0ELb0ELi2ELi2ELi2ELi2ELb1EEENS1_24CollectiveEpilogueBwdGQAISA_fSD_Li256ELb1ELb1EEENS1_25SingleTileBwdLPTSchedulerILb1ELi64ELb1EEEEEEEEEvNT_6ParamsE --------------------------
	.section	.text._ZN7cutlass13device_kernelIN5flash19enable_sm80_to_sm89INS1_16FlashAttnBwdSm80INS1_25CollectiveMainloopBwdSm80ILi1ELi1EN4cute5tupleIJNS5_1CILi64EEES8_NS7_ILi192EEEEEENS_6half_tEfNS_4arch4Sm80ELb1ELb0ELb0ELb1ELb1ELb0ELb0ELb0ELi2ELi2ELi2ELi2ELb1EEENS1_24CollectiveEpilogueBwdGQAISA_fSD_Li256ELb1ELb1EEENS1_25SingleTileBwdLPTSchedulerILb1ELi64ELb1EEEEEEEEEvNT_6ParamsE,"ax",@progbits
	.sectioninfo	@"SHI_REGISTERS=255"
	.align	128
.text._ZN7cutlass13device_kernelIN5flash19enable_sm80_to_sm89INS1_16FlashAttnBwdSm80INS1_25CollectiveMainloopBwdSm80ILi1ELi1EN4cute5tupleIJNS5_1CILi64EEES8_NS7_ILi192EEEEEENS_6half_tEfNS_4arch4Sm80ELb1ELb0ELb0ELb1ELb1ELb0ELb0ELb0ELi2ELi2ELi2ELi2ELb1EEENS1_24CollectiveEpilogueBwdGQAISA_fSD_Li256ELb1ELb1EEENS1_25SingleTileBwdLPTSchedulerILb1ELi64ELb1EEEEEEEEEvNT_6ParamsE:
        .type           _ZN7cutlass13device_kernelIN5flash19enable_sm80_to_sm89INS1_16FlashAttnBwdSm80INS1_25CollectiveMainloopBwdSm80ILi1ELi1EN4cute5tupleIJNS5_1CILi64EEES8_NS7_ILi192EEEEEENS_6half_tEfNS_4arch4Sm80ELb1ELb0ELb0ELb1ELb1ELb0ELb0ELb0ELi2ELi2ELi2ELi2ELb1EEENS1_24CollectiveEpilogueBwdGQAISA_fSD_Li256ELb1ELb1EEENS1_25SingleTileBwdLPTSchedulerILb1ELi64ELb1EEEEEEEEEvNT_6ParamsE,@function
        .size           _ZN7cutlass13device_kernelIN5flash19enable_sm80_to_sm89INS1_16FlashAttnBwdSm80INS1_25CollectiveMainloopBwdSm80ILi1ELi1EN4cute5tupleIJNS5_1CILi64EEES8_NS7_ILi192EEEEEENS_6half_tEfNS_4arch4Sm80ELb1ELb0ELb0ELb1ELb1ELb0ELb0ELb0ELi2ELi2ELi2ELi2ELb1EEENS1_24CollectiveEpilogueBwdGQAISA_fSD_Li256ELb1ELb1EEENS1_25SingleTileBwdLPTSchedulerILb1ELi64ELb1EEEEEEEEEvNT_6ParamsE,(.L_x_1399 - _ZN7cutlass13device_kernelIN5flash19enable_sm80_to_sm89INS1_16FlashAttnBwdSm80INS1_25CollectiveMainloopBwdSm80ILi1ELi1EN4cute5tupleIJNS5_1CILi64EEES8_NS7_ILi192EEEEEENS_6half_tEfNS_4arch4Sm80ELb1ELb0ELb0ELb1ELb1ELb0ELb0ELb0ELi2ELi2ELi2ELi2ELb1EEENS1_24CollectiveEpilogueBwdGQAISA_fSD_Li256ELb1ELb1EEENS1_25SingleTileBwdLPTSchedulerILb1ELi64ELb1EEEEEEEEEvNT_6ParamsE)
        .other          _ZN7cutlass13device_kernelIN5flash19enable_sm80_to_sm89INS1_16FlashAttnBwdSm80INS1_25CollectiveMainloopBwdSm80ILi1ELi1EN4cute5tupleIJNS5_1CILi64EEES8_NS7_ILi192EEEEEENS_6half_tEfNS_4arch4Sm80ELb1ELb0ELb0ELb1ELb1ELb0ELb0ELb0ELi2ELi2ELi2ELi2ELb1EEENS1_24CollectiveEpilogueBwdGQAISA_fSD_Li256ELb1ELb1EEENS1_25SingleTileBwdLPTSchedulerILb1ELi64ELb1EEEEEEEEEvNT_6ParamsE,@"STO_CUDA_ENTRY STV_DEFAULT"
_ZN7cutlass13device_kernelIN5flash19enable_sm80_to_sm89INS1_16FlashAttnBwdSm80INS1_25CollectiveMainloopBwdSm80ILi1ELi1EN4cute5tupleIJNS5_1CILi64EEES8_NS7_ILi192EEEEEENS_6half_tEfNS_4arch4Sm80ELb1ELb0ELb0ELb1ELb1ELb0ELb0ELb0ELi2ELi2ELi2ELi2ELb1EEENS1_24CollectiveEpilogueBwdGQAISA_fSD_Li256ELb1ELb1EEENS1_25SingleTileBwdLPTSchedulerILb1ELi64ELb1EEEEEEEEEvNT_6ParamsE:
        /* <DEDUP_REMOVED lines=29> */
.L_x_625:
[----:B------:R-:W-:Y:S02]  /*01d0*/  ULDC UR9, c[0x0][0x3b4] ;  /* 0x0000ed0000097ab9 */ /* 0x000fe40000000800 */
[----:B------:R-:W-:Y:S02]  /*01e0*/  UISETP.NE.AND UP0, UPT, UR9, 0x1, UPT ;  /* 0x000000010900788c */ /* 0x000fe4000bf05270 */
[----:B------:R-:W-:Y:S02]  /*01f0*/  ULDC.64 UR4, c[0x0][0x3b8] ;  /* 0x0000ee0000047ab9 */ /* 0x000fe40000000a00 */
[----:B------:R-:W-:Y:S02]  /*0200*/  UIMAD.WIDE.U32 UR10, UR8, UR4, URZ ;  /* 0x00000004080a72a5 */ /* 0x000fe4000f8e003f */
[----:B------:R-:W-:-:S05]  /*0210*/  UMOV UR6, UR8 ;  /* 0x0000000800067c82 */ /* 0x000fca0008000000 */
[----:B------:R-:W-:-:S04]  /*0220*/  @UP0 USHF.R.U32.HI UR6, URZ, UR5, UR11 ;  /* 0x000000053f060299 */ /* 0x000fc8000801160b */
[----:B------:R-:W-:-:S04]  /*0230*/  UIMAD UR9, UR6, UR9, URZ ;  /* 0x00000009060972a4 */ /* 0x000fc8000f8e023f */
.L_x_626:
        /* <DEDUP_REMOVED lines=22> */
.L_x_627:
        /* <DEDUP_REMOVED lines=14> */
.L_x_629:
[----:B------:R-:W-:Y:S02]  /*0480*/  ULDC UR5, c[0x0][0x3dc] ;  /* 0x0000f70000057ab9 */ /* 0x000fe40000000800 */
.L_x_628:
        /* <DEDUP_REMOVED lines=9> */
.L_x_624:
        /* <DEDUP_REMOVED lines=21> */
.L_x_631:
[----:B------:R-:W-:Y:S02]  /*0670*/  ULDC UR9, c[0x0][0x3b4] ;  /* 0x0000ed0000097ab9 */ /* 0x000fe40000000800 */
[----:B------:R-:W-:Y:S02]  /*0680*/  UISETP.NE.AND UP0, UPT, UR9, 0x1, UPT ;  /* 0x000000010900788c */ /* 0x000fe4000bf05270 */
[----:B------:R-:W-:Y:S02]  /*0690*/  ULDC.64 UR4, c[0x0][0x3b8] ;  /* 0x0000ee0000047ab9 */ /* 0x000fe40000000a00 */
[----:B------:R-:W-:Y:S02]  /*06a0*/  UIMAD.WIDE.U32 UR10, UR8, UR4, URZ ;  /* 0x00000004080a72a5 */ /* 0x000fe4000f8e003f */
[----:B------:R-:W-:-:S05]  /*06b0*/  UMOV UR6, UR8 ;  /* 0x0000000800067c82 */ /* 0x000fca0008000000 */
[----:B------:R-:W-:-:S04]  /*06c0*/  @UP0 USHF.R.U32.HI UR6, URZ, UR5, UR11 ;  /* 0x000000053f060299 */ /* 0x000fc8000801160b */
[----:B------:R-:W-:-:S04]  /*06d0*/  UIMAD UR9, UR6, UR9, URZ ;  /* 0x00000009060972a4 */ /* 0x000fc8000f8e023f */
.L_x_632:
        /* <DEDUP_REMOVED lines=22> */
.L_x_633:
        /* <DEDUP_REMOVED lines=14> */
.L_x_635:
[----:B------:R-:W-:Y:S02]  /*0920*/  ULDC UR5, c[0x0][0x3dc] ;  /* 0x0000f70000057ab9 */ /* 0x000fe40000000800 */
.L_x_634:
        /* <DEDUP_REMOVED lines=8> */
.L_x_630:
[----:B------:R-:W-:-:S13]  /*09b0*/  ISETP.LE.AND P0, PT, RZ, UR16, PT ;  /* 0x00000010ff007c0c */ /* 0x000fda000bf03270 */
[----:B------:R-:W-:Y:S05]  /*09c0*/  @!P0 EXIT ;  /* 0x000000000000894d */ /* 0x000fea0003800000 */
[----:B------:R-:W-:Y:S02]  /*09d0*/  ULDC.64 UR4, c[0x0][0x2c8] ;  /* 0x0000b20000047ab9 */ /* 0x000fe40000000a00 */
[----:B------:R-:W-:Y:S02]  /*09e0*/  UISETP.NE.U32.AND UP2, UPT, URZ, UR4, UPT ;  /* 0x000000043f00728c */ /* 0x000fe4000bf45070 */
[----:B------:R-:W-:Y:S02]  /*09f0*/  ULDC.64 UR6, c[0x0][0x2d0] ;  /* 0x0000b40000067ab9 */ /* 0x000fe40000000a00 */
[----:B------:R-:W-:Y:S02]  /*0a00*/  UISETP.NE.AND.EX UP2, UPT, URZ, UR5, UPT, UP2 ;  /* 0x000000053f00728c */ /* 0x000fe4000bf45320 */
[----:B------:R-:W-:Y:S02]  /*0a10*/  UISETP.NE.U32.AND UP1, UPT, URZ, UR6, UPT ;  /* 0x000000063f00728c */ /* 0x000fe4000bf25070 */
[----:B------:R-:W-:-:S02]  /*0a20*/  UMOV UR4, 0x4 ;  /* 0x0000000400047882 */ /* 0x000fc40000000000 */
[----:B------:R-:W-:Y:S01]  /*0a30*/  ULDC.64 UR8, c[0x0][0x2c8] ;  /* 0x0000b20000087ab9 */ /* 0x000fe20000000a00 */
[----:B------:R-:W-:Y:S01]  /*0a40*/  PLOP3.LUT P2, PT, PT, PT, UP2, 0x80, 0x0 ;  /* 0x000000000000781c */ /* 0x000fe20003f4f028 */
[----:B------:R-:W-:Y:S02]  /*0a50*/  UIMAD.WIDE UR8, UR16, UR4, UR8 ;  /* 0x00000004100872a5 */ /* 0x000fe4000f8e0208 */
[----:B------:R-:W-:Y:S02]  /*0a60*/  UISETP.NE.AND.EX UP1, UPT, URZ, UR7, UPT, UP1 ;  /* 0x000000073f00728c */ /* 0x000fe4000bf25310 */
[----:B------:R-:W-:Y:S02]  /*0a70*/  ULDC.64 UR10, c[0x0][0x2d0] ;  /* 0x0000b400000a7ab9 */ /* 0x000fe40000000a00 */
[----:B------:R-:W-:Y:S01]  /*0a80*/  IMAD.U32 R8, RZ, RZ, UR8 ;  /* 0x00000008ff087e24 */ /* 0x000fe2000f8e00ff */
[----:B------:R-:W-:Y:S01]  /*0a90*/  UIMAD.WIDE UR10, UR16, UR4, UR10 ;  /* 0x00000004100a72a5 */ /* 0x000fe2000f8e020a */
[----:B------:R-:W-:Y:S01]  /*0aa0*/  IMAD.U32 R9, RZ, RZ, UR9 ;  /* 0x00000009ff097e24 */ /* 0x000fe2000f8e00ff */
[----:B------:R-:W-:Y:S01]  /*0ab0*/  PLOP3.LUT P1, PT, PT, PT, UP1, 0x80, 0x0 ;  /* 0x000000000000781c */ /* 0x000fe20003f2f018 */
[----:B------:R-:W-:-:S02]  /*0ac0*/  ULDC.64 UR6, c[0x0][0x2d8] ;  /* 0x0000b60000067ab9 */ /* 0x000fc40000000a00 */
[----:B------:R-:W-:Y:S01]  /*0ad0*/  UISETP.NE.U32.AND UP0, UPT, URZ, UR6, UPT ;  /* 0x000000063f00728c */ /* 0x000fe2000bf05070 */
[----:B------:R-:W2:Y:S01]  /*0ae0*/  @P2 LDG.E R0, [R8.64] ;  /* 0x0000001408002981 */ /* 0x000ea2000c1e1900 */
[----:B------:R-:W-:Y:S01]  /*0af0*/  MOV R2, UR10 ;  /* 0x0000000a00027c02 */ /* 0x000fe20008000f00 */
[----:B------:R-:W-:Y:S01]  /*0b00*/  IMAD.U32 R3, RZ, RZ, UR11 ;  /* 0x0000000bff037e24 */ /* 0x000fe2000f8e00ff */
[----:B------:R-:W-:Y:S01]  /*0b10*/  UISETP.NE.AND.EX UP0, UPT, URZ, UR7, UPT, UP0 ;  /* 0x000000073f00728c */ /* 0x000fe2000bf05300 */
[----:B------:R-:W3:Y:S02]  /*0b20*/  @P2 LDG.E R5, [R8.64] ;  /* 0x0000001408052981 */ /* 0x000ee4000c1e1900 */
[----:B------:R-:W-:-:S03]  /*0b30*/  ULDC.64 UR6, c[0x0][0x2d8] ;  /* 0x0000b60000067ab9 */ /* 0x000fc60000000a00 */
[----:B------:R-:W4:Y:S01]  /*0b40*/  @P1 LDG.E R4, [R2.64] ;  /* 0x0000001402041981 */ /* 0x000f22000c1e1900 */
[----:B------:R-:W-:-:S04]  /*0b50*/  PLOP3.LUT P0, PT, PT, PT, UP0, 0x80, 0x0 ;  /* 0x000000000000781c */ /* 0x000fc80003f0f008 */
[----:B------:R-:W-:-:S06]  /*0b60*/  @UP0 UIMAD.WIDE UR6, UR16, UR4, UR6 ;  /* 0x00000004100602a5 */ /* 0x000fcc000f8e0206 */
[----:B------:R-:W-:Y:S01]  /*0b70*/  MOV R6, UR6 ;  /* 0x0000000600067c02 */ /* 0x000fe20008000f00 */
[----:B------:R-:W-:-:S05]  /*0b80*/  IMAD.U32 R7, RZ, RZ, UR7 ;  /* 0x00000007ff077e24 */ /* 0x000fca000f8e00ff */
[----:B------:R-:W5:Y:S01]  /*0b90*/  @P0 LDG.E R6, [R6.64] ;  /* 0x0000001406060981 */ /* 0x000f62000c1e1900 */
[----:B------:R-:W-:Y:S02]  /*0ba0*/  ULDC UR15, c[0x0][0x168] ;  /* 0x00005a00000f7ab9 */ /* 0x000fe40000000800 */
[----:B------:R-:W-:Y:S02]  /*0bb0*/  UMOV UR22, URZ ;  /* 0x0000003f00167c82 */ /* 0x000fe40008000000 */
[----:B------:R-:W-:Y:S02]  /*0bc0*/  UMOV UR26, URZ ;  /* 0x0000003f001a7c82 */ /* 0x000fe40008000000 */
[----:B------:R-:W-:Y:S02]  /*0bd0*/  UMOV UR27, URZ ;  /* 0x0000003f001b7c82 */ /* 0x000fe40008000000 */
[----:B------:R-:W-:Y:S02]  /*0be0*/  UMOV UR24, URZ ;  /* 0x0000003f00187c82 */ /* 0x000fe40008000000 */
[----:B------:R-:W-:-:S02]  /*0bf0*/  UMOV UR25, URZ ;  /* 0x0000003f00197c82 */ /* 0x000fc40008000000 */
[----:B------:R-:W-:Y:S01]  /*0c00*/  ULDC UR14, c[0x0][0x198] ;  /* 0x00006600000e7ab9 */ /* 0x000fe20000000800 */
[----:B--2---:R-:W1:Y:S08]  /*0c10*/  @P2 R2UR UR5, R0 ;  /* 0x00000000000523c2 */ /* 0x004e7000000e0000 */
[----:B---3--:R-:W2:Y:S08]  /*0c20*/  @P2 R2UR UR8, R5 ;  /* 0x00000000050823c2 */ /* 0x008eb000000e0000 */
[----:B----4-:R-:W3:Y:S01]  /*0c30*/  @P1 R2UR UR7, R4 ;  /* 0x00000000040713c2 */ /* 0x010ee200000e0000 */
[----:B-1----:R-:W-:-:S04]  /*0c40*/  @UP2 ULEA UR5, UR16, UR5, 0x6 ;  /* 0x0000000510052291 */ /* 0x002fc8000f8e303f */
[----:B------:R-:W-:-:S04]  /*0c50*/  @UP2 USHF.R.S32.HI UR9, URZ, 0x1f, UR5 ;  /* 0x0000001f3f092899 */ /* 0x000fc80008011405 */
[----:B------:R-:W-:Y:S02]  /*0c60*/  @UP2 ULEA.HI UR9, UR9, UR5, URZ, 0x6 ;  /* 0x0000000509092291 */ /* 0x000fe4000f8f303f */
[----:B--2---:R-:W-:Y:S02]  /*0c70*/  @UP2 USHF.R.S32.HI UR6, URZ, 0x1f, UR8 ;  /* 0x0000001f3f062899 */ /* 0x004fe40008011408 */
[----:B---3--:R-:W-:Y:S01]  /*0c80*/  @UP1 USHF.R.S32.HI UR5, URZ, 0x1f, UR7 ;  /* 0x0000001f3f051899 */ /* 0x008fe20008011407 */
[----:B-----5:R1:W2:Y:S01]  /*0c90*/  @P0 R2UR UR15, R6 ;  /* 0x00000000060f03c2 */ /* 0x0202a200000e0000 */
[----:B------:R-:W-:Y:S02]  /*0ca0*/  @UP2 ULOP3.LUT UR22, UR9, 0xffffffc0, URZ, 0xc0, !UPT ;  /* 0xffffffc009162892 */ /* 0x000fe4000f8ec03f */
[----:B------:R-:W-:Y:S02]  /*0cb0*/  @UP2 UMOV UR24, UR8 ;  /* 0x0000000800182c82 */ /* 0x000fe40008000000 */
[----:B------:R-:W-:-:S02]  /*0cc0*/  @UP2 UMOV UR25, UR6 ;  /* 0x0000000600192c82 */ /* 0x000fc40008000000 */
[----:B------:R-:W-:Y:S02]  /*0cd0*/  @UP1 UMOV UR26, UR7 ;  /* 0x00000007001a1c82 */ /* 0x000fe40008000000 */
[----:B------:R-:W-:Y:S01]  /*0ce0*/  @UP1 UMOV UR27, UR5 ;  /* 0x00000005001b1c82 */ /* 0x000fe20008000000 */
[----:B-12---:R-:W-:Y:S05]  /*0cf0*/  @P0 BRA `(.L_x_636) ;  /* 0x0000006000000947 */ /* 0x006fea0003800000 */
[----:B------:R-:W-:Y:S05]  /*0d00*/  @!P2 BRA `(.L_x_636) ;  /* 0x000000500000a947 */ /* 0x000fea0003800000 */
[----:B------:R-:W2:Y:S04]  /*0d10*/  LDG.E R4, [R8.64] ;  /* 0x0000001408047981 */ /* 0x000ea8000c1e1900 */
[----:B------:R-:W3:Y:S01]  /*0d20*/  LDG.E R0, [R8.64+0x4] ;  /* 0x0000041408007981 */ /* 0x000ee2000c1e1900 */
[----:B--2---:R-:W1:Y:S08]  /*0d30*/  R2UR UR15, R4 ;  /* 0x00000000040f73c2 */ /* 0x004e7000000e0000 */
[----:B---3--:R-:W1:Y:S02]  /*0d40*/  R2UR UR5, R0 ;  /* 0x00000000000573c2 */ /* 0x008e6400000e0000 */
[----:B-1----:R-:W-:-:S06]  /*0d50*/  UIADD3 UR15, -UR15, UR5, URZ ;  /* 0x000000050f0f7290 */ /* 0x002fcc000fffe13f */
.L_x_636:
        /* <DEDUP_REMOVED lines=10> */
.L_x_637:
[----:B------:R-:W-:Y:S05]  /*0e00*/  @!P1 BRA `(.L_x_638) ;  /* 0x0000005000009947 */ /* 0x000fea0003800000 */
[----:B------:R1:W2:Y:S04]  /*0e10*/  LDG.E R0, [R2.64] ;  /* 0x0000001402007981 */ /* 0x0002a8000c1e1900 */
[----:B-1----:R-:W3:Y:S01]  /*0e20*/  LDG.E R2, [R2.64+0x4] ;  /* 0x0000041402027981 */ /* 0x002ee2000c1e1900 */
[----:B--2---:R-:W1:Y:S08]  /*0e30*/  R2UR UR14, R0 ;  /* 0x00000000000e73c2 */ /* 0x004e7000000e0000 */
[----:B---3--:R-:W1:Y:S02]  /*0e40*/  R2UR UR4, R2 ;  /* 0x00000000020473c2 */ /* 0x008e6400000e0000 */
[----:B-1----:R-:W-:-:S06]  /*0e50*/  UIADD3 UR14, -UR14, UR4, URZ ;  /* 0x000000040e0e7290 */ /* 0x002fcc000fffe13f */
.L_x_638:
        /* <DEDUP_REMOVED lines=73> */
[----:B------:R-:W-:Y:S01]  /*12f0*/  IADD3 R24, P0, R33, UR6, RZ ;  /* 0x0000000621187c10 */ /* 0x000fe2000ff1e0ff */
[----:B------:R-:W-:Y:S01]  /*1300*/  UIMAD.WIDE.U32 UR6, UR18, UR5, URZ ;  /* 0x00000005120672a5 */ /* 0x000fe2000f8e003f */
[----:B------:R-:W-:Y:S01]  /*1310*/  SHF.R.S32.HI R3, RZ, 0x5, R31 ;  /* 0x00000005ff037819 */ /* 0x000fe2000001141f */
[----:B------:R-:W-:Y:S01]  /*1320*/  ULDC UR4, c[0x0][0x250] ;  /* 0x0000940000047ab9 */ /* 0x000fe20000000800 */
[----:B------:R-:W-:Y:S01]  /*1330*/  LEA.HI.X.SX32 R25, R0, R4, 0x1, P0 ;  /* 0x0000000400197211 */ /* 0x000fe200000f0eff */
[----:B------:R-:W-:Y:S01]  /*1340*/  UMOV UR8, UR18 ;  /* 0x0000001200087c82 */ /* 0x000fe20008000000 */
[----:B------:R-:W-:Y:S01]  /*1350*/  LEA.HI R2, R31, R3, RZ, 0x1 ;  /* 0x000000031f027211 */ /* 0x000fe200078f08ff */
[----:B------:R-:W-:Y:S01]  /*1360*/  USHF.R.S32.HI UR19, URZ, 0x1f, UR18 ;  /* 0x0000001f3f137899 */ /* 0x000fe20008011412 */
[----:B------:R-:W-:Y:S01]  /*1370*/  SHF.R.S32.HI R4, RZ, 0x4, R32 ;  /* 0x00000004ff047819 */ /* 0x000fe20000011420 */
[----:B------:R-:W-:Y:S01]  /*1380*/  @UP0 UMOV UR5, UR7 ;  /* 0x0000000700050c82 */ /* 0x000fe20008000000 */
[----:B------:R-:W-:Y:S01]  /*1390*/  LOP3.LUT R2, R2, 0xfffffffe, RZ, 0xc0, !PT ;  /* 0xfffffffe02027812 */ /* 0x000fe200078ec0ff */
[----:B------:R-:W-:Y:S01]  /*13a0*/  @UP0 USHF.R.U32.HI UR8, URZ, UR4, UR5 ;  /* 0x000000043f080299 */ /* 0x000fe20008011605 */
[----:B------:R-:W-:Y:S01]  /*13b0*/  LEA.HI R0, R32, R4, RZ, 0x1 ;  /* 0x0000000420007211 */ /* 0x000fe200078f08ff */
[----:B------:R-:W-:Y:S01]  /*13c0*/  ULDC.64 UR6, c[0x0][0x1e0] ;  /* 0x0000780000067ab9 */ /* 0x000fe20000000a00 */
[-C--:B------:R-:W-:Y:S01]  /*13d0*/  LEA.HI R19, R7, R33.reuse, RZ, 0x2 ;  /* 0x0000002107137211 */ /* 0x080fe200078f10ff */
[----:B------:R-:W-:Y:S01]  /*13e0*/  IMAD.IADD R229, R3, 0x1, -R2 ;  /* 0x0000000103e57824 */ /* 0x000fe200078e0a02 */
[----:B------:R-:W-:Y:S01]  /*13f0*/  LEA.HI R29, R7, R33, RZ, 0x3 ;  /* 0x00000021071d7211 */ /* 0x000fe200078f18ff */
[----:B------:R-:W-:Y:S01]  /*1400*/  USHF.R.S32.HI UR11, URZ, 0x1f, UR8 ;  /* 0x0000001f3f0b7899 */ /* 0x000fe20008011408 */
[----:B------:R-:W-:Y:S01]  /*1410*/  LOP3.LUT R0, R0, 0xfffffffe, RZ, 0xc0, !PT ;  /* 0xfffffffe00007812 */ /* 0x000fe200078ec0ff */
[----:B------:R-:W-:Y:S01]  /*1420*/  IMAD.U32 R14, RZ, RZ, UR8 ;  /* 0x00000008ff0e7e24 */ /* 0x000fe2000f8e00ff */
[--C-:B------:R-:W-:Y:S01]  /*1430*/  SHF.R.S32.HI R5, RZ, 0x2, R19.reuse ;  /* 0x00000002ff057819 */ /* 0x100fe20000011413 */
[----:B------:R-:W-:Y:S01]  /*1440*/  UIMAD UR6, UR11, UR6, URZ ;  /* 0x000000060b0672a4 */ /* 0x000fe2000f8e023f */
[----:B------:R-:W-:Y:S01]  /*1450*/  SHF.R.S32.HI R2, RZ, 0x1f, R19 ;  /* 0x0000001fff027819 */ /* 0x000fe20000011413 */
[----:B------:R-:W-:Y:S01]  /*1460*/  IMAD.IADD R22, R4, 0x1, -R0 ;  /* 0x0000000104167824 */ /* 0x000fe200078e0a00 */
[----:B------:R-:W-:Y:S01]  /*1470*/  SHF.R.S32.HI R242, RZ, 0x3, R29 ;  /* 0x00000003fff27819 */ /* 0x000fe2000001141d */
[----:B------:R-:W-:Y:S01]  /*1480*/  ULDC.64 UR4, c[0x0][0x1b0] ;  /* 0x00006c0000047ab9 */ /* 0x000fe20000000a00 */
[----:B------:R-:W-:Y:S01]  /*1490*/  LEA.HI R0, R2, R5, RZ, 0x3 ;  /* 0x0000000502007211 */ /* 0x000fe200078f18ff */
[----:B------:R-:W-:Y:S01]  /*14a0*/  UIMAD UR4, UR11, UR4, URZ ;  /* 0x000000040b0472a4 */ /* 0x000fe2000f8e023f */
[----:B------:R-:W-:Y:S01]  /*14b0*/  SHF.R.S32.HI R6, RZ, 0x1f, R242 ;  /* 0x0000001fff067819 */ /* 0x000fe200000114f2 */
[----:B------:R-:W-:Y:S01]  /*14c0*/  UIMAD UR12, UR8, UR7, UR6 ;  /* 0x00000007080c72a4 */ /* 0x000fe2000f8e0206 */
[----:B------:R-:W-:Y:S01]  /*14d0*/  IADD3 R2, P0, R242, UR26, RZ ;  /* 0x0000001af2027c10 */ /* 0x000fe2000ff1e0ff */
[----:B------:R-:W-:Y:S01]  /*14e0*/  USHF.R.S32.HI UR11, URZ, 0x1f, UR16 ;  /* 0x0000001f3f0b7899 */ /* 0x000fe20008011410 */
[----:B------:R-:W-:Y:S01]  /*14f0*/  LOP3.LUT R4, R0, 0xfffffff8, RZ, 0xc0, !PT ;  /* 0xfffffff800047812 */ /* 0x000fe200078ec0ff */
[----:B------:R-:W-:Y:S01]  /*1500*/  IMAD.U32 R0, RZ, RZ, UR17 ;  /* 0x00000011ff007e24 */ /* 0x000fe2000f8e00ff */
[----:B------:R-:W-:Y:S01]  /*1510*/  IADD3.X R3, R6, UR27, RZ, P0, !PT ;  /* 0x0000001b06037c10 */ /* 0x000fe200087fe4ff */
[----:B------:R-:W-:Y:S01]  /*1520*/  ULDC.64 UR6, c[0x0][0x180] ;  /* 0x0000600000067ab9 */ /* 0x000fe20000000a00 */
[----:B------:R-:W-:Y:S01]  /*1530*/  IMAD.SHL.U32 R28, R229, 0x400, RZ ;  /* 0x00000400e51c7824 */ /* 0x000fe200078e00ff */
[----:B------:R-:W-:Y:S01]  /*1540*/  UIMAD UR23, UR8, UR5, UR4 ;  /* 0x00000005081772a4 */ /* 0x000fe2000f8e0204 */
[----:B------:R-:W-:Y:S01]  /*1550*/  IMAD.IADD R18, R5, 0x1, -R4 ;  /* 0x0000000105127824 */ /* 0x000fe200078e0a04 */
[----:B------:R-:W-:Y:S01]  /*1560*/  USEL UR8, UR16, URZ, !UP1 ;  /* 0x0000003f10087287 */ /* 0x000fe2000c800000 */
[----:B------:R-:W-:Y:S01]  /*1570*/  IMAD.WIDE R12, R0, 0x40, R2 ;  /* 0x00000040000c7825 */ /* 0x000fe200078e0202 */
[----:B------:R-:W-:Y:S01]  /*1580*/  LOP3.LUT R3, R29, 0xfffffff8, RZ, 0xc0, !PT ;  /* 0xfffffff81d037812 */ /* 0x000fe200078ec0ff */
[----:B------:R-:W-:Y:S01]  /*1590*/  ULDC.64 UR4, c[0x0][0x1e8] ;  /* 0x00007a0000047ab9 */ /* 0x000fe20000000a00 */
[----:B------:R-:W-:Y:S01]  /*15a0*/  LEA.HI R2, R7, R33, RZ, 0x6 ;  /* 0x0000002107027211 */ /* 0x000fe200078f30ff */
[----:B------:R-:W-:Y:S01]  /*15b0*/  IMAD.MOV.U32 R220, RZ, RZ, 0x20 ;  /* 0x00000020ffdc7424 */ /* 0x000fe200078e00ff */
[C---:B------:R-:W-:Y:S01]  /*15c0*/  IADD3 R0, P0, R242.reuse, UR24, RZ ;  /* 0x00000018f2007c10 */ /* 0x040fe2000ff1e0ff */
[----:B------:R-:W-:Y:S01]  /*15d0*/  IMAD.IADD R20, R33, 0x1, -R3 ;  /* 0x0000000121147824 */ /* 0x000fe200078e0a03 */
[----:B------:R-:W-:Y:S01]  /*15e0*/  SHF.R.S32.HI R21, RZ, 0x6, R2 ;  /* 0x00000006ff157819 */ /* 0x000fe20000011402 */
[----:B------:R-:W-:Y:S01]  /*15f0*/  IMAD.SHL.U32 R3, R242, 0x40, RZ ;  /* 0x00000040f2037824 */ /* 0x000fe200078e00ff */
[----:B------:R-:W-:Y:S01]  /*1600*/  IADD3.X R2, R6, UR25, RZ, P0, !PT ;  /* 0x0000001906027c10 */ /* 0x000fe200087fe4ff */
[----:B------:R-:W-:Y:S01]  /*1610*/  IMAD.SHL.U32 R16, R20, 0x8, RZ ;  /* 0x0000000814107824 */ /* 0x000fe200078e00ff */
[----:B------:R-:W-:Y:S01]  /*1620*/  UIMAD UR24, UR19, UR6, URZ ;  /* 0x00000006131872a4 */ /* 0x000fe2000f8e023f */
[----:B------:R-:W-:Y:S01]  /*1630*/  IMAD.SHL.U32 R30, R21, 0x200, RZ ;  /* 0x00000200151e7824 */ /* 0x000fe200078e00ff */
[----:B------:R-:W-:Y:S01]  /*1640*/  LOP3.LUT R3, R3, 0x1c0, RZ, 0xc0, !PT ;  /* 0x000001c003037812 */ /* 0x000fe200078ec0ff */
[C---:B------:R-:W-:Y:S01]  /*1650*/  IMAD R4, R2.reuse, c[0x0][0x178], RZ ;  /* 0x00005e0002047a24 */ /* 0x040fe200078e02ff */
[--C-:B------:R-:W-:Y:S01]  /*1660*/  SHF.R.S32.HI R17, RZ, 0x1f, R16.reuse ;  /* 0x0000001fff117819 */ /* 0x100fe20000011410 */
[----:B------:R-:W-:Y:S01]  /*1670*/  IMAD R2, R2, c[0x0][0x208], RZ ;  /* 0x0000820002027a24 */ /* 0x000fe200078e02ff */
[----:B------:R-:W-:Y:S01]  /*1680*/  LOP3.LUT R7, R3, 0x38, R16, 0xf8, !PT ;  /* 0x0000003803077812 */ /* 0x000fe200078ef810 */
[C---:B------:R-:W-:Y:S01]  /*1690*/  IMAD R8, R0.reuse, c[0x0][0x17c], R4 ;  /* 0x00005f0000087a24 */ /* 0x040fe200078e0204 */
[----:B------:R-:W-:Y:S01]  /*16a0*/  SHF.R.U32.HI R6, RZ, 0x3, R3 ;  /* 0x00000003ff067819 */ /* 0x000fe20000011603 */
[--C-:B------:R-:W-:Y:S01]  /*16b0*/  IMAD.WIDE.U32 R4, R0, c[0x0][0x178], R16.reuse ;  /* 0x00005e0000047a25 */ /* 0x100fe200078e0010 */
[----:B------:R-:W-:Y:S01]  /*16c0*/  USEL UR6, UR11, URZ, !UP1 ;  /* 0x0000003f0b067287 */ /* 0x000fe2000c800000 */
[----:B------:R-:W-:Y:S01]  /*16d0*/  LOP3.LUT P0, RZ, R18, 0x4, RZ, 0xc0, !PT ;  /* 0x0000000412ff7812 */ /* 0x000fe2000780c0ff */
[----:B------:R-:W-:Y:S01]  /*16e0*/  UIMAD UR7, UR18, UR7, UR24 ;  /* 0x00000007120772a4 */ /* 0x000fe2000f8e0218 */
[----:B------:R-:W-:Y:S01]  /*16f0*/  IMAD.WIDE.U32 R10, R14, c[0x0][0x1e0], R16 ;  /* 0x000078000e0a7a25 */ /* 0x000fe200078e0010 */
[----:B------:R-:W-:Y:S01]  /*1700*/  LOP3.LUT R228, R30, R7, R6, 0xf6, !PT ;  /* 0x000000071ee47212 */ /* 0x000fe200078ef606 */
[----:B------:R-:W-:Y:S01]  /*1710*/  UIMAD UR4, UR6, UR4, URZ ;  /* 0x00000004060472a4 */ /* 0x000fe2000f8e023f */
[----:B------:R-:W-:Y:S01]  /*1720*/  ISETP.GE.AND P6, PT, R16, c[0x0][0x1cc], PT ;  /* 0x0000730010007a0c */ /* 0x000fe20003fc6270 */
[----:B------:R-:W-:Y:S01]  /*1730*/  IMAD.IADD R9, R5, 0x1, R8 ;  /* 0x0000000105097824 */ /* 0x000fe200078e0208 */
[----:B------:R-:W-:Y:S01]  /*1740*/  IADD3 R5, R11, UR12, RZ ;  /* 0x0000000c0b057c10 */ /* 0x000fe2000fffe0ff */
[C---:B------:R-:W-:Y:S01]  /*1750*/  IMAD R15, R0.reuse, c[0x0][0x20c], R2 ;  /* 0x00008300000f7a24 */ /* 0x040fe200078e0202 */
[----:B------:R-:W-:Y:S01]  /*1760*/  UIMAD UR12, UR8, UR5, UR4 ;  /* 0x00000005080c72a4 */ /* 0x000fe2000f8e0204 */
[----:B------:R-:W-:Y:S01]  /*1770*/  IMAD.MOV.U32 R8, RZ, RZ, R4 ;  /* 0x000000ffff087224 */ /* 0x000fe200078e0004 */
[----:B------:R-:W-:Y:S01]  /*1780*/  USEL UR11, UR11, URZ, !UP2 ;  /* 0x0000003f0b0b7287 */ /* 0x000fe2000d000000 */
[----:B------:R-:W-:Y:S01]  /*1790*/  IMAD.WIDE.U32 R2, R0, c[0x0][0x208], R16 ;  /* 0x0000820000027a25 */ /* 0x000fe200078e0010 */
[----:B------:R-:W-:Y:S01]  /*17a0*/  ULDC.64 UR4, c[0x0][0x1b8] ;  /* 0x00006e0000047ab9 */ /* 0x000fe20000000a00 */
[----:B------:R-:W-:Y:S01]  /*17b0*/  IADD3 R23, R16, 0x40, RZ ;  /* 0x0000004010177810 */ /* 0x000fe20007ffe0ff */
[----:B------:R-:W-:Y:S01]  /*17c0*/  UIMAD UR4, UR6, UR4, URZ ;  /* 0x00000004060472a4 */ /* 0x000fe2000f8e023f */
[----:B------:R-:W-:Y:S01]  /*17d0*/  IMAD.MOV.U32 R4, RZ, RZ, R10 ;  /* 0x000000ffff047224 */ /* 0x000fe200078e000a */
[----:B------:R-:W-:Y:S01]  /*17e0*/  USHF.R.S32.HI UR24, URZ, 0x1f, UR13 ;  /* 0x0000001f3f187899 */ /* 0x000fe2000801140d */
[----:B------:R-:W-:Y:S01]  /*17f0*/  IMAD.SHL.U32 R0, R18, 0x40, RZ ;  /* 0x0000004012007824 */ /* 0x000fe200078e00ff */
[----:B------:R-:W-:Y:S01]  /*1800*/  IADD3 R26, R16, 0x80, RZ ;  /* 0x00000080101a7810 */ /* 0x000fe20007ffe0ff */
[----:B------:R-:W-:Y:S01]  /*1810*/  IMAD.U32 R10, RZ, RZ, UR18 ;  /* 0x00000012ff0a7e24 */ /* 0x000fe2000f8e00ff */
[----:B------:R-:W-:Y:S01]  /*1820*/  ISETP.GE.AND P5, PT, R23, c[0x0][0x1cc], PT ;  /* 0x0000730017007a0c */ /* 0x000fe20003fa6270 */
[----:B------:R-:W-:Y:S01]  /*1830*/  IMAD.MOV.U32 R6, RZ, RZ, R2 ;  /* 0x000000ffff067224 */ /* 0x000fe200078e0002 */
[----:B------:R-:W-:Y:S01]  /*1840*/  LOP3.LUT R0, R0, 0x1c0, RZ, 0xc0, !PT ;  /* 0x000001c000007812 */ /* 0x000fe200078ec0ff */
[----:B------:R-:W-:Y:S01]  /*1850*/  IMAD.SHL.U32 R2, R21, 0x8, RZ ;  /* 0x0000000815027824 */ /* 0x000fe200078e00ff */
[----:B------:R-:W-:Y:S01]  /*1860*/  ISETP.GE.AND P3, PT, R26, c[0x0][0x1cc], PT ;  /* 0x000073001a007a0c */ /* 0x000fe20003f66270 */
        /* <DEDUP_REMOVED lines=18> */
[----:B------:R-:W-:Y:S01]  /*1990*/  IMAD.WIDE.U32 R4, R0, c[0x0][0x1e8], R4 ;  /* 0x00007a0000047a25 */ /* 0x000fe200078e0004 */
[----:B------:R-:W-:Y:S01]  /*19a0*/  ULDC.64 UR4, c[0x0][0x210] ;  /* 0x0000840000047ab9 */ /* 0x000fe20000000a00 */
[----:B------:R-:W-:Y:S01]  /*19b0*/  CS2R R122, SRZ ;  /* 0x00000000007a7805 */ /* 0x000fe2000001ff00 */
[----:B------:R-:W-:Y:S01]  /*19c0*/  UIMAD UR4, UR19, UR4, URZ ;  /* 0x00000004130472a4 */ /* 0x000fe2000f8e023f */
[----:B------:R-:W-:Y:S01]  /*19d0*/  IMAD.IADD R10, R10, 0x1, R14 ;  /* 0x000000010a0a7824 */ /* 0x000fe200078e020e */
[----:B------:R-:W-:Y:S01]  /*19e0*/  IADD3 R5, R5, UR12, RZ ;  /* 0x0000000c05057c10 */ /* 0x000fe2000fffe0ff */
[----:B------:R-:W-:Y:S01]  /*19f0*/  IMAD.U32 R11, RZ, RZ, UR18 ;  /* 0x00000012ff0b7e24 */ /* 0x000fe2000f8e00ff */
[----:B------:R-:W-:Y:S01]  /*1a00*/  UIMAD UR23, UR18, UR5, UR4 ;  /* 0x00000005121772a4 */ /* 0x000fe2000f8e0204 */
[----:B------:R-:W-:Y:S01]  /*1a10*/  IMAD.WIDE.U32 R2, R0, c[0x0][0x1b8], R2 ;  /* 0x00006e0000027a25 */ /* 0x000fe200078e0002 */
[----:B------:R-:W-:Y:S01]  /*1a20*/  USEL UR12, UR16, URZ, !UP2 ;  /* 0x0000003f100c7287 */ /* 0x000fe2000d000000 */
[----:B------:R-:W-:Y:S01]  /*1a30*/  CS2R R120, SRZ ;  /* 0x0000000000787805 */ /* 0x000fe2000001ff00 */
[----:B------:R-:W-:Y:S01]  /*1a40*/  ULDC.64 UR4, c[0x0][0x188] ;  /* 0x0000620000047ab9 */ /* 0x000fe20000000a00 */
[----:B------:R-:W-:Y:S01]  /*1a50*/  IMAD R0, R13, c[0x0][0x1a8], RZ ;  /* 0x00006a000d007a24 */ /* 0x000fe200078e02ff */
[----:B------:R-:W-:Y:S01]  /*1a60*/  IADD3 R3, R3, UR8, RZ ;  /* 0x0000000803037c10 */ /* 0x000fe2000fffe0ff */
[----:B------:R-:W-:Y:S01]  /*1a70*/  IMAD.SHL.U32 R230, R10, 0x2, RZ ;  /* 0x000000020ae67824 */ /* 0x000fe200078e00ff */
[----:B------:R-:W-:Y:S01]  /*1a80*/  UIMAD UR4, UR11, UR4, URZ ;  /* 0x000000040b0472a4 */ /* 0x000fe2000f8e023f */
[----:B------:R-:W-:Y:S01]  /*1a90*/  IMAD.WIDE.U32 R18, R11, c[0x0][0x210], R6 ;  /* 0x000084000b127a25 */ /* 0x000fe200078e0006 */
[----:B------:R-:W-:Y:S01]  /*1aa0*/  UIADD3 UR8, -UR9, UR14, URZ ;  /* 0x0000000e09087290 */ /* 0x000fe2000fffe13f */
[----:B------:R-:W-:Y:S01]  /*1ab0*/  CS2R R118, SRZ ;  /* 0x0000000000767805 */ /* 0x000fe2000001ff00 */
[----:B------:R-:W-:Y:S01]  /*1ac0*/  IADD3 R231, R230, 0x122c0, RZ ;  /* 0x000122c0e6e77810 */ /* 0x000fe20007ffe0ff */
[----:B------:R-:W-:Y:S01]  /*1ad0*/  IMAD R6, R13, c[0x0][0x1d8], RZ ;  /* 0x000076000d067a24 */ /* 0x000fe200078e02ff */
[----:B------:R-:W-:Y:S01]  /*1ae0*/  UIMAD UR25, UR12, UR5, UR4 ;  /* 0x000000050c1972a4 */ /* 0x000fe2000f8e0204 */
[----:B------:R-:W-:Y:S01]  /*1af0*/  IMAD R11, R12, c[0x0][0x1ac], R0 ;  /* 0x00006b000c0b7a24 */ /* 0x000fe200078e0200 */
[----:B------:R-:W-:Y:S01]  /*1b00*/  IADD3 R0, R230, 0x12280, RZ ;  /* 0x00012280e6007810 */ /* 0x000fe20007ffe0ff */
[----:B------:R-:W-:Y:S01]  /*1b10*/  IMAD.MOV.U32 R14, RZ, RZ, R8 ;  /* 0x000000ffff0e7224 */ /* 0x000fe200078e0008 */
[----:B------:R-:W-:Y:S01]  /*1b20*/  ULDC.64 UR6, c[0x0][0x218] ;  /* 0x0000860000067ab9 */ /* 0x000fe20000000a00 */
[----:B------:R-:W-:Y:S01]  /*1b30*/  IMAD R10, R12, c[0x0][0x1dc], R6 ;  /* 0x000077000c0a7a24 */ /* 0x000fe200078e0206 */
[----:B------:R-:W-:Y:S01]  /*1b40*/  @P0 IADD3 R231, R0, -0x40, RZ ;  /* 0xffffffc000e70810 */ /* 0x000fe20007ffe0ff */
[----:B------:R-:W-:Y:S01]  /*1b50*/  IMAD.WIDE.U32 R8, R12, c[0x0][0x1d8], R4 ;  /* 0x000076000c087a25 */ /* 0x000fe200078e0004 */
[----:B------:R-:W-:Y:S01]  /*1b60*/  ULDC.64 UR4, c[0x0][0x178] ;  /* 0x00005e0000047ab9 */ /* 0x000fe20000000a00 */
[----:B------:R-:W-:Y:S01]  /*1b70*/  CS2R R116, SRZ ;  /* 0x0000000000747805 */ /* 0x000fe2000001ff00 */
[----:B------:R-:W-:Y:S01]  /*1b80*/  UIMAD UR28, UR11, UR6, URZ ;  /* 0x000000060b1c72a4 */ /* 0x000fe2000f8e023f */
[----:B------:R-:W-:Y:S01]  /*1b90*/  IMAD.IADD R0, R9, 0x1, R10 ;  /* 0x0000000109007824 */ /* 0x000fe200078e020a */
[----:B------:R-:W-:Y:S01]  /*1ba0*/  LEA R4, P1, R8, c[0x0][0x1c0], 0x1 ;  /* 0x0000700008047a11 */ /* 0x000fe200078208ff */
[----:B------:R-:W-:Y:S01]  /*1bb0*/  IMAD.WIDE.U32 R6, R12, c[0x0][0x1a8], R2 ;  /* 0x00006a000c067a25 */ /* 0x000fe200078e0002 */
[----:B------:R-:W-:Y:S01]  /*1bc0*/  UIMAD UR6, UR24, UR4, URZ ;  /* 0x00000004180672a4 */ /* 0x000fe2000f8e023f */
[----:B------:R-:W-:Y:S01]  /*1bd0*/  CS2R R114, SRZ ;  /* 0x0000000000727805 */ /* 0x000fe2000001ff00 */
[----:B------:R-:W-:Y:S01]  /*1be0*/  LEA.HI.X R5, R8, c[0x0][0x1c4], R0, 0x1, P1 ;  /* 0x0000710008057a11 */ /* 0x000fe200008f0c00 */
[----:B------:R-:W-:Y:S01]  /*1bf0*/  IMAD.IADD R3, R7, 0x1, R11 ;  /* 0x0000000107037824 */ /* 0x000fe200078e020b */
[C---:B------:R-:W-:Y:S01]  /*1c00*/  LEA R2, P0, R6.reuse, c[0x0][0x190], 0x1 ;  /* 0x0000640006027a11 */ /* 0x040fe200078008ff */
[----:B------:R-:W-:Y:S01]  /*1c10*/  IMAD.MOV.U32 R0, RZ, RZ, c[0x0][0x1a8] ;  /* 0x00006a00ff007624 */ /* 0x000fe200078e00ff */
[----:B------:R-:W-:Y:S01]  /*1c20*/  UIMAD.WIDE.U32 UR26, UR13, UR4, URZ ;  /* 0x000000040d1a72a5 */ /* 0x000fe2000f8e003f */
[----:B------:R-:W-:Y:S01]  /*1c30*/  IMAD.MOV.U32 R8, RZ, RZ, c[0x0][0x1ac] ;  /* 0x00006b00ff087624 */ /* 0x000fe200078e00ff */
[----:B------:R-:W-:Y:S01]  /*1c40*/  LEA.HI.X R3, R6, c[0x0][0x194], R3, 0x1, P0 ;  /* 0x0000650006037a11 */ /* 0x000fe200000f0c03 */
[----:B------:R-:W-:Y:S01]  /*1c50*/  UIMAD UR5, UR13, UR5, UR6 ;  /* 0x000000050d0572a4 */ /* 0x000fe2000f8e0206 */
[C---:B------:R-:W-:Y:S01]  /*1c60*/  LEA R12, P0, R0.reuse, R2, 0x6 ;  /* 0x00000002000c7211 */ /* 0x040fe200078030ff */
[----:B------:R-:W-:Y:S01]  /*1c70*/  IMAD.MOV.U32 R7, RZ, RZ, c[0x0][0x1d8] ;  /* 0x00007600ff077624 */ /* 0x000fe200078e00ff */
[----:B------:R-:W-:Y:S01]  /*1c80*/  UIMAD UR4, UR12, UR7, UR28 ;  /* 0x000000070c0472a4 */ /* 0x000fe2000f8e021c */
[----:B------:R-:W-:Y:S01]  /*1c90*/  IMAD.U32 R17, RZ, RZ, UR12 ;  /* 0x0000000cff117e24 */ /* 0x000fe2000f8e00ff */
[----:B------:R-:W-:Y:S01]  /*1ca0*/  LEA.HI.X R13, R0, R3, R8, 0x6, P0 ;  /* 0x00000003000d7211 */ /* 0x000fe200000f3408 */
[----:B------:R-:W-:Y:S01]  /*1cb0*/  UIADD3 UR5, UR27, UR5, URZ ;  /* 0x000000051b057290 */ /* 0x000fe2000fffe03f */
[----:B------:R-:W-:Y:S01]  /*1cc0*/  IADD3 R0, -R242, UR8, RZ ;  /* 0x00000008f2007c10 */ /* 0x000fe2000fffe1ff */
[----:B------:R-:W-:Y:S01]  /*1cd0*/  IMAD.MOV.U32 R9, RZ, RZ, c[0x0][0x1dc] ;  /* 0x00007700ff097624 */ /* 0x000fe200078e00ff */
[----:B------:R-:W-:Y:S01]  /*1ce0*/  LEA R6, P1, R7, R4, 0x6 ;  /* 0x0000000407067211 */ /* 0x000fe200078230ff */
[----:B------:R-:W-:Y:S01]  /*1cf0*/  IMAD.U32 R10, RZ, RZ, UR26 ;  /* 0x0000001aff0a7e24 */ /* 0x000fe2000f8e00ff */
[C---:B------:R-:W-:Y:S01]  /*1d00*/  ISETP.LT.OR P4, PT, R0.reuse, 0x1, P6 ;  /* 0x000000010000780c */ /* 0x040fe20003781670 */
[----:B------:R-:W-:Y:S01]  /*1d10*/  IMAD.WIDE.U32 R240, R17, c[0x0][0x188], R14 ;  /* 0x0000620011f07a25 */ /* 0x000fe200078e000e */
[----:B------:R-:W-:Y:S01]  /*1d20*/  LEA.HI.X R7, R7, R5, R9, 0x6, P1 ;  /* 0x0000000507077211 */ /* 0x000fe200008f3409 */
[----:B------:R-:W-:Y:S01]  /*1d30*/  ULDC.64 UR6, c[0x0][0x208] ;  /* 0x0000820000067ab9 */ /* 0x000fe20000000a00 */
[----:B------:R-:W-:Y:S01]  /*1d40*/  ISETP.LT.OR P2, PT, R0, 0x1, P5 ;  /* 0x000000010000780c */ /* 0x000fe20002f41670 */
[----:B------:R-:W-:Y:S01]  /*1d50*/  IMAD.U32 R11, RZ, RZ, UR27 ;  /* 0x0000001bff0b7e24 */ /* 0x000fe2000f8e00ff */
[----:B------:R-:W-:Y:S01]  /*1d60*/  IADD3 R235, R241, UR25, RZ ;  /* 0x00000019f1eb7c10 */ /* 0x000fe2000fffe0ff */
[----:B------:R-:W-:Y:S01]  /*1d70*/  IMAD.U32 R11, RZ, RZ, UR5 ;  /* 0x00000005ff0b7e24 */ /* 0x000fe2000f8e00ff */
[----:B------:R-:W-:Y:S01]  /*1d80*/  LEA R14, P1, R10, R240, 0x6 ;  /* 0x000000f00a0e7211 */ /* 0x000fe200078230ff */
[----:B------:R-:W-:Y:S01]  /*1d90*/  IMAD.SHL.U32 R228, R228, 0x2, RZ ;  /* 0x00000002e4e47824 */ /* 0x000fe200078e00ff */
[----:B------:R-:W-:Y:S01]  /*1da0*/  ISETP.LT.OR P0, PT, R0, 0x1, P3 ;  /* 0x000000010000780c */ /* 0x000fe20001f01670 */
[----:B------:R-:W-:Y:S01]  /*1db0*/  IMAD.MOV.U32 R8, RZ, RZ, R18 ;  /* 0x000000ffff087224 */ /* 0x000fe200078e0012 */
[----:B------:R-:W-:Y:S01]  /*1dc0*/  LEA.HI.X R11, R10, R235, R11, 0x6, P1 ;  /* 0x000000eb0a0b7211 */ /* 0x000fe200008f340b */
[----:B------:R-:W-:Y:S01]  /*1dd0*/  UMOV UR5, 0x6 ;  /* 0x0000000600057882 */ /* 0x000fe20000000000 */
[C---:B------:R-:W-:Y:S01]  /*1de0*/  ISETP.LT.OR P1, PT, R0.reuse, 0x21, P6 ;  /* 0x000000210000780c */ /* 0x040fe20003721670 */
[----:B------:R-:W-:Y:S01]  /*1df0*/  @!PT LDS RZ, [RZ] ;  /* 0x00000000fffff984 */ /* 0x000fe20000000800 */
[----:B------:R-:W-:Y:S01]  /*1e00*/  @!PT LDS RZ, [RZ] ;  /* 0x00000000fffff984 */ /* 0x000fe20000000800 */
[----:B------:R-:W-:Y:S01]  /*1e10*/  @!PT LDS RZ, [RZ] ;  /* 0x00000000fffff984 */ /* 0x000fe20000000800 */
[----:B------:R1:W-:Y:S01]  /*1e20*/  LDGSTS.E.BYPASS.LTC128B.128 [R228+0x6080], [R4.64], !P4 ;  /* 0x0608000004e47fae */ /* 0x0003e2000e101d54 */
[C---:B------:R-:W-:Y:S01]  /*1e30*/  ISETP.LT.OR P4, PT, R0.reuse, 0x21, P5 ;  /* 0x000000210000780c */ /* 0x040fe20002f81670 */
[----:B------:R-:W-:Y:S01]  /*1e40*/  USHF.L.U64.HI UR5, UR6, UR5, UR7 ;  /* 0x0000000506057299 */ /* 0x000fe20008010207 */
[----:B------:R-:W-:Y:S01]  /*1e50*/  ISETP.GE.AND P6, PT, R23, c[0x0][0x19c], PT ;  /* 0x0000670017007a0c */ /* 0x000fe20003fc6270 */
[----:B------:R1:W-:Y:S01]  /*1e60*/  LDGSTS.E.BYPASS.LTC128B.128 [R228+0x8080], [R4.64+0x80], !P2 ;  /* 0x0808008004e47fae */ /* 0x0003e2000d101d54 */
[----:B------:R-:W-:Y:S01]  /*1e70*/  ISETP.LT.OR P3, PT, R0, 0x21, P3 ;  /* 0x000000210000780c */ /* 0x000fe20001f61670 */
[----:B------:R-:W-:Y:S01]  /*1e80*/  UIMAD UR5, UR5, UR13, URZ ;  /* 0x0000000d050572a4 */ /* 0x000fe2000f8e023f */
[----:B------:R-:W-:Y:S01]  /*1e90*/  IADD3 R9, R19, UR23, RZ ;  /* 0x0000001713097c10 */ /* 0x000fe2000fffe0ff */
[----:B------:R1:W-:Y:S01]  /*1ea0*/  LDGSTS.E.BYPASS.LTC128B.128 [R228+0xa080], [R4.64+0x100], !P0 ;  /* 0x0a08010004e47fae */ /* 0x0003e2000c101d54 */
[----:B------:R-:W-:Y:S01]  /*1eb0*/  ISETP.GE.AND P0, PT, R16, c[0x0][0x19c], PT ;  /* 0x0000670010007a0c */ /* 0x000fe20003f06270 */
[----:B------:R-:W-:Y:S01]  /*1ec0*/  USHF.L.U32 UR23, UR6, 0x6, URZ ;  /* 0x0000000606177899 */ /* 0x000fe2000800063f */
[----:B------:R-:W-:Y:S01]  /*1ed0*/  IMAD.MOV.U32 R10, RZ, RZ, c[0x0][0x17c] ;  /* 0x00005f00ff0a7624 */ /* 0x000fe200078e00ff */
[----:B------:R2:W-:Y:S01]  /*1ee0*/  LDGSTS.E.BYPASS.LTC128B.128 [R228+0x7080], [R6.64], !P1 ;  /* 0x0708000006e47fae */ /* 0x0005e2000c901d54 */
[C---:B------:R-:W-:Y:S01]  /*1ef0*/  ISETP.LT.OR P2, PT, R0.reuse, 0x1, P0 ;  /* 0x000000010000780c */ /* 0x040fe20000741670 */
[----:B------:R-:W-:Y:S01]  /*1f00*/  IMAD.WIDE.U32 R238, R17, c[0x0][0x218], R8 ;  /* 0x0000860011ee7a25 */ /* 0x000fe200078e0008 */
[----:B------:R-:W-:Y:S01]  /*1f10*/  ISETP.LT.OR P1, PT, R0, 0x1, P6 ;  /* 0x000000010000780c */ /* 0x000fe20003721670 */
[----:B------:R2:W-:Y:S01]  /*1f20*/  LDGSTS.E.BYPASS.LTC128B.128 [R228+0x9080], [R6.64+0x80], !P4 ;  /* 0x0908008006e47fae */ /* 0x0005e2000e101d54 */
[----:B------:R-:W-:Y:S01]  /*1f30*/  ISETP.GE.AND P4, PT, R26, c[0x0][0x19c], PT ;  /* 0x000067001a007a0c */ /* 0x000fe20003f86270 */
[----:B------:R-:W-:Y:S01]  /*1f40*/  IMAD.MOV.U32 R236, RZ, RZ, R238 ;  /* 0x000000ffffec7224 */ /* 0x000fe200078e00ee */
[C---:B------:R-:W-:Y:S01]  /*1f50*/  ISETP.LT.OR P0, PT, R0.reuse, 0x21, P0 ;  /* 0x000000210000780c */ /* 0x040fe20000701670 */
[----:B------:R2:W-:Y:S01]  /*1f60*/  LDGSTS.E.BYPASS.LTC128B.128 [R228+0xb080], [R6.64+0x100], !P3 ;  /* 0x0b08010006e47fae */ /* 0x0005e2000d901d54 */
[C---:B------:R-:W-:Y:S01]  /*1f70*/  ISETP.LT.OR P5, PT, R0.reuse, 0x1, P4 ;  /* 0x000000010000780c */ /* 0x040fe200027a1670 */
[----:B------:R-:W-:Y:S01]  /*1f80*/  UIMAD UR5, UR24, UR23, UR5 ;  /* 0x00000017180572a4 */ /* 0x000fe2000f8e0205 */
[C---:B------:R-:W-:Y:S01]  /*1f90*/  ISETP.LT.OR P6, PT, R0.reuse, 0x21, P6 ;  /* 0x000000210000780c */ /* 0x040fe200037c1670 */
[----:B------:R-:W0:Y:S01]  /*1fa0*/  LDGDEPBAR ;  /* 0x00000000000079af */ /* 0x000e220000000000 */
[----:B------:R-:W-:Y:S01]  /*1fb0*/  ISETP.LT.OR P4, PT, R0, 0x21, P4 ;  /* 0x000000210000780c */ /* 0x000fe20002781670 */
[----:B------:R-:W-:Y:S01]  /*1fc0*/  IMAD R0, R22, 0x800, R30 ;  /* 0x0000080016007824 */ /* 0x000fe200078e021e */
[----:B------:R-:W-:Y:S01]  /*1fd0*/  IADD3 R237, R239, UR4, RZ ;  /* 0x00000004efed7c10 */ /* 0x000fe2000fffe0ff */
[----:B------:R3:W-:Y:S01]  /*1fe0*/  LDGSTS.E.BYPASS.LTC128B.128 [R228+0x80], [R2.64], !P2 ;  /* 0x0008000002e47fae */ /* 0x0007e2000d101d54 */
[C---:B------:R-:W-:Y:S01]  /*1ff0*/  LOP3.LUT P2, RZ, R20.reuse, 0x4, RZ, 0xc0, !PT ;  /* 0x0000000414ff7812 */ /* 0x040fe2000784c0ff */
[----:B------:R-:W-:Y:S01]  /*2000*/  USHF.R.S32.HI UR7, URZ, 0x1f, UR22 ;  /* 0x0000001f3f077899 */ /* 0x000fe20008011416 */
[----:B------:R-:W-:Y:S01]  /*2010*/  IMAD.MOV.U32 R222, RZ, RZ, 0x40 ;  /* 0x00000040ffde7424 */ /* 0x000fe200078e00ff */
[----:B------:R3:W-:Y:S01]  /*2020*/  LDGSTS.E.BYPASS.LTC128B.128 [R228+0x2080], [R2.64+0x80], !P1 ;  /* 0x0208008002e47fae */ /* 0x0007e2000c901d54 */
[----:B------:R-:W-:Y:S01]  /*2030*/  LOP3.LUT P1, RZ, R20, 0x2, RZ, 0xc0, !PT ;  /* 0x0000000214ff7812 */ /* 0x000fe2000782c0ff */
[----:B------:R-:W-:Y:S01]  /*2040*/  UMOV UR24, 0x5 ;  /* 0x0000000500187882 */ /* 0x000fe20000000000 */
[----:B-1----:R-:W-:Y:S01]  /*2050*/  IMAD.U32 R4, RZ, RZ, UR23 ;  /* 0x00000017ff047e24 */ /* 0x002fe2000f8e00ff */
[----:B------:R3:W-:Y:S01]  /*2060*/  LDGSTS.E.BYPASS.LTC128B.128 [R228+0x4080], [R2.64+0x100], !P5 ;  /* 0x0408010002e47fae */ /* 0x0007e2000e901d54 */
[----:B------:R-:W-:Y:S01]  /*2070*/  ISETP.GE.AND P5, PT, R26, c[0x0][0x16c], PT ;  /* 0x00005b001a007a0c */ /* 0x000fe20003fa6270 */
[----:B------:R-:W-:Y:S01]  /*2080*/  ULDC UR23, c[0x0][0x20c] ;  /* 0x0000830000177ab9 */ /* 0x000fe20000000800 */
[----:B------:R-:W-:Y:S01]  /*2090*/  IMAD.WIDE.U32 R4, R4, UR13, R236 ;  /* 0x0000000d04047c25 */ /* 0x000fe2000f8e00ec */
[----:B------:R1:W-:Y:S01]  /*20a0*/  LDGSTS.E.BYPASS.LTC128B.128 [R228+0x1080], [R12.64], !P0 ;  /* 0x010800000ce47fae */ /* 0x0003e2000c101d54 */
[----:B------:R-:W-:Y:S01]  /*20b0*/  ISETP.GE.AND P0, PT, R23, c[0x0][0x16c], PT ;  /* 0x00005b0017007a0c */ /* 0x000fe20003f06270 */
[----:B------:R-:W-:Y:S01]  /*20c0*/  USHF.L.U64.HI UR23, UR6, UR24, UR23 ;  /* 0x0000001806177299 */ /* 0x000fe20008010217 */
[----:B------:R-:W-:Y:S01]  /*20d0*/  SEL R222, R222, 0xffffffc0, !P2 ;  /* 0xffffffc0dede7807 */ /* 0x000fe20005000000 */
[----:B------:R1:W-:Y:S01]  /*20e0*/  LDGSTS.E.BYPASS.LTC128B.128 [R228+0x3080], [R12.64+0x80], !P6 ;  /* 0x030800800ce47fae */ /* 0x0003e2000f101d54 */
[----:B------:R-:W-:Y:S01]  /*20f0*/  IADD3 R5, R5, UR5, RZ ;  /* 0x0000000505057c10 */ /* 0x000fe2000fffe0ff */
[----:B------:R-:W-:Y:S01]  /*2100*/  USHF.L.U32 UR24, UR13, 0x6, URZ ;  /* 0x000000060d187899 */ /* 0x000fe2000800063f */
        /* <DEDUP_REMOVED lines=13> */
[----:B------:R-:W-:Y:S01]  /*21e0*/  IMAD.U32 R18, RZ, RZ, UR18 ;  /* 0x00000012ff127e24 */ /* 0x000fe2000f8e00ff */
[----:B------:R-:W-:Y:S01]  /*21f0*/  SEL R4, RZ, 0x2, P0 ;  /* 0x00000002ff047807 */ /* 0x000fe20000000000 */
[----:B------:R-:W-:Y:S01]  /*2200*/  ULDC.64 UR4, c[0x0][0x288] ;  /* 0x0000a20000047ab9 */ /* 0x000fe20000000a00 */
[----:B---3--:R-:W-:Y:S01]  /*2210*/  LOP3.LUT R2, R15, 0x8, R29, 0xf8, !PT ;  /* 0x000000080f027812 */ /* 0x008fe200078ef81d */
[----:B------:R-:W-:Y:S01]  /*2220*/  UIMAD UR4, UR19, UR4, URZ ;  /* 0x00000004130472a4 */ /* 0x000fe2000f8e023f */
[----:B------:R-:W-:Y:S01]  /*2230*/  SEL R20, RZ, 0x1, P3 ;  /* 0x00000001ff147807 */ /* 0x000fe20001800000 */
[----:B------:R-:W-:Y:S01]  /*2240*/  IMAD.WIDE.U32 R18, R18, c[0x0][0x238], R24 ;  /* 0x00008e0012127a25 */ /* 0x000fe200078e0018 */
[----:B------:R-:W-:Y:S01]  /*2250*/  LOP3.LUT R2, R2, R223, RZ, 0x3c, !PT ;  /* 0x000000df02027212 */ /* 0x000fe200078e3cff */
[----:B------:R-:W-:Y:S01]  /*2260*/  UIMAD UR26, UR18, UR5, UR4 ;  /* 0x00000005121a72a4 */ /* 0x000fe2000f8e0204 */
[----:B------:R-:W-:Y:S01]  /*2270*/  SEL R3, RZ, 0x4, P5 ;  /* 0x00000004ff037807 */ /* 0x000fe20002800000 */
[----:B------:R-:W-:Y:S01]  /*2280*/  IMAD.SHL.U32 R229, R229, 0x10, RZ ;  /* 0x00000010e5e57824 */ /* 0x000fe200078e00ff */
        /* <DEDUP_REMOVED lines=46> */
[----:B------:R-:W-:Y:S01]  /*2570*/  IMAD.SHL.U32 R234, R234, 0x2, RZ ;  /* 0x00000002eaea7824 */ /* 0x000fe200078e00ff */
[----:B------:R-:W-:Y:S01]  /*2580*/  UIMAD UR4, UR18, UR5, UR4 ;  /* 0x00000005120472a4 */ /* 0x000fe2000f8e0204 */
[----:B------:R-:W-:Y:S01]  /*2590*/  CS2R R112, SRZ ;  /* 0x0000000000707805 */ /* 0x000fe2000001ff00 */
[----:B------:R1:W1:Y:S01]  /*25a0*/  LDSM.16.M88.4 R172, [R225+0x8080] ;  /* 0x00808000e1ac783b */ /* 0x0002620000000200 */
[----:B------:R-:W-:Y:S01]  /*25b0*/  IMAD.WIDE.U32 R244, R17, c[0x0][0x290], R10 ;  /* 0x0000a40011f47a25 */ /* 0x000fe200078e000a */
[----:B------:R-:W-:Y:S01]  /*25c0*/  LOP3.LUT R234, R234, 0x2, R20, 0xe2, !PT ;  /* 0x00000002eaea7812 */ /* 0x000fe200078ee214 */
        /* <DEDUP_REMOVED lines=72> */
[----:B-----5:R-:W-:Y:S01]  /*2a50*/  IADD3 R7, R19, UR4, RZ ;  /* 0x0000000413077c10 */ /* 0x020fe2000fffe0ff */
        /* <DEDUP_REMOVED lines=10> */
[----:B-1----:R-:W-:Y:S02]  /*2b00*/  IMAD.U32 R4, RZ, RZ, UR22 ;  /* 0x00000016ff047e24 */ /* 0x002fe4000f8e00ff */
        /* <DEDUP_REMOVED lines=12> */
[----:B------:R-:W-:Y:S01]  /*2bd0*/  IMAD.IADD R3, R33, 0x1, -R3 ;  /* 0x0000000121037824 */ /* 0x000fe200078e0a03 */
        /* <DEDUP_REMOVED lines=46> */
[----:B-----5:R-:W-:Y:S01]  /*2ec0*/  LOP3.LUT R9, R7, R3, RZ, 0x3c, !PT ;  /* 0x0000000307097212 */ /* 0x020fe200078e3cff */
        /* <DEDUP_REMOVED lines=15> */
[----:B-----5:R-:W-:-:S05]  /*2fc0*/  SEL R3, R8, 0xfffffff0, !P2 ;  /* 0xfffffff008037807 */ /* 0x020fca0005000000 */
[----:B------:R-:W-:-:S04]  /*2fd0*/  IMAD R3, R3, 0x2, R2 ;  /* 0x0000000203037824 */ /* 0x000fc800078e0202 */
[----:B-1234-:R-:W-:Y:S02]  /*2fe0*/  IMAD R220, R220, 0x2, R3 ;  /* 0x00000002dcdc7824 */ /* 0x01efe400078e0203 */
.L_x_642:
        /* <DEDUP_REMOVED lines=439> */
.L_x_640:
        /* <DEDUP_REMOVED lines=118> */
.L_x_641:
        /* <DEDUP_REMOVED lines=166> */
.L_x_639:
[----:B------:R-:W-:Y:S05]  /*5d20*/  @P1 EXIT ;  /* 0x000000000000194d */ /* 0x000fea0003800000 */
[----:B------:R-:W-:Y:S02]  /*5d30*/  ULDC.64 UR4, c[0x0][0x360] ;  /* 0x0000d80000047ab9 */ /* 0x000fe40000000a00 */
[----:B------:R-:W-:Y:S02]  /*5d40*/  UISETP.NE.U32.AND UP2, UPT, URZ, UR4, UPT ;  /* 0x000000043f00728c */ /* 0x000fe4000bf45070 */
[----:B------:R-:W-:-:S02]  /*5d50*/  ULDC.64 UR6, c[0x0][0x360] ;  /* 0x0000d80000067ab9 */ /* 0x000fc40000000a00 */
[----:B------:R-:W-:Y:S02]  /*5d60*/  UISETP.NE.AND.EX UP2, UPT, URZ, UR5, UPT, UP2 ;  /* 0x000000053f00728c */ /* 0x000fe4000bf45320 */
[----:B------:R-:W-:-:S04]  /*5d70*/  ULDC.64 UR10, c[0x0][0x338] ;  /* 0x0000ce00000a7ab9 */ /* 0x000fc80000000a00 */
[----:B------:R-:W-:-:S05]  /*5d80*/  PLOP3.LUT P0, PT, PT, PT, UP2, 0x80, 0x0 ;  /* 0x000000000000781c */ /* 0x000fca0003f0f028 */
[----:B------:R-:W-:Y:S02]  /*5d90*/  @UP2 UMOV UR4, 0x4 ;  /* 0x0000000400042882 */ /* 0x000fe40000000000 */
[----:B------:R-:W-:-:S06]  /*5da0*/  @UP2 UIMAD.WIDE UR4, UR16, UR4, UR6 ;  /* 0x00000004100422a5 */ /* 0x000fcc000f8e0206 */
[----:B------:R-:W-:Y:S02]  /*5db0*/  IMAD.U32 R2, RZ, RZ, UR4 ;  /* 0x00000004ff027e24 */ /* 0x000fe4000f8e00ff */
[----:B------:R-:W-:-:S05]  /*5dc0*/  IMAD.U32 R3, RZ, RZ, UR5 ;  /* 0x00000005ff037e24 */ /* 0x000fca000f8e00ff */
[----:B------:R-:W2:Y:S01]  /*5dd0*/  @P0 LDG.E R0, [R2.64] ;  /* 0x0000001402000981 */ /* 0x000ea2000c1e1900 */
[----:B------:R-:W-:Y:S01]  /*5de0*/  UISETP.NE.AND UP0, UPT, UR10, 0x1, UPT ;  /* 0x000000010a00788c */ /* 0x000fe2000bf05270 */
[----:B------:R-:W-:Y:S01]  /*5df0*/  BSSY B0, `(.L_x_643) ;  /* 0x000002e000007945 */ /* 0x000fe20003800000 */
[----:B------:R-:W-:Y:S01]  /*5e00*/  UIMAD.WIDE.U32 UR8, UR18, UR11, URZ ;  /* 0x0000000b120872a5 */ /* 0x000fe2000f8e003f */
[----:B-1----:R-:W1:Y:S01]  /*5e10*/  S2R R4, SR_TID.X ;  /* 0x0000000000047919 */ /* 0x002e620000002100 */
[----:B------:R-:W-:Y:S02]  /*5e20*/  ULDC UR4, c[0x0][0x340] ;  /* 0x0000d00000047ab9 */ /* 0x000fe40000000800 */
[----:B------:R-:W-:Y:S02]  /*5e30*/  UMOV UR6, UR18 ;  /* 0x0000001200067c82 */ /* 0x000fe40008000000 */
[----:B------:R-:W-:Y:S02]  /*5e40*/  ULDC UR13, c[0x0][0x358] ;  /* 0x0000d600000d7ab9 */ /* 0x000fe40000000800 */
[----:B------:R-:W-:-:S02]  /*5e50*/  UIMAD UR13, UR17, UR13, URZ ;  /* 0x0000000d110d72a4 */ /* 0x000fc4000f8e023f */
[----:B------:R-:W-:Y:S02]  /*5e60*/  @UP0 UMOV UR5, UR9 ;  /* 0x0000000900050c82 */ /* 0x000fe40008000000 */
[----:B------:R-:W-:-:S04]  /*5e70*/  @UP0 USHF.R.U32.HI UR6, URZ, UR4, UR5 ;  /* 0x000000043f060299 */ /* 0x000fc80008011605 */
[----:B------:R-:W-:Y:S02]  /*5e80*/  UIADD3 UR4, -UR6, URZ, URZ ;  /* 0x0000003f06047290 */ /* 0x000fe4000fffe13f */
[----:B------:R-:W-:Y:S02]  /*5e90*/  USHF.R.S32.HI UR9, URZ, 0x1f, UR6 ;  /* 0x0000001f3f097899 */ /* 0x000fe40008011406 */
[----:B------:R-:W-:-:S03]  /*5ea0*/  UIMAD UR10, UR4, UR10, UR18 ;  /* 0x0000000a040a72a4 */ /* 0x000fc6000f8e0212 */
[----:B------:R-:W-:Y:S02]  /*5eb0*/  ULDC UR4, c[0x0][0x2f4] ;  /* 0x0000bd0000047ab9 */ /* 0x000fe40000000800 */
[----:B------:R-:W-:Y:S01]  /*5ec0*/  UIMAD UR13, UR13, UR4, URZ ;  /* 0x000000040d0d72a4 */ /* 0x000fe2000f8e023f */
[----:B------:R-:W-:Y:S01]  /*5ed0*/  BAR.SYNC.DEFER_BLOCKING 0x1, 0x100 ;  /* 0x0044000000007b1d */ /* 0x000fe20000010000 */
[----:B------:R-:W-:Y:S01]  /*5ee0*/  UIMAD UR11, UR16, UR4, URZ ;  /* 0x00000004100b72a4 */ /* 0x000fe2000f8e023f */
[----:B-1----:R-:W-:Y:S01]  /*5ef0*/  ISETP.NE.AND P2, PT, R4, RZ, PT ;  /* 0x000000ff0400720c */ /* 0x002fe20003f45270 */
[----:B------:R-:W-:Y:S02]  /*5f00*/  USHF.R.S32.HI UR8, URZ, 0x1f, UR13 ;  /* 0x0000001f3f087899 */ /* 0x000fe4000801140d */
[----:B------:R-:W-:Y:S02]  /*5f10*/  USHF.R.S32.HI UR7, URZ, 0x1f, UR11 ;  /* 0x0000001f3f077899 */ /* 0x000fe4000801140b */
[----:B------:R-:W-:-:S02]  /*5f20*/  UIADD3 UR13, UP1, UP0, UR13, UR11, UR6 ;  /* 0x0000000b0d0d7290 */ /* 0x000fc4000f83e006 */
[----:B------:R-:W-:Y:S02]  /*5f30*/  ULDC.64 UR4, c[0x0][0x350] ;  /* 0x0000d40000047ab9 */ /* 0x000fe40000000a00 */
[----:B------:R-:W-:Y:S02]  /*5f40*/  UIADD3.X UR8, UR8, UR7, UR9, UP1, UP0 ;  /* 0x0000000708087290 */ /* 0x000fe40008fe0409 */
[----:B------:R-:W-:Y:S02]  /*5f50*/  USHF.L.U32 UR7, UR13, 0x2, URZ ;  /* 0x000000020d077899 */ /* 0x000fe4000800063f */
[----:B------:R-:W-:Y:S02]  /*5f60*/  USHF.L.U64.HI UR8, UR13, 0x2, UR8 ;  /* 0x000000020d087899 */ /* 0x000fe40008010208 */
[----:B------:R-:W-:-:S04]  /*5f70*/  UIADD3 UR4, UP0, UR7, UR4, URZ ;  /* 0x0000000407047290 */ /* 0x000fc8000ff1e03f */
[----:B------:R-:W-:Y:S02]  /*5f80*/  UIADD3.X UR5, UR8, UR5, URZ, UP0, !UPT ;  /* 0x0000000508057290 */ /* 0x000fe400087fe43f */
[----:B------:R-:W-:-:S04]  /*5f90*/  MOV R4, UR4 ;  /* 0x0000000400047c02 */ /* 0x000fc80008000f00 */
[----:B------:R-:W-:Y:S01]  /*5fa0*/  IMAD.U32 R5, RZ, RZ, UR5 ;  /* 0x00000005ff057e24 */ /* 0x000fe2000f8e00ff */
[----:B--2---:R-:W1:Y:S02]  /*5fb0*/  @P0 R2UR UR12, R0 ;  /* 0x00000000000c03c2 */ /* 0x004e6400000e0000 */
[----:B-1----:R-:W-:-:S04]  /*5fc0*/  @UP2 ULEA UR12, UR16, UR12, 0x6 ;  /* 0x0000000c100c2291 */ /* 0x002fc8000f8e303f */
[----:B------:R-:W-:-:S04]  /*5fd0*/  @UP2 USHF.R.S32.HI UR11, URZ, 0x1f, UR12 ;  /* 0x0000001f3f0b2899 */ /* 0x000fc8000801140c */
[----:B------:R-:W-:Y:S02]  /*5fe0*/  @UP2 ULEA.HI UR12, UR11, UR12, URZ, 0x6 ;  /* 0x0000000c0b0c2291 */ /* 0x000fe4000f8f303f */
[----:B------:R-:W-:Y:S02]  /*5ff0*/  USHF.R.S32.HI UR11, URZ, 0x1f, UR16 ;  /* 0x0000001f3f0b7899 */ /* 0x000fe40008011410 */
[----:B------:R-:W-:Y:S02]  /*6000*/  @UP2 USHF.R.S32.HI UR12, URZ, 0x6, UR12 ;  /* 0x000000063f0c2899 */ /* 0x000fe4000801140c */
[----:B------:R-:W-:Y:S02]  /*6010*/  USEL UR16, UR16, URZ, !UP2 ;  /* 0x0000003f10107287 */ /* 0x000fe4000d000000 */
[----:B------:R-:W-:Y:S02]  /*6020*/  @UP2 UIMAD UR12, UR12, 0x3000, URZ ;  /* 0x000030000c0c28a4 */ /* 0x000fe4000f8e023f */
[----:B------:R-:W-:-:S02]  /*6030*/  USEL UR11, UR11, URZ, !UP2 ;  /* 0x0000003f0b0b7287 */ /* 0x000fc4000d000000 */
[----:B------:R-:W-:-:S03]  /*6040*/  @UP2 USHF.R.S32.HI UR13, URZ, 0x1f, UR12 ;  /* 0x0000001f3f0d2899 */ /* 0x000fc6000801140c */
[----:B------:R-:W-:-:S04]  /*6050*/  @!UP2 UMOV UR12, URZ ;  /* 0x0000003f000cac82 */ /* 0x000fc80008000000 */
[----:B------:R-:W-:Y:S01]  /*6060*/  @!UP2 UMOV UR13, URZ ;  /* 0x0000003f000dac82 */ /* 0x000fe20008000000 */
[----:B------:R-:W-:Y:S05]  /*6070*/  @P2 BRA `(.L_x_644) ;  /* 0x0000005000002947 */ /* 0x000fea0003800000 */
.L_x_645:
[----:B------:R-:W2:Y:S01]  /*6080*/  LDG.E.STRONG.GPU R0, [R4.64] ;  /* 0x0000001404007981 */ /* 0x000ea2000c1ef900 */
[----:B------:R-:W-:Y:S01]  /*6090*/  YIELD ;  /* 0x0000000000007946 */ /* 0x000fe20003800000 */
[----:B--2---:R-:W-:Y:S01]  /*60a0*/  ISETP.NE.AND P0, PT, R0, UR10, PT ;  /* 0x0000000a00007c0c */ /* 0x004fe2000bf05270 */
[----:B------:R-:W-:-:S12]  /*60b0*/  CCTL.IVALL ;  /* 0x00000000ff00798f */ /* 0x000fd80002000000 */
[----:B------:R-:W-:Y:S05]  /*60c0*/  @P0 BRA `(.L_x_645) ;  /* 0xffffffb000000947 */ /* 0x000fea000383ffff */
.L_x_644:
[----:B------:R-:W-:Y:S05]  /*60d0*/  BSYNC B0 ;  /* 0x0000000000007941 */ /* 0x000fea0003800000 */
.L_x_643:
[----:B------:R-:W-:Y:S01]  /*60e0*/  MOV R11, 0xffffffff ;  /* 0xffffffff000b7802 */ /* 0x000fe20000000f00 */
[----:B------:R-:W-:Y:S05]  /*60f0*/  BRA.CONV ~URZ, `(.L_x_646) ;  /* 0x000000237f007947 */ /* 0x000fea000b800000 */
[----:B------:R-:W-:Y:S02]  /*6100*/  MOV R2, 0x6120 ;  /* 0x0000612000027802 */ /* 0x000fe40000000f00 */
[----:B------:R-:W-:Y:S05]  /*6110*/  CALL.REL.NOINC `($__internal_5_$__cuda_sm70_warpsync) ;  /* 0x00000b6000007944 */ /* 0x000fea0003c00000 */
.L_x_646:
[----:B------:R-:W1:Y:S01]  /*6120*/  S2R R0, SR_TID.X ;  /* 0x0000000000007919 */ /* 0x000e620000002100 */
[----:B------:R-:W-:Y:S01]  /*6130*/  UIMAD UR5, UR17, 0x3000, URZ ;  /* 0x00003000110578a4 */ /* 0x000fe2000f8e023f */
[----:B------:R-:W-:Y:S01]  /*6140*/  IMAD.U32 R10, RZ, RZ, UR16 ;  /* 0x00000010ff0a7e24 */ /* 0x000fe2000f8e00ff */
[----:B------:R-:W-:-:S06]  /*6150*/  NOP ;  /* 0x0000000000007918 */ /* 0x000fcc0000000000 */
[----:B------:R-:W-:Y:S01]  /*6160*/  USHF.R.S32.HI UR4, URZ, 0x1f, UR5 ;  /* 0x0000001f3f047899 */ /* 0x000fe20008011405 */
[----:B------:R-:W-:Y:S01]  /*6170*/  IMAD.U32 R8, RZ, RZ, UR5 ;  /* 0x00000005ff087e24 */ /* 0x000fe2000f8e00ff */
[----:B-1----:R-:W-:-:S04]  /*6180*/  SHF.R.S32.HI R2, RZ, 0x1f, R0 ;  /* 0x0000001fff027819 */ /* 0x002fc80000011400 */
[----:B------:R-:W-:Y:S01]  /*6190*/  IADD3 R8, P1, P0, R8, UR12, R0 ;  /* 0x0000000c08087c10 */ /* 0x000fe2000f83e000 */
[----:B------:R-:W-:Y:S01]  /*61a0*/  IMAD.U32 R0, RZ, RZ, UR4 ;  /* 0x00000004ff007e24 */ /* 0x000fe2000f8e00ff */
[----:B------:R-:W-:Y:S02]  /*61b0*/  ULDC.64 UR4, c[0x0][0x328] ;  /* 0x0000ca0000047ab9 */ /* 0x000fe40000000a00 */
[----:B------:R-:W-:Y:S02]  /*61c0*/  UIMAD UR4, UR9, UR4, URZ ;  /* 0x00000004090472a4 */ /* 0x000fe4000f8e023f */
[----:B------:R-:W-:Y:S01]  /*61d0*/  IADD3.X R9, R0, UR13, R2, P1, P0 ;  /* 0x0000000d00097c10 */ /* 0x000fe20008fe0402 */
[----:B------:R-:W-:Y:S01]  /*61e0*/  IMAD.U32 R2, RZ, RZ, UR6 ;  /* 0x00000006ff027e24 */ /* 0x000fe2000f8e00ff */
[----:B------:R-:W-:-:S03]  /*61f0*/  UIMAD UR14, UR6, UR5, UR4 ;  /* 0x00000005060e72a4 */ /* 0x000fc6000f8e0204 */
        /* <DEDUP_REMOVED lines=59> */
[----:B------:R-:W-:Y:S05]  /*65b0*/  CALL.REL.NOINC `($__internal_5_$__cuda_sm70_warpsync) ;  /* 0x000006c000007944 */ /* 0x000fea0003c00000 */
.L_x_647:
        /* <DEDUP_REMOVED lines=12> */
.L_x_649:
[----:B------:R-:W-:Y:S05]  /*6680*/  BSYNC B0 ;  /* 0x0000000000007941 */ /* 0x000fea0003800000 */
.L_x_648:
[----:B------:R-:W-:Y:S01]  /*6690*/  ULDC.64 UR4, c[0x0][0x348] ;  /* 0x0000d20000047ab9 */ /* 0x000fe20000000a00 */
[----:B------:R-:W-:Y:S01]  /*66a0*/  BSSY B0, `(.L_x_650) ;  /* 0x000000b000007945 */ /* 0x000fe20003800000 */
[----:B------:R-:W-:-:S04]  /*66b0*/  UIADD3 UR4, UP0, UR7, UR4, URZ ;  /* 0x0000000407047290 */ /* 0x000fc8000ff1e03f */
[----:B------:R-:W-:Y:S02]  /*66c0*/  UIADD3.X UR5, UR8, UR5, URZ, UP0, !UPT ;  /* 0x0000000508057290 */ /* 0x000fe400087fe43f */
[----:B--2---:R-:W-:-:S04]  /*66d0*/  MOV R4, UR4 ;  /* 0x0000000400047c02 */ /* 0x004fc80008000f00 */
[----:B------:R-:W-:Y:S01]  /*66e0*/  MOV R5, UR5 ;  /* 0x0000000500057c02 */ /* 0x000fe20008000f00 */
[----:B------:R-:W-:Y:S05]  /*66f0*/  @P2 BRA `(.L_x_651) ;  /* 0x0000005000002947 */ /* 0x000fea0003800000 */
.L_x_652:
[----:B------:R-:W2:Y:S01]  /*6700*/  LDG.E.STRONG.GPU R0, [R4.64] ;  /* 0x0000001404007981 */ /* 0x000ea2000c1ef900 */
[----:B------:R-:W-:Y:S01]  /*6710*/  YIELD ;  /* 0x0000000000007946 */ /* 0x000fe20003800000 */
[----:B--2---:R-:W-:Y:S01]  /*6720*/  ISETP.NE.AND P0, PT, R0, UR10, PT ;  /* 0x0000000a00007c0c */ /* 0x004fe2000bf05270 */
[----:B------:R-:W-:-:S12]  /*6730*/  CCTL.IVALL ;  /* 0x00000000ff00798f */ /* 0x000fd80002000000 */
[----:B------:R-:W-:Y:S05]  /*6740*/  @P0 BRA `(.L_x_652) ;  /* 0xffffffb000000947 */ /* 0x000fea000383ffff */
.L_x_651:
[----:B------:R-:W-:Y:S05]  /*6750*/  BSYNC B0 ;  /* 0x0000000000007941 */ /* 0x000fea0003800000 */
.L_x_650:
[----:B------:R-:W-:Y:S05]  /*6760*/  BRA.CONV ~URZ, `(.L_x_653) ;  /* 0x000000237f007947 */ /* 0x000fea000b800000 */
[----:B-1----:R-:W-:Y:S02]  /*6770*/  MOV R2, 0x6790 ;  /* 0x0000679000027802 */ /* 0x002fe40000000f00 */
[----:B------:R-:W-:Y:S05]  /*6780*/  CALL.REL.NOINC `($__internal_5_$__cuda_sm70_warpsync) ;  /* 0x000004f000007944 */ /* 0x000fea0003c00000 */
.L_x_653:
[----:B------:R-:W-:Y:S01]  /*6790*/  ULDC.64 UR4, c[0x0][0x300] ;  /* 0x0000c00000047ab9 */ /* 0x000fe20000000a00 */
[----:B-1----:R-:W-:Y:S01]  /*67a0*/  MOV R2, R8 ;  /* 0x0000000800027202 */ /* 0x002fe20000000f00 */
[----:B------:R-:W-:Y:S01]  /*67b0*/  UIMAD UR4, UR9, UR4, URZ ;  /* 0x00000004090472a4 */ /* 0x000fe2000f8e023f */
[----:B------:R-:W-:Y:S02]  /*67c0*/  IMAD.U32 R0, RZ, RZ, UR6 ;  /* 0x00000006ff007e24 */ /* 0x000fe4000f8e00ff */
[----:B------:R-:W-:Y:S01]  /*67d0*/  IMAD.MOV.U32 R3, RZ, RZ, R9 ;  /* 0x000000ffff037224 */ /* 0x000fe200078e0009 */
        /* <DEDUP_REMOVED lines=62> */
.L_x_654:
        /* <DEDUP_REMOVED lines=12> */
        .weak           $__internal_5_$__cuda_sm70_warpsync
        .type           $__internal_5_$__cuda_sm70_warpsync,@function
        .size           $__internal_5_$__cuda_sm70_warpsync,(.L_x_1399 - $__internal_5_$__cuda_sm70_warpsync)
$__internal_5_$__cuda_sm70_warpsync:
[----:B------:R-:W-:Y:S01]  /*6c80*/  MOV R3, 0x0 ;  /* 0x0000000000037802 */ /* 0x000fe20000000f00 */
[----:B------:R-:W-:Y:S04]  /*6c90*/  WARPSYNC R11 ;  /* 0x0000000b00007348 */ /* 0x000fe80003800000 */
[----:B------:R-:W-:Y:S05]  /*6ca0*/  RET.REL.NODEC R2 `(_ZN7cutlass13device_kernelIN5flash19enable_sm80_to_sm89INS1_16FlashAttnBwdSm80INS1_25CollectiveMainloopBwdSm80ILi1ELi1EN4cute5tupleIJNS5_1CILi64EEES8_NS7_ILi192EEEEEENS_6half_tEfNS_4arch4Sm80ELb1ELb0ELb0ELb1ELb1ELb0ELb0ELb0ELi2ELi2ELi2ELi2ELb1EEENS1_24CollectiveEpilogueBwdGQAISA_fSD_Li256ELb1ELb1EEENS1_25SingleTileBwdLPTSchedulerILb1ELi64ELb1EEEEEEEEEvNT_6ParamsE) ;  /* 0xffff935002007950 */ /* 0x000fea0003c3ffff */
.L_x_655:
        /* <DEDUP_REMOVED lines=13> */
.L_x_1399:


//--------------------- .text._ZN7cutlass13device_kernelIN5flash19enable_sm80_to_sm89INS1_16FlashAttnBwdSm80INS1_25CollectiveMainloopBwdSm80ILi2ELi1EN4cute5tupleIJNS5_1CILi64EEENS7_ILi80EEENS7_ILi192EEEEEENS_6half_tEfNS_4arch4Sm80ELb0ELb0ELb0ELb0ELb0ELb0ELb1ELb0ELi2ELi4ELi2ELi2ELb0EEENS1_21CollectiveEpilogueBwdISB_SC_SE_Li256ELb0ELb1ELi4EEENS1_19SingleTileSchedulerILb0ELb0ELb0ELi80EEEEEEEEEvNT_6ParamsE --------------------------
	.section	.text._ZN7cutlass13device_kernelIN5flash19enable_sm80_to_sm89INS1_16FlashAttnBwdSm80INS1_25CollectiveMainloopBwdSm80ILi2ELi1EN4cute5tupleIJNS5_1CILi64EEENS7_ILi80EEENS7_ILi192EEEEEENS_6half_tEfNS_4arch4Sm80ELb0ELb0ELb0ELb0ELb0ELb0ELb1ELb0ELi2ELi4ELi2ELi2ELb0EEENS1_21CollectiveEpilogueBwdISB_SC_SE_Li256ELb0ELb1ELi4EEENS1_19SingleTileSchedulerILb0ELb0ELb0ELi80EEEEEEEEEvNT_6ParamsE,"ax",@progbits
	.sectioninfo	@"SHI_REGISTERS=255"
	.align	128
.text._ZN7cutlass13device_kernelIN5flash19enable_sm80_to_sm89INS1_16FlashAttnBwdSm80INS1_25CollectiveMainloopBwdSm80ILi2ELi1EN4cute5tupleIJNS5_1CILi64EEENS7_ILi80EEENS7_ILi192EEEEEENS_6half_tEfNS_4arch4Sm80ELb0ELb0ELb0ELb0ELb0ELb0ELb1ELb0ELi2ELi4ELi2ELi2ELb0EEENS1_21CollectiveEpilogueBwdISB_SC_SE_Li256ELb0ELb1ELi4EEENS1_19SingleTileSchedulerILb0ELb0ELb0ELi80EEEEEEEEEvNT_6ParamsE:
        .type           _ZN7cutlass13device_kernelIN5flash19enable_sm80_to_sm89INS1_16FlashAttnBwdSm80INS1_25CollectiveMainloopBwdSm80ILi2ELi1EN4cute5tupleIJNS5_1CILi64EEENS7_ILi80EEENS7_ILi192EEEEEENS_6half_tEfNS_4arch4Sm80ELb0ELb0ELb0ELb0ELb0ELb0ELb1ELb0ELi2ELi4ELi2ELi2ELb0EEENS1_21CollectiveEpilogueBwdISB_SC_SE_Li256ELb0ELb1ELi4EEENS1_19SingleTileSchedulerILb0ELb0ELb0ELi80EEEEEEEEEvNT_6ParamsE,@function
        .size           _ZN7cutlass13device_kernelIN5flash19enable_sm80_to_sm89INS1_16FlashAttnBwdSm80INS1_25CollectiveMainloopBwdSm80ILi2ELi1EN4cute5tupleIJNS5_1CILi64EEENS7_ILi80EEENS7_ILi192EEEEEENS_6half_tEfNS_4arch4Sm80ELb0ELb0ELb0ELb0ELb0ELb0ELb1ELb0ELi2ELi4ELi2ELi2ELb0EEENS1_21CollectiveEpilogueBwdISB_SC_SE_Li256ELb0ELb1ELi4EEENS1_19SingleTileSchedulerILb0ELb0ELb0ELi80EEEEEEEEEvNT_6ParamsE,(.L_x_1401 - _ZN7cutlass13device_kernelIN5flash19enable_sm80_to_sm89INS1_16FlashAttnBwdSm80INS1_25CollectiveMainloopBwdSm80ILi2ELi1EN4cute5tupleIJNS5_1CILi64EEENS7_ILi80EEENS7_ILi192EEEEEENS_6half_tEfNS_4arch4Sm80ELb0ELb0ELb0ELb0ELb0ELb0ELb1ELb0ELi2ELi4ELi2ELi2ELb0EEENS1_21CollectiveEpilogueBwdISB_SC_SE_Li256ELb0ELb1ELi4EEENS1_19SingleTileSchedulerILb0ELb0ELb0ELi80EEEEEEEEEvNT_6ParamsE)
        .other          _ZN7cutlass13device_kernelIN5flash19enable_sm80_to_sm89INS1_16FlashAttnBwdSm80INS1_25CollectiveMainloopBwdSm80ILi2ELi1EN4cute5tupleIJNS5_1CILi64EEENS7_ILi80EEENS7_ILi192EEEEEENS_6half_tEfNS_4arch4Sm80ELb0ELb0ELb0ELb0ELb0ELb0ELb1ELb0ELi2ELi4ELi2ELi2ELb0EEENS1_21CollectiveEpilogueBwdISB_SC_SE_Li256ELb0ELb1ELi4EEENS1_19SingleTileSchedulerILb0ELb0ELb0ELi80EEEEEEEEEvNT_6ParamsE,@"STO_CUDA_ENTRY STV_DEFAULT"
_ZN7cutlass13device_kernelIN5flash19enable_sm80_to_sm89INS1_16FlashAttnBwdSm80INS1_25CollectiveMainloopBwdSm80ILi2ELi1EN4cute5tupleIJNS5_1CILi64EEENS7_ILi80EEENS7_ILi192EEEEEENS_6half_tEfNS_4arch4Sm80ELb0ELb0ELb0ELb0ELb0ELb0ELb1ELb0ELi2ELi4ELi2ELi2ELb0EEENS1_21CollectiveEpilogueBwdISB_SC_SE_Li256ELb0ELb1ELi4EEENS1_19SingleTileSchedulerILb0ELb0ELb0ELi80EEEEEEEEEvNT_6ParamsE:
        /* <DEDUP_REMOVED lines=8> */
[----:B------:R-:W-:Y:S01]  /*0080*/  IMAD.U32 R6, RZ, RZ, UR20 ;  /* 0x00000014ff067e24 */ /* 0x000fe2000f8e00ff */
[----:B------:R-:W2:Y:S01]  /*0090*/  S2R R5, SR_CTAID.Y ;  /* 0x0000000000057919 */ /* 0x000ea20000002600 */
[----:B------:R-:W-:Y:S01]  /*00a0*/  ULDC.64 UR4, c[0x0][0x1e8] ;  /* 0x00007a0000047ab9 */ /* 0x000fe20000000a00 */
[----:B------:R-:W-:Y:S01]  /*00b0*/  ISETP.NE.AND P0, PT, R0, 0x1, PT ;  /* 0x000000010000780c */ /* 0x000fe20003f05270 */
[----:B------:R-:W-:Y:S01]  /*00c0*/  UIMAD UR4, UR8, UR4, URZ ;  /* 0x00000004080472a4 */ /* 0x000fe2000f8e023f */
[----:B------:R-:W3:Y:S01]  /*00d0*/  S2R R227, SR_CTAID.X ;  /* 0x0000000000e37919 */ /* 0x000ee20000002500 */
[----:B------:R-:W-:Y:S01]  /*00e0*/  UMOV UR9, 0x5 ;  /* 0x0000000500097882 */ /* 0x000fe20000000000 */
[----:B------:R-:W-:Y:S01]  /*00f0*/  LOP3.LUT R233, R233, 0xfffffffe, RZ, 0xc0, !PT ;  /* 0xfffffffee9e97812 */ /* 0x000fe200078ec0ff */
[----:B------:R-:W-:Y:S01]  /*0100*/  UIMAD UR6, UR20, UR5, UR4 ;  /* 0x00000005140672a4 */ /* 0x000fe2000f8e0204 */
[----:B------:R-:W-:Y:S01]  /*0110*/  IMAD.MOV.U32 R215, RZ, RZ, 0x10 ;  /* 0x00000010ffd77424 */ /* 0x000fe200078e00ff */
[----:B------:R-:W-:Y:S01]  /*0120*/  ULDC.64 UR24, c[0x0][0x118] ;  /* 0x0000460000187ab9 */ /* 0x000fe20000000a00 */
[----:B------:R-:W-:Y:S01]  /*0130*/  IMAD.MOV.U32 R223, RZ, RZ, 0x20 ;  /* 0x00000020ffdf7424 */ /* 0x000fe200078e00ff */
[----:B------:R-:W-:Y:S01]  /*0140*/  ULDC.64 UR4, c[0x0][0x1b8] ;  /* 0x00006e0000047ab9 */ /* 0x000fe20000000a00 */
[----:B------:R-:W-:Y:S01]  /*0150*/  CS2R R170, SRZ ;  /* 0x0000000000aa7805 */ /* 0x000fe2000001ff00 */
[----:B------:R-:W-:Y:S01]  /*0160*/  UIMAD UR4, UR8, UR4, URZ ;  /* 0x00000004080472a4 */ /* 0x000fe2000f8e023f */
[----:B------:R-:W-:Y:S01]  /*0170*/  CS2R R168, SRZ ;  /* 0x0000000000a87805 */ /* 0x000fe2000001ff00 */
[----:B------:R-:W-:Y:S01]  /*0180*/  CS2R R166, SRZ ;  /* 0x0000000000a67805 */ /* 0x000fe2000001ff00 */
[----:B------:R-:W-:Y:S01]  /*0190*/  CS2R R164, SRZ ;  /* 0x0000000000a47805 */ /* 0x000fe2000001ff00 */
[----:B------:R-:W-:Y:S01]  /*01a0*/  UIMAD UR4, UR20, UR5, UR4 ;  /* 0x00000005140472a4 */ /* 0x000fe2000f8e0204 */
[----:B------:R-:W-:Y:S01]  /*01b0*/  CS2R R162, SRZ ;  /* 0x0000000000a27805 */ /* 0x000fe2000001ff00 */
[----:B------:R-:W-:Y:S01]  /*01c0*/  CS2R R160, SRZ ;  /* 0x0000000000a07805 */ /* 0x000fe2000001ff00 */
[----:B-1----:R-:W-:Y:S01]  /*01d0*/  SHF.R.S32.HI R19, RZ, 0x1f, R234 ;  /* 0x0000001fff137819 */ /* 0x002fe200000114ea */
[C---:B------:R-:W-:Y:S01]  /*01e0*/  IMAD.SHL.U32 R238, R234.reuse, 0x4, RZ ;  /* 0x00000004eaee7824 */ /* 0x040fe200078e00ff */
[----:B------:R-:W-:Y:S01]  /*01f0*/  ISETP.GT.AND P2, PT, R234, 0x7f, PT ;  /* 0x0000007fea00780c */ /* 0x000fe20003f44270 */
[----:B------:R-:W-:Y:S01]  /*0200*/  CS2R R150, SRZ ;  /* 0x0000000000967805 */ /* 0x000fe2000001ff00 */
[----:B------:R-:W-:Y:S01]  /*0210*/  LEA.HI R16, R19, R234, RZ, 0x3 ;  /* 0x000000ea13107211 */ /* 0x000fe200078f18ff */
[----:B--2---:R-:W-:Y:S01]  /*0220*/  @P0 IMAD.HI.U32 R0, R5, c[0x0][0x24c], RZ ;  /* 0x0000930005000a27 */ /* 0x004fe200078e00ff */
[----:B------:R-:W-:Y:S01]  /*0230*/  SHF.R.S32.HI R239, RZ, 0x1f, R238 ;  /* 0x0000001fffef7819 */ /* 0x000fe200000114ee */
        /* <DEDUP_REMOVED lines=11> */
[----:B------:R-:W-:Y:S01]  /*02f0*/  IADD3 R4, -R236, c[0x0][0x198], RZ ;  /* 0x00006600ec047a10 */ /* 0x000fe20007ffe1ff */
[C---:B------:R-:W-:Y:S01]  /*0300*/  IMAD R0, R2.reuse, c[0x0][0x1e0], RZ ;  /* 0x0000780002007a24 */ /* 0x040fe200078e02ff */
[----:B------:R-:W-:Y:S01]  /*0310*/  CS2R R158, SRZ ;  /* 0x00000000009e7805 */ /* 0x000fe2000001ff00 */
[----:B------:R-:W-:Y:S01]  /*0320*/  IMAD R2, R2, c[0x0][0x1b0], RZ ;  /* 0x00006c0002027a24 */ /* 0x000fe200078e02ff */
[----:B------:R-:W-:Y:S01]  /*0330*/  SHF.R.S32.HI R251, RZ, 0x1f, R250 ;  /* 0x0000001ffffb7819 */ /* 0x000fe200000114fa */
[C---:B------:R-:W-:Y:S01]  /*0340*/  IMAD R0, R3.reuse, c[0x0][0x1e4], R0 ;  /* 0x0000790003007a24 */ /* 0x040fe200078e0200 */
[C---:B------:R-:W-:Y:S01]  /*0350*/  ISETP.GE.AND P1, PT, R250.reuse, c[0x0][0x1cc], PT ;  /* 0x00007300fa007a0c */ /* 0x040fe20003f26270 */
[C---:B------:R-:W-:Y:S01]  /*0360*/  IMAD R2, R3.reuse, c[0x0][0x1b4], R2 ;  /* 0x00006d0003027a24 */ /* 0x040fe200078e0202 */
[C---:B------:R-:W-:Y:S01]  /*0370*/  IADD3 R231, R250.reuse, 0x40, RZ ;  /* 0x00000040fae77810 */ /* 0x040fe20007ffe0ff */
[--C-:B------:R-:W-:Y:S01]  /*0380*/  IMAD.WIDE.U32 R10, R3, c[0x0][0x1e0], R250.reuse ;  /* 0x00007800030a7a25 */ /* 0x100fe200078e00fa */
[----:B------:R-:W-:Y:S01]  /*0390*/  IADD3 R230, R250, 0x80, RZ ;  /* 0x00000080fae67810 */ /* 0x000fe20007ffe0ff */
[----:B------:R-:W-:Y:S01]  /*03a0*/  CS2R R156, SRZ ;  /* 0x00000000009c7805 */ /* 0x000fe2000001ff00 */
[----:B------:R-:W-:Y:S01]  /*03b0*/  ISETP.GE.AND P4, PT, R231, c[0x0][0x1cc], PT ;  /* 0x00007300e7007a0c */ /* 0x000fe20003f86270 */
[----:B------:R-:W-:Y:S01]  /*03c0*/  IMAD.WIDE.U32 R12, R3, c[0x0][0x1b0], R250 ;  /* 0x00006c00030c7a25 */ /* 0x000fe200078e00fa */
[----:B------:R-:W-:Y:S01]  /*03d0*/  ISETP.GE.AND P3, PT, R230, c[0x0][0x1cc], PT ;  /* 0x00007300e6007a0c */ /* 0x000fe20003f66270 */
[----:B------:R-:W-:Y:S01]  /*03e0*/  CS2R R146, SRZ ;  /* 0x0000000000927805 */ /* 0x000fe2000001ff00 */
[----:B------:R-:W-:Y:S01]  /*03f0*/  CS2R R144, SRZ ;  /* 0x0000000000907805 */ /* 0x000fe2000001ff00 */
[----:B------:R-:W-:Y:S01]  /*0400*/  IMAD.IADD R11, R11, 0x1, R0 ;  /* 0x000000010b0b7824 */ /* 0x000fe200078e0200 */
[----:B------:R-:W-:Y:S01]  /*0410*/  CS2R R142, SRZ ;  /* 0x00000000008e7805 */ /* 0x000fe2000001ff00 */
[----:B------:R-:W-:Y:S01]  /*0420*/  IMAD.IADD R3, R13, 0x1, R2 ;  /* 0x000000010d037824 */ /* 0x000fe200078e0202 */
[----:B------:R-:W-:Y:S01]  /*0430*/  CS2R R140, SRZ ;  /* 0x00000000008c7805 */ /* 0x000fe2000001ff00 */
[----:B------:R-:W-:Y:S01]  /*0440*/  IMAD.WIDE.U32 R6, R6, c[0x0][0x1e8], R10 ;  /* 0x00007a0006067a25 */ /* 0x000fe200078e000a */
[----:B------:R-:W-:Y:S01]  /*0450*/  CS2R R138, SRZ ;  /* 0x00000000008a7805 */ /* 0x000fe2000001ff00 */
[----:B------:R-:W-:Y:S01]  /*0460*/  CS2R R136, SRZ ;  /* 0x0000000000887805 */ /* 0x000fe2000001ff00 */
[----:B------:R-:W-:Y:S01]  /*0470*/  CS2R R126, SRZ ;  /* 0x00000000007e7805 */ /* 0x000fe2000001ff00 */
[----:B------:R-:W-:Y:S01]  /*0480*/  IMAD.MOV.U32 R2, RZ, RZ, R12 ;  /* 0x000000ffff027224 */ /* 0x000fe200078e000c */
[----:B------:R-:W-:Y:S01]  /*0490*/  IADD3 R7, R7, UR6, RZ ;  /* 0x0000000607077c10 */ /* 0x000fe2000fffe0ff */
[----:B------:R-:W-:Y:S01]  /*04a0*/  IMAD.U32 R10, RZ, RZ, UR20 ;  /* 0x00000014ff0a7e24 */ /* 0x000fe2000f8e00ff */
[----:B------:R-:W-:Y:S01]  /*04b0*/  CS2R R124, SRZ ;  /* 0x00000000007c7805 */ /* 0x000fe2000001ff00 */
[----:B---3--:R-:W-:Y:S01]  /*04c0*/  IMAD.WIDE R22, R227, 0x50, R236 ;  /* 0x00000050e3167825 */ /* 0x008fe200078e02ec */
[----:B------:R-:W-:Y:S01]  /*04d0*/  CS2R R130, SRZ ;  /* 0x0000000000827805 */ /* 0x000fe2000001ff00 */
        /* <DEDUP_REMOVED lines=8> */
[----:B------:R-:W-:Y:S01]  /*0560*/  IMAD.SHL.U32 R229, R236, 0x40, RZ ;  /* 0x00000040ece57824 */ /* 0x000fe200078e00ff */
[----:B------:R-:W-:Y:S01]  /*0570*/  ULDC.64 UR4, c[0x0][0x1d8] ;  /* 0x0000760000047ab9 */ /* 0x000fe20000000a00 */
[C---:B------:R-:W-:Y:S01]  /*0580*/  IMAD R0, R22.reuse, c[0x0][0x1dc], R3 ;  /* 0x0000770016007a24 */ /* 0x040fe200078e0203 */
[----:B------:R-:W-:Y:S01]  /*0590*/  USHF.L.U64.HI UR5, UR4, UR9, UR5 ;  /* 0x0000000904057299 */ /* 0x000fe20008010205 */
[----:B------:R-:W-:Y:S01]  /*05a0*/  IMAD.WIDE.U32 R6, R22, c[0x0][0x1d8], R6 ;  /* 0x0000760016067a25 */ /* 0x000fe200078e0006 */
[----:B------:R-:W-:Y:S01]  /*05b0*/  LOP3.LUT R229, R229, 0x1c0, RZ, 0xc0, !PT ;  /* 0x000001c0e5e57812 */ /* 0x000fe200078ec0ff */
[----:B------:R-:W-:Y:S01]  /*05c0*/  USHF.L.U32 UR4, UR4, 0x5, URZ ;  /* 0x0000000504047899 */ /* 0x000fe2000800063f */
[----:B------:R-:W-:Y:S01]  /*05d0*/  CS2R R118, SRZ ;  /* 0x0000000000767805 */ /* 0x000fe2000001ff00 */
[----:B------:R-:W-:Y:S01]  /*05e0*/  IMAD.IADD R0, R7, 0x1, R0 ;  /* 0x0000000107007824 */ /* 0x000fe200078e0200 */
[----:B------:R-:W-:Y:S01]  /*05f0*/  LEA R20, P0, R6, c[0x0][0x1c0], 0x1 ;  /* 0x0000700006147a11 */ /* 0x000fe200078008ff */
[----:B------:R-:W-:Y:S01]  /*0600*/  IMAD.MOV.U32 R3, RZ, RZ, c[0x0][0x1d8] ;  /* 0x00007600ff037624 */ /* 0x000fe200078e00ff */
[----:B------:R-:W-:Y:S01]  /*0610*/  LOP3.LUT R2, R229, 0x38, R250, 0xf8, !PT ;  /* 0x00000038e5027812 */ /* 0x000fe200078ef8fa */
[----:B------:R-:W-:Y:S01]  /*0620*/  IMAD R4, R227, -0x50, R4 ;  /* 0xffffffb0e3047824 */ /* 0x000fe200078e0204 */
[----:B------:R-:W-:Y:S01]  /*0630*/  SHF.R.U32.HI R229, RZ, 0x3, R229 ;  /* 0x00000003ffe57819 */ /* 0x000fe200000116e5 */
[----:B------:R-:W-:Y:S01]  /*0640*/  IMAD.WIDE.U32 R10, R22, c[0x0][0x1a8], R10 ;  /* 0x00006a00160a7a25 */ /* 0x000fe200078e000a */
[----:B------:R-:W-:Y:S01]  /*0650*/  LEA.HI.X R21, R6, c[0x0][0x1c4], R0, 0x1, P0 ;  /* 0x0000710006157a11 */ /* 0x000fe200000f0c00 */
[----:B------:R-:W-:Y:S01]  /*0660*/  CS2R R116, SRZ ;  /* 0x0000000000747805 */ /* 0x000fe2000001ff00 */
[----:B------:R-:W-:Y:S01]  /*0670*/  LOP3.LUT R229, R2, R229, RZ, 0x3c, !PT ;  /* 0x000000e502e57212 */ /* 0x000fe200078e3cff */
[----:B------:R-:W-:Y:S01]  /*0680*/  IMAD.MOV.U32 R0, RZ, RZ, c[0x0][0x1dc] ;  /* 0x00007700ff007624 */ /* 0x000fe200078e00ff */
[----:B------:R-:W-:Y:S01]  /*0690*/  LEA R14, P0, R3, R20, 0x6 ;  /* 0x00000014030e7211 */ /* 0x000fe200078030ff */
[----:B------:R-:W-:Y:S01]  /*06a0*/  IMAD R6, R23, c[0x0][0x1a8], RZ ;  /* 0x00006a0017067a24 */ /* 0x000fe200078e02ff */
[----:B------:R-:W-:Y:S01]  /*06b0*/  LEA.HI R2, R19, R234, RZ, 0x6 ;  /* 0x000000ea13027211 */ /* 0x000fe200078f30ff */
[----:B------:R-:W-:Y:S01]  /*06c0*/  IMAD.WIDE.U32 R24, R236, c[0x0][0x178], R250 ;  /* 0x00005e00ec187a25 */ /* 0x000fe200078e00fa */
[----:B------:R-:W-:Y:S01]  /*06d0*/  LEA.HI.X R15, R3, R21, R0, 0x6, P0 ;  /* 0x00000015030f7211 */ /* 0x000fe200000f3400 */
[----:B------:R-:W-:Y:S01]  /*06e0*/  CS2R R114, SRZ ;  /* 0x0000000000727805 */ /* 0x000fe2000001ff00 */
[----:B------:R-:W-:Y:S01]  /*06f0*/  SHF.R.S32.HI R0, RZ, 0x6, R2 ;  /* 0x00000006ff007819 */ /* 0x000fe20000011402 */
[----:B------:R-:W-:Y:S01]  /*0700*/  IMAD.U32 R3, RZ, RZ, UR4 ;  /* 0x00000004ff037e24 */ /* 0x000fe2000f8e00ff */
[C---:B------:R-:W-:Y:S01]  /*0710*/  ISETP.LT.OR P0, PT, R4.reuse, 0x1, P1 ;  /* 0x000000010400780c */ /* 0x040fe20000f01670 */
[----:B------:R-:W-:Y:S01]  /*0720*/  IMAD.U32 R2, RZ, RZ, UR5 ;  /* 0x00000005ff027e24 */ /* 0x000fe2000f8e00ff */
[----:B------:R-:W-:Y:S01]  /*0730*/  ISETP.LT.OR P6, PT, R4, 0x1, P4 ;  /* 0x000000010400780c */ /* 0x000fe200027c1670 */
[----:B------:R-:W-:Y:S01]  /*0740*/  IMAD R229, R0, 0x200, R229 ;  /* 0x0000020000e57824 */ /* 0x000fe200078e02e5 */
[----:B------:R-:W-:Y:S01]  /*0750*/  ISETP.LT.OR P5, PT, R4, 0x1, P3 ;  /* 0x000000010400780c */ /* 0x000fe20001fa1670 */
[----:B------:R-:W-:Y:S01]  /*0760*/  IMAD R6, R22, c[0x0][0x1ac], R6 ;  /* 0x00006b0016067a24 */ /* 0x000fe200078e0206 */
[C---:B------:R-:W-:Y:S01]  /*0770*/  ISETP.LT.OR P1, PT, R4.reuse, 0x21, P1 ;  /* 0x000000210400780c */ /* 0x040fe20000f21670 */
[----:B------:R-:W-:Y:S01]  /*0780*/  IMAD.SHL.U32 R229, R229, 0x2, RZ ;  /* 0x00000002e5e57824 */ /* 0x000fe200078e00ff */
[----:B------:R-:W-:Y:S01]  /*0790*/  ISETP.LT.OR P3, PT, R4, 0x21, P3 ;  /* 0x000000210400780c */ /* 0x000fe20001f61670 */
[----:B------:R-:W-:Y:S01]  /*07a0*/  IMAD.IADD R6, R11, 0x1, R6 ;  /* 0x000000010b067824 */ /* 0x000fe200078e0206 */
[----:B------:R-:W-:Y:S01]  /*07b0*/  ULDC.64 UR4, c[0x0][0x1a8] ;  /* 0x00006a0000047ab9 */ /* 0x000fe20000000a00 */
[----:B------:R-:W-:Y:S01]  /*07c0*/  IMAD R241, R237, c[0x0][0x208], RZ ;  /* 0x00008200edf17a24 */ /* 0x000fe200078e02ff */
[----:B------:R-:W-:Y:S01]  /*07d0*/  USHF.L.U32 UR7, UR4, 0x5, URZ ;  /* 0x0000000504077899 */ /* 0x000fe2000800063f */
[----:B------:R1:W-:Y:S01]  /*07e0*/  LDGSTS.E.BYPASS.LTC128B.128 [R229+0x7880], [R20.64], !P0 ;  /* 0x0788000014e57fae */ /* 0x0003e2000c101d58 */
[C---:B------:R-:W-:Y:S01]  /*07f0*/  @!P2 LEA R12, P0, R3.reuse, R14, 0x1 ;  /* 0x0000000e030ca211 */ /* 0x040fe200078008ff */
[----:B------:R-:W-:Y:S01]  /*0800*/  USHF.L.U64.HI UR6, UR4, UR9, UR5 ;  /* 0x0000000904067299 */ /* 0x000fe20008010205 */
[----:B------:R-:W-:Y:S01]  /*0810*/  IMAD R241, R236, c[0x0][0x20c], R241 ;  /* 0x00008300ecf17a24 */ /* 0x000fe200078e02f1 */
[----:B------:R1:W-:Y:S01]  /*0820*/  LDGSTS.E.BYPASS.LTC128B.128 [R229+0xa080], [R20.64+0x80], !P6 ;  /* 0x0a08008014e57fae */ /* 0x0003e2000f101d58 */
[----:B------:R-:W-:Y:S01]  /*0830*/  @!P2 LEA.HI.X R13, R3, R15, R2, 0x1, P0 ;  /* 0x0000000f030da211 */ /* 0x000fe200000f0c02 */
[----:B------:R-:W-:Y:S01]  /*0840*/  IMAD.MOV.U32 R2, RZ, RZ, c[0x0][0x1a8] ;  /* 0x00006a00ff027624 */ /* 0x000fe200078e00ff */
[----:B------:R-:W-:Y:S01]  /*0850*/  LEA R22, P0, R10, c[0x0][0x190], 0x1 ;  /* 0x000064000a167a11 */ /* 0x000fe200078008ff */
[----:B------:R1:W-:Y:S01]  /*0860*/  LDGSTS.E.BYPASS.LTC128B.128 [R229+0xc880], [R20.64+0x100], !P5 ;  /* 0x0c88010014e57fae */ /* 0x0003e2000e901d58 */
[----:B------:R-:W-:Y:S01]  /*0870*/  ISETP.LT.OR P5, PT, R4, 0x21, P4 ;  /* 0x000000210400780c */ /* 0x000fe200027a1670 */
[----:B------:R-:W-:Y:S01]  /*0880*/  IMAD.MOV.U32 R3, RZ, RZ, c[0x0][0x1ac] ;  /* 0x00006b00ff037624 */ /* 0x000fe200078e00ff */
[----:B------:R-:W-:Y:S01]  /*0890*/  LEA.HI.X R23, R10, c[0x0][0x194], R6, 0x1, P0 ;  /* 0x000065000a177a11 */ /* 0x000fe200000f0c06 */
[----:B------:R2:W-:Y:S01]  /*08a0*/  LDGSTS.E.BYPASS.LTC128B.128 [R229+0x8880], [R14.64], !P1 ;  /* 0x088800000ee57fae */ /* 0x0005e2000c901d58 */
[C---:B------:R-:W-:Y:S01]  /*08b0*/  @!P2 ISETP.GE.AND P0, PT, R4.reuse, 0x41, PT ;  /* 0x000000410400a80c */ /* 0x040fe20003f06270 */
[----:B------:R-:W-:Y:S01]  /*08c0*/  ULDC.64 UR4, c[0x0][0x188] ;  /* 0x0000620000047ab9 */ /* 0x000fe20000000a00 */
[----:B------:R-:W-:Y:S01]  /*08d0*/  P2R R6, PR, RZ, 0x20 ;  /* 0x00000020ff067803 */ /* 0x000fe20000000000 */
[----:B------:R-:W-:Y:S01]  /*08e0*/  UIMAD.WIDE.U32 UR10, UR20, UR4, URZ ;  /* 0x00000004140a72a5 */ /* 0x000fe2000f8e003f */
[----:B------:R-:W-:Y:S01]  /*08f0*/  @!P2 ISETP.LT.OR P5, PT, R4, 0x41, P4 ;  /* 0x000000410400a80c */ /* 0x000fe200027a1670 */
[----:B------:R-:W-:Y:S01]  /*0900*/  UIMAD UR4, UR8, UR4, URZ ;  /* 0x00000004080472a4 */ /* 0x000fe2000f8e023f */
[----:B------:R-:W-:Y:S01]  /*0910*/  @!P2 ISETP.GE.OR P6, PT, R250, c[0x0][0x1cc], !P0 ;  /* 0x00007300fa00aa0c */ /* 0x000fe200047c6670 */
[----:B------:R-:W-:Y:S01]  /*0920*/  IMAD.WIDE.U32 R242, R236, c[0x0][0x208], R250 ;  /* 0x00008200ecf27a25 */ /* 0x000fe200078e00fa */
[----:B------:R-:W-:Y:S01]  /*0930*/  @!P2 ISETP.GE.OR P4, PT, R230, c[0x0][0x1cc], !P0 ;  /* 0x00007300e600aa0c */ /* 0x000fe20004786670 */
[----:B------:R-:W-:Y:S01]  /*0940*/  UIMAD UR4, UR20, UR5, UR4 ;  /* 0x00000005140472a4 */ /* 0x000fe2000f8e0204 */
[----:B------:R-:W-:Y:S01]  /*0950*/  ISETP.NE.AND P0, PT, R6, RZ, PT ;  /* 0x000000ff0600720c */ /* 0x000fe20003f05270 */
[----:B------:R-:W-:Y:S01]  /*0960*/  IMAD.IADD R241, R243, 0x1, R241 ;  /* 0x00000001f3f17824 */ /* 0x000fe200078e02f1 */
[C---:B------:R-:W-:Y:S01]  /*0970*/  LEA R10, P1, R2.reuse, R22, 0x6 ;  /* 0x00000016020a7211 */ /* 0x040fe200078230ff */
[----:B------:R-:W-:Y:S01]  /*0980*/  UIADD3 UR13, UR11, UR4, URZ ;  /* 0x000000040b0d7290 */ /* 0x000fe2000fffe03f */
[----:B------:R-:W-:Y:S01]  /*0990*/  IMAD.MOV.U32 R240, RZ, RZ, R242 ;  /* 0x000000fffff07224 */ /* 0x000fe200078e00f2 */
[----:B------:R3:W-:Y:S01]  /*09a0*/  STL.64 [R1], R24 ;  /* 0x0000001801007387 */ /* 0x0007e20000100a00 */
[----:B------:R-:W-:Y:S01]  /*09b0*/  LEA.HI.X R11, R2, R23, R3, 0x6, P1 ;  /* 0x00000017020b7211 */ /* 0x000fe200008f3403 */
[----:B------:R-:W-:Y:S01]  /*09c0*/  IMAD R3, R237, c[0x0][0x178], RZ ;  /* 0x00005e00ed037a24 */ /* 0x000fe200078e02ff */
[----:B------:R-:W-:Y:S01]  /*09d0*/  ISETP.GE.AND P1, PT, R250, c[0x0][0x19c], PT ;  /* 0x00006700fa007a0c */ /* 0x000fe20003f26270 */
[----:B------:R-:W-:Y:S01]  /*09e0*/  IMAD.SHL.U32 R0, R0, 0x8, RZ ;  /* 0x0000000800007824 */ /* 0x000fe200078e00ff */
[----:B------:R-:W-:Y:S01]  /*09f0*/  CS2R R112, SRZ ;  /* 0x0000000000707805 */ /* 0x000fe2000001ff00 */
[----:B------:R-:W-:Y:S01]  /*0a00*/  IMAD R248, R236, c[0x0][0x17c], R3 ;  /* 0x00005f00ecf87a24 */ /* 0x000fe200078e0203 */
[----:B------:R-:W-:Y:S01]  /*0a10*/  CS2R R102, SRZ ;  /* 0x0000000000667805 */ /* 0x000fe2000001ff00 */
[----:B------:R2:W-:Y:S01]  /*0a20*/  LDGSTS.E.BYPASS.LTC128B.128 [R229+0xb080], [R14.64+0x80], !P0 ;  /* 0x0b0800800ee57fae */ /* 0x0005e2000c101d58 */
[----:B------:R-:W-:Y:S01]  /*0a30*/  ISETP.GE.AND P0, PT, R231, c[0x0][0x19c], PT ;  /* 0x00006700e7007a0c */ /* 0x000fe20003f06270 */
[----:B------:R-:W-:Y:S01]  /*0a40*/  IMAD.U32 R3, RZ, RZ, UR6 ;  /* 0x00000006ff037e24 */ /* 0x000fe2000f8e00ff */
[----:B------:R-:W-:Y:S01]  /*0a50*/  CS2R R100, SRZ ;  /* 0x0000000000647805 */ /* 0x000fe2000001ff00 */
[----:B------:R2:W-:Y:S01]  /*0a60*/  LDGSTS.E.BYPASS.LTC128B.128 [R229+0xd880], [R14.64+0x100], !P3 ;  /* 0x0d8801000ee57fae */ /* 0x0005e2000d901d58 */
[----:B------:R-:W-:Y:S01]  /*0a70*/  ISETP.GE.AND P3, PT, R230, c[0x0][0x19c], PT ;  /* 0x00006700e6007a0c */ /* 0x000fe20003f66270 */
[----:B------:R-:W-:Y:S01]  /*0a80*/  IMAD.IADD R249, R25, 0x1, R248 ;  /* 0x0000000119f97824 */ /* 0x000fe200078e02f8 */
[----:B------:R-:W-:Y:S01]  /*0a90*/  CS2R R98, SRZ ;  /* 0x0000000000627805 */ /* 0x000fe2000001ff00 */
[----:B------:R4:W-:Y:S01]  /*0aa0*/  @!P2 LDGSTS.E.BYPASS.LTC128B.128 [R229+0x9880], [R12.64], !P6 ;  /* 0x098800000ce5afae */ /* 0x0009e2000f101d58 */
[C---:B------:R-:W-:Y:S01]  /*0ab0*/  ISETP.LT.OR P6, PT, R4.reuse, 0x1, P1 ;  /* 0x000000010400780c */ /* 0x040fe20000fc1670 */
[----:B------:R-:W-:Y:S01]  /*0ac0*/  IMAD.MOV.U32 R248, RZ, RZ, R24 ;  /* 0x000000fffff87224 */ /* 0x000fe200078e0018 */
[----:B------:R-:W-:Y:S01]  /*0ad0*/  CS2R R96, SRZ ;  /* 0x0000000000607805 */ /* 0x000fe2000001ff00 */
[----:B------:R4:W-:Y:S01]  /*0ae0*/  @!P2 LDGSTS.E.BYPASS.LTC128B.128 [R229+0xc080], [R12.64+0x80], !P5 ;  /* 0x0c0800800ce5afae */ /* 0x0009e2000e901d58 */
[C---:B------:R-:W-:Y:S01]  /*0af0*/  ISETP.LT.OR P5, PT, R4.reuse, 0x1, P0 ;  /* 0x000000010400780c */ /* 0x040fe200007a1670 */
[----:B------:R-:W-:Y:S01]  /*0b00*/  CS2R R94, SRZ ;  /* 0x00000000005e7805 */ /* 0x000fe2000001ff00 */
[----:B------:R-:W-:Y:S01]  /*0b10*/  CS2R R92, SRZ ;  /* 0x00000000005c7805 */ /* 0x000fe2000001ff00 */
[----:B------:R4:W-:Y:S01]  /*0b20*/  @!P2 LDGSTS.E.BYPASS.LTC128B.128 [R229+0xe880], [R12.64+0x100], !P4 ;  /* 0x0e8801000ce5afae */ /* 0x0009e2000e101d58 */
[C---:B------:R-:W-:Y:S01]  /*0b30*/  ISETP.LT.OR P4, PT, R4.reuse, 0x1, P3 ;  /* 0x000000010400780c */ /* 0x040fe20001f81670 */
[----:B------:R-:W-:Y:S01]  /*0b40*/  CS2R R82, SRZ ;  /* 0x0000000000527805 */ /* 0x000fe2000001ff00 */
[----:B------:R-:W-:Y:S01]  /*0b50*/  CS2R R80, SRZ ;  /* 0x0000000000507805 */ /* 0x000fe2000001ff00 */
[----:B------:R-:W-:Y:S01]  /*0b60*/  CS2R R86, SRZ ;  /* 0x0000000000567805 */ /* 0x000fe2000001ff00 */
[----:B------:R-:W-:Y:S01]  /*0b70*/  CS2R R84, SRZ ;  /* 0x0000000000547805 */ /* 0x000fe2000001ff00 */
[----:B------:R5:W-:Y:S01]  /*0b80*/  LDGSTS.E.BYPASS.LTC128B.128 [R229+0x80], [R22.64], !P6 ;  /* 0x0008000016e57fae */ /* 0x000be2000f101d58 */
[C---:B------:R-:W-:Y:S01]  /*0b90*/  ISETP.LT.OR P6, PT, R4.reuse, 0x21, P1 ;  /* 0x000000210400780c */ /* 0x040fe20000fc1670 */
[----:B------:R-:W-:Y:S01]  /*0ba0*/  CS2R R90, SRZ ;  /* 0x00000000005a7805 */ /* 0x000fe2000001ff00 */
[C---:B------:R-:W-:Y:S01]  /*0bb0*/  @!P2 ISETP.LT.OR P1, PT, R4.reuse, 0x41, P1 ;  /* 0x000000410400a80c */ /* 0x040fe20000f21670 */
[----:B------:R5:W-:Y:S01]  /*0bc0*/  LDGSTS.E.BYPASS.LTC128B.128 [R229+0x2880], [R22.64+0x80], !P5 ;  /* 0x0288008016e57fae */ /* 0x000be2000e901d58 */
[C---:B------:R-:W-:Y:S01]  /*0bd0*/  ISETP.LT.OR P5, PT, R4.reuse, 0x21, P0 ;  /* 0x000000210400780c */ /* 0x040fe200007a1670 */
[----:B------:R-:W-:Y:S01]  /*0be0*/  CS2R R88, SRZ ;  /* 0x0000000000587805 */ /* 0x000fe2000001ff00 */
[----:B------:R-:W-:Y:S01]  /*0bf0*/  CS2R R78, SRZ ;  /* 0x00000000004e7805 */ /* 0x000fe2000001ff00 */
[----:B------:R5:W-:Y:S01]  /*0c00*/  LDGSTS.E.BYPASS.LTC128B.128 [R229+0x5080], [R22.64+0x100], !P4 ;  /* 0x0508010016e57fae */ /* 0x000be2000e101d58 */
[C---:B------:R-:W-:Y:S01]  /*0c10*/  ISETP.LT.OR P4, PT, R4.reuse, 0x21, P3 ;  /* 0x000000210400780c */ /* 0x040fe20001f81670 */
[----:B--2---:R-:W-:Y:S01]  /*0c20*/  IMAD.WIDE.U32 R14, R5, c[0x0][0x270], R238 ;  /* 0x00009c00050e7a25 */ /* 0x004fe200078e00ee */
[----:B------:R-:W-:Y:S01]  /*0c30*/  CS2R R76, SRZ ;  /* 0x00000000004c7805 */ /* 0x000fe2000001ff00 */
[----:B------:R-:W-:Y:S01]  /*0c40*/  CS2R R74, SRZ ;  /* 0x00000000004a7805 */ /* 0x000fe2000001ff00 */
[----:B------:R-:W-:Y:S01]  /*0c50*/  CS2R R72, SRZ ;  /* 0x0000000000487805 */ /* 0x000fe2000001ff00 */
[----:B------:R2:W-:Y:S01]  /*0c60*/  LDGSTS.E.BYPASS.LTC128B.128 [R229+0x1080], [R10.64], !P6 ;  /* 0x010800000ae57fae */ /* 0x0005e2000f101d58 */
[----:B------:R-:W-:Y:S01]  /*0c70*/  ISETP.GE.AND P6, PT, R231, c[0x0][0x16c], PT ;  /* 0x00005b00e7007a0c */ /* 0x000fe20003fc6270 */
[----:B------:R-:W-:Y:S01]  /*0c80*/  CS2R R70, SRZ ;  /* 0x0000000000467805 */ /* 0x000fe2000001ff00 */
[----:B------:R-:W-:Y:S01]  /*0c90*/  P2R R2, PR, RZ, 0x2 ;  /* 0x00000002ff027803 */ /* 0x000fe20000000000 */
[----:B------:R2:W-:Y:S01]  /*0ca0*/  LDGSTS.E.BYPASS.LTC128B.128 [R229+0x3880], [R10.64+0x80], !P5 ;  /* 0x038800800ae57fae */ /* 0x0005e2000e901d58 */
[C---:B------:R-:W-:Y:S01]  /*0cb0*/  @!P2 ISETP.LT.OR P1, PT, R4.reuse, 0x41, P0 ;  /* 0x000000410400a80c */ /* 0x040fe20000721670 */
[----:B------:R-:W-:Y:S01]  /*0cc0*/  CS2R R68, SRZ ;  /* 0x0000000000447805 */ /* 0x000fe2000001ff00 */
[----:B------:R-:W-:Y:S01]  /*0cd0*/  @!P2 ISETP.LT.OR P0, PT, R4, 0x41, P3 ;  /* 0x000000410400a80c */ /* 0x000fe20001f01670 */
[----:B------:R-:W-:Y:S01]  /*0ce0*/  IMAD.U32 R4, RZ, RZ, UR7 ;  /* 0x00000007ff047e24 */ /* 0x000fe2000f8e00ff */
[----:B------:R-:W-:Y:S01]  /*0cf0*/  ISETP.NE.AND P3, PT, R2, RZ, PT ;  /* 0x000000ff0200720c */ /* 0x000fe20003f65270 */
[----:B------:R2:W-:Y:S01]  /*0d00*/  LDGSTS.E.BYPASS.LTC128B.128 [R229+0x6080], [R10.64+0x100], !P4 ;  /* 0x060801000ae57fae */ /* 0x0005e2000e101d58 */
[----:B------:R-:W-:Y:S01]  /*0d10*/  SEL R6, RZ, 0xffffffff, P6 ;  /* 0xffffffffff067807 */ /* 0x000fe20003000000 */
[----:B----4-:R-:W-:Y:S01]  /*0d20*/  IMAD.WIDE.U32 R12, R5, c[0x0][0x180], R248 ;  /* 0x00006000050c7a25 */ /* 0x010fe200078e00f8 */
[----:B------:R-:W-:Y:S01]  /*0d30*/  ISETP.GE.AND P5, PT, R230, c[0x0][0x16c], PT ;  /* 0x00005b00e6007a0c */ /* 0x000fe20003fa6270 */
[----:B------:R-:W-:Y:S01]  /*0d40*/  ULDC.64 UR6, c[0x0][0x178] ;  /* 0x00005e0000067ab9 */ /* 0x000fe20000000a00 */
[----:B------:R-:W-:Y:S01]  /*0d50*/  CS2R R58, SRZ ;  /* 0x00000000003a7805 */ /* 0x000fe2000001ff00 */
[----:B------:R-:W-:Y:S01]  /*0d60*/  IMAD.SHL.U32 R6, R6, 0x2, RZ ;  /* 0x0000000206067824 */ /* 0x000fe200078e00ff */
[----:B------:R-:W-:Y:S01]  /*0d70*/  USHF.L.U32 UR4, UR6, 0x5, URZ ;  /* 0x0000000506047899 */ /* 0x000fe2000800063f */
[----:B------:R-:W-:Y:S01]  /*0d80*/  CS2R R56, SRZ ;  /* 0x0000000000387805 */ /* 0x000fe2000001ff00 */
[----:B------:R-:W-:Y:S01]  /*0d90*/  USHF.L.U64.HI UR7, UR6, UR9, UR7 ;  /* 0x0000000906077299 */ /* 0x000fe20008010207 */
[----:B------:R-:W-:Y:S01]  /*0da0*/  P2R R2, PR, RZ, 0x1 ;  /* 0x00000001ff027803 */ /* 0x000fe20000000000 */
[----:B------:R-:W-:Y:S01]  /*0db0*/  CS2R R62, SRZ ;  /* 0x00000000003e7805 */ /* 0x000fe2000001ff00 */
[----:B------:R-:W-:Y:S01]  /*0dc0*/  ISETP.GE.AND P0, PT, R250, c[0x0][0x16c], PT ;  /* 0x00005b00fa007a0c */ /* 0x000fe20003f06270 */
[----:B------:R-:W-:Y:S01]  /*0dd0*/  USHF.L.U64.HI UR7, UR4, 0x1, UR7 ;  /* 0x0000000104077899 */ /* 0x000fe20008010207 */
[----:B------:R-:W-:Y:S01]  /*0de0*/  ISETP.NE.AND P4, PT, R2, RZ, PT ;  /* 0x000000ff0200720c */ /* 0x000fe20003f85270 */
[----:B------:R-:W-:Y:S01]  /*0df0*/  CS2R R60, SRZ ;  /* 0x00000000003c7805 */ /* 0x000fe2000001ff00 */
[----:B------:R-:W-:Y:S01]  /*0e00*/  SEL R7, RZ, 0x1, P0 ;  /* 0x00000001ff077807 */ /* 0x000fe20000000000 */
[----:B------:R-:W-:Y:S01]  /*0e10*/  CS2R R66, SRZ ;  /* 0x0000000000427805 */ /* 0x000fe2000001ff00 */
[----:B------:R-:W-:Y:S01]  /*0e20*/  SHF.R.S32.HI R2, RZ, 0x1f, R5 ;  /* 0x0000001fff027819 */ /* 0x000fe20000011405 */
[----:B------:R-:W-:Y:S01]  /*0e30*/  CS2R R64, SRZ ;  /* 0x0000000000407805 */ /* 0x000fe2000001ff00 */
[----:B------:R-:W-:Y:S01]  /*0e40*/  LOP3.LUT R6, R6, 0x2, R7, 0xe2, !PT ;  /* 0x0000000206067812 */ /* 0x000fe200078ee207 */
[----:B------:R-:W-:Y:S01]  /*0e50*/  CS2R R54, SRZ ;  /* 0x0000000000367805 */ /* 0x000fe2000001ff00 */
[----:B------:R-:W-:Y:S01]  /*0e60*/  CS2R R52, SRZ ;  /* 0x0000000000347805 */ /* 0x000fe2000001ff00 */
[----:B------:R-:W-:Y:S01]  /*0e70*/  CS2R R50, SRZ ;  /* 0x0000000000327805 */ /* 0x000fe2000001ff00 */
[----:B------:R-:W-:Y:S01]  /*0e80*/  CS2R R48, SRZ ;  /* 0x0000000000307805 */ /* 0x000fe2000001ff00 */
[----:B------:R-:W-:Y:S01]  /*0e90*/  @P0 LOP3.LUT R233, R233, 0x1, RZ, 0xfc, !PT ;  /* 0x00000001e9e90812 */ /* 0x000fe200078efcff */
[----:B------:R-:W-:Y:S01]  /*0ea0*/  CS2R R46, SRZ ;  /* 0x00000000002e7805 */ /* 0x000fe2000001ff00 */
[----:B--2---:R-:W-:Y:S01]  /*0eb0*/  @!P2 LEA R10, P0, R4, R10, 0x1 ;  /* 0x0000000a040aa211 */ /* 0x004fe200078008ff */
[----:B------:R-:W-:-:S03]  /*0ec0*/  CS2R R44, SRZ ;  /* 0x00000000002c7805 */ /* 0x000fc6000001ff00 */
[----:B------:R-:W-:Y:S01]  /*0ed0*/  @!P2 LEA.HI.X R11, R4, R11, R3, 0x1, P0 ;  /* 0x0000000b040ba211 */ /* 0x000fe200000f0c03 */
[----:B------:R-:W-:Y:S01]  /*0ee0*/  IMAD R4, R2, c[0x0][0x180], RZ ;  /* 0x0000600002047a24 */ /* 0x000fe200078e02ff */
[----:B------:R-:W-:Y:S02]  /*0ef0*/  SEL R3, RZ, 0x4, P5 ;  /* 0x00000004ff037807 */ /* 0x000fe40002800000 */
[----:B------:R-:W-:Y:S01]  /*0f00*/  IADD3 R7, P0, R12, UR10, RZ ;  /* 0x0000000a0c077c10 */ /* 0x000fe2000ff1e0ff */
[----:B------:R-:W-:Y:S01]  /*0f10*/  IMAD R4, R5, c[0x0][0x184], R4 ;  /* 0x0000610005047a24 */ /* 0x000fe200078e0204 */
[----:B------:R-:W-:Y:S01]  /*0f20*/  LOP3.LUT R3, R6, R3, RZ, 0xfc, !PT ;  /* 0x0000000306037212 */ /* 0x000fe200078efcff */
[----:B------:R-:W-:Y:S01]  /*0f30*/  USHF.L.U32 UR10, UR4, 0x1, URZ ;  /* 0x00000001040a7899 */ /* 0x000fe2000800063f */
[----:B------:R2:W-:Y:S02]  /*0f40*/  @!P2 LDGSTS.E.BYPASS.LTC128B.128 [R229+0x2080], [R10.64], !P3 ;  /* 0x020800000ae5afae */ /* 0x0005e4000d901d58 */
[----:B------:R-:W-:Y:S01]  /*0f50*/  IADD3.X R4, R13, UR13, R4, P0, !PT ;  /* 0x0000000d0d047c10 */ /* 0x000fe200087fe404 */
[----:B------:R-:W-:Y:S01]  /*0f60*/  ULDC.64 UR4, c[0x0][0x278] ;  /* 0x00009e0000047ab9 */ /* 0x000fe20000000a00 */
[----:B-1----:R-:W-:Y:S01]  /*0f70*/  LEA R20, P0, R7, c[0x0][0x160], 0x1 ;  /* 0x0000580007147a11 */ /* 0x002fe200078008ff */
[----:B------:R2:W-:Y:S01]  /*0f80*/  @!P2 LDGSTS.E.BYPASS.LTC128B.128 [R229+0x4880], [R10.64+0x80], !P1 ;  /* 0x048800800ae5afae */ /* 0x0005e2000c901d58 */
[----:B------:R-:W-:Y:S01]  /*0f90*/  LOP3.LUT R6, R3, 0x1, RZ, 0xc0, !PT ;  /* 0x0000000103067812 */ /* 0x000fe200078ec0ff */
[----:B------:R-:W-:Y:S01]  /*0fa0*/  UIMAD UR15, UR8, UR4, URZ ;  /* 0x00000004080f72a4 */ /* 0x000fe2000f8e023f */
[----:B------:R-:W-:Y:S01]  /*0fb0*/  LEA.HI.X R21, R7, c[0x0][0x164], R4, 0x1, P0 ;  /* 0x0000590007157a11 */ /* 0x000fe200000f0c04 */
[----:B------:R2:W-:Y:S01]  /*0fc0*/  @!P2 LDGSTS.E.BYPASS.LTC128B.128 [R229+0x7080], [R10.64+0x100], !P4 ;  /* 0x070801000ae5afae */ /* 0x0005e2000e101d58 */
[----:B------:R-:W-:Y:S01]  /*0fd0*/  ISETP.NE.U32.AND P3, PT, R6, 0x1, PT ;  /* 0x000000010600780c */ /* 0x000fe20003f65070 */
[----:B------:R-:W-:Y:S01]  /*0fe0*/  UIMAD.WIDE.U32 UR16, UR20, UR4, URZ ;  /* 0x00000004141072a5 */ /* 0x000fe2000f8e003f */
[----:B------:R-:W-:Y:S01]  /*0ff0*/  IADD3 R7, -R236, c[0x0][0x168], RZ ;  /* 0x00005a00ec077a10 */ /* 0x000fe20007ffe1ff */
[----:B------:R-:W0:Y:S01]  /*1000*/  LDGDEPBAR ;  /* 0x00000000000079af */ /* 0x000e220000000000 */
[----:B------:R-:W-:Y:S01]  /*1010*/  IADD3 R12, P0, R20, UR10, RZ ;  /* 0x0000000a140c7c10 */ /* 0x000fe2000ff1e0ff */
[----:B------:R-:W-:Y:S01]  /*1020*/  UIMAD UR15, UR20, UR5, UR15 ;  /* 0x00000005140f72a4 */ /* 0x000fe2000f8e020f */
[----:B------:R-:W-:Y:S01]  /*1030*/  LOP3.LUT P2, RZ, R3, 0x2, RZ, 0xc0, !PT ;  /* 0x0000000203ff7812 */ /* 0x000fe2000784c0ff */
[C---:B------:R-:W-:Y:S01]  /*1040*/  IMAD R4, R2.reuse, c[0x0][0x270], RZ ;  /* 0x00009c0002047a24 */ /* 0x040fe200078e02ff */
[----:B------:R-:W-:Y:S01]  /*1050*/  ISETP.LT.OR P1, PT, R7, 0x1, P3 ;  /* 0x000000010700780c */ /* 0x000fe20001f21670 */
[----:B------:R-:W-:Y:S01]  /*1060*/  ULDC.64 UR4, c[0x0][0x218] ;  /* 0x0000860000047ab9 */ /* 0x000fe20000000a00 */
[----:B------:R-:W-:Y:S01]  /*1070*/  IADD3.X R13, R21, UR7, RZ, P0, !PT ;  /* 0x00000007150d7c10 */ /* 0x000fe200087fe4ff */
[----:B------:R-:W-:Y:S01]  /*1080*/  UIMAD.WIDE.U32 UR18, UR20, UR4, URZ ;  /* 0x00000004141272a5 */ /* 0x000fe2000f8e003f */
[----:B------:R-:W-:Y:S01]  /*1090*/  ISETP.LT.OR P0, PT, R7, 0x1, !P2 ;  /* 0x000000010700780c */ /* 0x000fe20005701670 */
[----:B------:R-:W-:Y:S01]  /*10a0*/  UIMAD UR4, UR8, UR4, URZ ;  /* 0x00000004080472a4 */ /* 0x000fe2000f8e023f */
[----:B------:R-:W-:Y:S01]  /*10b0*/  LOP3.LUT P4, RZ, R3, 0x4, RZ, 0xc0, !PT ;  /* 0x0000000403ff7812 */ /* 0x000fe2000788c0ff */
[----:B------:R-:W-:Y:S01]  /*10c0*/  UIADD3 UR15, UR17, UR15, URZ ;  /* 0x0000000f110f7290 */ /* 0x000fe2000fffe03f */
[----:B------:R-:W-:Y:S01]  /*10d0*/  IMAD R3, R5, c[0x0][0x274], R4 ;  /* 0x00009d0005037a24 */ /* 0x000fe200078e0204 */
[----:B------:R-:W-:Y:S01]  /*10e0*/  UIMAD UR5, UR20, UR5, UR4 ;  /* 0x00000005140572a4 */ /* 0x000fe2000f8e0204 */
[----:B------:R-:W-:Y:S01]  /*10f0*/  IMAD R6, R2, c[0x0][0x210], RZ ;  /* 0x0000840002067a24 */ /* 0x000fe200078e02ff */
[----:B------:R-:W-:-:S02]  /*1100*/  ISETP.LT.OR P2, PT, R7, 0x21, !P2 ;  /* 0x000000210700780c */ /* 0x000fc40005741670 */
[----:B------:R1:W-:Y:S01]  /*1110*/  LDGSTS.E.BYPASS.LTC128B.128 [R229+0xf080], [R20.64], !P1 ;  /* 0x0f08000014e57fae */ /* 0x0003e2000c901d58 */
[----:B------:R-:W-:Y:S01]  /*1120*/  ISETP.LT.OR P1, PT, R7, 0x21, P3 ;  /* 0x000000210700780c */ /* 0x000fe20001f21670 */
[----:B------:R-:W-:Y:S01]  /*1130*/  UIADD3 UR14, UR19, UR5, URZ ;  /* 0x00000005130e7290 */ /* 0x000fe2000fffe03f */
[----:B------:R-:W-:Y:S01]  /*1140*/  IMAD R6, R5, c[0x0][0x214], R6 ;  /* 0x0000850005067a24 */ /* 0x000fe200078e0206 */
[----:B------:R1:W-:Y:S01]  /*1150*/  LDGSTS.E.BYPASS.LTC128B.128 [R229+0x11080], [R20.64+0x80], !P0 ;  /* 0x1108008014e57fae */ /* 0x0003e2000c101d58 */
[----:B------:R-:W-:Y:S01]  /*1160*/  ISETP.LT.OR P0, PT, R7, 0x1, !P4 ;  /* 0x000000010700780c */ /* 0x000fe20006701670 */
[----:B--2---:R-:W-:Y:S01]  /*1170*/  IMAD.WIDE.U32 R10, R5, c[0x0][0x210], R240 ;  /* 0x00008400050a7a25 */ /* 0x004fe200078e00f0 */
[----:B------:R-:W-:Y:S01]  /*1180*/  ULDC.64 UR4, c[0x0][0x208] ;  /* 0x0000820000047ab9 */ /* 0x000fe20000000a00 */
[----:B------:R-:W-:Y:S01]  /*1190*/  ISETP.LT.OR P3, PT, R7, 0x21, !P4 ;  /* 0x000000210700780c */ /* 0x000fe20006761670 */
[----:B------:R-:W-:Y:S01]  /*11a0*/  USHF.L.U32 UR11, UR4, 0x5, URZ ;  /* 0x00000005040b7899 */ /* 0x000fe2000800063f */
[----:B------:R-:W-:Y:S01]  /*11b0*/  ISETP.GT.AND P4, PT, R234, 0xf, PT ;  /* 0x0000000fea00780c */ /* 0x000fe20003f84270 */
[----:B------:R-:W-:-:S04]  /*11c0*/  USHF.L.U64.HI UR5, UR4, UR9, UR5 ;  /* 0x0000000904057299 */ /* 0x000fc80008010205 */
[----:B------:R-:W-:-:S03]  /*11d0*/  USHF.L.U64.HI UR5, UR11, 0x1, UR5 ;  /* 0x000000010b057899 */ /* 0x000fc60008010205 */
[----:B------:R1:W-:Y:S01]  /*11e0*/  LDGSTS.E.BYPASS.LTC128B.128 [R229+0x13080], [R20.64+0x100], !P0 ;  /* 0x1308010014e57fae */ /* 0x0003e2000c101d58 */
[----:B------:R-:W-:-:S03]  /*11f0*/  IADD3 R4, P0, R14, UR16, RZ ;  /* 0x000000100e047c10 */ /* 0x000fc6000ff1e0ff */
[----:B------:R2:W-:Y:S01]  /*1200*/  LDGSTS.E.BYPASS.LTC128B.128 [R229+0x10080], [R12.64], !P1 ;  /* 0x100800000ce57fae */ /* 0x0005e2000c901d58 */
[----:B------:R-:W-:Y:S02]  /*1210*/  IADD3.X R3, R15, UR15, R3, P0, !PT ;  /* 0x0000000f0f037c10 */ /* 0x000fe400087fe403 */
[----:B------:R-:W-:-:S04]  /*1220*/  IADD3 R8, P0, R10, UR18, RZ ;  /* 0x000000120a087c10 */ /* 0x000fc8000ff1e0ff */
[----:B------:R-:W-:Y:S01]  /*1230*/  IADD3.X R11, R11, UR14, R6, P0, !PT ;  /* 0x0000000e0b0b7c10 */ /* 0x000fe200087fe406 */
[----:B------:R-:W-:Y:S01]  /*1240*/  IMAD.U32 R6, RZ, RZ, UR10 ;  /* 0x0000000aff067e24 */ /* 0x000fe2000f8e00ff */
[----:B------:R-:W-:Y:S01]  /*1250*/  LEA R14, P0, R8, c[0x0][0x1f0], 0x1 ;  /* 0x00007c00080e7a11 */ /* 0x000fe200078008ff */
[----:B------:R-:W-:-:S03]  /*1260*/  USHF.L.U32 UR10, UR11, 0x1, URZ ;  /* 0x000000010b0a7899 */ /* 0x000fc6000800063f */
[----:B------:R-:W-:Y:S02]  /*1270*/  LEA.HI.X R15, R8, c[0x0][0x1f4], R11, 0x1, P0 ;  /* 0x00007d00080f7a11 */ /* 0x000fe400000f0c0b */
[----:B-----5:R-:W-:-:S04]  /*1280*/  IADD3 R22, P1, P0, R6, 0x80, R20 ;  /* 0x0000008006167810 */ /* 0x020fc8000783e014 */
[--C-:B------:R-:W-:Y:S02]  /*1290*/  IADD3.X R23, RZ, UR7, R21.reuse, P1, P0 ;  /* 0x00000007ff177c10 */ /* 0x100fe40008fe0415 */
[----:B---3--:R-:W-:Y:S01]  /*12a0*/  IADD3 R24, P1, P0, R6, 0x100, R20 ;  /* 0x0000010006187810 */ /* 0x008fe2000783e014 */
[----:B-1----:R-:W-:Y:S02]  /*12b0*/  IMAD.U32 R20, RZ, RZ, UR10 ;  /* 0x0000000aff147e24 */ /* 0x002fe4000f8e00ff */
[----:B------:R1:W-:Y:S01]  /*12c0*/  LDGSTS.E.BYPASS.LTC128B.128 [R229+0x12080], [R22.64], !P2 ;  /* 0x1208000016e57fae */ /* 0x0003e2000d101d58 */
[----:B------:R-:W-:Y:S02]  /*12d0*/  IADD3.X R25, RZ, UR7, R21, P1, P0 ;  /* 0x00000007ff197c10 */ /* 0x000fe40008fe0415 */
[----:B------:R-:W-:Y:S02]  /*12e0*/  ISETP.GE.AND P2, PT, R250, c[0x0][0x1fc], PT ;  /* 0x00007f00fa007a0c */ /* 0x000fe40003f46270 */
[----:B------:R-:W-:Y:S01]  /*12f0*/  IADD3 R20, P1, P0, R20, 0x100, R14 ;  /* 0x0000010014147810 */ /* 0x000fe2000783e00e */
[----:B------:R3:W-:Y:S01]  /*1300*/  LDGSTS.E.BYPASS.LTC128B.128 [R229+0x14080], [R24.64], !P3 ;  /* 0x1408000018e57fae */ /* 0x0007e2000d901d58 */
[----:B------:R-:W-:-:S02]  /*1310*/  ISETP.GE.AND P3, PT, R231, c[0x0][0x1fc], PT ;  /* 0x00007f00e7007a0c */ /* 0x000fc40003f66270 */
[----:B------:R-:W-:Y:S02]  /*1320*/  IADD3.X R21, RZ, UR5, R15, P1, P0 ;  /* 0x00000005ff157c10 */ /* 0x000fe40008fe040f */
[C---:B------:R-:W-:Y:S02]  /*1330*/  LEA R10, P0, R4.reuse, c[0x0][0x258], 0x2 ;  /* 0x00009600040a7a11 */ /* 0x040fe400078010ff */
[C---:B------:R-:W-:Y:S02]  /*1340*/  ISETP.LT.OR P1, PT, R7.reuse, 0x1, P2 ;  /* 0x000000010700780c */ /* 0x040fe40001721670 */
[----:B------:R-:W-:Y:S01]  /*1350*/  LEA.HI.X R11, R4, c[0x0][0x25c], R3, 0x2, P0 ;  /* 0x00009700040b7a11 */ /* 0x000fe200000f1403 */
[----:B------:R-:W-:Y:S01]  /*1360*/  @!P4 IMAD.SHL.U32 R3, R234, 0x10, RZ ;  /* 0x00000010ea03c824 */ /* 0x000fe200078e00ff */
[----:B------:R-:W-:Y:S01]  /*1370*/  ISETP.LT.OR P0, PT, R7, 0x1, P3 ;  /* 0x000000010700780c */ /* 0x000fe20001f01670 */
[----:B------:R-:W-:Y:S01]  /*1380*/  IMAD R4, R2, c[0x0][0x288], RZ ;  /* 0x0000a20002047a24 */ /* 0x000fe200078e02ff */
[----:B------:R-:W-:-:S02]  /*1390*/  ISETP.GE.AND P2, PT, R230, c[0x0][0x1fc], PT ;  /* 0x00007f00e6007a0c */ /* 0x000fc40003f46270 */
[----:B------:R4:W-:Y:S01]  /*13a0*/  @!P4 LDGSTS.E.BYPASS.LTC128B.128 [R3+0x21080], [R10.64] ;  /* 0x210800000a03cfae */ /* 0x0009e2000b901d58 */
[-C--:B--2---:R-:W-:Y:S01]  /*13b0*/  LEA.HI R13, R19, R234.reuse, RZ, 0x4 ;  /* 0x000000ea130d7211 */ /* 0x084fe200078f20ff */
[----:B------:R-:W-:Y:S01]  /*13c0*/  IMAD R4, R5, c[0x0][0x28c], R4 ;  /* 0x0000a30005047a24 */ /* 0x000fe200078e0204 */
[CC--:B------:R-:W-:Y:S01]  /*13d0*/  LEA.HI R6, R19.reuse, R234.reuse, RZ, 0x5 ;  /* 0x000000ea13067211 */ /* 0x0c0fe200078f28ff */
[----:B------:R-:W0:Y:S01]  /*13e0*/  LDGDEPBAR ;  /* 0x00000000000079af */ /* 0x000e220000000000 */
[----:B------:R-:W-:Y:S02]  /*13f0*/  SHF.R.S32.HI R8, RZ, 0x4, R13 ;  /* 0x00000004ff087819 */ /* 0x000fe4000001140d */
[----:B------:R-:W-:Y:S01]  /*1400*/  LEA.HI R12, R19, R234, RZ, 0x7 ;  /* 0x000000ea130c7211 */ /* 0x000fe200078f38ff */
[----:B------:R2:W-:Y:S01]  /*1410*/  LDGSTS.E.BYPASS.LTC128B.128 [R229+0x1b080], [R14.64], !P1 ;  /* 0x1b0800000ee57fae */ /* 0x0005e2000c901d58 */
[----:B------:R-:W-:-:S03]  /*1420*/  ISETP.GE.AND P1, PT, R250, c[0x0][0x1fc], PT ;  /* 0x00007f00fa007a0c */ /* 0x000fc60003f26270 */
[----:B------:R2:W-:Y:S01]  /*1430*/  LDGSTS.E.BYPASS.LTC128B.128 [R229+0x1d080], [R14.64+0x80], !P0 ;  /* 0x1d0800800ee57fae */ /* 0x0005e2000c101d58 */
[----:B-1----:R-:W-:Y:S01]  /*1440*/  IADD3 R22, P0, R14, UR10, RZ ;  /* 0x0000000a0e167c10 */ /* 0x002fe2000ff1e0ff */
[----:B---3--:R-:W-:-:S03]  /*1450*/  IMAD.WIDE.U32 R24, R5, c[0x0][0x288], R238 ;  /* 0x0000a20005187a25 */ /* 0x008fc600078e00ee */
[----:B------:R-:W-:Y:S01]  /*1460*/  IADD3.X R23, R15, UR5, RZ, P0, !PT ;  /* 0x000000050f177c10 */ /* 0x000fe200087fe4ff */
[----:B------:R-:W-:Y:S01]  /*1470*/  ULDC.64 UR4, c[0x0][0x290] ;  /* 0x0000a40000047ab9 */ /* 0x000fe20000000a00 */
[----:B------:R-:W-:Y:S01]  /*1480*/  ISETP.LT.OR P0, PT, R7, 0x1, P2 ;  /* 0x000000010700780c */ /* 0x000fe20001701670 */
[----:B------:R-:W-:Y:S02]  /*1490*/  UIMAD UR7, UR8, UR4, URZ ;  /* 0x00000004080772a4 */ /* 0x000fe4000f8e023f */
[----:B------:R-:W-:Y:S02]  /*14a0*/  UIMAD.WIDE.U32 UR10, UR20, UR4, URZ ;  /* 0x00000004140a72a5 */ /* 0x000fe4000f8e003f */
[----:B------:R-:W-:Y:S01]  /*14b0*/  UIMAD UR5, UR20, UR5, UR7 ;  /* 0x00000005140572a4 */ /* 0x000fe2000f8e0207 */
[----:B----4-:R-:W-:-:S03]  /*14c0*/  LEA.HI R11, R19, R234, RZ, 0x2 ;  /* 0x000000ea130b7211 */ /* 0x010fc600078f10ff */
[----:B------:R-:W-:Y:S01]  /*14d0*/  UIADD3 UR16, UR11, UR5, URZ ;  /* 0x000000050b107290 */ /* 0x000fe2000fffe03f */
[----:B------:R-:W-:Y:S02]  /*14e0*/  LEA.HI R3, R13, R8, RZ, 0x1 ;  /* 0x000000080d037211 */ /* 0x000fe400078f08ff */
[--C-:B------:R-:W-:Y:S01]  /*14f0*/  SHF.R.S32.HI R17, RZ, 0x2, R11.reuse ;  /* 0x00000002ff117819 */ /* 0x100fe2000001140b */
[----:B------:R2:W-:Y:S01]  /*1500*/  LDGSTS.E.BYPASS.LTC128B.128 [R229+0x1f080], [R14.64+0x100], !P0 ;  /* 0x1f0801000ee57fae */ /* 0x0005e2000c101d58 */
[----:B------:R-:W-:Y:S01]  /*1510*/  SHF.R.S32.HI R232, RZ, 0x1f, R11 ;  /* 0x0000001fffe87819 */ /* 0x000fe2000001140b */
[----:B------:R-:W-:Y:S01]  /*1520*/  ULDC UR11, c[0x0][0x168] ;  /* 0x00005a00000b7ab9 */ /* 0x000fe20000000800 */
[----:B------:R-:W-:Y:S01]  /*1530*/  ISETP.LT.OR P0, PT, R7, 0x21, P1 ;  /* 0x000000210700780c */ /* 0x000fe20000f01670 */
[----:B------:R-:W-:Y:S01]  /*1540*/  UISETP.GE.AND UP0, UPT, UR11, 0x1, UPT ;  /* 0x000000010b00788c */ /* 0x000fe2000bf06270 */
[----:B------:R-:W-:Y:S02]  /*1550*/  LEA.HI R232, R232, R17, RZ, 0x3 ;  /* 0x00000011e8e87211 */ /* 0x000fe400078f18ff */
[----:B------:R-:W-:-:S02]  /*1560*/  LOP3.LUT R3, R3, 0xfffffffe, RZ, 0xc0, !PT ;  /* 0xfffffffe03037812 */ /* 0x000fc400078ec0ff */
[----:B------:R-:W-:Y:S02]  /*1570*/  LOP3.LUT R232, R232, 0xfffffff8, RZ, 0xc0, !PT ;  /* 0xfffffff8e8e87812 */ /* 0x000fe400078ec0ff */
[----:B------:R-:W-:Y:S01]  /*1580*/  SHF.R.S32.HI R10, RZ, 0x5, R6 ;  /* 0x00000005ff0a7819 */ /* 0x000fe20000011406 */
[----:B------:R-:W-:Y:S01]  /*1590*/  IMAD.IADD R3, R8, 0x1, -R3 ;  /* 0x0000000108037824 */ /* 0x000fe200078e0a03 */
[----:B------:R-:W-:Y:S01]  /*15a0*/  LOP3.LUT R13, R13, 0xfffffff0, RZ, 0xc0, !PT ;  /* 0xfffffff00d0d7812 */ /* 0x000fe200078ec0ff */
[----:B------:R-:W-:Y:S01]  /*15b0*/  IMAD.IADD R232, R17, 0x1, -R232 ;  /* 0x0000000111e87824 */ /* 0x000fe200078e0ae8 */
[----:B------:R-:W-:Y:S01]  /*15c0*/  SHF.R.S32.HI R17, RZ, 0x1f, R6 ;  /* 0x0000001fff117819 */ /* 0x000fe20000011406 */
[----:B------:R1:W-:Y:S01]  /*15d0*/  LDGSTS.E.BYPASS.LTC128B.128 [R229+0x1c080], [R22.64], !P0 ;  /* 0x1c08000016e57fae */ /* 0x0003e2000c101d58 */
[----:B------:R-:W-:Y:S01]  /*15e0*/  ISETP.LT.OR P1, PT, R7, 0x21, P3 ;  /* 0x000000210700780c */ /* 0x000fe20001f21670 */
[----:B------:R-:W-:Y:S01]  /*15f0*/  IMAD.IADD R13, R234, 0x1, -R13 ;  /* 0x00000001ea0d7824 */ /* 0x000fe200078e0a0d */
[----:B------:R-:W-:Y:S01]  /*1600*/  LEA.HI R8, R17, R10, RZ, 0x2 ;  /* 0x0000000a11087211 */ /* 0x000fe200078f10ff */
[----:B------:R-:W-:Y:S01]  /*1610*/  IMAD.SHL.U32 R228, R3, 0x8, RZ ;  /* 0x0000000803e47824 */ /* 0x000fe200078e00ff */
[----:B------:R-:W-:Y:S01]  /*1620*/  LOP3.LUT R11, R11, 0xfffffffc, RZ, 0xc0, !PT ;  /* 0xfffffffc0b0b7812 */ /* 0x000fe200078ec0ff */
[----:B------:R-:W-:Y:S01]  /*1630*/  IMAD.SHL.U32 R219, R13, 0x10, RZ ;  /* 0x000000100ddb7824 */ /* 0x000fe200078e00ff */
[----:B------:R-:W-:-:S02]  /*1640*/  LOP3.LUT R17, R8, 0xfffffffc, RZ, 0xc0, !PT ;  /* 0xfffffffc08117812 */ /* 0x000fc400078ec0ff */
[----:B------:R-:W-:Y:S02]  /*1650*/  SHF.R.S32.HI R18, RZ, 0x1f, R13 ;  /* 0x0000001fff127819 */ /* 0x000fe4000001140d */
[----:B--2---:R-:W-:Y:S02]  /*1660*/  IADD3 R15, P0, R24, UR10, RZ ;  /* 0x0000000a180f7c10 */ /* 0x004fe4000ff1e0ff */
[----:B------:R-:W-:Y:S01]  /*1670*/  LOP3.LUT R219, R219, 0xf0, RZ, 0xc0, !PT ;  /* 0x000000f0dbdb7812 */ /* 0x000fe200078ec0ff */
[----:B------:R1:W-:Y:S01]  /*1680*/  LDGSTS.E.BYPASS.LTC128B.128 [R229+0x1e080], [R22.64+0x80], !P1 ;  /* 0x1e08008016e57fae */ /* 0x0003e2000c901d58 */
[----:B------:R-:W-:Y:S02]  /*1690*/  IADD3.X R4, R25, UR16, R4, P0, !PT ;  /* 0x0000001019047c10 */ /* 0x000fe400087fe404 */
[----:B------:R-:W-:Y:S02]  /*16a0*/  LEA R14, P0, R15, c[0x0][0x280], 0x2 ;  /* 0x0000a0000f0e7a11 */ /* 0x000fe400078010ff */
[----:B------:R-:W-:Y:S01]  /*16b0*/  LEA.HI R217, R18, R13, RZ, 0x3 ;  /* 0x0000000d12d97211 */ /* 0x000fe200078f18ff */
[----:B------:R-:W-:Y:S01]  /*16c0*/  IMAD.SHL.U32 R18, R13, 0x2, RZ ;  /* 0x000000020d127824 */ /* 0x000fe200078e00ff */
[----:B------:R-:W-:-:S02]  /*16d0*/  LEA.HI.X R15, R15, c[0x0][0x284], R4, 0x2, P0 ;  /* 0x0000a1000f0f7a11 */ /* 0x000fc400000f1404 */
[----:B------:R-:W-:Y:S01]  /*16e0*/  SHF.R.S32.HI R4, RZ, 0x7, R12 ;  /* 0x00000007ff047819 */ /* 0x000fe2000001140c */
[C---:B------:R-:W-:Y:S01]  /*16f0*/  IMAD.IADD R12, R10.reuse, 0x1, -R17 ;  /* 0x000000010a0c7824 */ /* 0x040fe200078e0a11 */
[----:B------:R-:W-:Y:S01]  /*1700*/  ISETP.LT.OR P0, PT, R7, 0x21, P2 ;  /* 0x000000210700780c */ /* 0x000fe20001701670 */
[----:B------:R-:W-:Y:S01]  /*1710*/  IMAD.SHL.U32 R10, R10, 0x100, RZ ;  /* 0x000001000a0a7824 */ /* 0x000fe200078e00ff */
[----:B------:R-:W-:Y:S01]  /*1720*/  LOP3.LUT P2, RZ, R9, 0x4, RZ, 0xc0, !PT ;  /* 0x0000000409ff7812 */ /* 0x000fe2000784c0ff */
[----:B------:R-:W-:Y:S01]  /*1730*/  IMAD.SHL.U32 R8, R4, 0x8, RZ ;  /* 0x0000000804087824 */ /* 0x000fe200078e00ff */
[----:B------:R-:W-:Y:S01]  /*1740*/  LOP3.LUT R228, R228, 0x8, RZ, 0xc0, !PT ;  /* 0x00000008e4e47812 */ /* 0x000fe200078ec0ff */
[----:B------:R-:W-:Y:S01]  /*1750*/  IMAD.SHL.U32 R246, R12, 0x10, RZ ;  /* 0x000000100cf67824 */ /* 0x000fe200078e00ff */
[----:B------:R-:W-:Y:S01]  /*1760*/  LOP3.LUT R7, R219, 0x100, R10, 0xf8, !PT ;  /* 0x00000100db077812 */ /* 0x000fe200078ef80a */
[----:B------:R-:W-:Y:S01]  /*1770*/  IMAD.SHL.U32 R17, R232, 0x10, RZ ;  /* 0x00000010e8117824 */ /* 0x000fe200078e00ff */
[C---:B------:R-:W-:Y:S01]  /*1780*/  LOP3.LUT R10, R217.reuse, 0xfffffff8, RZ, 0xc0, !PT ;  /* 0xfffffff8d90a7812 */ /* 0x040fe200078ec0ff */
[----:B------:R-:W-:Y:S01]  /*1790*/  IMAD.SHL.U32 R217, R217, 0x40, RZ ;  /* 0x00000040d9d97824 */ /* 0x000fe200078e00ff */
[----:B------:R-:W-:-:S02]  /*17a0*/  LOP3.LUT R8, R8, 0x8, RZ, 0xc0, !PT ;  /* 0x0000000808087812 */ /* 0x000fc400078ec0ff */
[----:B------:R-:W-:Y:S01]  /*17b0*/  SHF.R.U32.HI R218, RZ, 0x3, R7 ;  /* 0x00000003ffda7819 */ /* 0x000fe20000011607 */
[----:B------:R-:W-:Y:S01]  /*17c0*/  IMAD.IADD R10, R13, 0x1, -R10 ;  /* 0x000000010d0a7824 */ /* 0x000fe200078e0a0a */
[----:B------:R-:W-:Y:S01]  /*17d0*/  LOP3.LUT R219, R219, R8, RZ, 0xfc, !PT ;  /* 0x00000008dbdb7212 */ /* 0x000fe200078efcff */
[----:B------:R1:W-:Y:S01]  /*17e0*/  LDGSTS.E.BYPASS.LTC128B.128 [R229+0x20080], [R20.64], !P0 ;  /* 0x2008000014e57fae */ /* 0x0003e2000c101d58 */
[----:B------:R-:W-:Y:S02]  /*17f0*/  LOP3.LUT R218, R218, 0x38, RZ, 0xc0, !PT ;  /* 0x00000038dada7812 */ /* 0x000fe400078ec0ff */
[----:B------:R-:W-:Y:S02]  /*1800*/  LOP3.LUT P0, RZ, R10, 0x2, RZ, 0xc0, !PT ;  /* 0x000000020aff7812 */ /* 0x000fe4000780c0ff */
[----:B------:R-:W-:Y:S01]  /*1810*/  LOP3.LUT R219, R219, 0x18, R18, 0x78, !PT ;  /* 0x00000018dbdb7812 */ /* 0x000fe200078e7812 */
[----:B------:R-:W-:Y:S01]  /*1820*/  IMAD.IADD R18, R234, 0x1, -R11 ;  /* 0x00000001ea127824 */ /* 0x000fe200078e0a0b */
[----:B------:R-:W-:Y:S01]  /*1830*/  SEL R225, R215, 0xfffffff0, !P0 ;  /* 0xfffffff0d7e17807 */ /* 0x000fe20004000000 */
[----:B------:R-:W-:Y:S01]  /*1840*/  IMAD.SHL.U32 R11, R3, 0x20, RZ ;  /* 0x00000020030b7824 */ /* 0x000fe200078e00ff */
[C---:B------:R-:W-:Y:S01]  /*1850*/  LOP3.LUT P0, RZ, R9.reuse, 0x2, RZ, 0xc0, !PT ;  /* 0x0000000209ff7812 */ /* 0x040fe2000780c0ff */
[----:B------:R-:W-:Y:S01]  /*1860*/  IMAD.SHL.U32 R9, R9, 0x40, RZ ;  /* 0x0000004009097824 */ /* 0x000fe200078e00ff */
[C---:B------:R-:W-:Y:S01]  /*1870*/  LOP3.LUT P1, RZ, R10.reuse, 0x4, RZ, 0xc0, !PT ;  /* 0x000000040aff7812 */ /* 0x040fe2000782c0ff */
[----:B------:R-:W-:Y:S01]  /*1880*/  IMAD.SHL.U32 R10, R10, 0x40, RZ ;  /* 0x000000400a0a7824 */ /* 0x000fe200078e00ff */
[----:B------:R-:W-:-:S02]  /*1890*/  LOP3.LUT R11, R11, 0x20, RZ, 0xc0, !PT ;  /* 0x000000200b0b7812 */ /* 0x000fc400078ec0ff */
[----:B------:R-:W-:Y:S02]  /*18a0*/  LOP3.LUT R9, R9, 0x1c0, RZ, 0xc0, !PT ;  /* 0x000001c009097812 */ /* 0x000fe400078ec0ff */
[----:B------:R-:W-:Y:S02]  /*18b0*/  LOP3.LUT R0, R11, 0x18, R0, 0xf8, !PT ;  /* 0x000000180b007812 */ /* 0x000fe400078ef800 */
[----:B------:R-:W-:Y:S02]  /*18c0*/  LOP3.LUT R11, R9, 0x30, R246, 0xf8, !PT ;  /* 0x00000030090b7812 */ /* 0x000fe400078ef8f6 */
[----:B------:R-:W-:Y:S01]  /*18d0*/  LOP3.LUT P3, RZ, R13, 0x2, RZ, 0xc0, !PT ;  /* 0x000000020dff7812 */ /* 0x000fe2000786c0ff */
[----:B------:R-:W-:Y:S01]  /*18e0*/  IMAD.SHL.U32 R13, R12, 0x100, RZ ;  /* 0x000001000c0d7824 */ /* 0x000fe200078e00ff */
[--C-:B------:R-:W-:Y:S02]  /*18f0*/  LOP3.LUT R226, R11, 0x8, R16.reuse, 0xf8, !PT ;  /* 0x000000080be27812 */ /* 0x100fe400078ef810 */
[----:B------:R-:W-:-:S02]  /*1900*/  LOP3.LUT R16, R9, 0x8, R16, 0xf8, !PT ;  /* 0x0000000809107812 */ /* 0x000fc400078ef810 */
[----:B------:R-:W-:Y:S02]  /*1910*/  SHF.R.U32.HI R9, RZ, 0x3, R9 ;  /* 0x00000003ff097819 */ /* 0x000fe40000011609 */
[----:B------:R-:W-:Y:S02]  /*1920*/  LEA.HI R245, R12, R12, RZ, 0x1 ;  /* 0x0000000c0cf57211 */ /* 0x000fe400078f08ff */
[----:B------:R-:W-:Y:S02]  /*1930*/  LOP3.LUT R10, R10, 0x1c0, RZ, 0xc0, !PT ;  /* 0x000001c00a0a7812 */ /* 0x000fe400078ec0ff */
[----:B------:R-:W-:Y:S01]  /*1940*/  LOP3.LUT R8, R8, 0x70, R17, 0xf8, !PT ;  /* 0x0000007008087812 */ /* 0x000fe200078ef811 */
[----:B------:R-:W-:Y:S01]  /*1950*/  IMAD.SHL.U32 R245, R245, 0x100, RZ ;  /* 0x00000100f5f57824 */ /* 0x000fe200078e00ff */
[----:B------:R-:W-:Y:S02]  /*1960*/  LOP3.LUT R218, R218, R7, R228, 0x1e, !PT ;  /* 0x00000007dada7212 */ /* 0x000fe400078e1ee4 */
[----:B------:R-:W-:-:S02]  /*1970*/  SEL R215, R215, 0xfffffff0, !P0 ;  /* 0xfffffff0d7d77807 */ /* 0x000fc40004000000 */
[-C--:B------:R-:W-:Y:S02]  /*1980*/  LOP3.LUT R7, R16, R9.reuse, RZ, 0x3c, !PT ;  /* 0x0000000910077212 */ /* 0x080fe400078e3cff */
[----:B------:R-:W-:Y:S02]  /*1990*/  LOP3.LUT R226, R226, R9, RZ, 0x3c, !PT ;  /* 0x00000009e2e27212 */ /* 0x000fe400078e3cff */
[----:B------:R-:W-:Y:S01]  /*19a0*/  SHF.R.U32.HI R9, RZ, 0x3, R10 ;  /* 0x00000003ff097819 */ /* 0x000fe2000001160a */
[----:B------:R-:W-:Y:S01]  /*19b0*/  IMAD R224, R4, 0x200, R7 ;  /* 0x0000020004e07824 */ /* 0x000fe200078e0207 */
[----:B------:R-:W-:Y:S01]  /*19c0*/  PLOP3.LUT P0, PT, PT, PT, UP0, 0x80, 0x0 ;  /* 0x000000000000781c */ /* 0x000fe20003f0f008 */
[----:B------:R-:W-:Y:S01]  /*19d0*/  IMAD R226, R3, 0x200, R226 ;  /* 0x0000020003e27824 */ /* 0x000fe200078e02e2 */
[----:B------:R-:W-:Y:S02]  /*19e0*/  LOP3.LUT R8, R8, 0x100, R13, 0xf8, !PT ;  /* 0x0000010008087812 */ /* 0x000fe400078ef80d */
[----:B------:R-:W-:-:S02]  /*19f0*/  LOP3.LUT R217, R217, 0xfffffe00, RZ, 0xc0, !PT ;  /* 0xfffffe00d9d97812 */ /* 0x000fc400078ec0ff */
[C---:B------:R-:W-:Y:S02]  /*1a00*/  LOP3.LUT R228, R9.reuse, R10, R228, 0x1e, !PT ;  /* 0x0000000a09e47212 */ /* 0x040fe400078e1ee4 */
[----:B------:R-:W-:Y:S01]  /*1a10*/  LOP3.LUT R0, R9, R0, R10, 0x1e, !PT ;  /* 0x0000000009007212 */ /* 0x000fe200078e1e0a */
[----:B------:R-:W-:Y:S01]  /*1a20*/  @!P4 IMAD.SHL.U32 R9, R234, 0x10, RZ ;  /* 0x00000010ea09c824 */ /* 0x000fe200078e00ff */
[----:B------:R-:W-:Y:S01]  /*1a30*/  LOP3.LUT R245, R245, 0x7ffffe00, RZ, 0xc0, !PT ;  /* 0x7ffffe00f5f57812 */ /* 0x000fe200078ec0ff */
[----:B------:R-:W-:Y:S01]  /*1a40*/  IMAD R3, R12, 0x400, R217 ;  /* 0x000004000c037824 */ /* 0x000fe200078e02d9 */
[----:B------:R-:W-:Y:S02]  /*1a50*/  SHF.R.U32.HI R11, RZ, 0x3, R8 ;  /* 0x00000003ff0b7819 */ /* 0x000fe40000011608 */
[----:B------:R-:W-:Y:S01]  /*1a60*/  LOP3.LUT R217, R0, R217, RZ, 0xfc, !PT ;  /* 0x000000d900d97212 */ /* 0x000fe200078efcff */
[----:B------:R1:W-:Y:S01]  /*1a70*/  @!P4 LDGSTS.E.BYPASS.LTC128B.128 [R9+0x21280], [R14.64] ;  /* 0x212800000e09cfae */ /* 0x0003e2000b901d58 */
[----:B------:R-:W-:Y:S01]  /*1a80*/  LOP3.LUT R8, R8, 0x28, R11, 0x78, !PT ;  /* 0x0000002808087812 */ /* 0x000fe200078e780b */
[----:B------:R-:W-:Y:S01]  /*1a90*/  IMAD.MOV.U32 R0, RZ, RZ, 0x120 ;  /* 0x00000120ff007424 */ /* 0x000fe200078e00ff */
[----:B------:R-:W-:Y:S01]  /*1aa0*/  SEL R213, R223, 0xffffffe0, !P2 ;  /* 0xffffffe0dfd57807 */ /* 0x000fe20005000000 */
[----:B------:R-:W-:Y:S01]  /*1ab0*/  IMAD R245, R18, 0x2, R245 ;  /* 0x0000000212f57824 */ /* 0x000fe200078e02f5 */
[----:B------:R-:W0:Y:S01]  /*1ac0*/  LDGDEPBAR ;  /* 0x00000000000079af */ /* 0x000e220000000000 */
[----:B------:R-:W-:Y:S01]  /*1ad0*/  IMAD.IADD R228, R3, 0x1, R228 ;  /* 0x0000000103e47824 */ /* 0x000fe200078e02e4 */
[----:B------:R-:W-:Y:S01]  /*1ae0*/  SEL R0, R0, 0xe0, !P3 ;  /* 0x000000e000007807 */ /* 0x000fe20005800000 */
[----:B------:R-:W-:Y:S01]  /*1af0*/  IMAD.IADD R245, R245, 0x1, R8 ;  /* 0x00000001f5f57824 */ /* 0x000fe200078e0208 */
[----:B------:R-:W0:Y:S01]  /*1b00*/  LDGDEPBAR ;  /* 0x00000000000079af */ /* 0x000e220000000000 */
[----:B------:R-:W-:Y:S01]  /*1b10*/  SEL R223, R223, 0xffffffe0, !P1 ;  /* 0xffffffe0dfdf7807 */ /* 0x000fe20004800000 */
[----:B------:R-:W-:Y:S05]  /*1b20*/  @!P0 BRA `(.L_x_656) ;  /* 0x0000428000008947 */ /* 0x000fea0003800000 */
[----:B------:R-:W-:Y:S01]  /*1b30*/  SHF.R.S32.HI R235, RZ, 0x1f, R234 ;  /* 0x0000001fffeb7819 */ /* 0x000fe200000114ea */
[----:B------:R-:W-:Y:S01]  /*1b40*/  IMAD R2, R2, c[0x0][0x238], RZ ;  /* 0x00008e0002027a24 */ /* 0x000fe200078e02ff */
[----:B------:R-:W-:Y:S01]  /*1b50*/  ULDC.64 UR4, c[0x0][0x240] ;  /* 0x0000900000047ab9 */ /* 0x000fe20000000a00 */
[----:B------:R-:W-:Y:S01]  /*1b60*/  LOP3.LUT R7, R6, 0xffffffe0, RZ, 0xc0, !PT ;  /* 0xffffffe006077812 */ /* 0x000fe200078ec0ff */
[----:B------:R-:W-:Y:S01]  /*1b70*/  UIMAD UR4, UR8, UR4, URZ ;  /* 0x00000004080472a4 */ /* 0x000fe2000f8e023f */
[C---:B------:R-:W-:Y:S01]  /*1b80*/  IMAD R2, R5.reuse, c[0x0][0x23c], R2 ;  /* 0x00008f0005027a24 */ /* 0x040fe200078e0202 */
[----:B------:R-:W-:Y:S01]  /*1b90*/  UMOV UR7, 0x6 ;  /* 0x0000000600077882 */ /* 0x000fe20000000000 */
[----:B-1----:R-:W-:Y:S01]  /*1ba0*/  IMAD.WIDE.U32 R8, R5, c[0x0][0x238], R234 ;  /* 0x00008e0005087a25 */ /* 0x002fe200078e00ea */
[----:B------:R-:W-:Y:S01]  /*1bb0*/  ULDC UR17, c[0x0][0x17c] ;  /* 0x00005f0000117ab9 */ /* 0x000fe20000000800 */
[----:B------:R-:W-:Y:S01]  /*1bc0*/  LEA.HI R3, R4, R4, RZ, 0x1 ;  /* 0x0000000404037211 */ /* 0x000fe200078f08ff */
[----:B------:R-:W-:Y:S01]  /*1bd0*/  USHF.L.U32 UR18, UR6, 0x6, URZ ;  /* 0x0000000606127899 */ /* 0x000fe2000800063f */
[----:B------:R-:W-:Y:S01]  /*1be0*/  IMAD.IADD R9, R9, 0x1, R2 ;  /* 0x0000000109097824 */ /* 0x000fe200078e0202 */
[----:B------:R-:W-:Y:S01]  /*1bf0*/  USHF.L.U64.HI UR17, UR6, UR7, UR17 ;  /* 0x0000000706117299 */ /* 0x000fe20008010211 */
[----:B------:R-:W-:Y:S01]  /*1c00*/  IMAD.U32 R2, RZ, RZ, UR20 ;  /* 0x00000014ff027e24 */ /* 0x000fe2000f8e00ff */
[----:B------:R-:W-:Y:S01]  /*1c10*/  UIMAD UR6, UR20, UR5, UR4 ;  /* 0x00000005140672a4 */ /* 0x000fe2000f8e0204 */
[----:B------:R-:W-:Y:S01]  /*1c20*/  IMAD.IADD R7, R234, 0x1, -R7 ;  /* 0x00000001ea077824 */ /* 0x000fe200078e0a07 */
[----:B------:R-:W-:Y:S01]  /*1c30*/  LOP3.LUT R3, R3, 0xfffffffe, RZ, 0xc0, !PT ;  /* 0xfffffffe03037812 */ /* 0x000fe200078ec0ff */
[----:B------:R-:W-:Y:S01]  /*1c40*/  IMAD.WIDE.U32 R10, R2, c[0x0][0x240], R8 ;  /* 0x00009000020a7a25 */ /* 0x000fe200078e0008 */
[----:B------:R-:W-:Y:S01]  /*1c50*/  UIADD3 UR11, UR11, 0x3f, URZ ;  /* 0x0000003f0b0b7890 */ /* 0x000fe2000fffe03f */
[----:B------:R-:W-:Y:S01]  /*1c60*/  SHF.L.U32 R219, R219, 0x1, RZ ;  /* 0x00000001dbdb7819 */ /* 0x000fe200000006ff */
[----:B------:R-:W-:Y:S01]  /*1c70*/  CS2R R170, SRZ ;  /* 0x0000000000aa7805 */ /* 0x000fe2000001ff00 */
[----:B------:R-:W-:Y:S01]  /*1c80*/  SHF.R.S32.HI R6, RZ, 0x1f, R7 ;  /* 0x0000001fff067819 */ /* 0x000fe20000011407 */
[----:B------:R1:W-:Y:S01]  /*1c90*/  STL.64 [R1+0x8], R10 ;  /* 0x0000080a01007387 */ /* 0x0003e20000100a00 */
[----:B------:R-:W-:Y:S01]  /*1ca0*/  IADD3 R2, R11, UR6, RZ ;  /* 0x000000060b027c10 */ /* 0x000fe2000fffe0ff */
[----:B------:R-:W-:Y:S01]  /*1cb0*/  IMAD.IADD R3, R4, 0x1, -R3 ;  /* 0x0000000104037824 */ /* 0x000fe200078e0a03 */
[----:B------:R-:W-:Y:S01]  /*1cc0*/  MOV R4, 0xffffffb0 ;  /* 0xffffffb000047802 */ /* 0x000fe20000000f00 */
[----:B------:R-:W-:Y:S01]  /*1cd0*/  IMAD.SHL.U32 R222, R228, 0x2, RZ ;  /* 0x00000002e4de7824 */ /* 0x000fe200078e00ff */
[----:B------:R-:W-:Y:S01]  /*1ce0*/  LEA.HI R5, R6, R7, RZ, 0x2 ;  /* 0x0000000706057211 */ /* 0x000fe200078f10ff */
[----:B------:R1:W-:Y:S01]  /*1cf0*/  STL [R1+0x10], R2 ;  /* 0x0000100201007387 */ /* 0x0003e20000100800 */
[----:B------:R-:W-:Y:S01]  /*1d00*/  IMAD.SHL.U32 R224, R224, 0x2, RZ ;  /* 0x00000002e0e07824 */ /* 0x000fe200078e00ff */
[----:B------:R-:W-:Y:S01]  /*1d10*/  USHF.R.S32.HI UR7, URZ, 0x1f, UR11 ;  /* 0x0000001f3f077899 */ /* 0x000fe2000801140b */
[----:B------:R-:W-:Y:S01]  /*1d20*/  LOP3.LUT R244, R5, 0xfffffffc, RZ, 0xc0, !PT ;  /* 0xfffffffc05f47812 */ /* 0x000fe200078ec0ff */
[----:B------:R-:W-:Y:S01]  /*1d30*/  IMAD R4, R227, R4, c[0x0][0x198] ;  /* 0x00006600e3047624 */ /* 0x000fe200078e0204 */
[----:B------:R-:W-:Y:S01]  /*1d40*/  IADD3 R220, R222, 0x1b080, RZ ;  /* 0x0001b080dedc7810 */ /* 0x000fe20007ffe0ff */
[----:B------:R-:W-:Y:S01]  /*1d50*/  IMAD.SHL.U32 R245, R245, 0x2, RZ ;  /* 0x00000002f5f57824 */ /* 0x000fe200078e00ff */
[----:B------:R-:W-:Y:S01]  /*1d60*/  IADD3 R244, R7, -R244, RZ ;  /* 0x800000f407f47210 */ /* 0x000fe20007ffe0ff */
[----:B------:R-:W-:Y:S01]  /*1d70*/  IMAD.SHL.U32 R221, R225, 0x2, RZ ;  /* 0x00000002e1dd7824 */ /* 0x000fe200078e00ff */
[----:B------:R-:W-:Y:S01]  /*1d80*/  ULEA.HI UR7, UR7, UR11, URZ, 0x6 ;  /* 0x0000000b07077291 */ /* 0x000fe2000f8f303f */
[----:B------:R-:W-:Y:S01]  /*1d90*/  IMAD R3, R3, -0x8, R4 ;  /* 0xfffffff803037824 */ /* 0x000fe200078e0204 */
[----:B------:R-:W-:Y:S01]  /*1da0*/  LEA.HI.SX32 R246, R5, R246, 0x1e ;  /* 0x000000f605f67211 */ /* 0x000fe200078ff2ff */
[----:B------:R-:W-:Y:S01]  /*1db0*/  IMAD R215, R215, 0x2, R224 ;  /* 0x00000002d7d77824 */ /* 0x000fe200078e02e0 */
[----:B------:R-:W-:Y:S01]  /*1dc0*/  LEA R218, R218, 0x23c80, 0x1 ;  /* 0x00023c80dada7811 */ /* 0x000fe200078e08ff */
[----:B------:R-:W-:Y:S01]  /*1dd0*/  IMAD R220, R223, 0x2, R220 ;  /* 0x00000002dfdc7824 */ /* 0x000fe200078e02dc */
[----:B------:R-:W-:Y:S01]  /*1de0*/  LEA R217, R217, 0x80, 0x1 ;  /* 0x00000080d9d97811 */ /* 0x000fe200078e08ff */
[----:B------:R-:W-:Y:S01]  /*1df0*/  IMAD R214, R213, 0x2, R224 ;  /* 0x00000002d5d67824 */ /* 0x000fe200078e02e0 */
[----:B------:R-:W-:Y:S01]  /*1e00*/  IADD3 R223, R228, R223, RZ ;  /* 0x000000dfe4df7210 */ /* 0x000fe20007ffe0ff */
[----:B------:R-:W-:Y:S01]  /*1e10*/  IMAD R244, R244, -0x2, R3 ;  /* 0xfffffffef4f47824 */ /* 0x000fe200078e0203 */
[----:B------:R-:W-:Y:S01]  /*1e20*/  IADD3 R247, R229, 0xf080, RZ ;  /* 0x0000f080e5f77810 */ /* 0x000fe20007ffe0ff */
        /* <DEDUP_REMOVED lines=59> */
[----:B------:R-:W-:Y:S01]  /*21e0*/  LEA R0, R0, R219, 0x1 ;  /* 0x000000db00007211 */ /* 0x000fe200078e08ff */
[----:B------:R-:W-:Y:S01]  /*21f0*/  IMAD R213, R213, 0x2, R215 ;  /* 0x00000002d5d57824 */ /* 0x000fe200078e02d7 */
[----:B------:R-:W-:Y:S01]  /*2200*/  IADD3 R212, R222, R221, RZ ;  /* 0x000000ddded47210 */ /* 0x000fe20007ffe0ff */
[----:B------:R-:W-:Y:S01]  /*2210*/  ULDC UR10, c[0x0][0x188] ;  /* 0x00006200000a7ab9 */ /* 0x000fe20000000800 */
[----:B------:R-:W-:Y:S01]  /*2220*/  IADD3 R252, R245, 0x21480, RZ ;  /* 0x00021480f5fc7810 */ /* 0x000fe20007ffe0ff */
[----:B------:R-:W-:Y:S01]  /*2230*/  ULDC UR9, c[0x0][0x278] ;  /* 0x00009e0000097ab9 */ /* 0x000fe20000000800 */
[----:B------:R-:W-:Y:S01]  /*2240*/  IADD3 R216, R228, R225, RZ ;  /* 0x000000e1e4d87210 */ /* 0x000fe20007ffe0ff */
[----:B------:R-:W-:-:S02]  /*2250*/  ULDC UR8, c[0x0][0x218] ;  /* 0x0000860000087ab9 */ /* 0x000fc40000000800 */
[----:B------:R-:W-:Y:S02]  /*2260*/  ULDC UR5, c[0x0][0x290] ;  /* 0x0000a40000057ab9 */ /* 0x000fe40000000800 */
[----:B------:R-:W-:Y:S02]  /*2270*/  UMOV UR22, 0x1 ;  /* 0x0000000100167882 */ /* 0x000fe40000000000 */
[----:B------:R-:W-:Y:S02]  /*2280*/  UMOV UR4, URZ ;  /* 0x0000003f00047c82 */ /* 0x000fe40008000000 */
[----:B------:R-:W-:Y:S02]  /*2290*/  UMOV UR12, URZ ;  /* 0x0000003f000c7c82 */ /* 0x000fe40008000000 */
[----:B------:R-:W-:Y:S02]  /*22a0*/  UIMAD UR10, UR20, UR10, URZ ;  /* 0x0000000a140a72a4 */ /* 0x000fe4000f8e023f */
[----:B------:R-:W-:-:S02]  /*22b0*/  UIMAD UR9, UR20, UR9, URZ ;  /* 0x00000009140972a4 */ /* 0x000fc4000f8e023f */
[----:B------:R-:W-:Y:S02]  /*22c0*/  UIMAD UR8, UR20, UR8, URZ ;  /* 0x00000008140872a4 */ /* 0x000fe4000f8e023f */
[----:B------:R-:W-:Y:S02]  /*22d0*/  UIMAD UR5, UR20, UR5, URZ ;  /* 0x00000005140572a4 */ /* 0x000fe4000f8e023f */
[----:B------:R-:W-:Y:S02]  /*22e0*/  USHF.R.S32.HI UR19, URZ, 0x6, UR7 ;  /* 0x000000063f137899 */ /* 0x000fe40008011407 */
[----:B-1----:R-:W-:Y:S02]  /*22f0*/  ULDC UR11, c[0x0][0x168] ;  /* 0x00005a00000b7ab9 */ /* 0x002fe40000000800 */
.L_x_659:
[----:B------:R-:W-:Y:S04]  /*2300*/  DEPBAR.LE SB0, 0x1 ;  /* 0x000080400000791a */ /* 0x000fe80000000000 */
[----:B------:R-:W-:Y:S01]  /*2310*/  BAR.SYNC.DEFER_BLOCKING 0x0 ;  /* 0x0000000000007b1d */ /* 0x000fe20000010000 */
[----:B------:R-:W-:Y:S01]  /*2320*/  MOV R3, UR4 ;  /* 0x0000000400037c02 */ /* 0x000fe20008000f00 */
[----:B------:R-:W-:Y:S01]  /*2330*/  IMAD.U32 R104, RZ, RZ, UR4 ;  /* 0x00000004ff687e24 */ /* 0x000fe2000f8e00ff */
[----:B------:R-:W-:Y:S01]  /*2340*/  MOV R42, UR4 ;  /* 0x00000004002a7c02 */ /* 0x000fe20008000f00 */
[----:B------:R-:W-:Y:S02]  /*2350*/  UIADD3 UR21, UR12, 0x1, URZ ;  /* 0x000000010c157890 */ /* 0x000fe4000fffe03f */
[----:B------:R-:W-:Y:S02]  /*2360*/  IMAD R3, R3, 0x3000, R228 ;  /* 0x0000300003037824 */ /* 0x000fe400078e02e4 */
[----:B------:R-:W-:Y:S01]  /*2370*/  IMAD R42, R42, 0x3000, R225 ;  /* 0x000030002a2a7824 */ /* 0x000fe200078e02e1 */
[----:B------:R-:W-:Y:S01]  /*2380*/  UISETP.GE.AND UP0, UPT, UR21, UR19, UPT ;  /* 0x000000131500728c */ /* 0x000fe2000bf06270 */
[----:B------:R-:W-:Y:S02]  /*2390*/  IMAD.SHL.U32 R174, R3, 0x2, RZ ;  /* 0x0000000203ae7824 */ /* 0x000fe400078e00ff */
[--C-:B------:R-:W-:Y:S02]  /*23a0*/  IMAD.IADD R37, R228, 0x1, R42.reuse ;  /* 0x00000001e4257824 */ /* 0x100fe400078e022a */
[----:B------:R-:W-:Y:S01]  /*23b0*/  IMAD R43, R104, 0x3000, R223 ;  /* 0x00003000682b7824 */ /* 0x000fe200078e02df */
[----:B------:R-:W-:Y:S01]  /*23c0*/  PLOP3.LUT P0, PT, PT, PT, UP0, 0x80, 0x0 ;  /* 0x000000000000781c */ /* 0x000fe20003f0f008 */
[----:B------:R-:W-:Y:S01]  /*23d0*/  IMAD.IADD R42, R223, 0x1, R42 ;  /* 0x00000001df2a7824 */ /* 0x000fe200078e022a */
[----:B------:R-:W-:Y:S02]  /*23e0*/  SHF.L.U32 R36, R37, 0x1, RZ ;  /* 0x0000000125247819 */ /* 0x000fe400000006ff */
[----:B------:R-:W-:Y:S02]  /*23f0*/  SHF.L.U32 R173, R43, 0x1, RZ ;  /* 0x000000012bad7819 */ /* 0x000fe400000006ff */
[----:B------:R-:W-:Y:S01]  /*2400*/  SHF.L.U32 R172, R42, 0x1, RZ ;  /* 0x000000012aac7819 */ /* 0x000fe200000006ff */
[----:B------:R-:W-:Y:S04]  /*2410*/  LDSM.16.M88.2 R2, [R224+0x80] ;  /* 0x00008000e002783b */ /* 0x000fe80000000100 */
[----:B------:R-:W1:Y:S04]  /*2420*/  LDSM.16.M88.4 R24, [R174+0xf080] ;  /* 0x00f08000ae18783b */ /* 0x000e680000000200 */
[----:B------:R-:W2:Y:S04]  /*2430*/  LDSM.16.M88.2 R28, [R224+0x880] ;  /* 0x00088000e01c783b */ /* 0x000ea80000000100 */
[----:B------:R-:W3:Y:S04]  /*2440*/  LDSM.16.M88.2 R30, [R224+0x1080] ;  /* 0x00108000e01e783b */ /* 0x000ee80000000100 */
[----:B------:R-:W4:Y:S04]  /*2450*/  LDSM.16.M88.2 R32, [R224+0x1880] ;  /* 0x00188000e020783b */ /* 0x000f280000000100 */
[----:B------:R-:W5:Y:S04]  /*2460*/  LDSM.16.M88.2 R34, [R224+0x2080] ;  /* 0x00208000e022783b */ /* 0x000f680000000100 */
[----:B------:R-:W-:Y:S04]  /*2470*/  LDSM.16.M88.2 R40, [R215+0x80] ;  /* 0x00008000d728783b */ /* 0x000fe80000000100 */
[----:B------:R-:W4:Y:S04]  /*2480*/  LDSM.16.M88.4 R36, [R36+0xf080] ;  /* 0x00f080002424783b */ /* 0x000f280000000200 */
[----:B------:R-:W-:Y:S04]  /*2490*/  LDSM.16.M88.2 R108, [R215+0x5080] ;  /* 0x00508000d76c783b */ /* 0x000fe80000000100 */
[----:B------:R-:W-:Y:S01]  /*24a0*/  LDSM.16.M88.2 R110, [R215+0x5880] ;  /* 0x00588000d76e783b */ /* 0x000fe20000000100 */
[C---:B-1----:R-:W-:Y:S03]  /*24b0*/  HMMA.16816.F32 R4, R24.reuse, R2, RZ ;  /* 0x000000021804723c */ /* 0x042fe600000018ff */
[----:B------:R-:W1:Y:S05]  /*24c0*/  LDSM.16.M88.2 R2, [R215+0x880] ;  /* 0x00088000d702783b */ /* 0x000e6a0000000100 */
[C---:B--2---:R-:W-:Y:S01]  /*24d0*/  HMMA.16816.F32 R8, R24.reuse, R28, RZ ;  /* 0x0000001c1808723c */ /* 0x044fe200000018ff */
[----:B------:R-:W2:Y:S07]  /*24e0*/  LDSM.16.M88.2 R28, [R215+0x1080] ;  /* 0x00108000d71c783b */ /* 0x000eae0000000100 */
[C---:B---3--:R-:W-:Y:S01]  /*24f0*/  HMMA.16816.F32 R12, R24.reuse, R30, RZ ;  /* 0x0000001e180c723c */ /* 0x048fe200000018ff */
[----:B------:R-:W3:Y:S07]  /*2500*/  LDSM.16.M88.2 R30, [R215+0x1880] ;  /* 0x00188000d71e783b */ /* 0x000eee0000000100 */
[C---:B----4-:R-:W-:Y:S01]  /*2510*/  HMMA.16816.F32 R16, R24.reuse, R32, RZ ;  /* 0x000000201810723c */ /* 0x050fe200000018ff */
[----:B------:R-:W4:Y:S07]  /*2520*/  LDSM.16.M88.2 R32, [R215+0x2080] ;  /* 0x00208000d720783b */ /* 0x000f2e0000000100 */
[----:B-----5:R-:W-:Y:S01]  /*2530*/  HMMA.16816.F32 R20, R24, R34, RZ ;  /* 0x000000221814723c */ /* 0x020fe200000018ff */
[----:B------:R-:W-:Y:S04]  /*2540*/  LDSM.16.M88.2 R34, [R214+0x80] ;  /* 0x00008000d622783b */ /* 0x000fe80000000100 */
[----:B------:R-:W5:Y:S03]  /*2550*/  LDSM.16.M88.4 R24, [R173+0xf080] ;  /* 0x00f08000ad18783b */ /* 0x000f660000000200 */
[C---:B------:R-:W-:Y:S01]  /*2560*/  HMMA.16816.F32 R4, R36.reuse, R40, R4 ;  /* 0x000000282404723c */ /* 0x040fe20000001804 */
[----:B------:R-:W-:Y:S07]  /*2570*/  LDSM.16.M88.2 R40, [R213+0x880] ;  /* 0x00088000d528783b */ /* 0x000fee0000000100 */
[C---:B-1----:R-:W-:Y:S01]  /*2580*/  HMMA.16816.F32 R8, R36.reuse, R2, R8 ;  /* 0x000000022408723c */ /* 0x042fe20000001808 */
[----:B------:R-:W1:Y:S07]  /*2590*/  LDSM.16.M88.2 R2, [R214+0x880] ;  /* 0x00088000d602783b */ /* 0x000e6e0000000100 */
[C---:B--2---:R-:W-:Y:S01]  /*25a0*/  HMMA.16816.F32 R12, R36.reuse, R28, R12 ;  /* 0x0000001c240c723c */ /* 0x044fe2000000180c */
[----:B------:R-:W2:Y:S07]  /*25b0*/  LDSM.16.M88.2 R28, [R214+0x1080] ;  /* 0x00108000d61c783b */ /* 0x000eae0000000100 */
[C---:B---3--:R-:W-:Y:S01]  /*25c0*/  HMMA.16816.F32 R16, R36.reuse, R30, R16 ;  /* 0x0000001e2410723c */ /* 0x048fe20000001810 */
[----:B------:R-:W3:Y:S07]  /*25d0*/  LDSM.16.M88.2 R30, [R214+0x1880] ;  /* 0x00188000d61e783b */ /* 0x000eee0000000100 */
[----:B----4-:R-:W-:Y:S01]  /*25e0*/  HMMA.16816.F32 R20, R36, R32, R20 ;  /* 0x000000202414723c */ /* 0x010fe20000001814 */
[----:B------:R-:W4:Y:S04]  /*25f0*/  LDSM.16.M88.2 R32, [R214+0x2080] ;  /* 0x00208000d620783b */ /* 0x000f280000000100 */
[----:B------:R-:W-:Y:S03]  /*2600*/  LDSM.16.M88.4 R36, [R172+0xf080] ;  /* 0x00f08000ac24783b */ /* 0x000fe60000000200 */
[C---:B-----5:R-:W-:Y:S01]  /*2610*/  HMMA.16816.F32 R4, R24.reuse, R34, R4 ;  /* 0x000000221804723c */ /* 0x060fe20000001804 */
[----:B------:R-:W5:Y:S07]  /*2620*/  LDSM.16.M88.2 R34, [R213+0x80] ;  /* 0x00008000d522783b */ /* 0x000f6e0000000100 */
[C---:B-1----:R-:W-:Y:S01]  /*2630*/  HMMA.16816.F32 R8, R24.reuse, R2, R8 ;  /* 0x000000021808723c */ /* 0x042fe20000001808 */
[----:B------:R-:W1:Y:S07]  /*2640*/  LDSM.16.M88.2 R2, [R213+0x1080] ;  /* 0x00108000d502783b */ /* 0x000e6e0000000100 */
[C---:B--2---:R-:W-:Y:S01]  /*2650*/  HMMA.16816.F32 R12, R24.reuse, R28, R12 ;  /* 0x0000001c180c723c */ /* 0x044fe2000000180c */
[----:B------:R-:W2:Y:S07]  /*2660*/  LDSM.16.M88.2 R28, [R213+0x1880] ;  /* 0x00188000d51c783b */ /* 0x000eae0000000100 */
[C---:B---3--:R-:W-:Y:S01]  /*2670*/  HMMA.16816.F32 R16, R24.reuse, R30, R16 ;  /* 0x0000001e1810723c */ /* 0x048fe20000001810 */
[----:B------:R-:W3:Y:S07]  /*2680*/  LDSM.16.M88.2 R30, [R213+0x2080] ;  /* 0x00208000d51e783b */ /* 0x000eee0000000100 */
[----:B----4-:R-:W-:Y:S01]  /*2690*/  HMMA.16816.F32 R20, R24, R32, R20 ;  /* 0x000000201814723c */ /* 0x010fe20000001814 */
[----:B------:R-:W-:Y:S04]  /*26a0*/  LDSM.16.M88.2 R32, [R224+0x2880] ;  /* 0x00288000e020783b */ /* 0x000fe80000000100 */
[----:B------:R-:W4:Y:S03]  /*26b0*/  LDSM.16.M88.4 R24, [R174+0x11080] ;  /* 0x01108000ae18783b */ /* 0x000f260000000200 */
[C---:B-----5:R-:W-:Y:S01]  /*26c0*/  HMMA.16816.F32 R4, R36.reuse, R34, R4 ;  /* 0x000000222404723c */ /* 0x060fe20000001804 */
[----:B------:R-:W5:Y:S07]  /*26d0*/  LDSM.16.M88.2 R34, [R224+0x3080] ;  /* 0x00308000e022783b */ /* 0x000f6e0000000100 */
[C---:B------:R-:W-:Y:S07]  /*26e0*/  HMMA.16816.F32 R8, R36.reuse, R40, R8 ;  /* 0x000000282408723c */ /* 0x040fee0000001808 */
[----:B------:R-:W-:Y:S01]  /*26f0*/  MOV R41, UR4 ;  /* 0x0000000400297c02 */ /* 0x000fe20008000f00 */
[C---:B-1----:R-:W-:Y:S01]  /*2700*/  HMMA.16816.F32 R12, R36.reuse, R2, R12 ;  /* 0x00000002240c723c */ /* 0x042fe2000000180c */
[----:B------:R-:W1:Y:S03]  /*2710*/  LDSM.16.M88.2 R2, [R224+0x3880] ;  /* 0x00388000e002783b */ /* 0x000e660000000100 */
[----:B------:R-:W-:Y:S04]  /*2720*/  IMAD R41, R41, 0x3000, R216 ;  /* 0x0000300029297824 */ /* 0x000fe800078e02d8 */
[C---:B--2---:R-:W-:Y:S01]  /*2730*/  HMMA.16816.F32 R16, R36.reuse, R28, R16 ;  /* 0x0000001c2410723c */ /* 0x044fe20000001810 */
[----:B------:R-:W2:Y:S03]  /*2740*/  LDSM.16.M88.2 R28, [R224+0x4080] ;  /* 0x00408000e01c783b */ /* 0x000ea60000000100 */
[----:B------:R-:W-:Y:S02]  /*2750*/  IMAD.SHL.U32 R104, R41, 0x2, RZ ;  /* 0x0000000229687824 */ /* 0x000fe400078e00ff */
[----:B------:R-:W-:Y:S02]  /*2760*/  LDSM.16.M88.4 R40, [R173+0x11080] ;  /* 0x01108000ad28783b */ /* 0x000fe40000000200 */
[----:B---3--:R-:W-:Y:S02]  /*2770*/  HMMA.16816.F32 R20, R36, R30, R20 ;  /* 0x0000001e2414723c */ /* 0x008fe40000001814 */
[----:B------:R-:W3:Y:S04]  /*2780*/  LDSM.16.M88.2 R30, [R224+0x4880] ;  /* 0x00488000e01e783b */ /* 0x000ee80000000100 */
[----:B------:R-:W-:Y:S02]  /*2790*/  LDSM.16.M88.4 R36, [R104+0x11080] ;  /* 0x011080006824783b */ /* 0x000fe40000000200 */
[C---:B----4-:R-:W-:Y:S02]  /*27a0*/  HMMA.16816.F32 R4, R24.reuse, R32, R4 ;  /* 0x000000201804723c */ /* 0x050fe40000001804 */
[----:B------:R-:W4:Y:S04]  /*27b0*/  LDSM.16.M88.2 R32, [R215+0x2880] ;  /* 0x00288000d720783b */ /* 0x000f280000000100 */
[----:B------:R-:W-:Y:S02]  /*27c0*/  LDSM.16.M88.4 R104, [R104+0x13080] ;  /* 0x013080006868783b */ /* 0x000fe40000000200 */
[C---:B-----5:R-:W-:Y:S02]  /*27d0*/  HMMA.16816.F32 R8, R24.reuse, R34, R8 ;  /* 0x000000221808723c */ /* 0x060fe40000001808 */
[----:B------:R-:W5:Y:S06]  /*27e0*/  LDSM.16.M88.2 R34, [R215+0x3080] ;  /* 0x00308000d722783b */ /* 0x000f6c0000000100 */
[C---:B-1----:R-:W-:Y:S01]  /*27f0*/  HMMA.16816.F32 R12, R24.reuse, R2, R12 ;  /* 0x00000002180c723c */ /* 0x042fe2000000180c */
[----:B------:R-:W1:Y:S07]  /*2800*/  LDSM.16.M88.2 R2, [R215+0x3880] ;  /* 0x00388000d702783b */ /* 0x000e6e0000000100 */
[C---:B--2---:R-:W-:Y:S01]  /*2810*/  HMMA.16816.F32 R16, R24.reuse, R28, R16 ;  /* 0x0000001c1810723c */ /* 0x044fe20000001810 */
[----:B------:R-:W2:Y:S07]  /*2820*/  LDSM.16.M88.2 R28, [R215+0x4080] ;  /* 0x00408000d71c783b */ /* 0x000eae0000000100 */
[----:B---3--:R-:W-:Y:S01]  /*2830*/  HMMA.16816.F32 R20, R24, R30, R20 ;  /* 0x0000001e1814723c */ /* 0x008fe20000001814 */
[----:B------:R-:W3:Y:S04]  /*2840*/  LDSM.16.M88.2 R24, [R215+0x4880] ;  /* 0x00488000d718783b */ /* 0x000ee80000000100 */
[----:B------:R-:W3:Y:S03]  /*2850*/  LDSM.16.M88.2 R26, [R214+0x2880] ;  /* 0x00288000d61a783b */ /* 0x000ee60000000100 */
[C---:B----4-:R-:W-:Y:S01]  /*2860*/  HMMA.16816.F32 R4, R36.reuse, R32, R4 ;  /* 0x000000202404723c */ /* 0x050fe20000001804 */
[----:B------:R-:W4:Y:S07]  /*2870*/  LDSM.16.M88.2 R30, [R214+0x3080] ;  /* 0x00308000d61e783b */ /* 0x000f2e0000000100 */
[C---:B-----5:R-:W-:Y:S01]  /*2880*/  HMMA.16816.F32 R8, R36.reuse, R34, R8 ;  /* 0x000000222408723c */ /* 0x060fe20000001808 */
[----:B------:R-:W-:Y:S07]  /*2890*/  LDSM.16.M88.4 R32, [R172+0x11080] ;  /* 0x01108000ac20783b */ /* 0x000fee0000000200 */
[C---:B-1----:R-:W-:Y:S01]  /*28a0*/  HMMA.16816.F32 R12, R36.reuse, R2, R12 ;  /* 0x00000002240c723c */ /* 0x042fe2000000180c */
[----:B------:R-:W1:Y:S07]  /*28b0*/  LDSM.16.M88.2 R2, [R214+0x3880] ;  /* 0x00388000d602783b */ /* 0x000e6e0000000100 */
[C---:B--2---:R-:W-:Y:S01]  /*28c0*/  HMMA.16816.F32 R16, R36.reuse, R28, R16 ;  /* 0x0000001c2410723c */ /* 0x044fe20000001810 */
[----:B------:R-:W2:Y:S07]  /*28d0*/  LDSM.16.M88.2 R28, [R214+0x4080] ;  /* 0x00408000d61c783b */ /* 0x000eae0000000100 */
[----:B---3--:R-:W-:Y:S01]  /*28e0*/  HMMA.16816.F32 R20, R36, R24, R20 ;  /* 0x000000182414723c */ /* 0x008fe20000001814 */
[----:B------:R-:W3:Y:S04]  /*28f0*/  LDSM.16.M88.2 R24, [R214+0x4880] ;  /* 0x00488000d618783b */ /* 0x000ee80000000100 */
[----:B------:R-:W-:Y:S03]  /*2900*/  LDSM.16.M88.4 R36, [R174+0x13080] ;  /* 0x01308000ae24783b */ /* 0x000fe60000000200 */
[C---:B------:R-:W-:Y:S01]  /*2910*/  HMMA.16816.F32 R4, R40.reuse, R26, R4 ;  /* 0x0000001a2804723c */ /* 0x040fe20000001804 */
[----:B------:R-:W5:Y:S07]  /*2920*/  LDSM.16.M88.2 R26, [R213+0x2880] ;  /* 0x00288000d51a783b */ /* 0x000f6e0000000100 */
[C---:B----4-:R-:W-:Y:S01]  /*2930*/  HMMA.16816.F32 R8, R40.reuse, R30, R8 ;  /* 0x0000001e2808723c */ /* 0x050fe20000001808 */
[----:B------:R-:W4:Y:S07]  /*2940*/  LDSM.16.M88.2 R30, [R213+0x3080] ;  /* 0x00308000d51e783b */ /* 0x000f2e0000000100 */
[C---:B-1----:R-:W-:Y:S01]  /*2950*/  HMMA.16816.F32 R12, R40.reuse, R2, R12 ;  /* 0x00000002280c723c */ /* 0x042fe2000000180c */
[----:B------:R-:W1:Y:S07]  /*2960*/  LDSM.16.M88.2 R2, [R213+0x3880] ;  /* 0x00388000d502783b */ /* 0x000e6e0000000100 */
[C---:B--2---:R-:W-:Y:S01]  /*2970*/  HMMA.16816.F32 R16, R40.reuse, R28, R16 ;  /* 0x0000001c2810723c */ /* 0x044fe20000001810 */
[----:B------:R-:W2:Y:S07]  /*2980*/  LDSM.16.M88.2 R28, [R213+0x4080] ;  /* 0x00408000d51c783b */ /* 0x000eae0000000100 */
[----:B---3--:R-:W-:Y:S01]  /*2990*/  HMMA.16816.F32 R20, R40, R24, R20 ;  /* 0x000000182814723c */ /* 0x008fe20000001814 */
[----:B------:R-:W3:Y:S04]  /*29a0*/  LDSM.16.M88.2 R24, [R213+0x4880] ;  /* 0x00488000d518783b */ /* 0x000ee80000000100 */
[----:B------:R-:W3:Y:S03]  /*29b0*/  LDSM.16.M88.2 R40, [R224+0x5080] ;  /* 0x00508000e028783b */ /* 0x000ee60000000100 */
[C---:B-----5:R-:W-:Y:S01]  /*29c0*/  HMMA.16816.F32 R4, R32.reuse, R26, R4 ;  /* 0x0000001a2004723c */ /* 0x060fe20000001804 */
[----:B------:R-:W5:Y:S04]  /*29d0*/  LDSM.16.M88.2 R42, [R224+0x5880] ;  /* 0x00588000e02a783b */ /* 0x000f680000000100 */
[----:B------:R-:W5:Y:S03]  /*29e0*/  LDSM.16.M88.2 R26, [R224+0x6080] ;  /* 0x00608000e01a783b */ /* 0x000f660000000100 */
        /* <DEDUP_REMOVED lines=10> */
[----:B------:R-:W-:Y:S07]  /*2a90*/  LDSM.16.M88.2 R40, [R214+0x5080] ;  /* 0x00508000d628783b */ /* 0x000fee0000000100 */
[C---:B-----5:R-:W-:Y:S01]  /*2aa0*/  HMMA.16816.F32 R8, R36.reuse, R42, R8 ;  /* 0x0000002a2408723c */ /* 0x060fe20000001808 */
[----:B------:R-:W-:Y:S07]  /*2ab0*/  LDSM.16.M88.2 R42, [R214+0x5880] ;  /* 0x00588000d62a783b */ /* 0x000fee0000000100 */
[C---:B------:R-:W-:Y:S01]  /*2ac0*/  HMMA.16816.F32 R12, R36.reuse, R26, R12 ;  /* 0x0000001a240c723c */ /* 0x040fe2000000180c */
[----:B------:R-:W5:Y:S07]  /*2ad0*/  LDSM.16.M88.2 R26, [R215+0x7080] ;  /* 0x00708000d71a783b */ /* 0x000f6e0000000100 */
[C---:B----4-:R-:W-:Y:S01]  /*2ae0*/  HMMA.16816.F32 R16, R36.reuse, R30, R16 ;  /* 0x0000001e2410723c */ /* 0x050fe20000001810 */
[----:B------:R-:W4:Y:S07]  /*2af0*/  LDSM.16.M88.2 R30, [R214+0x6080] ;  /* 0x00608000d61e783b */ /* 0x000f2e0000000100 */
[----:B-1----:R-:W-:Y:S01]  /*2b00*/  HMMA.16816.F32 R20, R36, R2, R20 ;  /* 0x000000022414723c */ /* 0x002fe20000001814 */
[----:B------:R-:W1:Y:S04]  /*2b10*/  LDSM.16.M88.2 R2, [R214+0x6880] ;  /* 0x00688000d602783b */ /* 0x000e680000000100 */
[----:B------:R-:W-:Y:S03]  /*2b20*/  LDSM.16.M88.2 R36, [R213+0x5880] ;  /* 0x00588000d524783b */ /* 0x000fe60000000100 */
[C---:B------:R-:W-:Y:S01]  /*2b30*/  HMMA.16816.F32 R4, R104.reuse, R108, R4 ;  /* 0x0000006c6804723c */ /* 0x040fe20000001804 */
[----:B------:R-:W-:Y:S07]  /*2b40*/  LDSM.16.M88.2 R38, [R213+0x6080] ;  /* 0x00608000d526783b */ /* 0x000fee0000000100 */
[C---:B------:R-:W-:Y:S08]  /*2b50*/  HMMA.16816.F32 R8, R104.reuse, R110, R8 ;  /* 0x0000006e6808723c */ /* 0x040ff00000001808 */
[C---:B--2---:R-:W-:Y:S01]  /*2b60*/  HMMA.16816.F32 R12, R104.reuse, R28, R12 ;  /* 0x0000001c680c723c */ /* 0x044fe2000000180c */
[----:B------:R-:W2:Y:S07]  /*2b70*/  LDSM.16.M88.2 R28, [R214+0x7080] ;  /* 0x00708000d61c783b */ /* 0x000eae0000000100 */
[C---:B---3--:R-:W-:Y:S08]  /*2b80*/  HMMA.16816.F32 R16, R104.reuse, R24, R16 ;  /* 0x000000186810723c */ /* 0x048ff00000001810 */
[----:B-----5:R-:W-:Y:S01]  /*2b90*/  HMMA.16816.F32 R20, R104, R26, R20 ;  /* 0x0000001a6814723c */ /* 0x020fe20000001814 */
[----:B------:R-:W-:Y:S06]  /*2ba0*/  LDSM.16.M88.4 R24, [R172+0x13080] ;  /* 0x01308000ac18783b */ /* 0x000fec0000000200 */
[----:B------:R-:W-:Y:S01]  /*2bb0*/  MOV R107, UR4 ;  /* 0x00000004006b7c02 */ /* 0x000fe20008000f00 */
[C---:B------:R-:W-:Y:S01]  /*2bc0*/  HMMA.16816.F32 R4, R32.reuse, R40, R4 ;  /* 0x000000282004723c */ /* 0x040fe20000001804 */
[----:B------:R-:W-:Y:S04]  /*2bd0*/  LDSM.16.M88.2 R40, [R213+0x6880] ;  /* 0x00688000d528783b */ /* 0x000fe80000000100 */
[----:B------:R-:W-:Y:S03]  /*2be0*/  LEA R105, R107, R246, 0x6 ;  /* 0x000000f66b697211 */ /* 0x000fe600078e30ff */
[C---:B------:R-:W-:Y:S01]  /*2bf0*/  HMMA.16816.F32 R8, R32.reuse, R42, R8 ;  /* 0x0000002a2008723c */ /* 0x040fe20000001808 */
[----:B------:R-:W-:Y:S04]  /*2c00*/  LDSM.16.M88.2 R42, [R213+0x7080] ;  /* 0x00708000d52a783b */ /* 0x000fe80000000100 */
[----:B------:R-:W-:Y:S03]  /*2c10*/  LDS R190, [R105.X4+0x21080] ;  /* 0x0210800069be7984 */ /* 0x000fe60000004800 */
[C---:B----4-:R-:W-:Y:S01]  /*2c20*/  HMMA.16816.F32 R12, R32.reuse, R30, R12 ;  /* 0x0000001e200c723c */ /* 0x050fe2000000180c */
[----:B------:R-:W3:Y:S04]  /*2c30*/  LDSM.16.M88.2 R30, [R213+0x5080] ;  /* 0x00508000d51e783b */ /* 0x000ee80000000100 */
[----:B------:R4:W4:Y:S03]  /*2c40*/  LDS R189, [R105.X4+0x210a0] ;  /* 0x0210a00069bd7984 */ /* 0x0009260000004800 */
[C---:B-1----:R-:W-:Y:S01]  /*2c50*/  HMMA.16816.F32 R16, R32.reuse, R2, R16 ;  /* 0x000000022010723c */ /* 0x042fe20000001810 */
[----:B------:R-:W-:Y:S04]  /*2c60*/  DEPBAR.LE SB0, 0x0 ;  /* 0x000080000000791a */ /* 0x000fe80000000000 */
[----:B------:R-:W-:Y:S03]  /*2c70*/  BAR.SYNC.DEFER_BLOCKING 0x0 ;  /* 0x0000000000007b1d */ /* 0x000fe60000010000 */
[----:B--2---:R-:W-:Y:S03]  /*2c80*/  HMMA.16816.F32 R20, R32, R28, R20 ;  /* 0x0000001c2014723c */ /* 0x004fe60000001814 */
[----:B------:R1:W2:Y:S04]  /*2c90*/  LDSM.16.M88.2 R2, [R224+0x7880] ;  /* 0x00788000e002783b */ /* 0x0002a80000000100 */
[----:B------:R1:W1:Y:S01]  /*2ca0*/  LDSM.16.M88.2 R108, [R224+0x8080] ;  /* 0x00808000e06c783b */ /* 0x0002620000000100 */
[C---:B---3--:R-:W-:Y:S03]  /*2cb0*/  HMMA.16816.F32 R4, R24.reuse, R30, R4 ;  /* 0x0000001e1804723c */ /* 0x048fe60000001804 */
[----:B------:R3:W1:Y:S04]  /*2cc0*/  LDSM.16.M88.2 R32, [R224+0x8880] ;  /* 0x00888000e020783b */ /* 0x0006680000000100 */
[----:B------:R3:W1:Y:S01]  /*2cd0*/  LDSM.16.M88.2 R110, [R224+0x9080] ;  /* 0x00908000e06e783b */ /* 0x0006620000000100 */
[C---:B------:R-:W-:Y:S03]  /*2ce0*/  HMMA.16816.F32 R8, R24.reuse, R36, R8 ;  /* 0x000000241808723c */ /* 0x040fe60000001808 */
        /* <DEDUP_REMOVED lines=8> */
[----:B------:R-:W-:Y:S03]  /*2d70*/  HMMA.16816.F32 R20, R24, R42, R20 ;  /* 0x0000002a1814723c */ /* 0x000fe60000001814 */
[----:B------:R3:W1:Y:S04]  /*2d80*/  LDSM.16.M88.4 R104, [R222+0x1b080] ;  /* 0x01b08000de68783b */ /* 0x0006680000000200 */
[----:B------:R3:W1:Y:S01]  /*2d90*/  LDSM.16.M88.4 R176, [R212+0x1b080] ;  /* 0x01b08000d4b0783b */ /* 0x0006620000000200 */
[----:B------:R-:W-:-:S05]  /*2da0*/  @P0 BRA `(.L_x_657) ;  /* 0x0000049000000947 */ /* 0x000fca0003800000 */
[----:B--2-4-:R-:W-:Y:S01]  /*2db0*/  LOP3.LUT P2, RZ, R233, 0x1, RZ, 0xc0, !PT ;  /* 0x00000001e9ff7812 */ /* 0x014fe2000784c0ff */
[----:B------:R-:W2:Y:S01]  /*2dc0*/  LDL.64 R192, [R1] ;  /* 0x0000000001c07983 */ /* 0x000ea20000100a00 */
[----:B------:R-:W-:Y:S01]  /*2dd0*/  ISETP.GE.AND P3, PT, R250, c[0x0][0x16c], PT ;  /* 0x00005b00fa007a0c */ /* 0x000fe20003f66270 */
[----:B------:R-:W-:Y:S01]  /*2de0*/  USHF.R.S32.HI UR23, URZ, 0x1f, UR21 ;  /* 0x0000001f3f177899 */ /* 0x000fe20008011415 */
[----:B------:R-:W-:Y:S01]  /*2df0*/  IMAD.MOV.U32 R31, RZ, RZ, R249 ;  /* 0x000000ffff1f7224 */ /* 0x000fe200078e00f9 */
[----:B------:R-:W-:Y:S01]  /*2e00*/  ULDC.64 UR6, c[0x0][0x178] ;  /* 0x00005e0000067ab9 */ /* 0x000fe20000000a00 */
[----:B------:R-:W-:Y:S01]  /*2e10*/  IMAD.U32 R37, RZ, RZ, UR18 ;  /* 0x00000012ff257e24 */ /* 0x000fe2000f8e00ff */
[----:B------:R-:W4:Y:S01]  /*2e20*/  S2R R24, SR_CTAID.Y ;  /* 0x0000000000187919 */ /* 0x000f220000002600 */
[----:B------:R-:W-:Y:S01]  /*2e30*/  IMAD.U32 R35, RZ, RZ, UR18 ;  /* 0x00000012ff237e24 */ /* 0x000fe2000f8e00ff */
[----:B------:R-:W-:Y:S02]  /*2e40*/  UIMAD.WIDE.U32 UR26, UR21, UR6, URZ ;  /* 0x00000006151a72a5 */ /* 0x000fe4000f8e003f */
[----:B------:R-:W-:Y:S02]  /*2e50*/  UIMAD UR23, UR23, UR6, URZ ;  /* 0x00000006171772a4 */ /* 0x000fe4000f8e023f */
[----:B------:R-:W-:Y:S02]  /*2e60*/  UIMAD UR6, UR21, -0x40, UR11 ;  /* 0xffffffc0150678a4 */ /* 0x000fe4000f8e020b */
[----:B------:R-:W-:Y:S01]  /*2e70*/  IMAD.U32 R40, RZ, RZ, UR26 ;  /* 0x0000001aff287e24 */ /* 0x000fe2000f8e00ff */
[----:B------:R-:W-:Y:S03]  /*2e80*/  UIMAD UR23, UR21, UR7, UR23 ;  /* 0x00000007151772a4 */ /* 0x000fe6000f8e0217 */
[----:B------:R-:W-:Y:S01]  /*2e90*/  IADD3 R29, -R236, UR6, RZ ;  /* 0x00000006ec1d7c10 */ /* 0x000fe2000fffe1ff */
[----:B------:R-:W-:Y:S06]  /*2ea0*/  UIADD3 UR23, UR27, UR23, URZ ;  /* 0x000000171b177290 */ /* 0x000fec000fffe03f */
[----:B------:R-:W-:Y:S01]  /*2eb0*/  IMAD.U32 R26, RZ, RZ, UR23 ;  /* 0x00000017ff1a7e24 */ /* 0x000fe2000f8e00ff */
[----:B----4-:R-:W-:Y:S01]  /*2ec0*/  SHF.R.S32.HI R25, RZ, 0x1f, R24 ;  /* 0x0000001fff197819 */ /* 0x010fe20000011418 */
[C---:B------:R-:W-:Y:S04]  /*2ed0*/  @!P4 IMAD.WIDE.U32 R38, R24.reuse, c[0x0][0x270], R238 ;  /* 0x00009c001826ca25 */ /* 0x040fe800078e00ee */
[C---:B------:R-:W-:Y:S02]  /*2ee0*/  IMAD R28, R25.reuse, c[0x0][0x180], RZ ;  /* 0x00006000191c7a24 */ /* 0x040fe400078e02ff */
[----:B------:R-:W-:Y:S02]  /*2ef0*/  @!P4 IMAD R25, R25, c[0x0][0x270], RZ ;  /* 0x00009c001919ca24 */ /* 0x000fe400078e02ff */
[C---:B------:R-:W-:Y:S02]  /*2f00*/  IMAD R28, R24.reuse, c[0x0][0x184], R28 ;  /* 0x00006100181c7a24 */ /* 0x040fe400078e021c */
[C---:B------:R-:W-:Y:S02]  /*2f10*/  @!P4 IMAD R25, R24.reuse, c[0x0][0x274], R25 ;  /* 0x00009d001819ca24 */ /* 0x040fe400078e0219 */
[----:B--2---:R-:W-:Y:S04]  /*2f20*/  IMAD.MOV.U32 R30, RZ, RZ, R192 ;  /* 0x000000ffff1e7224 */ /* 0x004fe800078e00c0 */
[----:B------:R-:W-:Y:S04]  /*2f30*/  IMAD.WIDE.U32 R30, R24, c[0x0][0x180], R30 ;  /* 0x00006000181e7a25 */ /* 0x000fe800078e001e */
[----:B------:R-:W-:Y:S01]  /*2f40*/  IMAD.U32 R24, RZ, RZ, UR22 ;  /* 0x00000016ff187e24 */ /* 0x000fe2000f8e00ff */
[----:B------:R-:W-:Y:S02]  /*2f50*/  IADD3 R27, P0, R30, UR10, RZ ;  /* 0x0000000a1e1b7c10 */ /* 0x000fe4000ff1e0ff */
[----:B------:R-:W-:Y:S02]  /*2f60*/  SEL R30, RZ, 0x2, P6 ;  /* 0x00000002ff1e7807 */ /* 0x000fe40003000000 */
[----:B------:R-:W-:Y:S02]  /*2f70*/  IADD3.X R28, R31, UR13, R28, P0, !PT ;  /* 0x0000000d1f1c7c10 */ /* 0x000fe400087fe41c */
[C---:B------:R-:W-:Y:S04]  /*2f80*/  LEA R41, P0, R27.reuse, c[0x0][0x160], 0x1 ;  /* 0x000058001b297a11 */ /* 0x040fe800078008ff */
[----:B------:R-:W-:Y:S01]  /*2f90*/  LEA.HI.X R28, R27, c[0x0][0x164], R28, 0x1, P0 ;  /* 0x000059001b1c7a11 */ /* 0x000fe200000f0c1c */
[----:B------:R-:W-:Y:S01]  /*2fa0*/  IMAD.U32 R27, RZ, RZ, UR26 ;  /* 0x0000001aff1b7e24 */ /* 0x000fe2000f8e00ff */
[----:B------:R-:W-:Y:S04]  /*2fb0*/  LEA R40, P1, R40, R41, 0x7 ;  /* 0x0000002928287211 */ /* 0x000fe800078238ff */
[----:B------:R-:W-:Y:S02]  /*2fc0*/  LEA.HI.X R41, R27, R28, R26, 0x7, P1 ;  /* 0x0000001c1b297211 */ /* 0x000fe400008f3c1a */
[--C-:B------:R-:W-:Y:S02]  /*2fd0*/  IADD3 R36, P1, P0, R37, 0x80, R40.reuse ;  /* 0x0000008025247810 */ /* 0x100fe4000783e028 */
[----:B------:R-:W-:Y:S02]  /*2fe0*/  SEL R28, RZ, 0x4, P5 ;  /* 0x00000004ff1c7807 */ /* 0x000fe40002800000 */
[--C-:B------:R-:W-:Y:S02]  /*2ff0*/  IADD3.X R37, RZ, UR17, R41.reuse, P1, P0 ;  /* 0x00000011ff257c10 */ /* 0x100fe40008fe0429 */
[----:B------:R-:W-:Y:S02]  /*3000*/  IADD3 R34, P1, P0, R35, 0x100, R40 ;  /* 0x0000010023227810 */ /* 0x000fe4000783e028 */
[----:B------:R-:W-:Y:S02]  /*3010*/  SEL R27, RZ, 0x1, P2 ;  /* 0x00000001ff1b7807 */ /* 0x000fe40001000000 */
[----:B------:R-:W-:Y:S02]  /*3020*/  IADD3.X R35, RZ, UR17, R41, P1, P0 ;  /* 0x00000011ff237c10 */ /* 0x000fe40008fe0429 */
[----:B------:R-:W-:Y:S01]  /*3030*/  IADD3 R27, R28, R30, R27 ;  /* 0x0000001e1c1b7210 */ /* 0x000fe20007ffe01b */
[----:B------:R-:W-:Y:S01]  /*3040*/  IMAD R30, R24, 0x6000, R247 ;  /* 0x00006000181e7824 */ /* 0x000fe200078e02f7 */
[----:B------:R-:W-:Y:S01]  /*3050*/  @!P4 IADD3 R26, P0, R38, UR9, RZ ;  /* 0x00000009261acc10 */ /* 0x000fe2000ff1e0ff */
[----:B------:R-:W-:Y:S01]  /*3060*/  IMAD.U32 R24, RZ, RZ, UR12 ;  /* 0x0000000cff187e24 */ /* 0x000fe2000f8e00ff */
[----:B------:R-:W-:Y:S02]  /*3070*/  ISETP.LT.OR P1, PT, R29, 0x1, P3 ;  /* 0x000000011d00780c */ /* 0x000fe40001f21670 */
[----:B------:R-:W-:Y:S02]  /*3080*/  LOP3.LUT P2, RZ, R27, 0x2, RZ, 0xc0, !PT ;  /* 0x000000021bff7812 */ /* 0x000fe4000784c0ff */
[----:B------:R-:W-:Y:S02]  /*3090*/  @!P4 IADD3.X R25, R39, UR15, R25, P0, !PT ;  /* 0x0000000f2719cc10 */ /* 0x000fe400087fe419 */
[C---:B------:R-:W-:Y:S02]  /*30a0*/  @!P4 LEA R38, P0, R26.reuse, c[0x0][0x258], 0x2 ;  /* 0x000096001a26ca11 */ /* 0x040fe400078010ff */
[C---:B------:R-:W-:Y:S02]  /*30b0*/  ISETP.LT.OR P3, PT, R29.reuse, 0x21, P3 ;  /* 0x000000211d00780c */ /* 0x040fe40001f61670 */
[----:B------:R-:W-:Y:S01]  /*30c0*/  @!P4 LEA.HI.X R39, R26, c[0x0][0x25c], R25, 0x2, P0 ;  /* 0x000097001a27ca11 */ /* 0x000fe200000f1419 */
[----:B------:R-:W-:Y:S01]  /*30d0*/  IMAD.U32 R25, RZ, RZ, UR22 ;  /* 0x00000016ff197e24 */ /* 0x000fe2000f8e00ff */
[----:B------:R-:W-:Y:S01]  /*30e0*/  ISETP.LT.OR P0, PT, R29, 0x1, !P2 ;  /* 0x000000011d00780c */ /* 0x000fe20005701670 */
[----:B------:R-:W-:Y:S01]  /*30f0*/  @!PT LDS RZ, [RZ] ;  /* 0x00000000fffff984 */ /* 0x000fe20000000800 */
[----:B------:R-:W-:Y:S01]  /*3100*/  @!PT LDS RZ, [RZ] ;  /* 0x00000000fffff984 */ /* 0x000fe20000000800 */
[----:B------:R-:W-:Y:S01]  /*3110*/  @!PT LDS RZ, [RZ] ;  /* 0x00000000fffff984 */ /* 0x000fe20000000800 */
[----:B------:R2:W-:Y:S01]  /*3120*/  LDGSTS.E.BYPASS.LTC128B.128 [R30], [R40.64], !P1 ;  /* 0x00000000281e7fae */ /* 0x0005e2000c901d58 */
[----:B------:R-:W-:Y:S01]  /*3130*/  LOP3.LUT P1, RZ, R27, 0x4, RZ, 0xc0, !PT ;  /* 0x000000041bff7812 */ /* 0x000fe2000782c0ff */
[----:B------:R-:W-:Y:S01]  /*3140*/  @!P4 IMAD R25, R25, 0x40, R238 ;  /* 0x000000401919c824 */ /* 0x000fe200078e02ee */
[----:B------:R-:W-:Y:S02]  /*3150*/  ISETP.LT.OR P2, PT, R29, 0x21, !P2 ;  /* 0x000000211d00780c */ /* 0x000fe40005741670 */
[----:B------:R-:W-:Y:S01]  /*3160*/  @!P4 LEA R24, R24, 0x40, 0x6 ;  /* 0x000000401818c811 */ /* 0x000fe200078e30ff */
[----:B------:R-:W-:Y:S04]  /*3170*/  @!P4 IMAD.SHL.U32 R27, R25, 0x4, RZ ;  /* 0x00000004191bc824 */ /* 0x000fe800078e00ff */
[----:B------:R-:W-:Y:S02]  /*3180*/  @!P4 IMAD.WIDE R38, R24, 0x4, R38 ;  /* 0x000000041826c825 */ /* 0x000fe400078e0226 */
[----:B------:R2:W-:Y:S01]  /*3190*/  LDGSTS.E.BYPASS.LTC128B.128 [R30+0x2000], [R40.64+0x80], !P0 ;  /* 0x02000080281e7fae */ /* 0x0005e2000c101d58 */
[----:B------:R-:W-:Y:S11]  /*31a0*/  ISETP.LT.OR P0, PT, R29, 0x1, !P1 ;  /* 0x000000011d00780c */ /* 0x000ff60004f01670 */
[----:B------:R-:W-:Y:S02]  /*31b0*/  @!UPT UIADD3 URZ, URZ, URZ, URZ ;  /* 0x0000003f3f3ff290 */ /* 0x000fe4000fffe03f */
[----:B------:R2:W-:Y:S01]  /*31c0*/  LDGSTS.E.BYPASS.LTC128B.128 [R30+0x4000], [R40.64+0x100], !P0 ;  /* 0x04000100281e7fae */ /* 0x0005e2000c101d58 */
[----:B------:R-:W-:Y:S04]  /*31d0*/  IADD3 R42, P0, R40, UR18, RZ ;  /* 0x00000012282a7c10 */ /* 0x000fe8000ff1e0ff */
[----:B------:R-:W-:Y:S02]  /*31e0*/  IADD3.X R43, R41, UR17, RZ, P0, !PT ;  /* 0x00000011292b7c10 */ /* 0x000fe400087fe4ff */
[----:B------:R-:W-:Y:S03]  /*31f0*/  ISETP.LT.OR P0, PT, R29, 0x21, !P1 ;  /* 0x000000211d00780c */ /* 0x000fe60004f01670 */
[----:B------:R2:W-:Y:S06]  /*3200*/  LDGSTS.E.BYPASS.LTC128B.128 [R30+0x1000], [R42.64], !P3 ;  /* 0x010000002a1e7fae */ /* 0x0005ec000d901d58 */
[----:B------:R2:W-:Y:S06]  /*3210*/  LDGSTS.E.BYPASS.LTC128B.128 [R30+0x3000], [R36.64], !P2 ;  /* 0x03000000241e7fae */ /* 0x0005ec000d101d58 */
[----:B------:R2:W-:Y:S06]  /*3220*/  LDGSTS.E.BYPASS.LTC128B.128 [R30+0x5000], [R34.64], !P0 ;  /* 0x05000000221e7fae */ /* 0x0005ec000c101d58 */
[----:B------:R2:W-:Y:S02]  /*3230*/  @!P4 LDGSTS.E.BYPASS.LTC128B.128 [R27+0x21080], [R38.64] ;  /* 0x21080000261bcfae */ /* 0x0005e4000b901d58 */
.L_x_657:
[C---:B-12-4-:R-:W-:Y:S01]  /*3240*/  HMMA.16816.F32 R24, R104.reuse, R2, RZ ;  /* 0x000000026818723c */ /* 0x056fe200000018ff */
[----:B------:R-:W-:Y:S02]  /*3250*/  LDSM.16.M88.2 R2, [R214+0x7880] ;  /* 0x00788000d602783b */ /* 0x000fe40000000100 */
[C---:B------:R-:W-:Y:S02]  /*3260*/  ISETP.GT.AND P0, PT, R244.reuse, 0x1, PT ;  /* 0x00000001f400780c */ /* 0x040fe40003f04270 */
[----:B------:R-:W0:Y:S01]  /*3270*/  LDGDEPBAR ;  /* 0x00000000000079af */ /* 0x000e220000000000 */
[----:B------:R-:W-:Y:S02]  /*3280*/  IADD3 R188, R221, R220, RZ ;  /* 0x000000dcddbc7210 */ /* 0x000fe40007ffe0ff */
[C---:B------:R-:W-:Y:S01]  /*3290*/  HMMA.16816.F32 R28, R104.reuse, R108, RZ ;  /* 0x0000006c681c723c */ /* 0x040fe200000018ff */
[----:B------:R-:W-:Y:S02]  /*32a0*/  FSEL R5, R5, -INF , P0 ;  /* 0xff80000005057808 */ /* 0x000fe40000000000 */
[C---:B------:R-:W-:Y:S02]  /*32b0*/  ISETP.GT.AND P1, PT, R244.reuse, RZ, PT ;  /* 0x000000fff400720c */ /* 0x040fe40003f24270 */
[----:B------:R-:W-:Y:S03]  /*32c0*/  ISETP.GT.AND P2, PT, R244, 0x10, PT ;  /* 0x00000010f400780c */ /* 0x000fe60003f44270 */
[C---:B------:R-:W-:Y:S01]  /*32d0*/  HMMA.16816.F32 R32, R104.reuse, R32, RZ ;  /* 0x000000206820723c */ /* 0x040fe200000018ff */
[----:B------:R-:W-:Y:S07]  /*32e0*/  FSEL R192, R10, -INF , P2 ;  /* 0xff8000000ac07808 */ /* 0x000fee0001000000 */
[C---:B------:R-:W-:Y:S01]  /*32f0*/  HMMA.16816.F32 R36, R104.reuse, R110, RZ ;  /* 0x0000006e6824723c */ /* 0x040fe200000018ff */
[----:B------:R-:W1:Y:S07]  /*3300*/  LDSM.16.M88.4 R108, [R220] ;  /* 0x00000000dc6c783b */ /* 0x000e6e0000000200 */
[----:B------:R-:W-:Y:S01]  /*3310*/  HMMA.16816.F32 R40, R104, R172, RZ ;  /* 0x000000ac6828723c */ /* 0x000fe200000018ff */
[----:B------:R-:W2:Y:S04]  /*3320*/  LDSM.16.M88.2 R104, [R214+0x8080] ;  /* 0x00808000d668783b */ /* 0x000ea80000000100 */
[----:B------:R-:W4:Y:S03]  /*3330*/  LDSM.16.M88.2 R106, [R214+0x8880] ;  /* 0x00888000d66a783b */ /* 0x000f260000000100 */
[C---:B------:R-:W-:Y:S01]  /*3340*/  HMMA.16816.F32 R24, R176.reuse, R174, R24 ;  /* 0x000000aeb018723c */ /* 0x040fe20000001818 */
[----:B------:R-:W5:Y:S04]  /*3350*/  LDSM.16.M88.2 R172, [R214+0x9080] ;  /* 0x00908000d6ac783b */ /* 0x000f680000000100 */
[----:B------:R-:W3:Y:S03]  /*3360*/  LDSM.16.M88.2 R174, [R214+0x9880] ;  /* 0x00988000d6ae783b */ /* 0x000ee60000000100 */
[C---:B------:R-:W-:Y:S01]  /*3370*/  HMMA.16816.F32 R28, R176.reuse, R180, R28 ;  /* 0x000000b4b01c723c */ /* 0x040fe2000000181c */
[----:B------:R-:W-:Y:S07]  /*3380*/  LDSM.16.M88.2 R180, [R213+0x8080] ;  /* 0x00808000d5b4783b */ /* 0x000fee0000000100 */
[C---:B------:R-:W-:Y:S01]  /*3390*/  HMMA.16816.F32 R32, R176.reuse, R182, R32 ;  /* 0x000000b6b020723c */ /* 0x040fe20000001820 */
[----:B------:R-:W-:Y:S07]  /*33a0*/  LDSM.16.M88.2 R182, [R224+0xd080] ;  /* 0x00d08000e0b6783b */ /* 0x000fee0000000100 */
[C---:B------:R-:W-:Y:S08]  /*33b0*/  HMMA.16816.F32 R36, R176.reuse, R184, R36 ;  /* 0x000000b8b024723c */ /* 0x040ff00000001824 */
[----:B------:R-:W-:Y:S01]  /*33c0*/  HMMA.16816.F32 R40, R176, R186, R40 ;  /* 0x000000bab028723c */ /* 0x000fe20000001828 */
[----:B------:R-:W-:Y:S04]  /*33d0*/  LDSM.16.M88.4 R176, [R188] ;  /* 0x00000000bcb0783b */ /* 0x000fe80000000200 */
[----:B------:R-:W-:Y:S03]  /*33e0*/  LDSM.16.M88.4 R184, [R212+0x1f080] ;  /* 0x01f08000d4b8783b */ /* 0x000fe60000000200 */
[C---:B-1----:R-:W-:Y:S01]  /*33f0*/  HMMA.16816.F32 R24, R108.reuse, R2, R24 ;  /* 0x000000026c18723c */ /* 0x042fe20000001818 */
[----:B------:R-:W1:Y:S07]  /*3400*/  LDSM.16.M88.2 R2, [R213+0x7880] ;  /* 0x00788000d502783b */ /* 0x000e6e0000000100 */
[C---:B--2---:R-:W-:Y:S01]  /*3410*/  HMMA.16816.F32 R28, R108.reuse, R104, R28 ;  /* 0x000000686c1c723c */ /* 0x044fe2000000181c */
[----:B------:R-:W2:Y:S07]  /*3420*/  LDSM.16.M88.2 R104, [R213+0x8880] ;  /* 0x00888000d568783b */ /* 0x000eae0000000100 */
[C---:B----4-:R-:W-:Y:S01]  /*3430*/  HMMA.16816.F32 R32, R108.reuse, R106, R32 ;  /* 0x0000006a6c20723c */ /* 0x050fe20000001820 */
[----:B------:R-:W4:Y:S07]  /*3440*/  LDSM.16.M88.2 R106, [R213+0x9080] ;  /* 0x00908000d56a783b */ /* 0x000f2e0000000100 */
[C---:B-----5:R-:W-:Y:S01]  /*3450*/  HMMA.16816.F32 R36, R108.reuse, R172, R36 ;  /* 0x000000ac6c24723c */ /* 0x060fe20000001824 */
[----:B------:R-:W5:Y:S07]  /*3460*/  LDSM.16.M88.2 R172, [R213+0x9880] ;  /* 0x00988000d5ac783b */ /* 0x000f6e0000000100 */
[----:B---3--:R-:W-:Y:S01]  /*3470*/  HMMA.16816.F32 R40, R108, R174, R40 ;  /* 0x000000ae6c28723c */ /* 0x008fe20000001828 */
[----:B------:R-:W-:Y:S04]  /*3480*/  LDSM.16.M88.2 R174, [R224+0xa080] ;  /* 0x00a08000e0ae783b */ /* 0x000fe80000000100 */
[----:B------:R-:W3:Y:S03]  /*3490*/  LDSM.16.M88.4 R108, [R222+0x1d080] ;  /* 0x01d08000de6c783b */ /* 0x000ee60000000200 */
[C---:B-1----:R-:W-:Y:S01]  /*34a0*/  HMMA.16816.F32 R24, R176.reuse, R2, R24 ;  /* 0x00000002b018723c */ /* 0x042fe20000001818 */
[----:B------:R-:W1:Y:S07]  /*34b0*/  LDSM.16.M88.2 R2, [R224+0xa880] ;  /* 0x00a88000e002783b */ /* 0x000e6e0000000100 */
[C---:B------:R-:W-:Y:S01]  /*34c0*/  HMMA.16816.F32 R28, R176.reuse, R180, R28 ;  /* 0x000000b4b01c723c */ /* 0x040fe2000000181c */
[----:B------:R-:W-:Y:S07]  /*34d0*/  LDSM.16.M88.2 R180, [R215+0xa880] ;  /* 0x00a88000d7b4783b */ /* 0x000fee0000000100 */
[C---:B--2---:R-:W-:Y:S01]  /*34e0*/  HMMA.16816.F32 R32, R176.reuse, R104, R32 ;  /* 0x00000068b020723c */ /* 0x044fe20000001820 */
[----:B------:R-:W2:Y:S07]  /*34f0*/  LDSM.16.M88.2 R104, [R224+0xb080] ;  /* 0x00b08000e068783b */ /* 0x000eae0000000100 */
[C---:B----4-:R-:W-:Y:S01]  /*3500*/  HMMA.16816.F32 R36, R176.reuse, R106, R36 ;  /* 0x0000006ab024723c */ /* 0x050fe20000001824 */
[----:B------:R-:W4:Y:S07]  /*3510*/  LDSM.16.M88.2 R106, [R224+0xb880] ;  /* 0x00b88000e06a783b */ /* 0x000f2e0000000100 */
[----:B-----5:R-:W-:Y:S01]  /*3520*/  HMMA.16816.F32 R40, R176, R172, R40 ;  /* 0x000000acb028723c */ /* 0x020fe20000001828 */
[----:B------:R-:W5:Y:S04]  /*3530*/  LDSM.16.M88.2 R172, [R224+0xc080] ;  /* 0x00c08000e0ac783b */ /* 0x000f680000000100 */
[----:B------:R-:W-:Y:S03]  /*3540*/  LDSM.16.M88.4 R176, [R212+0x1d080] ;  /* 0x01d08000d4b0783b */ /* 0x000fe60000000200 */
[C---:B---3--:R-:W-:Y:S01]  /*3550*/  HMMA.16816.F32 R24, R108.reuse, R174, R24 ;  /* 0x000000ae6c18723c */ /* 0x048fe20000001818 */
[----:B------:R-:W3:Y:S07]  /*3560*/  LDSM.16.M88.2 R174, [R215+0xa080] ;  /* 0x00a08000d7ae783b */ /* 0x000eee0000000100 */
[C---:B-1----:R-:W-:Y:S01]  /*3570*/  HMMA.16816.F32 R28, R108.reuse, R2, R28 ;  /* 0x000000026c1c723c */ /* 0x042fe2000000181c */
[----:B------:R-:W1:Y:S07]  /*3580*/  LDSM.16.M88.2 R2, [R215+0xb080] ;  /* 0x00b08000d702783b */ /* 0x000e6e0000000100 */
[C---:B--2---:R-:W-:Y:S01]  /*3590*/  HMMA.16816.F32 R32, R108.reuse, R104, R32 ;  /* 0x000000686c20723c */ /* 0x044fe20000001820 */
[----:B------:R-:W2:Y:S07]  /*35a0*/  LDSM.16.M88.2 R104, [R215+0xb880] ;  /* 0x00b88000d768783b */ /* 0x000eae0000000100 */
[C---:B----4-:R-:W-:Y:S01]  /*35b0*/  HMMA.16816.F32 R36, R108.reuse, R106, R36 ;  /* 0x0000006a6c24723c */ /* 0x050fe20000001824 */
[----:B------:R-:W4:Y:S07]  /*35c0*/  LDSM.16.M88.2 R106, [R215+0xc080] ;  /* 0x00c08000d76a783b */ /* 0x000f2e0000000100 */
[----:B-----5:R-:W-:Y:S01]  /*35d0*/  HMMA.16816.F32 R40, R108, R172, R40 ;  /* 0x000000ac6c28723c */ /* 0x020fe20000001828 */
[----:B------:R-:W-:Y:S04]  /*35e0*/  LDSM.16.M88.2 R172, [R214+0xa080] ;  /* 0x00a08000d6ac783b */ /* 0x000fe80000000100 */
[----:B------:R-:W5:Y:S03]  /*35f0*/  LDSM.16.M88.4 R108, [R220+0x2000] ;  /* 0x00200000dc6c783b */ /* 0x000f660000000200 */
[C---:B---3--:R-:W-:Y:S01]  /*3600*/  HMMA.16816.F32 R24, R176.reuse, R174, R24 ;  /* 0x000000aeb018723c */ /* 0x048fe20000001818 */
[----:B------:R-:W3:Y:S07]  /*3610*/  LDSM.16.M88.2 R174, [R214+0xa880] ;  /* 0x00a88000d6ae783b */ /* 0x000eee0000000100 */
[C---:B------:R-:W-:Y:S01]  /*3620*/  HMMA.16816.F32 R28, R176.reuse, R180, R28 ;  /* 0x000000b4b01c723c */ /* 0x040fe2000000181c */
[----:B------:R-:W-:Y:S07]  /*3630*/  LDSM.16.M88.2 R180, [R224+0xc880] ;  /* 0x00c88000e0b4783b */ /* 0x000fee0000000100 */
[C---:B-1----:R-:W-:Y:S01]  /*3640*/  HMMA.16816.F32 R32, R176.reuse, R2, R32 ;  /* 0x00000002b020723c */ /* 0x042fe20000001820 */
[----:B------:R-:W1:Y:S07]  /*3650*/  LDSM.16.M88.2 R2, [R214+0xb080] ;  /* 0x00b08000d602783b */ /* 0x000e6e0000000100 */
[C---:B--2---:R-:W-:Y:S01]  /*3660*/  HMMA.16816.F32 R36, R176.reuse, R104, R36 ;  /* 0x00000068b024723c */ /* 0x044fe20000001824 */
[----:B------:R-:W2:Y:S07]  /*3670*/  LDSM.16.M88.2 R104, [R214+0xb880] ;  /* 0x00b88000d668783b */ /* 0x000eae0000000100 */
[----:B----4-:R-:W-:Y:S01]  /*3680*/  HMMA.16816.F32 R40, R176, R106, R40 ;  /* 0x0000006ab028723c */ /* 0x010fe20000001828 */
[----:B------:R-:W4:Y:S04]  /*3690*/  LDSM.16.M88.2 R106, [R214+0xc080] ;  /* 0x00c08000d66a783b */ /* 0x000f280000000100 */
[----:B------:R-:W-:Y:S03]  /*36a0*/  LDSM.16.M88.4 R176, [R188+0x2000] ;  /* 0x00200000bcb0783b */ /* 0x000fe60000000200 */
[C---:B-----5:R-:W-:Y:S01]  /*36b0*/  HMMA.16816.F32 R24, R108.reuse, R172, R24 ;  /* 0x000000ac6c18723c */ /* 0x060fe20000001818 */
[----:B------:R-:W5:Y:S07]  /*36c0*/  LDSM.16.M88.2 R172, [R213+0xa080] ;  /* 0x00a08000d5ac783b */ /* 0x000f6e0000000100 */
[C---:B---3--:R-:W-:Y:S01]  /*36d0*/  HMMA.16816.F32 R28, R108.reuse, R174, R28 ;  /* 0x000000ae6c1c723c */ /* 0x048fe2000000181c */
[----:B------:R-:W3:Y:S07]  /*36e0*/  LDSM.16.M88.2 R174, [R213+0xa880] ;  /* 0x00a88000d5ae783b */ /* 0x000eee0000000100 */
[C---:B-1----:R-:W-:Y:S01]  /*36f0*/  HMMA.16816.F32 R32, R108.reuse, R2, R32 ;  /* 0x000000026c20723c */ /* 0x042fe20000001820 */
[----:B------:R-:W1:Y:S07]  /*3700*/  LDSM.16.M88.2 R2, [R213+0xb080] ;  /* 0x00b08000d502783b */ /* 0x000e6e0000000100 */
[C---:B--2---:R-:W-:Y:S01]  /*3710*/  HMMA.16816.F32 R36, R108.reuse, R104, R36 ;  /* 0x000000686c24723c */ /* 0x044fe20000001824 */
[----:B------:R-:W2:Y:S07]  /*3720*/  LDSM.16.M88.2 R104, [R213+0xb880] ;  /* 0x00b88000d568783b */ /* 0x000eae0000000100 */
[----:B----4-:R-:W-:Y:S01]  /*3730*/  HMMA.16816.F32 R40, R108, R106, R40 ;  /* 0x0000006a6c28723c */ /* 0x010fe20000001828 */
[----:B------:R-:W4:Y:S04]  /*3740*/  LDSM.16.M88.2 R106, [R213+0xc080] ;  /* 0x00c08000d56a783b */ /* 0x000f280000000100 */
[----:B------:R-:W4:Y:S03]  /*3750*/  LDSM.16.M88.4 R108, [R222+0x1f080] ;  /* 0x01f08000de6c783b */ /* 0x000f260000000200 */
        /* <DEDUP_REMOVED lines=9> */
[----:B------:R-:W4:Y:S06]  /*37f0*/  LDSM.16.M88.2 R106, [R215+0xd080] ;  /* 0x00d08000d76a783b */ /* 0x000f2c0000000100 */
[----:B------:R-:W-:Y:S01]  /*3800*/  FSEL R178, R6, -INF , P1 ;  /* 0xff80000006b27808 */ /* 0x000fe20000800000 */
[C---:B------:R-:W-:Y:S07]  /*3810*/  HMMA.16816.F32 R24, R108.reuse, R180, R24 ;  /* 0x000000b46c18723c */ /* 0x040fee0000001818 */
[----:B------:R-:W-:Y:S01]  /*3820*/  FSEL R180, R7, -INF , P0 ;  /* 0xff80000007b47808 */ /* 0x000fe20000000000 */
[C---:B------:R-:W-:Y:S03]  /*3830*/  HMMA.16816.F32 R28, R108.reuse, R182, R28 ;  /* 0x000000b66c1c723c */ /* 0x040fe6000000181c */
[C---:B------:R-:W-:Y:S04]  /*3840*/  ISETP.GT.AND P0, PT, R244.reuse, 0x11, PT ;  /* 0x00000011f400780c */ /* 0x040fe80003f04270 */
[----:B------:R-:W-:Y:S01]  /*3850*/  FSEL R7, R9, -INF , P0 ;  /* 0xff80000009077808 */ /* 0x000fe20000000000 */
[C---:B-----5:R-:W-:Y:S01]  /*3860*/  HMMA.16816.F32 R32, R108.reuse, R172, R32 ;  /* 0x000000ac6c20723c */ /* 0x060fe20000001820 */
[----:B------:R-:W5:Y:S03]  /*3870*/  LDSM.16.M88.2 R172, [R215+0xd880] ;  /* 0x00d88000d7ac783b */ /* 0x000f660000000100 */
[--C-:B------:R-:W-:Y:S01]  /*3880*/  FFMA.FTZ R177, R7, c[0x0][0x29c], -R190.reuse ;  /* 0x0000a70007b17a23 */ /* 0x100fe200000108be */
[----:B------:R-:W-:Y:S01]  /*3890*/  FSEL R182, R11, -INF , P0 ;  /* 0xff8000000bb67808 */ /* 0x000fe20000000000 */
[----:B------:R-:W-:Y:S01]  /*38a0*/  LDSM.16.M88.2 R6, [R214+0xd080] ;  /* 0x00d08000d606783b */ /* 0x000fe20000000100 */
[----:B------:R-:W-:Y:S01]  /*38b0*/  ISETP.GT.AND P0, PT, R244, 0x30, PT ;  /* 0x00000030f400780c */ /* 0x000fe20003f04270 */
[C---:B---3--:R-:W-:Y:S02]  /*38c0*/  HMMA.16816.F32 R36, R108.reuse, R174, R36 ;  /* 0x000000ae6c24723c */ /* 0x048fe40000001824 */
[----:B------:R-:W-:Y:S01]  /*38d0*/  LDSM.16.M88.2 R10, [R214+0xd880] ;  /* 0x00d88000d60a783b */ /* 0x000fe20000000100 */
[----:B------:R-:W-:Y:S04]  /*38e0*/  MUFU.EX2 R177, R177 ;  /* 0x000000b100b17308 */ /* 0x000fe80000000800 */
[--C-:B------:R-:W-:Y:S01]  /*38f0*/  FFMA.FTZ R174, R5, c[0x0][0x29c], -R190.reuse ;  /* 0x0000a70005ae7a23 */ /* 0x100fe200000108be */
[----:B-1----:R-:W-:Y:S01]  /*3900*/  HMMA.16816.F32 R40, R108, R2, R40 ;  /* 0x000000026c28723c */ /* 0x002fe20000001828 */
[----:B------:R-:W1:Y:S03]  /*3910*/  LDSM.16.M88.2 R2, [R215+0xe080] ;  /* 0x00e08000d702783b */ /* 0x000e660000000100 */
[----:B------:R-:W-:Y:S01]  /*3920*/  FSEL R5, R4, -INF , P1 ;  /* 0xff80000004057808 */ /* 0x000fe20000800000 */
[----:B------:R-:W-:Y:S01]  /*3930*/  MUFU.EX2 R174, R174 ;  /* 0x000000ae00ae7308 */ /* 0x000fe20000000800 */
[----:B------:R-:W-:Y:S02]  /*3940*/  ISETP.GT.AND P1, PT, R244, 0x20, PT ;  /* 0x00000020f400780c */ /* 0x000fe40003f24270 */
[C---:B--2---:R-:W-:Y:S05]  /*3950*/  HMMA.16816.F32 R24, R184.reuse, R104, R24 ;  /* 0x00000068b818723c */ /* 0x044fea0000001818 */
[--C-:B------:R-:W-:Y:S01]  /*3960*/  FFMA.FTZ R175, R5, c[0x0][0x29c], -R190.reuse ;  /* 0x0000a70005af7a23 */ /* 0x100fe200000108be */
[----:B------:R-:W-:Y:S01]  /*3970*/  FSEL R109, R8, -INF , P2 ;  /* 0xff800000086d7808 */ /* 0x000fe20001000000 */
[----:B------:R-:W2:Y:S01]  /*3980*/  LDSM.16.M88.2 R4, [R215+0xe880] ;  /* 0x00e88000d704783b */ /* 0x000ea20000000100 */
[C---:B----4-:R-:W-:Y:S03]  /*3990*/  HMMA.16816.F32 R28, R184.reuse, R106, R28 ;  /* 0x0000006ab81c723c */ /* 0x050fe6000000181c */
[----:B------:R-:W-:Y:S01]  /*39a0*/  LDSM.16.M88.2 R8, [R214+0xc880] ;  /* 0x00c88000d608783b */ /* 0x000fe20000000100 */
[--C-:B------:R-:W-:Y:S01]  /*39b0*/  FFMA.FTZ R176, R109, c[0x0][0x29c], -R190.reuse ;  /* 0x0000a7006db07a23 */ /* 0x100fe200000108be */
[----:B------:R-:W-:Y:S01]  /*39c0*/  FSEL R179, R12, -INF , P1 ;  /* 0xff8000000cb37808 */ /* 0x000fe20000800000 */
[----:B------:R-:W3:Y:S01]  /*39d0*/  MUFU.EX2 R175, R175 ;  /* 0x000000af00af7308 */ /* 0x000ee20000000800 */
[----:B------:R-:W4:Y:S01]  /*39e0*/  LDSM.16.M88.4 R108, [R220+0x4000] ;  /* 0x00400000dc6c783b */ /* 0x000f220000000200 */
[----:B------:R-:W-:Y:S01]  /*39f0*/  ISETP.GT.AND P2, PT, R244, 0x21, PT ;  /* 0x00000021f400780c */ /* 0x000fe20003f44270 */
[C---:B-----5:R-:W-:Y:S03]  /*3a00*/  HMMA.16816.F32 R32, R184.reuse, R172, R32 ;  /* 0x000000acb820723c */ /* 0x060fe60000001820 */
[----:B------:R-:W-:Y:S02]  /*3a10*/  FSEL R194, R15, -INF , P2 ;  /* 0xff8000000fc27808 */ /* 0x000fe40001000000 */
[----:B------:R-:W-:Y:S02]  /*3a20*/  FSEL R13, R13, -INF , P2 ;  /* 0xff8000000d0d7808 */ /* 0x000fe40001000000 */
[--C-:B------:R-:W-:Y:S01]  /*3a30*/  FFMA.FTZ R172, R179, c[0x0][0x29c], -R190.reuse ;  /* 0x0000a700b3ac7a23 */ /* 0x100fe200000108be */
[----:B------:R-:W5:Y:S01]  /*3a40*/  MUFU.EX2 R176, R176 ;  /* 0x000000b000b07308 */ /* 0x000f620000000800 */
[--C-:B------:R-:W-:Y:S01]  /*3a50*/  FFMA.FTZ R194, R194, c[0x0][0x29c], -R189.reuse ;  /* 0x0000a700c2c27a23 */ /* 0x100fe200000108bd */
[----:B------:R-:W-:Y:S02]  /*3a60*/  ISETP.GT.AND P2, PT, R244, 0x40, PT ;  /* 0x00000040f400780c */ /* 0x000fe40003f44270 */
[--C-:B------:R-:W-:Y:S01]  /*3a70*/  FFMA.FTZ R173, R13, c[0x0][0x29c], -R190.reuse ;  /* 0x0000a7000dad7a23 */ /* 0x100fe200000108be */
[----:B------:R-:W-:Y:S02]  /*3a80*/  FSEL R13, R16, -INF , P0 ;  /* 0xff800000100d7808 */ /* 0x000fe40000000000 */
[----:B------:R-:W-:Y:S01]  /*3a90*/  FSEL R181, R20, -INF , P2 ;  /* 0xff80000014b57808 */ /* 0x000fe20001000000 */
[C---:B-1----:R-:W-:Y:S01]  /*3aa0*/  HMMA.16816.F32 R36, R184.reuse, R2, R36 ;  /* 0x00000002b824723c */ /* 0x042fe20000001824 */
[----:B------:R-:W1:Y:S01]  /*3ab0*/  LDSM.16.M88.2 R2, [R214+0xe080] ;  /* 0x00e08000d602783b */ /* 0x000e620000000100 */
[----:B------:R-:W-:Y:S01]  /*3ac0*/  MUFU.EX2 R173, R173 ;  /* 0x000000ad00ad7308 */ /* 0x000fe20000000800 */
[--C-:B------:R-:W-:Y:S01]  /*3ad0*/  FFMA.FTZ R179, R13, c[0x0][0x29c], -R190.reuse ;  /* 0x0000a7000db37a23 */ /* 0x100fe200000108be */
[----:B------:R-:W-:Y:S01]  /*3ae0*/  FSEL R20, R18, -INF , P0 ;  /* 0xff80000012147808 */ /* 0x000fe20000000000 */
[--C-:B------:R-:W-:Y:S01]  /*3af0*/  FFMA.FTZ R18, R181, c[0x0][0x29c], -R190.reuse ;  /* 0x0000a700b5127a23 */ /* 0x100fe200000108be */
[----:B------:R-:W-:Y:S01]  /*3b00*/  ISETP.GT.AND P0, PT, R244, 0x41, PT ;  /* 0x00000041f400780c */ /* 0x000fe20003f04270 */
[--C-:B------:R-:W-:Y:S01]  /*3b10*/  FFMA.FTZ R181, R180, c[0x0][0x29c], -R189.reuse ;  /* 0x0000a700b4b57a23 */ /* 0x100fe200000108bd */
[----:B------:R-:W-:Y:S01]  /*3b20*/  FSEL R22, R22, -INF , P2 ;  /* 0xff80000016167808 */ /* 0x000fe20001000000 */
[----:B------:R-:W-:Y:S03]  /*3b30*/  LDS R180, [R246.X4+0x21280] ;  /* 0x02128000f6b47984 */ /* 0x000fe60000004800 */
[----:B------:R-:W-:Y:S01]  /*3b40*/  MUFU.EX2 R179, R179 ;  /* 0x000000b300b37308 */ /* 0x000fe20000000800 */
[----:B------:R-:W-:Y:S01]  /*3b50*/  FSEL R21, R21, -INF , P0 ;  /* 0xff80000015157808 */ /* 0x000fe20000000000 */
[----:B--2---:R-:W-:Y:S01]  /*3b60*/  HMMA.16816.F32 R40, R184, R4, R40 ;  /* 0x00000004b828723c */ /* 0x004fe20000001828 */
[----:B------:R-:W2:Y:S02]  /*3b70*/  LDSM.16.M88.2 R4, [R214+0xe880] ;  /* 0x00e88000d604783b */ /* 0x000ea40000000100 */
[--C-:B------:R-:W-:Y:S02]  /*3b80*/  FFMA.FTZ R20, R20, c[0x0][0x29c], -R189.reuse ;  /* 0x0000a70014147a23 */ /* 0x100fe400000108bd */
[--C-:B------:R-:W-:Y:S02]  /*3b90*/  FFMA.FTZ R22, R22, c[0x0][0x29c], -R189.reuse ;  /* 0x0000a70016167a23 */ /* 0x100fe400000108bd */
[----:B------:R-:W-:Y:S01]  /*3ba0*/  FSEL R184, R14, -INF , P1 ;  /* 0xff8000000eb87808 */ /* 0x000fe20000800000 */
[C---:B----4-:R-:W-:Y:S01]  /*3bb0*/  HMMA.16816.F32 R24, R108.reuse, R8, R24 ;  /* 0x000000086c18723c */ /* 0x050fe20000001818 */
[----:B------:R-:W-:Y:S01]  /*3bc0*/  LDSM.16.M88.2 R8, [R213+0xc880] ;  /* 0x00c88000d508783b */ /* 0x000fe20000000100 */
[----:B------:R-:W-:Y:S03]  /*3bd0*/  MUFU.EX2 R181, R181 ;  /* 0x000000b500b57308 */ /* 0x000fe60000000800 */
[----:B------:R-:W-:Y:S01]  /*3be0*/  ISETP.GT.AND P1, PT, R244, 0x31, PT ;  /* 0x00000031f400780c */ /* 0x000fe20003f24270 */
[----:B------:R-:W4:Y:S02]  /*3bf0*/  LDSM.16.M88.4 R12, [R188+0x4000] ;  /* 0x00400000bc0c783b */ /* 0x000f240000000200 */
[C---:B------:R-:W-:Y:S02]  /*3c00*/  HMMA.16816.F32 R28, R108.reuse, R6, R28 ;  /* 0x000000066c1c723c */ /* 0x040fe4000000181c */
[----:B------:R-:W-:Y:S02]  /*3c10*/  LDSM.16.M88.2 R6, [R213+0xd880] ;  /* 0x00d88000d506783b */ /* 0x000fe40000000100 */
[----:B------:R-:W-:Y:S01]  /*3c20*/  FSEL R17, R17, -INF , P1 ;  /* 0xff80000011117808 */ /* 0x000fe20000800000 */
[----:B------:R-:W-:Y:S03]  /*3c30*/  MUFU.EX2 R20, R20 ;  /* 0x0000001400147308 */ /* 0x000fe60000000800 */
[C---:B------:R-:W-:Y:S01]  /*3c40*/  HMMA.16816.F32 R32, R108.reuse, R10, R32 ;  /* 0x0000000a6c20723c */ /* 0x040fe20000001820 */
[----:B------:R-:W-:Y:S03]  /*3c50*/  LDSM.16.M88.2 R10, [R213+0xe080] ;  /* 0x00e08000d50a783b */ /* 0x000fe60000000100 */
[--C-:B------:R-:W-:Y:S02]  /*3c60*/  FFMA.FTZ R186, R17, c[0x0][0x29c], -R190.reuse ;  /* 0x0000a70011ba7a23 */ /* 0x100fe400000108be */
[----:B------:R-:W3:Y:S01]  /*3c70*/  LDSM.16.M88.2 R16, [R213+0xd080] ;  /* 0x00d08000d510783b */ /* 0x000ee20000000100 */
[----:B------:R-:W-:Y:S01]  /*3c80*/  FFMA.FTZ R190, R21, c[0x0][0x29c], -R190 ;  /* 0x0000a70015be7a23 */ /* 0x000fe200000108be */
[C---:B-1----:R-:W-:Y:S01]  /*3c90*/  HMMA.16816.F32 R36, R108.reuse, R2, R36 ;  /* 0x000000026c24723c */ /* 0x042fe20000001824 */
[----:B------:R-:W-:Y:S01]  /*3ca0*/  MUFU.EX2 R22, R22 ;  /* 0x0000001600167308 */ /* 0x000fe20000000800 */
[----:B------:R-:W1:Y:S06]  /*3cb0*/  LDSM.16.M88.2 R2, [R213+0xe880] ;  /* 0x00e88000d502783b */ /* 0x000e6c0000000100 */
[----:B--2---:R-:W-:Y:S03]  /*3cc0*/  HMMA.16816.F32 R40, R108, R4, R40 ;  /* 0x000000046c28723c */ /* 0x004fe60000001828 */
[----:B------:R-:W-:Y:S04]  /*3cd0*/  MUFU.EX2 R21, R190 ;  /* 0x000000be00157308 */ /* 0x000fe80000000800 */
[--C-:B------:R-:W-:Y:S01]  /*3ce0*/  FFMA.FTZ R4, R178, c[0x0][0x29c], -R189.reuse ;  /* 0x0000a700b2047a23 */ /* 0x100fe200000108bd */
[----:B------:R-:W-:Y:S01]  /*3cf0*/  SHF.L.U32 R110, R226, 0x1, RZ ;  /* 0x00000001e26e7819 */ /* 0x000fe200000006ff */
[--C-:B------:R-:W-:Y:S04]  /*3d00*/  FFMA.FTZ R5, R192, c[0x0][0x29c], -R189.reuse ;  /* 0x0000a700c0057a23 */ /* 0x100fe800000108bd */
[----:B------:R-:W-:Y:S01]  /*3d10*/  MUFU.EX2 R186, R186 ;  /* 0x000000ba00ba7308 */ /* 0x000fe20000000800 */
[C---:B----4-:R-:W-:Y:S07]  /*3d20*/  HMMA.16816.F32 R24, R12.reuse, R8, R24 ;  /* 0x000000080c18723c */ /* 0x050fee0000001818 */
[--C-:B------:R-:W-:Y:S01]  /*3d30*/  FFMA.FTZ R8, R182, c[0x0][0x29c], -R189.reuse ;  /* 0x0000a700b6087a23 */ /* 0x100fe200000108bd */
[----:B------:R-:W-:Y:S01]  /*3d40*/  LOP3.LUT R9, R232, 0x1, RZ, 0xc0, !PT ;  /* 0x00000001e8097812 */ /* 0x000fe200078ec0ff */
[----:B------:R-:W2:Y:S01]  /*3d50*/  MUFU.EX2 R4, R4 ;  /* 0x0000000400047308 */ /* 0x000ea20000000800 */
[C---:B---3--:R-:W-:Y:S09]  /*3d60*/  HMMA.16816.F32 R28, R12.reuse, R16, R28 ;  /* 0x000000100c1c723c */ /* 0x048ff2000000181c */
[----:B------:R-:W3:Y:S03]  /*3d70*/  MUFU.EX2 R18, R18 ;  /* 0x0000001200127308 */ /* 0x000ee60000000800 */
[----:B------:R-:W-:Y:S01]  /*3d80*/  FSEL R16, R23, -INF , P0 ;  /* 0xff80000017107808 */ /* 0x000fe20000000000 */
[C---:B------:R-:W-:Y:S01]  /*3d90*/  HMMA.16816.F32 R32, R12.reuse, R6, R32 ;  /* 0x000000060c20723c */ /* 0x040fe20000001820 */
[----:B------:R-:W-:Y:S05]  /*3da0*/  PLOP3.LUT P0, PT, PT, PT, UP0, 0x80, 0x0 ;  /* 0x000000000000781c */ /* 0x000fea0003f0f008 */
[----:B------:R-:W-:Y:S01]  /*3db0*/  MUFU.EX2 R7, R194 ;  /* 0x000000c200077308 */ /* 0x000fe20000000800 */
[--C-:B------:R-:W-:Y:S01]  /*3dc0*/  FFMA.FTZ R6, R184, c[0x0][0x29c], -R189.reuse ;  /* 0x0000a700b8067a23 */ /* 0x100fe200000108bd */
[C---:B------:R-:W-:Y:S01]  /*3dd0*/  HMMA.16816.F32 R36, R12.reuse, R10, R36 ;  /* 0x0000000a0c24723c */ /* 0x040fe20000001824 */
[----:B------:R-:W4:Y:S06]  /*3de0*/  LDS R11, [R246.X4+0x212a0] ;  /* 0x0212a000f60b7984 */ /* 0x000f2c0000004800 */
[----:B------:R-:W-:Y:S01]  /*3df0*/  FSEL R10, R19, -INF , P1 ;  /* 0xff800000130a7808 */ /* 0x000fe20000800000 */
[----:B-1----:R-:W-:Y:S01]  /*3e00*/  HMMA.16816.F32 R40, R12, R2, R40 ;  /* 0x000000020c28723c */ /* 0x002fe20000001828 */
[----:B------:R-:W-:Y:S02]  /*3e10*/  MUFU.EX2 R5, R5 ;  /* 0x0000000500057308 */ /* 0x000fe40000000800 */
[----:B------:R-:W-:Y:S01]  /*3e20*/  ISETP.NE.U32.AND P1, PT, R9, 0x1, PT ;  /* 0x000000010900780c */ /* 0x000fe20003f25070 */
[--C-:B------:R-:W-:Y:S02]  /*3e30*/  FADD.FTZ R9, R25, -R180.reuse ;  /* 0x800000b419097221 */ /* 0x100fe40000010000 */
[--C-:B------:R-:W-:Y:S02]  /*3e40*/  FFMA.FTZ R10, R10, c[0x0][0x29c], -R189.reuse ;  /* 0x0000a7000a0a7a23 */ /* 0x100fe400000108bd */
[--C-:B------:R-:W-:Y:S03]  /*3e50*/  FADD.FTZ R12, R24, -R180.reuse ;  /* 0x800000b4180c7221 */ /* 0x100fe60000010000 */
[----:B------:R-:W1:Y:S01]  /*3e60*/  MUFU.EX2 R8, R8 ;  /* 0x0000000800087308 */ /* 0x000e620000000800 */
[--C-:B------:R-:W-:Y:S02]  /*3e70*/  FADD.FTZ R13, R28, -R180.reuse ;  /* 0x800000b41c0d7221 */ /* 0x100fe40000010000 */
[--C-:B------:R-:W-:Y:S02]  /*3e80*/  FADD.FTZ R14, R29, -R180.reuse ;  /* 0x800000b41d0e7221 */ /* 0x100fe40000010000 */
[----:B------:R-:W-:Y:S02]  /*3e90*/  FMUL.FTZ R12, R175, R12 ;  /* 0x0000000caf0c7220 */ /* 0x000fe40000410000 */
[C---:B------:R-:W-:Y:S01]  /*3ea0*/  FMUL.FTZ R9, R174.reuse, R9 ;  /* 0x00000009ae097220 */ /* 0x040fe20000410000 */
[----:B------:R-:W-:Y:S01]  /*3eb0*/  F2FP.PACK_AB R174, R174, R175 ;  /* 0x000000afaeae723e */ /* 0x000fe200000000ff */
[----:B------:R-:W-:Y:S01]  /*3ec0*/  FMUL.FTZ R14, R177, R14 ;  /* 0x0000000eb10e7220 */ /* 0x000fe20000410000 */
[----:B------:R-:W1:Y:S01]  /*3ed0*/  MUFU.EX2 R172, R172 ;  /* 0x000000ac00ac7308 */ /* 0x000e620000000800 */
[----:B-----5:R-:W-:Y:S01]  /*3ee0*/  FMUL.FTZ R13, R176, R13 ;  /* 0x0000000db00d7220 */ /* 0x020fe20000410000 */
[----:B------:R-:W-:Y:S01]  /*3ef0*/  F2FP.PACK_AB R12, R9, R12 ;  /* 0x0000000c090c723e */ /* 0x000fe200000000ff */
[--C-:B------:R-:W-:Y:S01]  /*3f00*/  FADD.FTZ R17, R32, -R180.reuse ;  /* 0x800000b420117221 */ /* 0x100fe20000010000 */
[----:B------:R-:W-:Y:S01]  /*3f10*/  STS [R245+0x21480], R174 ;  /* 0x021480aef5007388 */ /* 0x000fe20000000800 */
[----:B------:R-:W-:Y:S01]  /*3f20*/  FFMA.FTZ R189, R16, c[0x0][0x29c], -R189 ;  /* 0x0000a70010bd7a23 */ /* 0x000fe200000108bd */
[----:B------:R-:W-:Y:S01]  /*3f30*/  F2FP.PACK_AB R14, R14, R13 ;  /* 0x0000000d0e0e723e */ /* 0x000fe200000000ff */
[--C-:B------:R-:W-:Y:S01]  /*3f40*/  FADD.FTZ R16, R33, -R180.reuse ;  /* 0x800000b421107221 */ /* 0x100fe20000010000 */
[----:B--2---:R-:W-:Y:S01]  /*3f50*/  F2FP.PACK_AB R13, R181, R4 ;  /* 0x00000004b50d723e */ /* 0x004fe200000000ff */
[--C-:B------:R-:W-:Y:S01]  /*3f60*/  FADD.FTZ R36, R36, -R180.reuse ;  /* 0x800000b424247221 */ /* 0x100fe20000010000 */
[----:B------:R-:W2:Y:S01]  /*3f70*/  MUFU.EX2 R6, R6 ;  /* 0x0000000600067308 */ /* 0x000ea20000000800 */
[--C-:B------:R-:W-:Y:S01]  /*3f80*/  FADD.FTZ R37, R37, -R180.reuse ;  /* 0x800000b425257221 */ /* 0x100fe20000010000 */
[----:B------:R-:W-:Y:S01]  /*3f90*/  F2FP.PACK_AB R176, R177, R176 ;  /* 0x000000b0b1b0723e */ /* 0x000fe200000000ff */
[--C-:B------:R-:W-:Y:S01]  /*3fa0*/  FADD.FTZ R9, R40, -R180.reuse ;  /* 0x800000b428097221 */ /* 0x100fe20000010000 */
[----:B------:R-:W-:Y:S01]  /*3fb0*/  IADD3 R40, R245, 0x21560, RZ ;  /* 0x00021560f5287810 */ /* 0x000fe20007ffe0ff */
[----:B------:R-:W-:Y:S01]  /*3fc0*/  FADD.FTZ R180, R41, -R180 ;  /* 0x800000b429b47221 */ /* 0x000fe20000010000 */
[----:B------:R-:W-:Y:S01]  /*3fd0*/  @P1 IADD3 R40, R252, 0x120, RZ ;  /* 0x00000120fc281810 */ /* 0x000fe20007ffe0ff */
[----:B---3--:R-:W-:Y:S01]  /*3fe0*/  FMUL.FTZ R9, R18, R9 ;  /* 0x0000000912097220 */ /* 0x008fe20000410000 */
[C---:B------:R-:W-:Y:S01]  /*3ff0*/  F2FP.PACK_AB R18, R21.reuse, R18 ;  /* 0x000000121512723e */ /* 0x040fe200000000ff */
[----:B------:R-:W-:Y:S01]  /*4000*/  FMUL.FTZ R180, R21, R180 ;  /* 0x000000b415b47220 */ /* 0x000fe20000410000 */
[----:B------:R3:W5:Y:S01]  /*4010*/  MUFU.EX2 R15, R10 ;  /* 0x0000000a000f7308 */ /* 0x0007620000000800 */
[----:B------:R5:W-:Y:S01]  /*4020*/  STS [R40], R13 ;  /* 0x0000000d28007388 */ /* 0x000be20000000800 */
[C---:B------:R-:W-:Y:S02]  /*4030*/  FMUL.FTZ R16, R173.reuse, R16 ;  /* 0x00000010ad107220 */ /* 0x040fe40000410000 */
[----:B------:R-:W-:Y:S01]  /*4040*/  F2FP.PACK_AB R180, R180, R9 ;  /* 0x00000009b4b4723e */ /* 0x000fe200000000ff */
[----:B------:R-:W-:Y:S01]  /*4050*/  STS [R245+0x21c80], R176 ;  /* 0x021c80b0f5007388 */ /* 0x000fe20000000800 */
[----:B-1----:R-:W-:Y:S01]  /*4060*/  F2FP.PACK_AB R9, R8, R5 ;  /* 0x000000050809723e */ /* 0x002fe200000000ff */
[----:B------:R-:W-:Y:S01]  /*4070*/  FMUL.FTZ R17, R172, R17 ;  /* 0x00000011ac117220 */ /* 0x000fe20000410000 */
[----:B------:R-:W-:Y:S01]  /*4080*/  F2FP.PACK_AB R172, R173, R172 ;  /* 0x000000acadac723e */ /* 0x000fe200000000ff */
[--C-:B----4-:R-:W-:Y:S01]  /*4090*/  FADD.FTZ R28, R27, -R11.reuse ;  /* 0x8000000b1b1c7221 */ /* 0x110fe20000010000 */
[----:B------:R-:W1:Y:S01]  /*40a0*/  MUFU.EX2 R189, R189 ;  /* 0x000000bd00bd7308 */ /* 0x000e620000000800 */
[----:B------:R1:W-:Y:S01]  /*40b0*/  STS [R40+0x800], R9 ;  /* 0x0008000928007388 */ /* 0x0003e20000000800 */
[----:B------:R-:W-:Y:S01]  /*40c0*/  F2FP.PACK_AB R16, R16, R17 ;  /* 0x000000111010723e */ /* 0x000fe200000000ff */
[----:B------:R-:W-:Y:S01]  /*40d0*/  FMUL.FTZ R28, R181, R28 ;  /* 0x0000001cb51c7220 */ /* 0x000fe20000410000 */
[----:B--2---:R-:W-:Y:S01]  /*40e0*/  F2FP.PACK_AB R17, R7, R6 ;  /* 0x000000060711723e */ /* 0x004fe200000000ff */
[----:B------:R-:W-:Y:S01]  /*40f0*/  STS [R245+0x22480], R172 ;  /* 0x022480acf5007388 */ /* 0x000fe20000000800 */
[--C-:B------:R-:W-:Y:S02]  /*4100*/  FADD.FTZ R30, R30, -R11.reuse ;  /* 0x8000000b1e1e7221 */ /* 0x100fe40000010000 */
[--C-:B------:R-:W-:Y:S01]  /*4110*/  FADD.FTZ R31, R31, -R11.reuse ;  /* 0x8000000b1f1f7221 */ /* 0x100fe20000010000 */
[----:B------:R2:W-:Y:S01]  /*4120*/  STS [R40+0x1000], R17 ;  /* 0x0010001128007388 */ /* 0x0005e20000000800 */
[----:B------:R-:W-:Y:S02]  /*4130*/  FMUL.FTZ R30, R5, R30 ;  /* 0x0000001e051e7220 */ /* 0x000fe40000410000 */
[----:B------:R-:W-:Y:S01]  /*4140*/  FMUL.FTZ R31, R8, R31 ;  /* 0x0000001f081f7220 */ /* 0x000fe20000410000 */
[----:B---3--:R-:W-:Y:S01]  /*4150*/  F2FP.PACK_AB R10, R186, R179 ;  /* 0x000000b3ba0a723e */ /* 0x008fe200000000ff */
[--C-:B------:R-:W-:Y:S01]  /*4160*/  FADD.FTZ R5, R34, -R11.reuse ;  /* 0x8000000b22057221 */ /* 0x100fe20000010000 */
[----:B-----5:R-:W-:Y:S01]  /*4170*/  F2FP.PACK_AB R19, R15, R20 ;  /* 0x000000140f13723e */ /* 0x020fe200000000ff */
[--C-:B------:R-:W-:Y:S01]  /*4180*/  FADD.FTZ R13, R26, -R11.reuse ;  /* 0x8000000b1a0d7221 */ /* 0x100fe20000010000 */
[----:B------:R-:W-:Y:S01]  /*4190*/  F2FP.PACK_AB R31, R31, R30 ;  /* 0x0000001e1f1f723e */ /* 0x000fe200000000ff */
[----:B------:R-:W-:Y:S01]  /*41a0*/  STS [R245+0x22c80], R10 ;  /* 0x022c800af5007388 */ /* 0x000fe20000000800 */
[----:B------:R-:W-:Y:S02]  /*41b0*/  FMUL.FTZ R5, R6, R5 ;  /* 0x0000000506057220 */ /* 0x000fe40000410000 */
[----:B------:R-:W-:Y:S01]  /*41c0*/  FMUL.FTZ R13, R4, R13 ;  /* 0x0000000d040d7220 */ /* 0x000fe20000410000 */
[----:B------:R3:W-:Y:S01]  /*41d0*/  STS [R40+0x1800], R19 ;  /* 0x0018001328007388 */ /* 0x0007e20000000800 */
[--C-:B------:R-:W-:Y:S01]  /*41e0*/  FADD.FTZ R4, R35, -R11.reuse ;  /* 0x8000000b23047221 */ /* 0x100fe20000010000 */
[----:B-1----:R-:W-:Y:S02]  /*41f0*/  F2FP.PACK_AB R9, R189, R22 ;  /* 0x00000016bd09723e */ /* 0x002fe400000000ff */
[----:B------:R-:W-:Y:S01]  /*4200*/  STS [R245+0x23480], R18 ;  /* 0x02348012f5007388 */ /* 0x000fe20000000800 */
[----:B------:R-:W-:Y:S01]  /*4210*/  F2FP.PACK_AB R13, R28, R13 ;  /* 0x0000000d1c0d723e */ /* 0x000fe200000000ff */
[----:B------:R-:W-:Y:S02]  /*4220*/  FMUL.FTZ R4, R7, R4 ;  /* 0x0000000407047220 */ /* 0x000fe40000410000 */
[----:B------:R-:W-:Y:S01]  /*4230*/  STS [R40+0x2000], R9 ;  /* 0x0020000928007388 */ /* 0x000fe20000000800 */
[----:B------:R-:W-:Y:S02]  /*4240*/  FMUL.FTZ R36, R179, R36 ;  /* 0x00000024b3247220 */ /* 0x000fe40000410000 */
[----:B------:R-:W-:Y:S01]  /*4250*/  FMUL.FTZ R37, R186, R37 ;  /* 0x00000025ba257220 */ /* 0x000fe20000410000 */
[----:B------:R-:W-:Y:S01]  /*4260*/  BAR.SYNC.DEFER_BLOCKING 0x0 ;  /* 0x0000000000007b1d */ /* 0x000fe20000010000 */
[--C-:B------:R-:W-:Y:S02]  /*4270*/  FADD.FTZ R7, R38, -R11.reuse ;  /* 0x8000000b26077221 */ /* 0x100fe40000010000 */
[--C-:B------:R-:W-:Y:S01]  /*4280*/  FADD.FTZ R6, R39, -R11.reuse ;  /* 0x8000000b27067221 */ /* 0x100fe20000010000 */
[----:B------:R-:W-:Y:S01]  /*4290*/  F2FP.PACK_AB R36, R37, R36 ;  /* 0x000000242524723e */ /* 0x000fe200000000ff */
[----:B------:R-:W-:Y:S02]  /*42a0*/  FMUL.FTZ R7, R20, R7 ;  /* 0x0000000714077220 */ /* 0x000fe40000410000 */
[----:B------:R-:W-:Y:S02]  /*42b0*/  FMUL.FTZ R6, R15, R6 ;  /* 0x000000060f067220 */ /* 0x000fe40000410000 */
[--C-:B--2---:R-:W-:Y:S02]  /*42c0*/  FADD.FTZ R17, R42, -R11.reuse ;  /* 0x8000000b2a117221 */ /* 0x104fe40000010000 */
[----:B------:R-:W-:Y:S01]  /*42d0*/  FADD.FTZ R8, R43, -R11 ;  /* 0x8000000b2b087221 */ /* 0x000fe20000010000 */
[----:B------:R-:W-:Y:S01]  /*42e0*/  F2FP.PACK_AB R29, R6, R7 ;  /* 0x00000007061d723e */ /* 0x000fe200000000ff */
[----:B------:R-:W-:Y:S01]  /*42f0*/  FMUL.FTZ R17, R22, R17 ;  /* 0x0000001116117220 */ /* 0x000fe20000410000 */
[----:B---3--:R-:W-:Y:S01]  /*4300*/  F2FP.PACK_AB R19, R4, R5 ;  /* 0x000000050413723e */ /* 0x008fe200000000ff */
[----:B------:R-:W-:Y:S05]  /*4310*/  FMUL.FTZ R8, R189, R8 ;  /* 0x00000008bd087220 */ /* 0x000fea0000410000 */
[----:B------:R-:W-:Y:S01]  /*4320*/  F2FP.PACK_AB R35, R8, R17 ;  /* 0x000000110823723e */ /* 0x000fe200000000ff */
        /* <DEDUP_REMOVED lines=10> */
[----:B------:R-:W-:Y:S04]  /*43d0*/  LDSM.16.MT88.2 R2, [R219+0x21480] ;  /* 0x02148000db02783b */ /* 0x000fe80000004100 */
[----:B------:R-:W1:Y:S04]  /*43e0*/  LDSM.16.MT88.4 R4, [R110+0x1b080] ;  /* 0x01b080006e04783b */ /* 0x000e680000004200 */
[----:B------:R-:W2:Y:S04]  /*43f0*/  LDSM.16.MT88.4 R8, [R110+0x1d080] ;  /* 0x01d080006e08783b */ /* 0x000ea80000004200 */
[----:B------:R-:W3:Y:S04]  /*4400*/  LDSM.16.MT88.4 R12, [R110+0x1f080] ;  /* 0x01f080006e0c783b */ /* 0x000ee80000004200 */
[----:B------:R-:W4:Y:S04]  /*4410*/  LDSM.16.MT88.2 R16, [R219+0x21c80] ;  /* 0x021c8000db10783b */ /* 0x000f280000004100 */
[----:B------:R-:W5:Y:S04]  /*4420*/  LDSM.16.MT88.2 R18, [R219+0x22480] ;  /* 0x02248000db12783b */ /* 0x000f680000004100 */
[----:B------:R-:W4:Y:S04]  /*4430*/  LDSM.16.MT88.2 R20, [R219+0x22c80] ;  /* 0x022c8000db14783b */ /* 0x000f280000004100 */
[----:B------:R-:W4:Y:S04]  /*4440*/  LDSM.16.MT88.2 R22, [R219+0x23480] ;  /* 0x02348000db16783b */ /* 0x000f280000004100 */
[----:B------:R-:W-:Y:S04]  /*4450*/  LDSM.16.MT88.2 R32, [R0+0x21480] ;  /* 0x021480000020783b */ /* 0x000fe80000004100 */
[----:B------:R-:W5:Y:S04]  /*4460*/  LDSM.16.MT88.4 R28, [R110+0x1b880] ;  /* 0x01b880006e1c783b */ /* 0x000f680000004200 */
[----:B------:R-:W5:Y:S01]  /*4470*/  LDSM.16.MT88.4 R36, [R110+0x1d880] ;  /* 0x01d880006e24783b */ /* 0x000f620000004200 */
[-C--:B-1----:R-:W-:Y:S03]  /*4480*/  HMMA.16816.F32 R44, R4, R2.reuse, R44 ;  /* 0x00000002042c723c */ /* 0x082fe6000000182c */
[----:B------:R-:W1:Y:S04]  /*4490*/  LDSM.16.MT88.4 R40, [R110+0x1f880] ;  /* 0x01f880006e28783b */ /* 0x000e680000004200 */
[----:B------:R-:W1:Y:S01]  /*44a0*/  LDSM.16.MT88.2 R34, [R0+0x21c80] ;  /* 0x021c80000022783b */ /* 0x000e620000004100 */
[-C--:B--2---:R-:W-:Y:S03]  /*44b0*/  HMMA.16816.F32 R48, R8, R2.reuse, R48 ;  /* 0x000000020830723c */ /* 0x084fe60000001830 */
[----:B------:R-:W2:Y:S04]  /*44c0*/  LDSM.16.MT88.2 R104, [R0+0x22480] ;  /* 0x022480000068783b */ /* 0x000ea80000004100 */
[----:B------:R-:W-:Y:S01]  /*44d0*/  LDSM.16.MT88.2 R108, [R0+0x22080] ;  /* 0x02208000006c783b */ /* 0x000fe20000004100 */
[C---:B---3--:R-:W-:Y:S03]  /*44e0*/  HMMA.16816.F32 R52, R12.reuse, R2, R52 ;  /* 0x000000020c34723c */ /* 0x048fe60000001834 */
[----:B------:R-:W3:Y:S05]  /*44f0*/  LDSM.16.MT88.2 R2, [R0+0x22c80] ;  /* 0x022c80000002783b */ /* 0x000eea0000004100 */
[-C--:B----4-:R-:W-:Y:S08]  /*4500*/  HMMA.16816.F32 R56, R12, R16.reuse, R56 ;  /* 0x000000100c38723c */ /* 0x090ff00000001838 */
[-C--:B------:R-:W-:Y:S08]  /*4510*/  HMMA.16816.F32 R60, R8, R16.reuse, R60 ;  /* 0x00000010083c723c */ /* 0x080ff0000000183c */
[C---:B------:R-:W-:Y:S08]  /*4520*/  HMMA.16816.F32 R64, R4.reuse, R16, R64 ;  /* 0x000000100440723c */ /* 0x040ff00000001840 */
[-C--:B-----5:R-:W-:Y:S08]  /*4530*/  HMMA.16816.F32 R68, R4, R18.reuse, R68 ;  /* 0x000000120444723c */ /* 0x0a0ff00000001844 */
[-C--:B------:R-:W-:Y:S08]  /*4540*/  HMMA.16816.F32 R72, R8, R18.reuse, R72 ;  /* 0x000000120848723c */ /* 0x080ff00000001848 */
[C---:B------:R-:W-:Y:S01]  /*4550*/  HMMA.16816.F32 R76, R12.reuse, R18, R76 ;  /* 0x000000120c4c723c */ /* 0x040fe2000000184c */
[----:B------:R-:W-:Y:S07]  /*4560*/  LDSM.16.MT88.4 R16, [R110+0x20080] ;  /* 0x020080006e10783b */ /* 0x000fee0000004200 */
[-C--:B------:R-:W-:Y:S08]  /*4570*/  HMMA.16816.F32 R80, R12, R20.reuse, R80 ;  /* 0x000000140c50723c */ /* 0x080ff00000001850 */
[-C--:B------:R-:W-:Y:S08]  /*4580*/  HMMA.16816.F32 R84, R8, R20.reuse, R84 ;  /* 0x000000140854723c */ /* 0x080ff00000001854 */
[C---:B------:R-:W-:Y:S01]  /*4590*/  HMMA.16816.F32 R88, R4.reuse, R20, R88 ;  /* 0x000000140458723c */ /* 0x040fe20000001858 */
[----:B------:R-:W-:Y:S07]  /*45a0*/  LDSM.16.MT88.2 R20, [R219+0x22080] ;  /* 0x02208000db14783b */ /* 0x000fee0000004100 */
[-C--:B------:R-:W-:Y:S01]  /*45b0*/  HMMA.16816.F32 R92, R4, R22.reuse, R92 ;  /* 0x00000016045c723c */ /* 0x080fe2000000185c */
[----:B------:R-:W4:Y:S04]  /*45c0*/  LDSM.16.MT88.2 R4, [R0+0x23480] ;  /* 0x023480000004783b */ /* 0x000f280000004100 */
[----:B------:R-:W-:Y:S03]  /*45d0*/  LDSM.16.MT88.2 R6, [R219+0x21880] ;  /* 0x02188000db06783b */ /* 0x000fe60000004100 */
[-C--:B------:R-:W-:Y:S01]  /*45e0*/  HMMA.16816.F32 R96, R8, R22.reuse, R96 ;  /* 0x000000160860723c */ /* 0x080fe20000001860 */
[----:B------:R-:W5:Y:S07]  /*45f0*/  LDSM.16.MT88.4 R8, [R110+0x1c080] ;  /* 0x01c080006e08783b */ /* 0x000f6e0000004200 */
[----:B------:R-:W-:Y:S01]  /*4600*/  HMMA.16816.F32 R100, R12, R22, R100 ;  /* 0x000000160c64723c */ /* 0x000fe20000001864 */
[----:B------:R-:W2:Y:S04]  /*4610*/  LDSM.16.MT88.4 R12, [R110+0x1e080] ;  /* 0x01e080006e0c783b */ /* 0x000ea80000004200 */
[----:B------:R-:W2:Y:S03]  /*4620*/  LDSM.16.MT88.2 R22, [R219+0x22880] ;  /* 0x02288000db16783b */ /* 0x000ea60000004100 */
[-C--:B------:R-:W-:Y:S08]  /*4630*/  HMMA.16816.F32 R44, R28, R32.reuse, R44 ;  /* 0x000000201c2c723c */ /* 0x080ff0000000182c */
[-C--:B------:R-:W-:Y:S08]  /*4640*/  HMMA.16816.F32 R48, R36, R32.reuse, R48 ;  /* 0x000000202430723c */ /* 0x080ff00000001830 */
[C---:B-1----:R-:W-:Y:S01]  /*4650*/  HMMA.16816.F32 R52, R40.reuse, R32, R52 ;  /* 0x000000202834723c */ /* 0x042fe20000001834 */
[----:B------:R-:W1:Y:S07]  /*4660*/  LDSM.16.MT88.2 R32, [R219+0x23080] ;  /* 0x02308000db20783b */ /* 0x000e6e0000004100 */
[-C--:B------:R-:W-:Y:S08]  /*4670*/  HMMA.16816.F32 R56, R40, R34.reuse, R56 ;  /* 0x000000222838723c */ /* 0x080ff00000001838 */
[-C--:B------:R-:W-:Y:S08]  /*4680*/  HMMA.16816.F32 R60, R36, R34.reuse, R60 ;  /* 0x00000022243c723c */ /* 0x080ff0000000183c */
[C---:B------:R-:W-:Y:S01]  /*4690*/  HMMA.16816.F32 R64, R28.reuse, R34, R64 ;  /* 0x000000221c40723c */ /* 0x040fe20000001840 */
[----:B------:R-:W-:Y:S07]  /*46a0*/  LDSM.16.MT88.2 R34, [R0+0x21880] ;  /* 0x021880000022783b */ /* 0x000fee0000004100 */
[-C--:B--2---:R-:W-:Y:S08]  /*46b0*/  HMMA.16816.F32 R68, R28, R104.reuse, R68 ;  /* 0x000000681c44723c */ /* 0x084ff00000001844 */
[-C--:B------:R-:W-:Y:S08]  /*46c0*/  HMMA.16816.F32 R72, R36, R104.reuse, R72 ;  /* 0x000000682448723c */ /* 0x080ff00000001848 */
[C---:B------:R-:W-:Y:S01]  /*46d0*/  HMMA.16816.F32 R76, R40.reuse, R104, R76 ;  /* 0x00000068284c723c */ /* 0x040fe2000000184c */
[----:B------:R-:W-:Y:S07]  /*46e0*/  LDSM.16.MT88.4 R104, [R110+0x20880] ;  /* 0x020880006e68783b */ /* 0x000fee0000004200 */
[-C--:B---3--:R-:W-:Y:S08]  /*46f0*/  HMMA.16816.F32 R80, R40, R2.reuse, R80 ;  /* 0x000000022850723c */ /* 0x088ff00000001850 */
[-C--:B------:R-:W-:Y:S08]  /*4700*/  HMMA.16816.F32 R84, R36, R2.reuse, R84 ;  /* 0x000000022454723c */ /* 0x080ff00000001854 */
[C---:B------:R-:W-:Y:S01]  /*4710*/  HMMA.16816.F32 R88, R28.reuse, R2, R88 ;  /* 0x000000021c58723c */ /* 0x040fe20000001858 */
[----:B------:R-:W2:Y:S07]  /*4720*/  LDSM.16.MT88.2 R2, [R219+0x23880] ;  /* 0x02388000db02783b */ /* 0x000eae0000004100 */
[-C--:B----4-:R-:W-:Y:S01]  /*4730*/  HMMA.16816.F32 R92, R28, R4.reuse, R92 ;  /* 0x000000041c5c723c */ /* 0x090fe2000000185c */
[----:B------:R-:W3:Y:S07]  /*4740*/  LDSM.16.MT88.4 R28, [R110+0x1c880] ;  /* 0x01c880006e1c783b */ /* 0x000eee0000004200 */
[-C--:B------:R-:W-:Y:S01]  /*4750*/  HMMA.16816.F32 R96, R36, R4.reuse, R96 ;  /* 0x000000042460723c */ /* 0x080fe20000001860 */
[----:B------:R-:W4:Y:S07]  /*4760*/  LDSM.16.MT88.4 R36, [R110+0x1e880] ;  /* 0x01e880006e24783b */ /* 0x000f2e0000004200 */
[----:B------:R-:W-:Y:S01]  /*4770*/  HMMA.16816.F32 R100, R40, R4, R100 ;  /* 0x000000042864723c */ /* 0x000fe20000001864 */
[----:B------:R-:W1:Y:S07]  /*4780*/  LDSM.16.MT88.2 R4, [R0+0x22880] ;  /* 0x022880000004783b */ /* 0x000e6e0000004100 */
[-C--:B-----5:R-:W-:Y:S08]  /*4790*/  HMMA.16816.F32 R44, R8, R6.reuse, R44 ;  /* 0x00000006082c723c */ /* 0x0a0ff0000000182c */
[-C--:B------:R-:W-:Y:S08]  /*47a0*/  HMMA.16816.F32 R48, R12, R6.reuse, R48 ;  /* 0x000000060c30723c */ /* 0x080ff00000001830 */
[C---:B------:R-:W-:Y:S01]  /*47b0*/  HMMA.16816.F32 R52, R16.reuse, R6, R52 ;  /* 0x000000061034723c */ /* 0x040fe20000001834 */
[----:B------:R-:W5:Y:S07]  /*47c0*/  LDSM.16.MT88.2 R6, [R0+0x23080] ;  /* 0x023080000006783b */ /* 0x000f6e0000004100 */
[-C--:B------:R-:W-:Y:S08]  /*47d0*/  HMMA.16816.F32 R56, R16, R20.reuse, R56 ;  /* 0x000000141038723c */ /* 0x080ff00000001838 */
[-C--:B------:R-:W-:Y:S08]  /*47e0*/  HMMA.16816.F32 R60, R12, R20.reuse, R60 ;  /* 0x000000140c3c723c */ /* 0x080ff0000000183c */
[C---:B------:R-:W-:Y:S08]  /*47f0*/  HMMA.16816.F32 R64, R8.reuse, R20, R64 ;  /* 0x000000140840723c */ /* 0x040ff00000001840 */
[-C--:B------:R-:W-:Y:S08]  /*4800*/  HMMA.16816.F32 R68, R8, R22.reuse, R68 ;  /* 0x000000160844723c */ /* 0x080ff00000001844 */
[-C--:B------:R-:W-:Y:S08]  /*4810*/  HMMA.16816.F32 R72, R12, R22.reuse, R72 ;  /* 0x000000160c48723c */ /* 0x080ff00000001848 */
[C---:B------:R-:W-:Y:S08]  /*4820*/  HMMA.16816.F32 R76, R16.reuse, R22, R76 ;  /* 0x00000016104c723c */ /* 0x040ff0000000184c */
[-C--:B-1----:R-:W-:Y:S08]  /*4830*/  HMMA.16816.F32 R80, R16, R32.reuse, R80 ;  /* 0x000000201050723c */ /* 0x082ff00000001850 */
[-C--:B------:R-:W-:Y:S08]  /*4840*/  HMMA.16816.F32 R84, R12, R32.reuse, R84 ;  /* 0x000000200c54723c */ /* 0x080ff00000001854 */
[C---:B------:R-:W-:Y:S08]  /*4850*/  HMMA.16816.F32 R88, R8.reuse, R32, R88 ;  /* 0x000000200858723c */ /* 0x040ff00000001858 */
[-C--:B--2---:R-:W-:Y:S01]  /*4860*/  HMMA.16816.F32 R92, R8, R2.reuse, R92 ;  /* 0x00000002085c723c */ /* 0x084fe2000000185c */
[----:B------:R-:W1:Y:S04]  /*4870*/  LDSM.16.MT88.2 R8, [R0+0x23880] ;  /* 0x023880000008783b */ /* 0x000e680000004100 */
[----:B------:R-:W-:Y:S03]  /*4880*/  BAR.SYNC.DEFER_BLOCKING 0x0 ;  /* 0x0000000000007b1d */ /* 0x000fe60000010000 */
[-C--:B------:R-:W-:Y:S08]  /*4890*/  HMMA.16816.F32 R96, R12, R2.reuse, R96 ;  /* 0x000000020c60723c */ /* 0x080ff00000001860 */
[----:B------:R-:W-:Y:S08]  /*48a0*/  HMMA.16816.F32 R100, R16, R2, R100 ;  /* 0x000000021064723c */ /* 0x000ff00000001864 */
[-C--:B---3--:R-:W-:Y:S08]  /*48b0*/  HMMA.16816.F32 R44, R28, R34.reuse, R44 ;  /* 0x000000221c2c723c */ /* 0x088ff0000000182c */
[-C--:B----4-:R-:W-:Y:S01]  /*48c0*/  HMMA.16816.F32 R48, R36, R34.reuse, R48 ;  /* 0x000000222430723c */ /* 0x090fe20000001830 */
[----:B------:R2:W3:Y:S04]  /*48d0*/  LDSM.16.M88.4 R172, [R218] ;  /* 0x00000000daac783b */ /* 0x0004e80000000200 */
[----:B------:R2:W4:Y:S03]  /*48e0*/  LDSM.16.M88.4 R180, [R218+0x400] ;  /* 0x00040000dab4783b */ /* 0x0005260000000200 */
[C---:B------:R-:W-:Y:S01]  /*48f0*/  HMMA.16816.F32 R52, R104.reuse, R34, R52 ;  /* 0x000000226834723c */ /* 0x040fe20000001834 */
[----:B------:R2:W1:Y:S04]  /*4900*/  LDSM.16.MT88.4 R176, [R217] ;  /* 0x00000000d9b0783b */ /* 0x0004680000004200 */
[----:B------:R2:W1:Y:S03]  /*4910*/  LDSM.16.MT88.4 R32, [R217+0x2800] ;  /* 0x00280000d920783b */ /* 0x0004660000004200 */
[-C--:B------:R-:W-:Y:S01]  /*4920*/  HMMA.16816.F32 R56, R104, R108.reuse, R56 ;  /* 0x0000006c6838723c */ /* 0x080fe20000001838 */
[----:B------:R2:W1:Y:S04]  /*4930*/  LDSM.16.M88.4 R184, [R218+0x800] ;  /* 0x00080000dab8783b */ /* 0x0004680000000200 */
[----:B------:R2:W1:Y:S03]  /*4940*/  LDSM.16.M88.4 R192, [R218+0xc00] ;  /* 0x000c0000dac0783b */ /* 0x0004660000000200 */
[-C--:B------:R-:W-:Y:S01]  /*4950*/  HMMA.16816.F32 R60, R36, R108.reuse, R60 ;  /* 0x0000006c243c723c */ /* 0x080fe2000000183c */
[----:B------:R2:W1:Y:S04]  /*4960*/  LDSM.16.MT88.4 R188, [R217+0x800] ;  /* 0x00080000d9bc783b */ /* 0x0004680000004200 */
[----:B------:R2:W1:Y:S03]  /*4970*/  LDSM.16.MT88.4 R196, [R217+0x3000] ;  /* 0x00300000d9c4783b */ /* 0x0004660000004200 */
[C---:B------:R-:W-:Y:S01]  /*4980*/  HMMA.16816.F32 R64, R28.reuse, R108, R64 ;  /* 0x0000006c1c40723c */ /* 0x040fe20000001840 */
[----:B------:R2:W1:Y:S04]  /*4990*/  LDSM.16.MT88.4 R108, [R217+0x5000] ;  /* 0x00500000d96c783b */ /* 0x0004680000004200 */
[----:B------:R2:W1:Y:S03]  /*49a0*/  LDSM.16.MT88.4 R200, [R217+0x5800] ;  /* 0x00580000d9c8783b */ /* 0x0004660000004200 */
[-C--:B------:R-:W-:Y:S08]  /*49b0*/  HMMA.16816.F32 R68, R28, R4.reuse, R68 ;  /* 0x000000041c44723c */ /* 0x080ff00000001844 */
[-C--:B------:R-:W-:Y:S08]  /*49c0*/  HMMA.16816.F32 R72, R36, R4.reuse, R72 ;  /* 0x000000042448723c */ /* 0x080ff00000001848 */
[C---:B------:R-:W-:Y:S08]  /*49d0*/  HMMA.16816.F32 R76, R104.reuse, R4, R76 ;  /* 0x00000004684c723c */ /* 0x040ff0000000184c */
[-C--:B-----5:R-:W-:Y:S08]  /*49e0*/  HMMA.16816.F32 R80, R104, R6.reuse, R80 ;  /* 0x000000066850723c */ /* 0x0a0ff00000001850 */
[-C--:B------:R-:W-:Y:S08]  /*49f0*/  HMMA.16816.F32 R84, R36, R6.reuse, R84 ;  /* 0x000000062454723c */ /* 0x080ff00000001854 */
[C---:B------:R-:W-:Y:S08]  /*4a00*/  HMMA.16816.F32 R88, R28.reuse, R6, R88 ;  /* 0x000000061c58723c */ /* 0x040ff00000001858 */
[-C--:B-1----:R-:W-:Y:S08]  /*4a10*/  HMMA.16816.F32 R92, R28, R8.reuse, R92 ;  /* 0x000000081c5c723c */ /* 0x082ff0000000185c */
[-C--:B------:R-:W-:Y:S08]  /*4a20*/  HMMA.16816.F32 R96, R36, R8.reuse, R96 ;  /* 0x000000082460723c */ /* 0x080ff00000001860 */
[----:B------:R-:W-:Y:S01]  /*4a30*/  HMMA.16816.F32 R100, R104, R8, R100 ;  /* 0x000000086864723c */ /* 0x000fe20000001864 */
[----:B------:R-:W-:-:S07]  /*4a40*/  @P0 BRA `(.L_x_658) ;  /* 0x0000049000000947 */ /* 0x000fce0003800000 */
[----:B--234-:R-:W-:Y:S01]  /*4a50*/  ISETP.GE.AND P3, PT, R250, c[0x0][0x1fc], PT ;  /* 0x00007f00fa007a0c */ /* 0x01cfe20003f66270 */
[----:B------:R-:W1:Y:S01]  /*4a60*/  S2R R5, SR_CTAID.Y ;  /* 0x0000000000057919 */ /* 0x000e620000002600 */
[----:B------:R-:W-:Y:S01]  /*4a70*/  ULDC.64 UR6, c[0x0][0x208] ;  /* 0x0000820000067ab9 */ /* 0x000fe20000000a00 */
[----:B------:R-:W-:Y:S01]  /*4a80*/  IMAD.MOV.U32 R10, RZ, RZ, R242 ;  /* 0x000000ffff0a7224 */ /* 0x000fe200078e00f2 */
[----:B------:R-:W-:Y:S01]  /*4a90*/  UIMAD.WIDE.U32 UR26, UR21, UR6, URZ ;  /* 0x00000006151a72a5 */ /* 0x000fe2000f8e003f */
[----:B------:R-:W-:Y:S01]  /*4aa0*/  IMAD.MOV.U32 R11, RZ, RZ, R241 ;  /* 0x000000ffff0b7224 */ /* 0x000fe200078e00f1 */
[----:B------:R-:W-:Y:S04]  /*4ab0*/  USHF.R.S32.HI UR23, URZ, 0x1f, UR21 ;  /* 0x0000001f3f177899 */ /* 0x000fe80008011415 */
[----:B------:R-:W-:Y:S01]  /*4ac0*/  IMAD.U32 R12, RZ, RZ, UR26 ;  /* 0x0000001aff0c7e24 */ /* 0x000fe2000f8e00ff */
[----:B------:R-:W-:Y:S02]  /*4ad0*/  UIMAD UR23, UR23, UR6, URZ ;  /* 0x00000006171772a4 */ /* 0x000fe4000f8e023f */
[----:B------:R-:W-:Y:S02]  /*4ae0*/  USHF.L.U32 UR6, UR21, 0x6, URZ ;  /* 0x0000000615067899 */ /* 0x000fe4000800063f */
[----:B------:R-:W-:Y:S04]  /*4af0*/  UIMAD UR23, UR21, UR7, UR23 ;  /* 0x00000007151772a4 */ /* 0x000fe8000f8e0217 */
[----:B------:R-:W-:Y:S01]  /*4b00*/  UIADD3 UR23, UR27, UR23, URZ ;  /* 0x000000171b177290 */ /* 0x000fe2000fffe03f */
[----:B-1----:R-:W-:Y:S01]  /*4b10*/  SHF.R.S32.HI R4, RZ, 0x1f, R5 ;  /* 0x0000001fff047819 */ /* 0x002fe20000011405 */
[C---:B------:R-:W-:Y:S04]  /*4b20*/  IMAD.WIDE.U32 R8, R5.reuse, c[0x0][0x288], R238 ;  /* 0x0000a20005087a25 */ /* 0x040fe800078e00ee */
[C---:B------:R-:W-:Y:S02]  /*4b30*/  IMAD R6, R4.reuse, c[0x0][0x210], RZ ;  /* 0x0000840004067a24 */ /* 0x040fe400078e02ff */
[----:B------:R-:W-:Y:S02]  /*4b40*/  IMAD R4, R4, c[0x0][0x288], RZ ;  /* 0x0000a20004047a24 */ /* 0x000fe400078e02ff */
[C---:B------:R-:W-:Y:S04]  /*4b50*/  IMAD.WIDE.U32 R10, R5.reuse, c[0x0][0x210], R10 ;  /* 0x00008400050a7a25 */ /* 0x040fe800078e000a */
[C---:B------:R-:W-:Y:S01]  /*4b60*/  IMAD R4, R5.reuse, c[0x0][0x28c], R4 ;  /* 0x0000a30005047a24 */ /* 0x040fe200078e0204 */
[----:B------:R-:W-:Y:S01]  /*4b70*/  IADD3 R3, P1, R10, UR8, RZ ;  /* 0x000000080a037c10 */ /* 0x000fe2000ff3e0ff */
[----:B------:R-:W-:Y:S01]  /*4b80*/  IMAD R6, R5, c[0x0][0x214], R6 ;  /* 0x0000850005067a24 */ /* 0x000fe200078e0206 */
[----:B------:R-:W-:Y:S01]  /*4b90*/  IADD3 R5, P0, R8, UR5, RZ ;  /* 0x0000000508057c10 */ /* 0x000fe2000ff1e0ff */
[----:B------:R-:W-:Y:S01]  /*4ba0*/  IMAD.U32 R2, RZ, RZ, UR23 ;  /* 0x00000017ff027e24 */ /* 0x000fe2000f8e00ff */
[----:B------:R-:W-:Y:S02]  /*4bb0*/  LEA R13, P2, R3, c[0x0][0x1f0], 0x1 ;  /* 0x00007c00030d7a11 */ /* 0x000fe400078408ff */
[----:B------:R-:W-:Y:S02]  /*4bc0*/  IADD3.X R4, R9, UR16, R4, P0, !PT ;  /* 0x0000001009047c10 */ /* 0x000fe400087fe404 */
[----:B------:R-:W-:Y:S02]  /*4bd0*/  LEA R10, P0, R5, c[0x0][0x280], 0x2 ;  /* 0x0000a000050a7a11 */ /* 0x000fe400078010ff */
[----:B------:R-:W-:Y:S02]  /*4be0*/  IADD3.X R6, R11, UR14, R6, P1, !PT ;  /* 0x0000000e0b067c10 */ /* 0x000fe40008ffe406 */
[----:B------:R-:W-:Y:S01]  /*4bf0*/  LEA.HI.X R11, R5, c[0x0][0x284], R4, 0x2, P0 ;  /* 0x0000a100050b7a11 */ /* 0x000fe200000f1404 */
[----:B------:R-:W-:Y:S01]  /*4c00*/  IMAD.MOV.U32 R5, RZ, RZ, c[0x0][0x208] ;  /* 0x00008200ff057624 */ /* 0x000fe200078e00ff */
[----:B------:R-:W-:Y:S01]  /*4c10*/  LEA.HI.X R6, R3, c[0x0][0x1f4], R6, 0x1, P2 ;  /* 0x00007d0003067a11 */ /* 0x000fe200010f0c06 */
[----:B------:R-:W-:Y:S01]  /*4c20*/  IMAD.MOV.U32 R4, RZ, RZ, 0x6 ;  /* 0x00000006ff047424 */ /* 0x000fe200078e00ff */
[----:B------:R-:W-:Y:S01]  /*4c30*/  LEA R12, P1, R12, R13, 0x7 ;  /* 0x0000000d0c0c7211 */ /* 0x000fe200078238ff */
[----:B------:R-:W-:Y:S01]  /*4c40*/  IMAD.U32 R3, RZ, RZ, UR26 ;  /* 0x0000001aff037e24 */ /* 0x000fe2000f8e00ff */
[----:B------:R-:W-:Y:S02]  /*4c50*/  ISETP.GE.AND P0, PT, R230, c[0x0][0x1fc], PT ;  /* 0x00007f00e6007a0c */ /* 0x000fe40003f06270 */
[C---:B------:R-:W-:Y:S01]  /*4c60*/  SHF.L.U64.HI R4, R5.reuse, R4, c[0x0][0x20c] ;  /* 0x0000830005047619 */ /* 0x040fe20000010204 */
[----:B------:R-:W-:Y:S01]  /*4c70*/  IMAD.SHL.U32 R5, R5, 0x40, RZ ;  /* 0x0000004005057824 */ /* 0x000fe200078e00ff */
[----:B------:R-:W-:Y:S01]  /*4c80*/  LEA.HI.X R13, R3, R6, R2, 0x7, P1 ;  /* 0x00000006030d7211 */ /* 0x000fe200008f3c02 */
[----:B------:R-:W-:Y:S01]  /*4c90*/  IMAD.U32 R3, RZ, RZ, UR6 ;  /* 0x00000006ff037e24 */ /* 0x000fe2000f8e00ff */
[----:B------:R-:W-:Y:S01]  /*4ca0*/  ISETP.GE.AND P1, PT, R231, c[0x0][0x1fc], PT ;  /* 0x00007f00e7007a0c */ /* 0x000fe20003f26270 */
[----:B------:R-:W-:Y:S01]  /*4cb0*/  IMAD.U32 R2, RZ, RZ, UR6 ;  /* 0x00000006ff027e24 */ /* 0x000fe2000f8e00ff */
[----:B------:R-:W-:Y:S02]  /*4cc0*/  SEL R8, RZ, 0x4, P0 ;  /* 0x00000004ff087807 */ /* 0x000fe40000000000 */
[----:B------:R-:W-:Y:S02]  /*4cd0*/  SEL R9, RZ, 0x2, P1 ;  /* 0x00000002ff097807 */ /* 0x000fe40000800000 */
[C-C-:B------:R-:W-:Y:S02]  /*4ce0*/  IADD3 R16, P1, P0, R5.reuse, 0x80, R12.reuse ;  /* 0x0000008005107810 */ /* 0x140fe4000783e00c */
[----:B------:R-:W-:Y:S02]  /*4cf0*/  ISETP.GE.AND P2, PT, R250, c[0x0][0x1fc], PT ;  /* 0x00007f00fa007a0c */ /* 0x000fe40003f46270 */
[----:B------:R-:W-:Y:S02]  /*4d00*/  IADD3.X R17, R4, RZ, R13, P1, P0 ;  /* 0x000000ff04117210 */ /* 0x000fe40000fe040d */
[----:B------:R-:W-:Y:S02]  /*4d10*/  IADD3 R14, P1, P0, R5, 0x100, R12 ;  /* 0x00000100050e7810 */ /* 0x000fe4000783e00c */
[----:B------:R-:W-:Y:S02]  /*4d20*/  SEL R7, RZ, 0x1, P2 ;  /* 0x00000001ff077807 */ /* 0x000fe40001000000 */
[----:B------:R-:W-:Y:S02]  /*4d30*/  IADD3 R6, -R236, c[0x0][0x168], -R3 ;  /* 0x00005a00ec067a10 */ /* 0x000fe40007ffe903 */
[----:B------:R-:W-:Y:S02]  /*4d40*/  IADD3.X R15, R4, RZ, R13, P1, P0 ;  /* 0x000000ff040f7210 */ /* 0x000fe40000fe040d */
[----:B------:R-:W-:Y:S02]  /*4d50*/  LEA R10, P0, R3, R10, 0x2 ;  /* 0x0000000a030a7211 */ /* 0x000fe400078010ff */
[----:B------:R-:W-:Y:S02]  /*4d60*/  IADD3 R7, R8, R9, R7 ;  /* 0x0000000908077210 */ /* 0x000fe40007ffe007 */
[----:B------:R-:W-:Y:S02]  /*4d70*/  ISETP.LT.OR P2, PT, R6, 0x1, P3 ;  /* 0x000000010600780c */ /* 0x000fe40001f41670 */
[----:B------:R-:W-:Y:S01]  /*4d80*/  LEA.HI.X.SX32 R11, R2, R11, 0x2, P0 ;  /* 0x0000000b020b7211 */ /* 0x000fe200000f16ff */
[----:B------:R-:W-:Y:S01]  /*4d90*/  @!P4 IMAD.SHL.U32 R2, R234, 0x10, RZ ;  /* 0x00000010ea02c824 */ /* 0x000fe200078e00ff */
[----:B------:R-:W-:Y:S02]  /*4da0*/  IADD3 R18, P0, R5, R12, RZ ;  /* 0x0000000c05127210 */ /* 0x000fe40007f1e0ff */
[C---:B------:R-:W-:Y:S03]  /*4db0*/  LOP3.LUT P1, RZ, R7.reuse, 0x2, RZ, 0xc0, !PT ;  /* 0x0000000207ff7812 */ /* 0x040fe6000782c0ff */
[----:B------:R-:W-:Y:S01]  /*4dc0*/  IMAD.X R19, R4, 0x1, R13, P0 ;  /* 0x0000000104137824 */ /* 0x000fe200000e060d */
[C---:B------:R-:W-:Y:S02]  /*4dd0*/  ISETP.LT.OR P0, PT, R6.reuse, 0x1, !P1 ;  /* 0x000000010600780c */ /* 0x040fe40004f01670 */
[C---:B------:R-:W-:Y:S01]  /*4de0*/  ISETP.LT.OR P1, PT, R6.reuse, 0x21, !P1 ;  /* 0x000000210600780c */ /* 0x040fe20004f21670 */
[----:B------:R-:W-:Y:S01]  /*4df0*/  @!PT LDS RZ, [RZ] ;  /* 0x00000000fffff984 */ /* 0x000fe20000000800 */
[----:B------:R-:W-:Y:S01]  /*4e00*/  @!PT LDS RZ, [RZ] ;  /* 0x00000000fffff984 */ /* 0x000fe20000000800 */
[----:B------:R-:W-:Y:S01]  /*4e10*/  @!PT LDS RZ, [RZ] ;  /* 0x00000000fffff984 */ /* 0x000fe20000000800 */
[----:B------:R1:W-:Y:S10]  /*4e20*/  LDGSTS.E.BYPASS.LTC128B.128 [R229+0x1b080], [R12.64], !P2 ;  /* 0x1b0800000ce57fae */ /* 0x0003f4000d101d58 */
[----:B------:R1:W-:Y:S01]  /*4e30*/  LDGSTS.E.BYPASS.LTC128B.128 [R229+0x1d080], [R12.64+0x80], !P0 ;  /* 0x1d0800800ce57fae */ /* 0x0003e2000c101d58 */
[----:B------:R-:W-:Y:S04]  /*4e40*/  LOP3.LUT P0, RZ, R7, 0x4, RZ, 0xc0, !PT ;  /* 0x0000000407ff7812 */ /* 0x000fe8000780c0ff */
[C---:B------:R-:W-:Y:S02]  /*4e50*/  ISETP.LT.OR P2, PT, R6.reuse, 0x1, !P0 ;  /* 0x000000010600780c */ /* 0x040fe40004741670 */
[C---:B------:R-:W-:Y:S11]  /*4e60*/  ISETP.LT.OR P0, PT, R6.reuse, 0x21, !P0 ;  /* 0x000000210600780c */ /* 0x040ff60004701670 */
[----:B------:R1:W-:Y:S01]  /*4e70*/  LDGSTS.E.BYPASS.LTC128B.128 [R229+0x1f080], [R12.64+0x100], !P2 ;  /* 0x1f0801000ce57fae */ /* 0x0003e2000d101d58 */
[----:B------:R-:W-:Y:S11]  /*4e80*/  ISETP.LT.OR P2, PT, R6, 0x21, P3 ;  /* 0x000000210600780c */ /* 0x000ff60001f41670 */
[----:B------:R-:W-:Y:S02]  /*4e90*/  @!UPT UIADD3 URZ, URZ, URZ, URZ ;  /* 0x0000003f3f3ff290 */ /* 0x000fe4000fffe03f */
[----:B------:R1:W-:Y:S06]  /*4ea0*/  LDGSTS.E.BYPASS.LTC128B.128 [R229+0x1c080], [R18.64], !P2 ;  /* 0x1c08000012e57fae */ /* 0x0003ec000d101d58 */
[----:B------:R1:W-:Y:S06]  /*4eb0*/  LDGSTS.E.BYPASS.LTC128B.128 [R229+0x1e080], [R16.64], !P1 ;  /* 0x1e08000010e57fae */ /* 0x0003ec000c901d58 */
[----:B------:R1:W-:Y:S06]  /*4ec0*/  LDGSTS.E.BYPASS.LTC128B.128 [R229+0x20080], [R14.64], !P0 ;  /* 0x200800000ee57fae */ /* 0x0003ec000c101d58 */
[----:B------:R1:W-:Y:S02]  /*4ed0*/  @!P4 LDGSTS.E.BYPASS.LTC128B.128 [R2+0x21280], [R10.64] ;  /* 0x212800000a02cfae */ /* 0x0003e4000b901d58 */
.L_x_658:
[-C--:B--234-:R-:W-:Y:S01]  /*4ee0*/  HMMA.16816.F32 R4, R172, R176.reuse, RZ ;  /* 0x000000b0ac04723c */ /* 0x09cfe200000018ff */
[----:B------:R-:W-:Y:S01]  /*4ef0*/  LDSM.16.MT88.4 R204, [R217+0x1000] ;  /* 0x00100000d9cc783b */ /* 0x000fe20000004200 */
[----:B------:R-:W-:Y:S02]  /*4f00*/  UIMAD UR12, UR12, 0x3000, URZ ;  /* 0x000030000c0c78a4 */ /* 0x000fe4000f8e023f */
[----:B------:R-:W-:Y:S01]  /*4f10*/  UISETP.GE.AND UP0, UPT, UR21, UR19, UPT ;  /* 0x000000131500728c */ /* 0x000fe2000bf06270 */
[----:B------:R-:W-:Y:S01]  /*4f20*/  LDSM.16.M88.4 R208, [R218+0x1400] ;  /* 0x00140000dad0783b */ /* 0x000fe20000000200 */
[----:B------:R-:W-:Y:S02]  /*4f30*/  UIADD3 UR7, UR4, 0x1, URZ ;  /* 0x0000000104077890 */ /* 0x000fe4000fffe03f */
[C---:B-1----:R-:W-:Y:S01]  /*4f40*/  HMMA.16816.F32 R8, R180.reuse, R176, RZ ;  /* 0x000000b0b408723c */ /* 0x042fe200000018ff */
[----:B------:R-:W2:Y:S01]  /*4f50*/  LDL.64 R2, [R1+0x8] ;  /* 0x0000080001027983 */ /* 0x000ea20000100a00 */
[----:B------:R-:W-:Y:S02]  /*4f60*/  UISETP.GE.AND UP2, UPT, UR4, 0x1, UPT ;  /* 0x000000010400788c */ /* 0x000fe4000bf46270 */
[----:B------:R-:W-:Y:S01]  /*4f70*/  UIADD3 UR6, UR22, 0x1, URZ ;  /* 0x0000000116067890 */ /* 0x000fe2000fffe03f */
[----:B------:R-:W0:Y:S01]  /*4f80*/  LDGDEPBAR ;  /* 0x00000000000079af */ /* 0x000e220000000000 */
[----:B------:R-:W-:Y:S02]  /*4f90*/  UISETP.GE.AND UP1, UPT, UR22, 0x1, UPT ;  /* 0x000000011600788c */ /* 0x000fe4000bf26270 */
[-C--:B------:R-:W-:Y:S02]  /*4fa0*/  HMMA.16816.F32 R12, R180, R178.reuse, RZ ;  /* 0x000000b2b40c723c */ /* 0x080fe400000018ff */
[----:B------:R-:W-:Y:S06]  /*4fb0*/  USEL UR22, UR6, URZ, !UP1 ;  /* 0x0000003f06167287 */ /* 0x000fec000c800000 */
[C---:B------:R-:W-:Y:S01]  /*4fc0*/  HMMA.16816.F32 R16, R172.reuse, R178, RZ ;  /* 0x000000b2ac10723c */ /* 0x040fe200000018ff */
[----:B------:R-:W1:Y:S07]  /*4fd0*/  LDSM.16.M88.4 R176, [R218+0x1000] ;  /* 0x00100000dab0783b */ /* 0x000e6e0000000200 */
[-C--:B------:R-:W-:Y:S08]  /*4fe0*/  HMMA.16816.F32 R20, R172, R32.reuse, RZ ;  /* 0x00000020ac14723c */ /* 0x080ff000000018ff */
[C---:B------:R-:W-:Y:S08]  /*4ff0*/  HMMA.16816.F32 R24, R180.reuse, R32, RZ ;  /* 0x00000020b418723c */ /* 0x040ff000000018ff */
[-C--:B------:R-:W-:Y:S08]  /*5000*/  HMMA.16816.F32 R28, R180, R34.reuse, RZ ;  /* 0x00000022b41c723c */ /* 0x080ff000000018ff */
[C---:B------:R-:W-:Y:S08]  /*5010*/  HMMA.16816.F32 R32, R172.reuse, R34, RZ ;  /* 0x00000022ac20723c */ /* 0x040ff000000018ff */
[-C--:B------:R-:W-:Y:S08]  /*5020*/  HMMA.16816.F32 R36, R172, R108.reuse, RZ ;  /* 0x0000006cac24723c */ /* 0x080ff000000018ff */
[C---:B------:R-:W-:Y:S08]  /*5030*/  HMMA.16816.F32 R40, R180.reuse, R108, RZ ;  /* 0x0000006cb428723c */ /* 0x040ff000000018ff */
[-C--:B------:R-:W-:Y:S01]  /*5040*/  HMMA.16816.F32 R104, R180, R110.reuse, RZ ;  /* 0x0000006eb468723c */ /* 0x080fe200000018ff */
[----:B------:R-:W-:Y:S07]  /*5050*/  LDSM.16.MT88.4 R180, [R217+0x6000] ;  /* 0x00600000d9b4783b */ /* 0x000fee0000004200 */
[----:B------:R-:W-:Y:S01]  /*5060*/  HMMA.16816.F32 R108, R172, R110, RZ ;  /* 0x0000006eac6c723c */ /* 0x000fe200000018ff */
[----:B------:R-:W3:Y:S07]  /*5070*/  LDSM.16.MT88.4 R172, [R217+0x3800] ;  /* 0x00380000d9ac783b */ /* 0x000eee0000004200 */
[-C--:B------:R-:W-:Y:S08]  /*5080*/  HMMA.16816.F32 R4, R184, R188.reuse, R4 ;  /* 0x000000bcb804723c */ /* 0x080ff00000001804 */
[C---:B------:R-:W-:Y:S08]  /*5090*/  HMMA.16816.F32 R8, R192.reuse, R188, R8 ;  /* 0x000000bcc008723c */ /* 0x040ff00000001808 */
[-C--:B------:R-:W-:Y:S08]  /*50a0*/  HMMA.16816.F32 R12, R192, R190.reuse, R12 ;  /* 0x000000bec00c723c */ /* 0x080ff0000000180c */
[C---:B------:R-:W-:Y:S01]  /*50b0*/  HMMA.16816.F32 R16, R184.reuse, R190, R16 ;  /* 0x000000beb810723c */ /* 0x040fe20000001810 */
[----:B------:R-:W-:Y:S07]  /*50c0*/  LDSM.16.MT88.4 R188, [R217+0x1800] ;  /* 0x00180000d9bc783b */ /* 0x000fee0000004200 */
        /* <DEDUP_REMOVED lines=8> */
[----:B------:R-:W-:Y:S07]  /*5150*/  LDSM.16.M88.4 R192, [R218+0x1c00] ;  /* 0x001c0000dac0783b */ /* 0x000fee0000000200 */
[----:B------:R-:W-:Y:S01]  /*5160*/  HMMA.16816.F32 R108, R184, R202, R108 ;  /* 0x000000cab86c723c */ /* 0x000fe2000000186c */
[----:B------:R-:W4:Y:S04]  /*5170*/  LDSM.16.M88.4 R184, [R218+0x1800] ;  /* 0x00180000dab8783b */ /* 0x000f280000000200 */
[----:B------:R-:W-:Y:S03]  /*5180*/  LDSM.16.M88.4 R200, [R218+0x2000] ;  /* 0x00200000dac8783b */ /* 0x000fe60000000200 */
[-C--:B-1----:R-:W-:Y:S08]  /*5190*/  HMMA.16816.F32 R4, R176, R204.reuse, R4 ;  /* 0x000000ccb004723c */ /* 0x082ff00000001804 */
[C---:B------:R-:W-:Y:S08]  /*51a0*/  HMMA.16816.F32 R8, R208.reuse, R204, R8 ;  /* 0x000000ccd008723c */ /* 0x040ff00000001808 */
[-C--:B------:R-:W-:Y:S08]  /*51b0*/  HMMA.16816.F32 R12, R208, R206.reuse, R12 ;  /* 0x000000ced00c723c */ /* 0x080ff0000000180c */
[C---:B------:R-:W-:Y:S01]  /*51c0*/  HMMA.16816.F32 R16, R176.reuse, R206, R16 ;  /* 0x000000ceb010723c */ /* 0x040fe20000001810 */
[----:B------:R-:W-:Y:S07]  /*51d0*/  LDSM.16.MT88.4 R204, [R217+0x2000] ;  /* 0x00200000d9cc783b */ /* 0x000fee0000004200 */
[-C--:B---3--:R-:W-:Y:S08]  /*51e0*/  HMMA.16816.F32 R20, R176, R172.reuse, R20 ;  /* 0x000000acb014723c */ /* 0x088ff00000001814 */
[C---:B------:R-:W-:Y:S08]  /*51f0*/  HMMA.16816.F32 R24, R208.reuse, R172, R24 ;  /* 0x000000acd018723c */ /* 0x040ff00000001818 */
[-C--:B------:R-:W-:Y:S08]  /*5200*/  HMMA.16816.F32 R28, R208, R174.reuse, R28 ;  /* 0x000000aed01c723c */ /* 0x080ff0000000181c */
[C---:B------:R-:W-:Y:S01]  /*5210*/  HMMA.16816.F32 R32, R176.reuse, R174, R32 ;  /* 0x000000aeb020723c */ /* 0x040fe20000001820 */
[----:B------:R-:W1:Y:S07]  /*5220*/  LDSM.16.MT88.4 R172, [R217+0x6800] ;  /* 0x00680000d9ac783b */ /* 0x000e6e0000004200 */
[-C--:B------:R-:W-:Y:S08]  /*5230*/  HMMA.16816.F32 R36, R176, R180.reuse, R36 ;  /* 0x000000b4b024723c */ /* 0x080ff00000001824 */
[C---:B------:R-:W-:Y:S08]  /*5240*/  HMMA.16816.F32 R40, R208.reuse, R180, R40 ;  /* 0x000000b4d028723c */ /* 0x040ff00000001828 */
[-C--:B------:R-:W-:Y:S01]  /*5250*/  HMMA.16816.F32 R104, R208, R182.reuse, R104 ;  /* 0x000000b6d068723c */ /* 0x080fe20000001868 */
[----:B------:R-:W3:Y:S07]  /*5260*/  LDSM.16.M88.4 R208, [R218+0x2400] ;  /* 0x00240000dad0783b */ /* 0x000eee0000000200 */
[----:B------:R-:W-:Y:S01]  /*5270*/  HMMA.16816.F32 R108, R176, R182, R108 ;  /* 0x000000b6b06c723c */ /* 0x000fe2000000186c */
[----:B------:R-:W5:Y:S04]  /*5280*/  LDSM.16.MT88.4 R176, [R217+0x4800] ;  /* 0x00480000d9b0783b */ /* 0x000f680000004200 */
[----:B------:R-:W1:Y:S03]  /*5290*/  LDSM.16.MT88.4 R180, [R217+0x7000] ;  /* 0x00700000d9b4783b */ /* 0x000e660000004200 */
[-C--:B----4-:R-:W-:Y:S08]  /*52a0*/  HMMA.16816.F32 R4, R184, R188.reuse, R4 ;  /* 0x000000bcb804723c */ /* 0x090ff00000001804 */
[C---:B------:R-:W-:Y:S01]  /*52b0*/  HMMA.16816.F32 R8, R192.reuse, R188, R8 ;  /* 0x000000bcc008723c */ /* 0x040fe20000001808 */
[----:B------:R-:W4:Y:S07]  /*52c0*/  LDL R189, [R1+0x10] ;  /* 0x0000100001bd7983 */ /* 0x000f2e0000100800 */
[-C--:B------:R-:W-:Y:S04]  /*52d0*/  HMMA.16816.F32 R12, R192, R190.reuse, R12 ;  /* 0x000000bec00c723c */ /* 0x080fe8000000180c */
[----:B--2---:R-:W-:Y:S01]  /*52e0*/  IADD3 R2, P0, R2, UR12, RZ ;  /* 0x0000000c02027c10 */ /* 0x004fe2000ff1e0ff */
[----:B------:R-:W-:Y:S01]  /*52f0*/  IMAD.U32 R3, RZ, RZ, UR12 ;  /* 0x0000000cff037e24 */ /* 0x000fe2000f8e00ff */
[----:B------:R-:W-:Y:S02]  /*5300*/  UMOV UR12, UR21 ;  /* 0x00000015000c7c82 */ /* 0x000fe40008000000 */
[C---:B------:R-:W-:Y:S08]  /*5310*/  HMMA.16816.F32 R16, R184.reuse, R190, R16 ;  /* 0x000000beb810723c */ /* 0x040ff00000001810 */
[-C--:B------:R-:W-:Y:S08]  /*5320*/  HMMA.16816.F32 R20, R184, R196.reuse, R20 ;  /* 0x000000c4b814723c */ /* 0x080ff00000001814 */
[C---:B------:R-:W-:Y:S08]  /*5330*/  HMMA.16816.F32 R24, R192.reuse, R196, R24 ;  /* 0x000000c4c018723c */ /* 0x040ff00000001818 */
[-C--:B------:R-:W-:Y:S08]  /*5340*/  HMMA.16816.F32 R28, R192, R198.reuse, R28 ;  /* 0x000000c6c01c723c */ /* 0x080ff0000000181c */
[C---:B------:R-:W-:Y:S08]  /*5350*/  HMMA.16816.F32 R32, R184.reuse, R198, R32 ;  /* 0x000000c6b820723c */ /* 0x040ff00000001820 */
[-C--:B-1----:R-:W-:Y:S08]  /*5360*/  HMMA.16816.F32 R36, R184, R172.reuse, R36 ;  /* 0x000000acb824723c */ /* 0x082ff00000001824 */
[C---:B------:R-:W-:Y:S08]  /*5370*/  HMMA.16816.F32 R40, R192.reuse, R172, R40 ;  /* 0x000000acc028723c */ /* 0x040ff00000001828 */
[-C--:B------:R-:W-:Y:S08]  /*5380*/  HMMA.16816.F32 R104, R192, R174.reuse, R104 ;  /* 0x000000aec068723c */ /* 0x080ff00000001868 */
[----:B------:R-:W-:Y:S08]  /*5390*/  HMMA.16816.F32 R108, R184, R174, R108 ;  /* 0x000000aeb86c723c */ /* 0x000ff0000000186c */
[-C--:B------:R-:W-:Y:S08]  /*53a0*/  HMMA.16816.F32 R4, R200, R204.reuse, R4 ;  /* 0x000000ccc804723c */ /* 0x080ff00000001804 */
[C---:B---3--:R-:W-:Y:S08]  /*53b0*/  HMMA.16816.F32 R8, R208.reuse, R204, R8 ;  /* 0x000000ccd008723c */ /* 0x048ff00000001808 */
[-C--:B------:R-:W-:Y:S08]  /*53c0*/  HMMA.16816.F32 R12, R208, R206.reuse, R12 ;  /* 0x000000ced00c723c */ /* 0x080ff0000000180c */
[C---:B------:R-:W-:Y:S08]  /*53d0*/  HMMA.16816.F32 R16, R200.reuse, R206, R16 ;  /* 0x000000cec810723c */ /* 0x040ff00000001810 */
[-C--:B-----5:R-:W-:Y:S08]  /*53e0*/  HMMA.16816.F32 R20, R200, R176.reuse, R20 ;  /* 0x000000b0c814723c */ /* 0x0a0ff00000001814 */
[C---:B------:R-:W-:Y:S08]  /*53f0*/  HMMA.16816.F32 R24, R208.reuse, R176, R24 ;  /* 0x000000b0d018723c */ /* 0x040ff00000001818 */
[-C--:B------:R-:W-:Y:S08]  /*5400*/  HMMA.16816.F32 R28, R208, R178.reuse, R28 ;  /* 0x000000b2d01c723c */ /* 0x080ff0000000181c */
[C---:B------:R-:W-:Y:S08]  /*5410*/  HMMA.16816.F32 R32, R200.reuse, R178, R32 ;  /* 0x000000b2c820723c */ /* 0x040ff00000001820 */
[-C--:B------:R-:W-:Y:S08]  /*5420*/  HMMA.16816.F32 R36, R200, R180.reuse, R36 ;  /* 0x000000b4c824723c */ /* 0x080ff00000001824 */
[C---:B------:R-:W-:Y:S08]  /*5430*/  HMMA.16816.F32 R40, R208.reuse, R180, R40 ;  /* 0x000000b4d028723c */ /* 0x040ff00000001828 */
[-C--:B------:R-:W-:Y:S08]  /*5440*/  HMMA.16816.F32 R104, R208, R182.reuse, R104 ;  /* 0x000000b6d068723c */ /* 0x080ff00000001868 */
[----:B------:R-:W-:Y:S04]  /*5450*/  HMMA.16816.F32 R108, R200, R182, R108 ;  /* 0x000000b6c86c723c */ /* 0x000fe8000000186c */
[----:B----4-:R-:W-:Y:S02]  /*5460*/  LEA.HI.X.SX32 R3, R3, R189, 0x1, P0 ;  /* 0x000000bd03037211 */ /* 0x010fe400000f0eff */
[C---:B------:R-:W-:Y:S06]  /*5470*/  LEA R178, P0, R2.reuse, c[0x0][0x220], 0x2 ;  /* 0x0000880002b27a11 */ /* 0x040fec00078010ff */
[----:B------:R-:W-:Y:S01]  /*5480*/  LEA.HI.X R179, R2, c[0x0][0x224], R3, 0x2, P0 ;  /* 0x0000890002b37a11 */ /* 0x000fe200000f1403 */
[----:B------:R-:W-:Y:S01]  /*5490*/  IMAD.U32 R3, RZ, RZ, UR4 ;  /* 0x00000004ff037e24 */ /* 0x000fe2000f8e00ff */
[----:B------:R-:W-:Y:S01]  /*54a0*/  PLOP3.LUT P0, PT, PT, PT, UP0, 0x80, 0x0 ;  /* 0x000000000000781c */ /* 0x000fe20003f0f008 */
[----:B------:R-:W-:Y:S02]  /*54b0*/  USEL UR4, UR7, URZ, !UP2 ;  /* 0x0000003f07047287 */ /* 0x000fe4000d000000 */
[----:B------:R-:W-:Y:S01]  /*54c0*/  RED.E.ADD.F32.FTZ.RN.STRONG.GPU [R178.64], R4 ;  /* 0x00000004b200798e */ /* 0x000fe2000c10e798 */
[----:B------:R-:W-:Y:S03]  /*54d0*/  IMAD R3, R3, 0x3000, R226 ;  /* 0x0000300003037824 */ /* 0x000fe600078e02e2 */
[----:B------:R-:W-:Y:S01]  /*54e0*/  RED.E.ADD.F32.FTZ.RN.STRONG.GPU [R178.64+0x400], R5 ;  /* 0x00040005b200798e */ /* 0x000fe2000c10e798 */
[----:B------:R-:W-:Y:S03]  /*54f0*/  IMAD.SHL.U32 R172, R3, 0x2, RZ ;  /* 0x0000000203ac7824 */ /* 0x000fe600078e00ff */
        /* <DEDUP_REMOVED lines=11> */
[----:B------:R-:W-:Y:S04]  /*55b0*/  LDSM.16.MT88.2 R2, [R219+0x23c80] ;  /* 0x023c8000db02783b */ /* 0x000fe80000004100 */
[----:B------:R-:W1:Y:S04]  /*55c0*/  LDSM.16.MT88.4 R8, [R172+0xf080] ;  /* 0x00f08000ac08783b */ /* 0x000e680000004200 */
[----:B------:R-:W-:Y:S04]  /*55d0*/  RED.E.ADD.F32.FTZ.RN.STRONG.GPU [R178.64+0x3400], R13 ;  /* 0x0034000db200798e */ /* 0x000fe8000c10e798 */
[----:B------:R-:W-:Y:S04]  /*55e0*/  RED.E.ADD.F32.FTZ.RN.STRONG.GPU [R178.64+0x3800], R14 ;  /* 0x0038000eb200798e */ /* 0x000fe8000c10e798 */
[----:B------:R-:W-:Y:S04]  /*55f0*/  RED.E.ADD.F32.FTZ.RN.STRONG.GPU [R178.64+0x3c00], R15 ;  /* 0x003c000fb200798e */ /* 0x000fe8000c10e798 */
[----:B------:R-:W2:Y:S04]  /*5600*/  LDSM.16.MT88.4 R12, [R172+0x11080] ;  /* 0x01108000ac0c783b */ /* 0x000ea80000004200 */
[----:B------:R-:W3:Y:S04]  /*5610*/  LDSM.16.MT88.4 R16, [R172+0x13080] ;  /* 0x01308000ac10783b */ /* 0x000ee80000004200 */
[----:B------:R-:W-:Y:S04]  /*5620*/  RED.E.ADD.F32.FTZ.RN.STRONG.GPU [R178.64+0x4000], R20 ;  /* 0x00400014b200798e */ /* 0x000fe8000c10e798 */
[----:B------:R-:W-:Y:S04]  /*5630*/  RED.E.ADD.F32.FTZ.RN.STRONG.GPU [R178.64+0x4400], R21 ;  /* 0x00440015b200798e */ /* 0x000fe8000c10e798 */
[----:B------:R-:W4:Y:S04]  /*5640*/  LDSM.16.MT88.2 R20, [R219+0x24480] ;  /* 0x02448000db14783b */ /* 0x000f280000004100 */
[----:B------:R-:W-:Y:S01]  /*5650*/  RED.E.ADD.F32.FTZ.RN.STRONG.GPU [R178.64+0x4800], R22 ;  /* 0x00480016b200798e */ /* 0x000fe2000c10e798 */
[-C--:B-1----:R-:W-:Y:S03]  /*5660*/  HMMA.16816.F32 R112, R8, R2.reuse, R112 ;  /* 0x000000020870723c */ /* 0x082fe60000001870 */
[----:B------:R-:W-:Y:S04]  /*5670*/  RED.E.ADD.F32.FTZ.RN.STRONG.GPU [R178.64+0x4c00], R23 ;  /* 0x004c0017b200798e */ /* 0x000fe8000c10e798 */
[----:B------:R-:W1:Y:S04]  /*5680*/  LDSM.16.MT88.2 R22, [R219+0x24c80] ;  /* 0x024c8000db16783b */ /* 0x000e680000004100 */
[----:B------:R-:W-:Y:S04]  /*5690*/  RED.E.ADD.F32.FTZ.RN.STRONG.GPU [R178.64+0x5000], R24 ;  /* 0x00500018b200798e */ /* 0x000fe8000c10e798 */
[----:B------:R-:W-:Y:S01]  /*56a0*/  RED.E.ADD.F32.FTZ.RN.STRONG.GPU [R178.64+0x5400], R25 ;  /* 0x00540019b200798e */ /* 0x000fe2000c10e798 */
[-C--:B--2---:R-:W-:Y:S03]  /*56b0*/  HMMA.16816.F32 R116, R12, R2.reuse, R116 ;  /* 0x000000020c74723c */ /* 0x084fe60000001874 */
[----:B------:R-:W2:Y:S04]  /*56c0*/  LDSM.16.MT88.2 R24, [R219+0x25480] ;  /* 0x02548000db18783b */ /* 0x000ea80000004100 */
[----:B------:R-:W-:Y:S01]  /*56d0*/  RED.E.ADD.F32.FTZ.RN.STRONG.GPU [R178.64+0x5800], R26 ;  /* 0x0058001ab200798e */ /* 0x000fe2000c10e798 */
[C---:B---3--:R-:W-:Y:S03]  /*56e0*/  HMMA.16816.F32 R120, R16.reuse, R2, R120 ;  /* 0x000000021078723c */ /* 0x048fe60000001878 */
[----:B------:R-:W-:Y:S04]  /*56f0*/  LDSM.16.MT88.2 R2, [R0+0x24c80] ;  /* 0x024c80000002783b */ /* 0x000fe80000004100 */
[----:B------:R-:W-:Y:S01]  /*5700*/  RED.E.ADD.F32.FTZ.RN.STRONG.GPU [R178.64+0x5c00], R27 ;  /* 0x005c001bb200798e */ /* 0x000fe2000c10e798 */
[-C--:B----4-:R-:W-:Y:S03]  /*5710*/  HMMA.16816.F32 R124, R16, R20.reuse, R124 ;  /* 0x00000014107c723c */ /* 0x090fe6000000187c */
[----:B------:R-:W3:Y:S04]  /*5720*/  LDSM.16.MT88.2 R26, [R219+0x25c80] ;  /* 0x025c8000db1a783b */ /* 0x000ee80000004100 */
[----:B------:R-:W-:Y:S01]  /*5730*/  RED.E.ADD.F32.FTZ.RN.STRONG.GPU [R178.64+0x6000], R32 ;  /* 0x00600020b200798e */ /* 0x000fe2000c10e798 */
[-C--:B------:R-:W-:Y:S03]  /*5740*/  HMMA.16816.F32 R128, R12, R20.reuse, R128 ;  /* 0x000000140c80723c */ /* 0x080fe60000001880 */
[----:B------:R-:W-:Y:S04]  /*5750*/  RED.E.ADD.F32.FTZ.RN.STRONG.GPU [R178.64+0x6400], R33 ;  /* 0x00640021b200798e */ /* 0x000fe8000c10e798 */
[----:B------:R-:W-:Y:S01]  /*5760*/  LDSM.16.MT88.2 R32, [R0+0x23c80] ;  /* 0x023c80000020783b */ /* 0x000fe20000004100 */
[C---:B------:R-:W-:Y:S03]  /*5770*/  HMMA.16816.F32 R132, R8.reuse, R20, R132 ;  /* 0x000000140884723c */ /* 0x040fe60000001884 */
[----:B------:R-:W-:Y:S04]  /*5780*/  RED.E.ADD.F32.FTZ.RN.STRONG.GPU [R178.64+0x6800], R34 ;  /* 0x00680022b200798e */ /* 0x000fe8000c10e798 */
[----:B------:R-:W-:Y:S01]  /*5790*/  LDSM.16.MT88.2 R20, [R0+0x25480] ;  /* 0x025480000014783b */ /* 0x000fe20000004100 */
[-C--:B-1----:R-:W-:Y:S03]  /*57a0*/  HMMA.16816.F32 R136, R8, R22.reuse, R136 ;  /* 0x000000160888723c */ /* 0x082fe60000001888 */
[----:B------:R-:W-:Y:S04]  /*57b0*/  RED.E.ADD.F32.FTZ.RN.STRONG.GPU [R178.64+0x6c00], R35 ;  /* 0x006c0023b200798e */ /* 0x000fe8000c10e798 */
[----:B------:R-:W-:Y:S01]  /*57c0*/  RED.E.ADD.F32.FTZ.RN.STRONG.GPU [R178.64+0x7000], R28 ;  /* 0x0070001cb200798e */ /* 0x000fe2000c10e798 */
[-C--:B------:R-:W-:Y:S03]  /*57d0*/  HMMA.16816.F32 R140, R12, R22.reuse, R140 ;  /* 0x000000160c8c723c */ /* 0x080fe6000000188c */
[----:B------:R-:W-:Y:S04]  /*57e0*/  RED.E.ADD.F32.FTZ.RN.STRONG.GPU [R178.64+0x7400], R29 ;  /* 0x0074001db200798e */ /* 0x000fe8000c10e798 */
[----:B------:R-:W-:Y:S01]  /*57f0*/  RED.E.ADD.F32.FTZ.RN.STRONG.GPU [R178.64+0x7800], R30 ;  /* 0x0078001eb200798e */ /* 0x000fe2000c10e798 */
[C---:B------:R-:W-:Y:S03]  /*5800*/  HMMA.16816.F32 R144, R16.reuse, R22, R144 ;  /* 0x000000161090723c */ /* 0x040fe60000001890 */
[----:B------:R-:W-:Y:S04]  /*5810*/  RED.E.ADD.F32.FTZ.RN.STRONG.GPU [R178.64+0x7c00], R31 ;  /* 0x007c001fb200798e */ /* 0x000fe8000c10e798 */
[----:B------:R-:W-:Y:S01]  /*5820*/  RED.E.ADD.F32.FTZ.RN.STRONG.GPU [R178.64+0x8000], R36 ;  /* 0x00800024b200798e */ /* 0x000fe2000c10e798 */
[-C--:B--2---:R-:W-:Y:S03]  /*5830*/  HMMA.16816.F32 R148, R16, R24.reuse, R148 ;  /* 0x000000181094723c */ /* 0x084fe60000001894 */
[----:B------:R-:W-:Y:S04]  /*5840*/  RED.E.ADD.F32.FTZ.RN.STRONG.GPU [R178.64+0x8400], R37 ;  /* 0x00840025b200798e */ /* 0x000fe8000c10e798 */
[----:B------:R-:W-:Y:S01]  /*5850*/  RED.E.ADD.F32.FTZ.RN.STRONG.GPU [R178.64+0x8800], R38 ;  /* 0x00880026b200798e */ /* 0x000fe2000c10e798 */
[-C--:B------:R-:W-:Y:S03]  /*5860*/  HMMA.16816.F32 R152, R12, R24.reuse, R152 ;  /* 0x000000180c98723c */ /* 0x080fe60000001898 */
[----:B------:R-:W1:Y:S04]  /*5870*/  LDSM.16.MT88.4 R28, [R172+0xf880] ;  /* 0x00f88000ac1c783b */ /* 0x000e680000004200 */
[----:B------:R-:W-:Y:S01]  /*5880*/  RED.E.ADD.F32.FTZ.RN.STRONG.GPU [R178.64+0x8c00], R39 ;  /* 0x008c0027b200798e */ /* 0x000fe2000c10e798 */
[C---:B------:R-:W-:Y:S03]  /*5890*/  HMMA.16816.F32 R156, R8.reuse, R24, R156 ;  /* 0x00000018089c723c */ /* 0x040fe6000000189c */
[----:B------:R-:W-:Y:S04]  /*58a0*/  RED.E.ADD.F32.FTZ.RN.STRONG.GPU [R178.64+0x9000], R40 ;  /* 0x00900028b200798e */ /* 0x000fe8000c10e798 */
[----:B------:R-:W2:Y:S01]  /*58b0*/  LDSM.16.MT88.4 R36, [R172+0x11880] ;  /* 0x01188000ac24783b */ /* 0x000ea20000004200 */
[-C--:B---3--:R-:W-:Y:S03]  /*58c0*/  HMMA.16816.F32 R160, R8, R26.reuse, R160 ;  /* 0x0000001a08a0723c */ /* 0x088fe600000018a0 */
[----:B------:R-:W-:Y:S04]  /*58d0*/  RED.E.ADD.F32.FTZ.RN.STRONG.GPU [R178.64+0x9400], R41 ;  /* 0x00940029b200798e */ /* 0x000fe8000c10e798 */
[----:B------:R-:W-:Y:S01]  /*58e0*/  RED.E.ADD.F32.FTZ.RN.STRONG.GPU [R178.64+0x9800], R42 ;  /* 0x0098002ab200798e */ /* 0x000fe2000c10e798 */
[-C--:B------:R-:W-:Y:S03]  /*58f0*/  HMMA.16816.F32 R164, R12, R26.reuse, R164 ;  /* 0x0000001a0ca4723c */ /* 0x080fe600000018a4 */
[----:B------:R-:W-:Y:S04]  /*5900*/  RED.E.ADD.F32.FTZ.RN.STRONG.GPU [R178.64+0x9c00], R43 ;  /* 0x009c002bb200798e */ /* 0x000fe8000c10e798 */
[----:B------:R-:W3:Y:S01]  /*5910*/  LDSM.16.MT88.4 R40, [R172+0x13880] ;  /* 0x01388000ac28783b */ /* 0x000ee20000004200 */
[----:B------:R-:W-:Y:S03]  /*5920*/  HMMA.16816.F32 R168, R16, R26, R168 ;  /* 0x0000001a10a8723c */ /* 0x000fe600000018a8 */
[----:B------:R-:W4:Y:S04]  /*5930*/  LDSM.16.MT88.2 R34, [R0+0x24480] ;  /* 0x024480000022783b */ /* 0x000f280000004100 */
[----:B------:R-:W5:Y:S01]  /*5940*/  LDSM.16.MT88.2 R8, [R0+0x25c80] ;  /* 0x025c80000008783b */ /* 0x000f620000004100 */
[-C--:B-1----:R-:W-:Y:S03]  /*5950*/  HMMA.16816.F32 R112, R28, R32.reuse, R112 ;  /* 0x000000201c70723c */ /* 0x082fe60000001870 */
[----:B------:R-:W-:Y:S04]  /*5960*/  LDSM.16.MT88.4 R12, [R172+0x10080] ;  /* 0x01008000ac0c783b */ /* 0x000fe80000004200 */
[----:B------:R-:W-:Y:S04]  /*5970*/  LDSM.16.MT88.4 R16, [R172+0x12080] ;  /* 0x01208000ac10783b */ /* 0x000fe80000004200 */
[----:B------:R-:W-:Y:S01]  /*5980*/  LDSM.16.MT88.4 R24, [R172+0x14080] ;  /* 0x01408000ac18783b */ /* 0x000fe20000004200 */
[-C--:B--2---:R-:W-:Y:S03]  /*5990*/  HMMA.16816.F32 R116, R36, R32.reuse, R116 ;  /* 0x000000202474723c */ /* 0x084fe60000001874 */
[----:B------:R-:W-:Y:S04]  /*59a0*/  LDSM.16.MT88.2 R10, [R219+0x24880] ;  /* 0x02488000db0a783b */ /* 0x000fe80000004100 */
[----:B------:R-:W-:Y:S04]  /*59b0*/  LDSM.16.MT88.2 R22, [R219+0x25880] ;  /* 0x02588000db16783b */ /* 0x000fe80000004100 */
[----:B------:R-:W-:Y:S04]  /*59c0*/  RED.E.ADD.F32.FTZ.RN.STRONG.GPU [R178.64+0xa000], R108 ;  /* 0x00a0006cb200798e */ /* 0x000fe8000c10e798 */
[----:B------:R-:W-:Y:S01]  /*59d0*/  RED.E.ADD.F32.FTZ.RN.STRONG.GPU [R178.64+0xa400], R109 ;  /* 0x00a4006db200798e */ /* 0x000fe2000c10e798 */
[C---:B---3--:R-:W-:Y:S03]  /*59e0*/  HMMA.16816.F32 R120, R40.reuse, R32, R120 ;  /* 0x000000202878723c */ /* 0x048fe60000001878 */
[----:B------:R-:W-:Y:S04]  /*59f0*/  RED.E.ADD.F32.FTZ.RN.STRONG.GPU [R178.64+0xa800], R110 ;  /* 0x00a8006eb200798e */ /* 0x000fe8000c10e798 */
[----:B------:R-:W-:Y:S01]  /*5a00*/  RED.E.ADD.F32.FTZ.RN.STRONG.GPU [R178.64+0xac00], R111 ;  /* 0x00ac006fb200798e */ /* 0x000fe2000c10e798 */
[-C--:B----4-:R-:W-:Y:S03]  /*5a10*/  HMMA.16816.F32 R124, R40, R34.reuse, R124 ;  /* 0x00000022287c723c */ /* 0x090fe6000000187c */
[----:B------:R-:W-:Y:S04]  /*5a20*/  RED.E.ADD.F32.FTZ.RN.STRONG.GPU [R178.64+0xb000], R104 ;  /* 0x00b00068b200798e */ /* 0x000fe8000c10e798 */
[----:B------:R-:W-:Y:S01]  /*5a30*/  RED.E.ADD.F32.FTZ.RN.STRONG.GPU [R178.64+0xb400], R105 ;  /* 0x00b40069b200798e */ /* 0x000fe2000c10e798 */
[-C--:B------:R-:W-:Y:S03]  /*5a40*/  HMMA.16816.F32 R128, R36, R34.reuse, R128 ;  /* 0x000000222480723c */ /* 0x080fe60000001880 */
[----:B------:R-:W-:Y:S04]  /*5a50*/  LDSM.16.MT88.2 R104, [R0+0x25080] ;  /* 0x025080000068783b */ /* 0x000fe80000004100 */
[----:B------:R-:W-:Y:S01]  /*5a60*/  RED.E.ADD.F32.FTZ.RN.STRONG.GPU [R178.64+0xb800], R106 ;  /* 0x00b8006ab200798e */ /* 0x000fe2000c10e798 */
[C---:B------:R-:W-:Y:S03]  /*5a70*/  HMMA.16816.F32 R132, R28.reuse, R34, R132 ;  /* 0x000000221c84723c */ /* 0x040fe60000001884 */
[----:B------:R-:W-:Y:S04]  /*5a80*/  LDSM.16.MT88.4 R32, [R172+0x10880] ;  /* 0x01088000ac20783b */ /* 0x000fe80000004200 */
[----:B------:R-:W-:Y:S01]  /*5a90*/  RED.E.ADD.F32.FTZ.RN.STRONG.GPU [R178.64+0xbc00], R107 ;  /* 0x00bc006bb200798e */ /* 0x000fe2000c10e798 */
[-C--:B------:R-:W-:Y:S03]  /*5aa0*/  HMMA.16816.F32 R136, R28, R2.reuse, R136 ;  /* 0x000000021c88723c */ /* 0x080fe60000001888 */
[----:B------:R-:W-:Y:S05]  /*5ab0*/  LDSM.16.MT88.2 R106, [R0+0x25880] ;  /* 0x02588000006a783b */ /* 0x000fea0000004100 */
[-C--:B------:R-:W-:Y:S08]  /*5ac0*/  HMMA.16816.F32 R140, R36, R2.reuse, R140 ;  /* 0x00000002248c723c */ /* 0x080ff0000000188c */
[C---:B------:R-:W-:Y:S01]  /*5ad0*/  HMMA.16816.F32 R144, R40.reuse, R2, R144 ;  /* 0x000000022890723c */ /* 0x040fe20000001890 */
[----:B------:R-:W1:Y:S07]  /*5ae0*/  LDSM.16.MT88.2 R2, [R219+0x24080] ;  /* 0x02408000db02783b */ /* 0x000e6e0000004100 */
[-C--:B------:R-:W-:Y:S08]  /*5af0*/  HMMA.16816.F32 R148, R40, R20.reuse, R148 ;  /* 0x000000142894723c */ /* 0x080ff00000001894 */
[-C--:B------:R-:W-:Y:S08]  /*5b00*/  HMMA.16816.F32 R152, R36, R20.reuse, R152 ;  /* 0x000000142498723c */ /* 0x080ff00000001898 */
[C---:B------:R-:W-:Y:S01]  /*5b10*/  HMMA.16816.F32 R156, R28.reuse, R20, R156 ;  /* 0x000000141c9c723c */ /* 0x040fe2000000189c */
[----:B------:R-:W2:Y:S07]  /*5b20*/  LDSM.16.MT88.2 R20, [R219+0x25080] ;  /* 0x02508000db14783b */ /* 0x000eae0000004100 */
[-C--:B-----5:R-:W-:Y:S01]  /*5b30*/  HMMA.16816.F32 R160, R28, R8.reuse, R160 ;  /* 0x000000081ca0723c */ /* 0x0a0fe200000018a0 */
[----:B------:R-:W3:Y:S04]  /*5b40*/  LDSM.16.MT88.2 R28, [R219+0x26080] ;  /* 0x02608000db1c783b */ /* 0x000ee80000004100 */
[----:B------:R-:W-:Y:S03]  /*5b50*/  LDSM.16.MT88.2 R30, [R0+0x24880] ;  /* 0x02488000001e783b */ /* 0x000fe60000004100 */
[-C--:B------:R-:W-:Y:S01]  /*5b60*/  HMMA.16816.F32 R164, R36, R8.reuse, R164 ;  /* 0x0000000824a4723c */ /* 0x080fe200000018a4 */
[----:B------:R-:W-:Y:S07]  /*5b70*/  LDSM.16.MT88.4 R36, [R172+0x12880] ;  /* 0x01288000ac24783b */ /* 0x000fee0000004200 */
[----:B------:R-:W-:Y:S01]  /*5b80*/  HMMA.16816.F32 R168, R40, R8, R168 ;  /* 0x0000000828a8723c */ /* 0x000fe200000018a8 */
[----:B------:R-:W4:Y:S04]  /*5b90*/  LDSM.16.MT88.2 R8, [R0+0x24080] ;  /* 0x024080000008783b */ /* 0x000f280000004100 */
[----:B------:R-:W5:Y:S03]  /*5ba0*/  LDSM.16.MT88.4 R40, [R172+0x14880] ;  /* 0x01488000ac28783b */ /* 0x000f660000004200 */
[-C--:B-1----:R-:W-:Y:S08]  /*5bb0*/  HMMA.16816.F32 R112, R12, R2.reuse, R112 ;  /* 0x000000020c70723c */ /* 0x082ff00000001870 */
[-C--:B------:R-:W-:Y:S08]  /*5bc0*/  HMMA.16816.F32 R116, R16, R2.reuse, R116 ;  /* 0x000000021074723c */ /* 0x080ff00000001874 */
[C---:B------:R-:W-:Y:S01]  /*5bd0*/  HMMA.16816.F32 R120, R24.reuse, R2, R120 ;  /* 0x000000021878723c */ /* 0x040fe20000001878 */
[----:B------:R-:W1:Y:S07]  /*5be0*/  LDSM.16.MT88.2 R2, [R0+0x26080] ;  /* 0x026080000002783b */ /* 0x000e6e0000004100 */
[-C--:B------:R-:W-:Y:S08]  /*5bf0*/  HMMA.16816.F32 R124, R24, R10.reuse, R124 ;  /* 0x0000000a187c723c */ /* 0x080ff0000000187c */
[-C--:B------:R-:W-:Y:S08]  /*5c00*/  HMMA.16816.F32 R128, R16, R10.reuse, R128 ;  /* 0x0000000a1080723c */ /* 0x080ff00000001880 */
[C---:B------:R-:W-:Y:S08]  /*5c10*/  HMMA.16816.F32 R132, R12.reuse, R10, R132 ;  /* 0x0000000a0c84723c */ /* 0x040ff00000001884 */
[-C--:B--2---:R-:W-:Y:S08]  /*5c20*/  HMMA.16816.F32 R136, R12, R20.reuse, R136 ;  /* 0x000000140c88723c */ /* 0x084ff00000001888 */
[-C--:B------:R-:W-:Y:S08]  /*5c30*/  HMMA.16816.F32 R140, R16, R20.reuse, R140 ;  /* 0x00000014108c723c */ /* 0x080ff0000000188c */
[C---:B------:R-:W-:Y:S08]  /*5c40*/  HMMA.16816.F32 R144, R24.reuse, R20, R144 ;  /* 0x000000141890723c */ /* 0x040ff00000001890 */
[-C--:B------:R-:W-:Y:S08]  /*5c50*/  HMMA.16816.F32 R148, R24, R22.reuse, R148 ;  /* 0x000000161894723c */ /* 0x080ff00000001894 */
[-C--:B------:R-:W-:Y:S08]  /*5c60*/  HMMA.16816.F32 R152, R16, R22.reuse, R152 ;  /* 0x000000161098723c */ /* 0x080ff00000001898 */
[C---:B------:R-:W-:Y:S08]  /*5c70*/  HMMA.16816.F32 R156, R12.reuse, R22, R156 ;  /* 0x000000160c9c723c */ /* 0x040ff0000000189c */
[-C--:B---3--:R-:W-:Y:S08]  /*5c80*/  HMMA.16816.F32 R160, R12, R28.reuse, R160 ;  /* 0x0000001c0ca0723c */ /* 0x088ff000000018a0 */
[-C--:B------:R-:W-:Y:S08]  /*5c90*/  HMMA.16816.F32 R164, R16, R28.reuse, R164 ;  /* 0x0000001c10a4723c */ /* 0x080ff000000018a4 */
[----:B------:R-:W-:Y:S08]  /*5ca0*/  HMMA.16816.F32 R168, R24, R28, R168 ;  /* 0x0000001c18a8723c */ /* 0x000ff000000018a8 */
[-C--:B----4-:R-:W-:Y:S08]  /*5cb0*/  HMMA.16816.F32 R112, R32, R8.reuse, R112 ;  /* 0x000000082070723c */ /* 0x090ff00000001870 */
[-C--:B------:R-:W-:Y:S08]  /*5cc0*/  HMMA.16816.F32 R116, R36, R8.reuse, R116 ;  /* 0x000000082474723c */ /* 0x080ff00000001874 */
[C---:B-----5:R-:W-:Y:S08]  /*5cd0*/  HMMA.16816.F32 R120, R40.reuse, R8, R120 ;  /* 0x000000082878723c */ /* 0x060ff00000001878 */
[-C--:B------:R-:W-:Y:S08]  /*5ce0*/  HMMA.16816.F32 R124, R40, R30.reuse, R124 ;  /* 0x0000001e287c723c */ /* 0x080ff0000000187c */
[-C--:B------:R-:W-:Y:S08]  /*5cf0*/  HMMA.16816.F32 R128, R36, R30.reuse, R128 ;  /* 0x0000001e2480723c */ /* 0x080ff00000001880 */
[C---:B------:R-:W-:Y:S08]  /*5d00*/  HMMA.16816.F32 R132, R32.reuse, R30, R132 ;  /* 0x0000001e2084723c */ /* 0x040ff00000001884 */
        /* <DEDUP_REMOVED lines=8> */
[----:B------:R-:W-:Y:S01]  /*5d90*/  HMMA.16816.F32 R168, R40, R2, R168 ;  /* 0x0000000228a8723c */ /* 0x000fe200000018a8 */
[----:B------:R-:W-:-:S07]  /*5da0*/  @!P0 BRA `(.L_x_659) ;  /* 0xffffc55000008947 */ /* 0x000fce000383ffff */
.L_x_656:
[--C-:B------:R-:W-:Y:S01]  /*5db0*/  SHF.R.S32.HI R3, RZ, 0x1f, R234.reuse ;  /* 0x0000001fff037819 */ /* 0x100fe200000114ea */
[----:B------:R-:W-:Y:S01]  /*5dc0*/  BAR.SYNC.DEFER_BLOCKING 0x1, 0x100 ;  /* 0x0044000000007b1d */ /* 0x000fe20000010000 */
[----:B------:R-:W-:Y:S01]  /*5dd0*/  SHF.R.S32.HI R5, RZ, 0x1f, R234 ;  /* 0x0000001fff057819 */ /* 0x000fe200000114ea */
[----:B------:R-:W-:Y:S01]  /*5de0*/  FMUL.FTZ R112, R112, c[0x0][0x298] ;  /* 0x0000a60070707a20 */ /* 0x000fe20000410000 */
[-C--:B------:R-:W-:Y:S01]  /*5df0*/  LEA.HI R0, R3, R234.reuse, RZ, 0x5 ;  /* 0x000000ea03007211 */ /* 0x080fe200078f28ff */
[----:B------:R-:W-:Y:S01]  /*5e00*/  FMUL.FTZ R113, R113, c[0x0][0x298] ;  /* 0x0000a60071717a20 */ /* 0x000fe20000410000 */
[----:B-1----:R-:W-:Y:S01]  /*5e10*/  LEA.HI R9, R5, R234, RZ, 0x2 ;  /* 0x000000ea05097211 */ /* 0x002fe200078f10ff */
[----:B------:R-:W-:Y:S01]  /*5e20*/  FMUL.FTZ R114, R114, c[0x0][0x298] ;  /* 0x0000a60072727a20 */ /* 0x000fe20000410000 */
[--C-:B------:R-:W-:Y:S01]  /*5e30*/  SHF.R.S32.HI R7, RZ, 0x1f, R0.reuse ;  /* 0x0000001fff077819 */ /* 0x100fe20000011400 */
[----:B------:R-:W-:Y:S01]  /*5e40*/  FMUL.FTZ R115, R115, c[0x0][0x298] ;  /* 0x0000a60073737a20 */ /* 0x000fe20000410000 */
[----:B------:R-:W-:Y:S01]  /*5e50*/  SHF.R.S32.HI R0, RZ, 0x5, R0 ;  /* 0x00000005ff007819 */ /* 0x000fe20000011400 */
[----:B------:R-:W-:Y:S01]  /*5e60*/  FMUL.FTZ R116, R116, c[0x0][0x298] ;  /* 0x0000a60074747a20 */ /* 0x000fe20000410000 */
[----:B------:R-:W-:Y:S01]  /*5e70*/  LOP3.LUT R9, R9, 0xfffffffc, RZ, 0xc0, !PT ;  /* 0xfffffffc09097812 */ /* 0x000fe200078ec0ff */
[----:B------:R-:W-:Y:S01]  /*5e80*/  FMUL.FTZ R117, R117, c[0x0][0x298] ;  /* 0x0000a60075757a20 */ /* 0x000fe20000410000 */
[----:B------:R-:W-:Y:S01]  /*5e90*/  LEA.HI R7, R7, R0, RZ, 0x2 ;  /* 0x0000000007077211 */ /* 0x000fe200078f10ff */
[----:B------:R-:W-:Y:S01]  /*5ea0*/  FMUL.FTZ R118, R118, c[0x0][0x298] ;  /* 0x0000a60076767a20 */ /* 0x000fe20000410000 */
[----:B------:R-:W-:Y:S01]  /*5eb0*/  LEA.HI R33, R5, R234, RZ, 0x7 ;  /* 0x000000ea05217211 */ /* 0x000fe200078f38ff */
[----:B------:R-:W-:Y:S01]  /*5ec0*/  IMAD.IADD R2, R234, 0x1, -R9 ;  /* 0x00000001ea027824 */ /* 0x000fe200078e0a09 */
[----:B------:R-:W-:Y:S01]  /*5ed0*/  LOP3.LUT R7, R7, 0xfffffffc, RZ, 0xc0, !PT ;  /* 0xfffffffc07077812 */ /* 0x000fe200078ec0ff */
[----:B------:R-:W-:Y:S01]  /*5ee0*/  FMUL.FTZ R119, R119, c[0x0][0x298] ;  /* 0x0000a60077777a20 */ /* 0x000fe20000410000 */
[----:B------:R-:W-:Y:S01]  /*5ef0*/  SHF.R.S32.HI R33, RZ, 0x7, R33 ;  /* 0x00000007ff217819 */ /* 0x000fe20000011421 */
[----:B------:R-:W-:Y:S01]  /*5f00*/  IMAD.SHL.U32 R2, R2, 0x80, RZ ;  /* 0x0000008002027824 */ /* 0x000fe200078e00ff */
[----:B------:R-:W-:Y:S01]  /*5f10*/  F2FP.PACK_AB R92, R93, R92 ;  /* 0x0000005c5d5c723e */ /* 0x000fe200000000ff */
[----:B------:R-:W-:Y:S01]  /*5f20*/  IMAD.IADD R0, R0, 0x1, -R7 ;  /* 0x0000000100007824 */ /* 0x000fe200078e0a07 */
[----:B------:R-:W-:Y:S01]  /*5f30*/  F2FP.PACK_AB R44, R45, R44 ;  /* 0x0000002c2d2c723e */ /* 0x000fe200000000ff */
[----:B------:R-:W-:Y:S01]  /*5f40*/  IMAD R33, R33, 0x200, R232 ;  /* 0x0000020021217824 */ /* 0x000fe200078e02e8 */
[----:B------:R-:W-:Y:S01]  /*5f50*/  LOP3.LUT R2, R2, 0x180, RZ, 0xc0, !PT ;  /* 0x0000018002027812 */ /* 0x000fe200078ec0ff */
[----:B------:R-:W-:Y:S01]  /*5f60*/  IMAD.SHL.U32 R7, R0, 0x10, RZ ;  /* 0x0000001000077824 */ /* 0x000fe200078e00ff */
[----:B------:R-:W-:Y:S01]  /*5f70*/  F2FP.PACK_AB R46, R47, R46 ;  /* 0x0000002e2f2e723e */ /* 0x000fe200000000ff */
[----:B------:R-:W-:Y:S01]  /*5f80*/  FMUL.FTZ R120, R120, c[0x0][0x298] ;  /* 0x0000a60078787a20 */ /* 0x000fe20000410000 */
[----:B------:R-:W-:Y:S01]  /*5f90*/  F2FP.PACK_AB R48, R49, R48 ;  /* 0x000000303130723e */ /* 0x000fe200000000ff */
[----:B------:R-:W-:Y:S01]  /*5fa0*/  FMUL.FTZ R121, R121, c[0x0][0x298] ;  /* 0x0000a60079797a20 */ /* 0x000fe20000410000 */
[----:B------:R-:W-:Y:S01]  /*5fb0*/  LOP3.LUT R0, R2, 0x30, R7, 0xf8, !PT ;  /* 0x0000003002007812 */ /* 0x000fe200078ef807 */
[----:B------:R-:W-:Y:S01]  /*5fc0*/  FMUL.FTZ R122, R122, c[0x0][0x298] ;  /* 0x0000a6007a7a7a20 */ /* 0x000fe20000410000 */
[----:B------:R-:W-:Y:S01]  /*5fd0*/  F2FP.PACK_AB R50, R51, R50 ;  /* 0x000000323332723e */ /* 0x000fe200000000ff */
[----:B------:R-:W-:Y:S01]  /*5fe0*/  FMUL.FTZ R123, R123, c[0x0][0x298] ;  /* 0x0000a6007b7b7a20 */ /* 0x000fe20000410000 */
[----:B------:R-:W-:Y:S01]  /*5ff0*/  IADD3 R31, R0, 0x8, RZ ;  /* 0x00000008001f7810 */ /* 0x000fe20007ffe0ff */
[----:B------:R-:W-:Y:S01]  /*6000*/  FMUL.FTZ R132, R132, c[0x0][0x298] ;  /* 0x0000a60084847a20 */ /* 0x000fe20000410000 */
[----:B------:R-:W-:Y:S01]  /*6010*/  IADD3 R6, R0, 0x1408, RZ ;  /* 0x0000140800067810 */ /* 0x000fe20007ffe0ff */
[----:B------:R-:W-:Y:S01]  /*6020*/  FMUL.FTZ R133, R133, c[0x0][0x298] ;  /* 0x0000a60085857a20 */ /* 0x000fe20000410000 */
[----:B------:R-:W-:Y:S01]  /*6030*/  LOP3.LUT R4, R31, 0x180, RZ, 0xc0, !PT ;  /* 0x000001801f047812 */ /* 0x000fe200078ec0ff */
[----:B------:R-:W-:Y:S01]  /*6040*/  FMUL.FTZ R134, R134, c[0x0][0x298] ;  /* 0x0000a60086867a20 */ /* 0x000fe20000410000 */
[----:B------:R-:W-:Y:S01]  /*6050*/  LOP3.LUT R29, R6, 0x180, RZ, 0xc0, !PT ;  /* 0x00000180061d7812 */ /* 0x000fe200078ec0ff */
[----:B------:R-:W-:Y:S01]  /*6060*/  FMUL.FTZ R135, R135, c[0x0][0x298] ;  /* 0x0000a60087877a20 */ /* 0x000fe20000410000 */
[----:B------:R-:W-:Y:S01]  /*6070*/  SHF.R.U32.HI R4, RZ, 0x3, R4 ;  /* 0x00000003ff047819 */ /* 0x000fe20000011604 */
[----:B------:R-:W-:Y:S01]  /*6080*/  FMUL.FTZ R128, R128, c[0x0][0x298] ;  /* 0x0000a60080807a20 */ /* 0x000fe20000410000 */
[----:B------:R-:W-:Y:S01]  /*6090*/  SHF.R.U32.HI R29, RZ, 0x3, R29 ;  /* 0x00000003ff1d7819 */ /* 0x000fe2000001161d */
[----:B------:R-:W-:Y:S01]  /*60a0*/  FMUL.FTZ R129, R129, c[0x0][0x298] ;  /* 0x0000a60081817a20 */ /* 0x000fe20000410000 */
[----:B------:R-:W-:Y:S01]  /*60b0*/  LOP3.LUT R31, R4, R31, RZ, 0x3c, !PT ;  /* 0x0000001f041f7212 */ /* 0x000fe200078e3cff */
[----:B------:R-:W-:Y:S01]  /*60c0*/  FMUL.FTZ R130, R130, c[0x0][0x298] ;  /* 0x0000a60082827a20 */ /* 0x000fe20000410000 */
[C---:B------:R-:W-:Y:S01]  /*60d0*/  IADD3 R4, R0.reuse, 0x2808, RZ ;  /* 0x0000280800047810 */ /* 0x040fe20007ffe0ff */
[----:B------:R-:W-:Y:S01]  /*60e0*/  FMUL.FTZ R131, R131, c[0x0][0x298] ;  /* 0x0000a60083837a20 */ /* 0x000fe20000410000 */
[----:B------:R-:W-:Y:S01]  /*60f0*/  IADD3 R30, R0, 0x48, RZ ;  /* 0x00000048001e7810 */ /* 0x000fe20007ffe0ff */
[----:B------:R-:W-:Y:S01]  /*6100*/  IMAD.IADD R31, R33, 0x1, R31 ;  /* 0x00000001211f7824 */ /* 0x000fe200078e021f */
[----:B------:R-:W-:Y:S01]  /*6110*/  LOP3.LUT R27, R4, 0x180, RZ, 0xc0, !PT ;  /* 0x00000180041b7812 */ /* 0x000fe200078ec0ff */
[----:B------:R-:W-:Y:S01]  /*6120*/  FMUL.FTZ R124, R124, c[0x0][0x298] ;  /* 0x0000a6007c7c7a20 */ /* 0x000fe20000410000 */
[----:B------:R-:W-:Y:S01]  /*6130*/  LOP3.LUT R29, R29, R6, RZ, 0x3c, !PT ;  /* 0x000000061d1d7212 */ /* 0x000fe200078e3cff */
[----:B------:R-:W-:Y:S01]  /*6140*/  IMAD.SHL.U32 R31, R31, 0x2, RZ ;  /* 0x000000021f1f7824 */ /* 0x000fe200078e00ff */
[----:B------:R-:W-:Y:S01]  /*6150*/  LOP3.LUT R7, R30, 0x1c0, RZ, 0xc0, !PT ;  /* 0x000001c01e077812 */ /* 0x000fe200078ec0ff */
[----:B------:R-:W-:Y:S01]  /*6160*/  FMUL.FTZ R125, R125, c[0x0][0x298] ;  /* 0x0000a6007d7d7a20 */ /* 0x000fe20000410000 */
[----:B------:R-:W-:Y:S01]  /*6170*/  SHF.R.U32.HI R27, RZ, 0x3, R27 ;  /* 0x00000003ff1b7819 */ /* 0x000fe2000001161b */
[----:B------:R-:W-:Y:S01]  /*6180*/  IMAD.IADD R29, R33, 0x1, R29 ;  /* 0x00000001211d7824 */ /* 0x000fe200078e021d */
[----:B------:R-:W-:Y:S01]  /*6190*/  IADD3 R6, R0, 0x408, RZ ;  /* 0x0000040800067810 */ /* 0x000fe20007ffe0ff */
[----:B------:R-:W-:Y:S01]  /*61a0*/  FMUL.FTZ R126, R126, c[0x0][0x298] ;  /* 0x0000a6007e7e7a20 */ /* 0x000fe20000410000 */
[----:B------:R-:W-:Y:S01]  /*61b0*/  IADD3 R5, R0, 0x1448, RZ ;  /* 0x0000144800057810 */ /* 0x000fe20007ffe0ff */
[----:B------:R-:W-:Y:S01]  /*61c0*/  IMAD.SHL.U32 R29, R29, 0x2, RZ ;  /* 0x000000021d1d7824 */ /* 0x000fe200078e00ff */
[----:B------:R-:W-:Y:S01]  /*61d0*/  SHF.R.U32.HI R7, RZ, 0x3, R7 ;  /* 0x00000003ff077819 */ /* 0x000fe20000011607 */
[----:B------:R-:W-:Y:S01]  /*61e0*/  FMUL.FTZ R127, R127, c[0x0][0x298] ;  /* 0x0000a6007f7f7a20 */ /* 0x000fe20000410000 */
[----:B------:R-:W-:Y:S01]  /*61f0*/  LOP3.LUT R27, R27, R4, RZ, 0x3c, !PT ;  /* 0x000000041b1b7212 */ /* 0x000fe200078e3cff */
[----:B------:R-:W-:Y:S01]  /*6200*/  FMUL.FTZ R136, R136, c[0x0][0x298] ;  /* 0x0000a60088887a20 */ /* 0x000fe20000410000 */
[----:B------:R-:W-:Y:S01]  /*6210*/  LOP3.LUT R25, R6, 0x180, RZ, 0xc0, !PT ;  /* 0x0000018006197812 */ /* 0x000fe200078ec0ff */
[----:B------:R-:W-:Y:S01]  /*6220*/  FMUL.FTZ R137, R137, c[0x0][0x298] ;  /* 0x0000a60089897a20 */ /* 0x000fe20000410000 */
[----:B------:R-:W-:Y:S01]  /*6230*/  IADD3 R4, R0, 0x1808, RZ ;  /* 0x0000180800047810 */ /* 0x000fe20007ffe0ff */
[----:B------:R-:W-:Y:S01]  /*6240*/  IMAD.IADD R27, R33, 0x1, R27 ;  /* 0x00000001211b7824 */ /* 0x000fe200078e021b */
[----:B------:R-:W-:Y:S01]  /*6250*/  LOP3.LUT R28, R5, 0x1c0, RZ, 0xc0, !PT ;  /* 0x000001c0051c7812 */ /* 0x000fe200078ec0ff */
[----:B------:R-:W-:Y:S01]  /*6260*/  FMUL.FTZ R138, R138, c[0x0][0x298] ;  /* 0x0000a6008a8a7a20 */ /* 0x000fe20000410000 */
[----:B------:R-:W-:Y:S01]  /*6270*/  LOP3.LUT R30, R7, R30, RZ, 0x3c, !PT ;  /* 0x0000001e071e7212 */ /* 0x000fe200078e3cff */
[----:B------:R-:W-:Y:S01]  /*6280*/  IMAD.SHL.U32 R27, R27, 0x2, RZ ;  /* 0x000000021b1b7824 */ /* 0x000fe200078e00ff */
[----:B------:R-:W-:Y:S01]  /*6290*/  SHF.R.U32.HI R25, RZ, 0x3, R25 ;  /* 0x00000003ff197819 */ /* 0x000fe20000011619 */
[----:B------:R-:W-:Y:S01]  /*62a0*/  FMUL.FTZ R139, R139, c[0x0][0x298] ;  /* 0x0000a6008b8b7a20 */ /* 0x000fe20000410000 */
[----:B------:R-:W-:Y:S01]  /*62b0*/  IADD3 R7, R0, 0x2848, RZ ;  /* 0x0000284800077810 */ /* 0x000fe20007ffe0ff */
[----:B------:R-:W-:Y:S01]  /*62c0*/  IMAD.IADD R30, R33, 0x1, R30 ;  /* 0x00000001211e7824 */ /* 0x000fe200078e021e */
[----:B------:R-:W-:Y:S01]  /*62d0*/  LOP3.LUT R23, R4, 0x180, RZ, 0xc0, !PT ;  /* 0x0000018004177812 */ /* 0x000fe200078ec0ff */
[----:B------:R-:W-:Y:S01]  /*62e0*/  FMUL.FTZ R140, R140, c[0x0][0x298] ;  /* 0x0000a6008c8c7a20 */ /* 0x000fe20000410000 */
[----:B------:R-:W-:Y:S01]  /*62f0*/  SHF.R.U32.HI R28, RZ, 0x3, R28 ;  /* 0x00000003ff1c7819 */ /* 0x000fe2000001161c */
[----:B------:R-:W-:Y:S01]  /*6300*/  IMAD.SHL.U32 R30, R30, 0x2, RZ ;  /* 0x000000021e1e7824 */ /* 0x000fe200078e00ff */
[----:B------:R-:W-:Y:S01]  /*6310*/  LOP3.LUT R25, R25, R6, RZ, 0x3c, !PT ;  /* 0x0000000619197212 */ /* 0x000fe200078e3cff */
[----:B------:R-:W-:Y:S01]  /*6320*/  FMUL.FTZ R141, R141, c[0x0][0x298] ;  /* 0x0000a6008d8d7a20 */ /* 0x000fe20000410000 */
[----:B------:R-:W-:Y:S01]  /*6330*/  LOP3.LUT R26, R7, 0x1c0, RZ, 0xc0, !PT ;  /* 0x000001c0071a7812 */ /* 0x000fe200078ec0ff */
[----:B------:R-:W-:Y:S01]  /*6340*/  FMUL.FTZ R142, R142, c[0x0][0x298] ;  /* 0x0000a6008e8e7a20 */ /* 0x000fe20000410000 */
[----:B------:R-:W-:Y:S01]  /*6350*/  SHF.R.U32.HI R23, RZ, 0x3, R23 ;  /* 0x00000003ff177819 */ /* 0x000fe20000011617 */
[----:B------:R-:W-:Y:S01]  /*6360*/  IMAD.IADD R25, R33, 0x1, R25 ;  /* 0x0000000121197824 */ /* 0x000fe200078e0219 */
[----:B------:R-:W-:Y:S01]  /*6370*/  IADD3 R6, R0, 0x2c08, RZ ;  /* 0x00002c0800067810 */ /* 0x000fe20007ffe0ff */
[----:B------:R-:W-:Y:S01]  /*6380*/  FMUL.FTZ R143, R143, c[0x0][0x298] ;  /* 0x0000a6008f8f7a20 */ /* 0x000fe20000410000 */
[----:B------:R-:W-:Y:S01]  /*6390*/  LOP3.LUT R28, R28, R5, RZ, 0x3c, !PT ;  /* 0x000000051c1c7212 */ /* 0x000fe200078e3cff */
[----:B------:R-:W-:Y:S01]  /*63a0*/  IMAD.SHL.U32 R25, R25, 0x2, RZ ;  /* 0x0000000219197824 */ /* 0x000fe200078e00ff */
[----:B------:R-:W-:Y:S01]  /*63b0*/  IADD3 R5, R0, 0x448, RZ ;  /* 0x0000044800057810 */ /* 0x000fe20007ffe0ff */
[----:B------:R-:W-:Y:S01]  /*63c0*/  FMUL.FTZ R144, R144, c[0x0][0x298] ;  /* 0x0000a60090907a20 */ /* 0x000fe20000410000 */
[----:B------:R-:W-:Y:S01]  /*63d0*/  SHF.R.U32.HI R26, RZ, 0x3, R26 ;  /* 0x00000003ff1a7819 */ /* 0x000fe2000001161a */
[----:B------:R-:W-:Y:S01]  /*63e0*/  IMAD.IADD R28, R33, 0x1, R28 ;  /* 0x00000001211c7824 */ /* 0x000fe200078e021c */
        /* <DEDUP_REMOVED lines=17> */
[----:B------:R-:W-:Y:S01]  /*6500*/  FMUL.FTZ R158, R158, c[0x0][0x298] ;  /* 0x0000a6009e9e7a20 */ /* 0x000fe20000410000 */
        /* <DEDUP_REMOVED lines=17> */
[----:B------:R-:W-:Y:S01]  /*6620*/  IMAD.SHL.U32 R24, R24, 0x2, RZ ;  /* 0x0000000218187824 */ /* 0x000fe200078e00ff */
        /* <DEDUP_REMOVED lines=56> */
[----:B------:R-:W-:Y:S01]  /*69b0*/  LOP3.LUT R10, R35, 0x1c0, RZ, 0xc0, !PT ;  /* 0x000001c0230a7812 */ /* 0x000fe200078ec0ff */
[----:B------:R-:W-:Y:S01]  /*69c0*/  IMAD.SHL.U32 R13, R13, 0x2, RZ ;  /* 0x000000020d0d7824 */ /* 0x000fe200078e00ff */
[----:B------:R-:W-:Y:S01]  /*69d0*/  LOP3.LUT R16, R16, R5, RZ, 0x3c, !PT ;  /* 0x0000000510107212 */ /* 0x000fe200078e3cff */
[----:B------:R-:W1:Y:S01]  /*69e0*/  S2UR UR9, SR_CTAID.X ;  /* 0x00000000000979c3 */ /* 0x000e620000002500 */
[----:B------:R-:W-:Y:S01]  /*69f0*/  IADD3 R5, R0, 0xc48, RZ ;  /* 0x00000c4800057810 */ /* 0x000fe20007ffe0ff */
[----:B------:R-:W-:Y:S01]  /*6a00*/  UMOV UR8, 0xffffffb0 ;  /* 0xffffffb000087882 */ /* 0x000fe20000000000 */
[----:B------:R-:W-:Y:S01]  /*6a10*/  SHF.R.U32.HI R14, RZ, 0x3, R14 ;  /* 0x00000003ff0e7819 */ /* 0x000fe2000001160e */
[----:B------:R-:W-:Y:S01]  /*6a20*/  IMAD.IADD R16, R33, 0x1, R16 ;  /* 0x0000000121107824 */ /* 0x000fe200078e0210 */
[----:B------:R-:W-:Y:S01]  /*6a30*/  LOP3.LUT R11, R11, R4, RZ, 0x3c, !PT ;  /* 0x000000040b0b7212 */ /* 0x000fe200078e3cff */
[----:B------:R-:W-:Y:S01]  /*6a40*/  ULDC UR7, c[0x0][0x2f0] ;  /* 0x0000bc0000077ab9 */ /* 0x000fe20000000800 */
[----:B------:R-:W-:Y:S01]  /*6a50*/  LOP3.LUT R9, R6, 0x180, RZ, 0xc0, !PT ;  /* 0x0000018006097812 */ /* 0x000fe200078ec0ff */
[----:B------:R-:W-:Y:S01]  /*6a60*/  IMAD.SHL.U32 R16, R16, 0x2, RZ ;  /* 0x0000000210107824 */ /* 0x000fe200078e00ff */
[----:B------:R-:W-:Y:S01]  /*6a70*/  SHF.R.U32.HI R10, RZ, 0x3, R10 ;  /* 0x00000003ff0a7819 */ /* 0x000fe2000001160a */
[----:B------:R-:W-:Y:S01]  /*6a80*/  IMAD.IADD R11, R33, 0x1, R11 ;  /* 0x00000001210b7824 */ /* 0x000fe200078e020b */
[----:B------:R-:W-:Y:S01]  /*6a90*/  IADD3 R4, R0, 0x1008, RZ ;  /* 0x0000100800047810 */ /* 0x000fe20007ffe0ff */
[----:B------:R-:W-:Y:S01]  /*6aa0*/  USHF.R.S32.HI UR6, URZ, 0x1f, UR20 ;  /* 0x0000001f3f067899 */ /* 0x000fe20008011414 */
[----:B------:R-:W-:Y:S01]  /*6ab0*/  LOP3.LUT R12, R5, 0x1c0, RZ, 0xc0, !PT ;  /* 0x000001c0050c7812 */ /* 0x000fe200078ec0ff */
[----:B------:R-:W-:Y:S01]  /*6ac0*/  IMAD.SHL.U32 R11, R11, 0x2, RZ ;  /* 0x000000020b0b7824 */ /* 0x000fe200078e00ff */
[----:B------:R-:W-:Y:S01]  /*6ad0*/  LOP3.LUT R14, R14, R7, RZ, 0x3c, !PT ;  /* 0x000000070e0e7212 */ /* 0x000fe200078e3cff */
[----:B------:R-:W-:Y:S01]  /*6ae0*/  ULDC.64 UR4, c[0x0][0x340] ;  /* 0x0000d00000047ab9 */ /* 0x000fe20000000a00 */
[----:B------:R-:W-:Y:S01]  /*6af0*/  SHF.R.U32.HI R9, RZ, 0x3, R9 ;  /* 0x00000003ff097819 */ /* 0x000fe20000011609 */
[----:B------:R-:W-:Y:S01]  /*6b00*/  UIMAD UR4, UR6, UR4, URZ ;  /* 0x00000004060472a4 */ /* 0x000fe2000f8e023f */
[----:B------:R-:W-:Y:S01]  /*6b10*/  LOP3.LUT R10, R10, R35, RZ, 0x3c, !PT ;  /* 0x000000230a0a7212 */ /* 0x000fe200078e3cff */
[C---:B------:R-:W-:Y:S01]  /*6b20*/  IMAD.IADD R14, R33.reuse, 0x1, R14 ;  /* 0x00000001210e7824 */ /* 0x040fe200078e020e */
[----:B------:R-:W-:Y:S01]  /*6b30*/  LOP3.LUT R7, R4, 0x180, RZ, 0xc0, !PT ;  /* 0x0000018004077812 */ /* 0x000fe200078ec0ff */
[----:B------:R-:W-:Y:S01]  /*6b40*/  UIMAD UR4, UR20, UR5, UR4 ;  /* 0x00000005140472a4 */ /* 0x000fe2000f8e0204 */
[----:B------:R-:W-:Y:S01]  /*6b50*/  IADD3 R35, R0, 0x1048, RZ ;  /* 0x0000104800237810 */ /* 0x000fe20007ffe0ff */
[----:B------:R-:W-:Y:S01]  /*6b60*/  IMAD.IADD R10, R33, 0x1, R10 ;  /* 0x00000001210a7824 */ /* 0x000fe200078e020a */
[----:B------:R-:W-:Y:S01]  /*6b70*/  SHF.R.U32.HI R12, RZ, 0x3, R12 ;  /* 0x00000003ff0c7819 */ /* 0x000fe2000001160c */
[----:B------:R-:W-:Y:S01]  /*6b80*/  IMAD.SHL.U32 R14, R14, 0x2, RZ ;  /* 0x000000020e0e7824 */ /* 0x000fe200078e00ff */
[----:B------:R-:W-:Y:S01]  /*6b90*/  LOP3.LUT R9, R9, R6, RZ, 0x3c, !PT ;  /* 0x0000000609097212 */ /* 0x000fe200078e3cff */
[----:B------:R-:W-:Y:S01]  /*6ba0*/  IMAD.SHL.U32 R10, R10, 0x2, RZ ;  /* 0x000000020a0a7824 */ /* 0x000fe200078e00ff */
[----:B------:R-:W-:Y:S01]  /*6bb0*/  SHF.R.U32.HI R7, RZ, 0x3, R7 ;  /* 0x00000003ff077819 */ /* 0x000fe20000011607 */
[----:B-1----:R-:W-:Y:S01]  /*6bc0*/  UIMAD UR7, UR9, UR8, UR7 ;  /* 0x00000008090772a4 */ /* 0x002fe2000f8e0207 */
[----:B------:R-:W-:Y:S01]  /*6bd0*/  LOP3.LUT R6, R35, 0x1c0, RZ, 0xc0, !PT ;  /* 0x000001c023067812 */ /* 0x000fe200078ec0ff */
[----:B------:R-:W-:Y:S01]  /*6be0*/  IMAD.IADD R9, R33, 0x1, R9 ;  /* 0x0000000121097824 */ /* 0x000fe200078e0209 */
[----:B------:R-:W-:Y:S01]  /*6bf0*/  IADD3 R37, R0, 0x3848, RZ ;  /* 0x0000384800257810 */ /* 0x000fe20007ffe0ff */
[----:B------:R-:W-:Y:S01]  /*6c00*/  UISETP.LT.AND UP0, UPT, UR7, 0x50, UPT ;  /* 0x000000500700788c */ /* 0x000fe2000bf01270 */
[----:B------:R-:W-:Y:S01]  /*6c10*/  LOP3.LUT R12, R12, R5, RZ, 0x3c, !PT ;  /* 0x000000050c0c7212 */ /* 0x000fe200078e3cff */
[----:B------:R-:W-:Y:S01]  /*6c20*/  IMAD.SHL.U32 R9, R9, 0x2, RZ ;  /* 0x0000000209097824 */ /* 0x000fe200078e00ff */
[C---:B------:R-:W-:Y:S01]  /*6c30*/  IADD3 R39, R0.reuse, 0x2448, RZ ;  /* 0x0000244800277810 */ /* 0x040fe20007ffe0ff */
[----:B------:R-:W-:Y:S01]  /*6c40*/  USEL UR7, UR7, 0x50, UP0 ;  /* 0x0000005007077887 */ /* 0x000fe20008000000 */
[----:B------:R-:W-:Y:S01]  /*6c50*/  IADD3 R5, R0, 0x3448, RZ ;  /* 0x0000344800057810 */ /* 0x000fe20007ffe0ff */
[----:B------:R-:W-:Y:S01]  /*6c60*/  IMAD.IADD R12, R33, 0x1, R12 ;  /* 0x00000001210c7824 */ /* 0x000fe200078e020c */
[----:B------:R-:W-:Y:S01]  /*6c70*/  LOP3.LUT R7, R7, R4, RZ, 0x3c, !PT ;  /* 0x0000000407077212 */ /* 0x000fe200078e3cff */
[----:B------:R-:W-:Y:S01]  /*6c80*/  BSSY B0, `(.L_x_660) ;  /* 0x000021c000007945 */ /* 0x000fe20003800000 */
[----:B------:R-:W-:Y:S01]  /*6c90*/  SHF.R.U32.HI R6, RZ, 0x3, R6 ;  /* 0x00000003ff067819 */ /* 0x000fe20000011606 */
[----:B------:R-:W-:Y:S01]  /*6ca0*/  IMAD.SHL.U32 R12, R12, 0x2, RZ ;  /* 0x000000020c0c7824 */ /* 0x000fe200078e00ff */
[----:B------:R-:W-:Y:S01]  /*6cb0*/  LOP3.LUT R32, R37, 0x1c0, RZ, 0xc0, !PT ;  /* 0x000001c025207812 */ /* 0x000fe200078ec0ff */
[----:B------:R-:W-:Y:S01]  /*6cc0*/  IMAD.IADD R7, R33, 0x1, R7 ;  /* 0x0000000121077824 */ /* 0x000fe200078e0207 */
[----:B------:R-:W-:-:S02]  /*6cd0*/  LOP3.LUT R4, R39, 0x1c0, RZ, 0xc0, !PT ;  /* 0x000001c027047812 */ /* 0x000fc400078ec0ff */
[----:B------:R-:W-:Y:S01]  /*6ce0*/  LOP3.LUT R8, R5, 0x1c0, RZ, 0xc0, !PT ;  /* 0x000001c005087812 */ /* 0x000fe200078ec0ff */
[----:B------:R-:W-:Y:S01]  /*6cf0*/  IMAD.SHL.U32 R7, R7, 0x2, RZ ;  /* 0x0000000207077824 */ /* 0x000fe200078e00ff */
[----:B------:R-:W-:Y:S02]  /*6d00*/  LOP3.LUT R6, R6, R35, RZ, 0x3c, !PT ;  /* 0x0000002306067212 */ /* 0x000fe400078e3cff */
[----:B------:R-:W-:Y:S02]  /*6d10*/  SHF.R.U32.HI R32, RZ, 0x3, R32 ;  /* 0x00000003ff207819 */ /* 0x000fe40000011620 */
[----:B------:R-:W-:Y:S01]  /*6d20*/  SHF.R.U32.HI R4, RZ, 0x3, R4 ;  /* 0x00000003ff047819 */ /* 0x000fe20000011604 */
[----:B------:R-:W-:Y:S01]  /*6d30*/  IMAD.IADD R6, R33, 0x1, R6 ;  /* 0x0000000121067824 */ /* 0x000fe200078e0206 */
[----:B------:R-:W-:Y:S02]  /*6d40*/  SHF.R.U32.HI R35, RZ, 0x3, R2 ;  /* 0x00000003ff237819 */ /* 0x000fe40000011602 */
[----:B------:R-:W-:Y:S01]  /*6d50*/  SHF.R.U32.HI R8, RZ, 0x3, R8 ;  /* 0x00000003ff087819 */ /* 0x000fe20000011608 */
[----:B------:R-:W-:Y:S01]  /*6d60*/  IMAD.SHL.U32 R6, R6, 0x2, RZ ;  /* 0x0000000206067824 */ /* 0x000fe200078e00ff */
[----:B------:R-:W-:-:S02]  /*6d70*/  IADD3 R34, R0, 0x2408, RZ ;  /* 0x0000240800227810 */ /* 0x000fc40007ffe0ff */
[----:B------:R-:W-:Y:S02]  /*6d80*/  LOP3.LUT R2, R32, R37, RZ, 0x3c, !PT ;  /* 0x0000002520027212 */ /* 0x000fe400078e3cff */
[----:B------:R-:W-:Y:S02]  /*6d90*/  LOP3.LUT R93, R0, 0x40, RZ, 0xfc, !PT ;  /* 0x00000040005d7812 */ /* 0x000fe400078efcff */
[----:B------:R-:W-:Y:S01]  /*6da0*/  F2FP.PACK_AB R52, R53, R52 ;  /* 0x000000343534723e */ /* 0x000fe200000000ff */
[----:B------:R-:W-:Y:S01]  /*6db0*/  IMAD.IADD R2, R33, 0x1, R2 ;  /* 0x0000000121027824 */ /* 0x000fe200078e0202 */
[----:B------:R-:W-:Y:S02]  /*6dc0*/  F2FP.PACK_AB R54, R55, R54 ;  /* 0x000000363736723e */ /* 0x000fe400000000ff */
[----:B------:R-:W-:Y:S01]  /*6dd0*/  F2FP.PACK_AB R64, R65, R64 ;  /* 0x000000404140723e */ /* 0x000fe200000000ff */
[----:B------:R-:W-:Y:S01]  /*6de0*/  IMAD.SHL.U32 R2, R2, 0x2, RZ ;  /* 0x0000000202027824 */ /* 0x000fe200078e00ff */
[----:B------:R-:W-:-:S02]  /*6df0*/  F2FP.PACK_AB R66, R67, R66 ;  /* 0x000000424342723e */ /* 0x000fc400000000ff */
[----:B------:R-:W-:Y:S02]  /*6e00*/  F2FP.PACK_AB R60, R61, R60 ;  /* 0x0000003c3d3c723e */ /* 0x000fe400000000ff */
[----:B------:R-:W-:Y:S02]  /*6e10*/  F2FP.PACK_AB R62, R63, R62 ;  /* 0x0000003e3f3e723e */ /* 0x000fe400000000ff */
[----:B------:R-:W-:Y:S02]  /*6e20*/  F2FP.PACK_AB R56, R57, R56 ;  /* 0x000000383938723e */ /* 0x000fe400000000ff */
[----:B------:R-:W-:Y:S02]  /*6e30*/  F2FP.PACK_AB R58, R59, R58 ;  /* 0x0000003a3b3a723e */ /* 0x000fe400000000ff */
[----:B------:R-:W-:Y:S02]  /*6e40*/  F2FP.PACK_AB R68, R69, R68 ;  /* 0x000000444544723e */ /* 0x000fe400000000ff */
        /* <DEDUP_REMOVED lines=11> */
[----:B------:R-:W-:Y:S02]  /*6f00*/  LOP3.LUT R4, R4, R39, RZ, 0x3c, !PT ;  /* 0x0000002704047212 */ /* 0x000fe400078e3cff */
[----:B------:R-:W-:-:S02]  /*6f10*/  LOP3.LUT R32, R35, R0, RZ, 0x3c, !PT ;  /* 0x0000000023207212 */ /* 0x000fc400078e3cff */
[----:B------:R-:W-:Y:S01]  /*6f20*/  LOP3.LUT R8, R8, R5, RZ, 0x3c, !PT ;  /* 0x0000000508087212 */ /* 0x000fe200078e3cff */
[C---:B------:R-:W-:Y:S01]  /*6f30*/  IMAD.IADD R4, R33.reuse, 0x1, R4 ;  /* 0x0000000121047824 */ /* 0x040fe200078e0204 */
[C---:B------:R-:W-:Y:S02]  /*6f40*/  LOP3.LUT R91, R0.reuse, 0x1400, RZ, 0xfc, !PT ;  /* 0x00001400005b7812 */ /* 0x040fe400078efcff */
[C---:B------:R-:W-:Y:S01]  /*6f50*/  LOP3.LUT R89, R0.reuse, 0x1440, RZ, 0xfc, !PT ;  /* 0x0000144000597812 */ /* 0x040fe200078efcff */
[----:B------:R-:W-:Y:S01]  /*6f60*/  IMAD.IADD R8, R33, 0x1, R8 ;  /* 0x0000000121087824 */ /* 0x000fe200078e0208 */
[----:B------:R-:W-:Y:S01]  /*6f70*/  LOP3.LUT R87, R0, 0x2800, RZ, 0xfc, !PT ;  /* 0x0000280000577812 */ /* 0x000fe200078efcff */
[----:B------:R-:W-:Y:S01]  /*6f80*/  IMAD.SHL.U32 R4, R4, 0x2, RZ ;  /* 0x0000000204047824 */ /* 0x000fe200078e00ff */
[----:B------:R-:W-:Y:S01]  /*6f90*/  LOP3.LUT R85, R0, 0x2840, RZ, 0xfc, !PT ;  /* 0x0000284000557812 */ /* 0x000fe200078efcff */
[----:B------:R-:W-:Y:S01]  /*6fa0*/  IMAD.SHL.U32 R8, R8, 0x2, RZ ;  /* 0x0000000208087824 */ /* 0x000fe200078e00ff */
[----:B------:R-:W-:-:S02]  /*6fb0*/  LOP3.LUT R83, R0, 0x400, RZ, 0xfc, !PT ;  /* 0x0000040000537812 */ /* 0x000fc400078efcff */
[C---:B------:R-:W-:Y:S02]  /*6fc0*/  LOP3.LUT R81, R0.reuse, 0x440, RZ, 0xfc, !PT ;  /* 0x0000044000517812 */ /* 0x040fe400078efcff */
[C---:B------:R-:W-:Y:S02]  /*6fd0*/  LOP3.LUT R79, R0.reuse, 0x1800, RZ, 0xfc, !PT ;  /* 0x00001800004f7812 */ /* 0x040fe400078efcff */
[C---:B------:R-:W-:Y:S02]  /*6fe0*/  LOP3.LUT R77, R0.reuse, 0x1840, RZ, 0xfc, !PT ;  /* 0x00001840004d7812 */ /* 0x040fe400078efcff */
[C---:B------:R-:W-:Y:S02]  /*6ff0*/  LOP3.LUT R75, R0.reuse, 0x2c00, RZ, 0xfc, !PT ;  /* 0x00002c00004b7812 */ /* 0x040fe400078efcff */
[C---:B------:R-:W-:Y:S02]  /*7000*/  LOP3.LUT R73, R0.reuse, 0x2c40, RZ, 0xfc, !PT ;  /* 0x00002c4000497812 */ /* 0x040fe400078efcff */
        /* <DEDUP_REMOVED lines=16> */
[----:B------:R-:W-:Y:S02]  /*7110*/  LOP3.LUT R39, R0, 0x3800, RZ, 0xfc, !PT ;  /* 0x0000380000277812 */ /* 0x000fe400078efcff */
[----:B------:R-:W-:Y:S02]  /*7120*/  LOP3.LUT R5, R34, 0x180, RZ, 0xc0, !PT ;  /* 0x0000018022057812 */ /* 0x000fe400078ec0ff */
[----:B------:R-:W-:-:S02]  /*7130*/  LOP3.LUT R37, R0, 0x3840, RZ, 0xfc, !PT ;  /* 0x0000384000257812 */ /* 0x000fc400078efcff */
[----:B------:R-:W-:Y:S02]  /*7140*/  IADD3 R35, R0, 0x3808, RZ ;  /* 0x0000380800237810 */ /* 0x000fe40007ffe0ff */
[----:B------:R-:W-:Y:S02]  /*7150*/  LOP3.LUT R93, R93, 0x1c0, RZ, 0xc0, !PT ;  /* 0x000001c05d5d7812 */ /* 0x000fe400078ec0ff */
[----:B------:R-:W-:Y:S01]  /*7160*/  F2FP.PACK_AB R94, R95, R94 ;  /* 0x0000005e5f5e723e */ /* 0x000fe200000000ff */
[----:B------:R-:W-:Y:S01]  /*7170*/  IMAD.IADD R95, R32, 0x1, R33 ;  /* 0x00000001205f7824 */ /* 0x000fe200078e0221 */
[----:B------:R-:W-:Y:S02]  /*7180*/  LOP3.LUT R91, R91, 0x180, RZ, 0xc0, !PT ;  /* 0x000001805b5b7812 */ /* 0x000fe400078ec0ff */
[----:B------:R-:W-:Y:S01]  /*7190*/  LOP3.LUT R89, R89, 0x1c0, RZ, 0xc0, !PT ;  /* 0x000001c059597812 */ /* 0x000fe200078ec0ff */
[----:B------:R-:W-:Y:S01]  /*71a0*/  IMAD.SHL.U32 R95, R95, 0x2, RZ ;  /* 0x000000025f5f7824 */ /* 0x000fe200078e00ff */
[----:B------:R-:W-:-:S02]  /*71b0*/  LOP3.LUT R87, R87, 0x180, RZ, 0xc0, !PT ;  /* 0x0000018057577812 */ /* 0x000fc400078ec0ff */
[----:B------:R-:W-:Y:S02]  /*71c0*/  LOP3.LUT R85, R85, 0x1c0, RZ, 0xc0, !PT ;  /* 0x000001c055557812 */ /* 0x000fe400078ec0ff */
[----:B------:R-:W-:Y:S01]  /*71d0*/  LOP3.LUT R83, R83, 0x180, RZ, 0xc0, !PT ;  /* 0x0000018053537812 */ /* 0x000fe200078ec0ff */
[----:B------:R-:W-:Y:S01]  /*71e0*/  STS.U16 [R95+0x7880], R44 ;  /* 0x0078802c5f007388 */ /* 0x000fe20000000400 */
[----:B------:R-:W-:Y:S02]  /*71f0*/  LOP3.LUT R81, R81, 0x1c0, RZ, 0xc0, !PT ;  /* 0x000001c051517812 */ /* 0x000fe400078ec0ff */
[----:B------:R-:W-:Y:S02]  /*7200*/  LOP3.LUT R79, R79, 0x180, RZ, 0xc0, !PT ;  /* 0x000001804f4f7812 */ /* 0x000fe400078ec0ff */
[----:B------:R-:W-:Y:S02]  /*7210*/  LOP3.LUT R77, R77, 0x1c0, RZ, 0xc0, !PT ;  /* 0x000001c04d4d7812 */ /* 0x000fe400078ec0ff */
[----:B------:R-:W-:-:S02]  /*7220*/  LOP3.LUT R75, R75, 0x180, RZ, 0xc0, !PT ;  /* 0x000001804b4b7812 */ /* 0x000fc400078ec0ff */
[----:B------:R-:W-:Y:S02]  /*7230*/  LOP3.LUT R73, R73, 0x1c0, RZ, 0xc0, !PT ;  /* 0x000001c049497812 */ /* 0x000fe400078ec0ff */
[----:B------:R-:W-:Y:S02]  /*7240*/  LOP3.LUT R71, R71, 0x180, RZ, 0xc0, !PT ;  /* 0x0000018047477812 */ /* 0x000fe400078ec0ff */
        /* <DEDUP_REMOVED lines=16> */
[----:B------:R-:W-:Y:S02]  /*7350*/  SHF.R.U32.HI R5, RZ, 0x3, R5 ;  /* 0x00000003ff057819 */ /* 0x000fe40000011605 */
[----:B------:R-:W-:Y:S02]  /*7360*/  LOP3.LUT R37, R37, 0x1c0, RZ, 0xc0, !PT ;  /* 0x000001c025257812 */ /* 0x000fe400078ec0ff */
[----:B------:R-:W-:Y:S02]  /*7370*/  LOP3.LUT R32, R35, 0x180, RZ, 0xc0, !PT ;  /* 0x0000018023207812 */ /* 0x000fe400078ec0ff */
[----:B------:R-:W-:Y:S02]  /*7380*/  SHF.R.U32.HI R93, RZ, 0x3, R93 ;  /* 0x00000003ff5d7819 */ /* 0x000fe4000001165d */
[----:B------:R-:W-:Y:S02]  /*7390*/  SHF.R.U32.HI R91, RZ, 0x3, R91 ;  /* 0x00000003ff5b7819 */ /* 0x000fe4000001165b */
[----:B------:R-:W-:-:S02]  /*73a0*/  SHF.R.U32.HI R89, RZ, 0x3, R89 ;  /* 0x00000003ff597819 */ /* 0x000fc40000011659 */
[----:B------:R-:W-:Y:S02]  /*73b0*/  SHF.R.U32.HI R87, RZ, 0x3, R87 ;  /* 0x00000003ff577819 */ /* 0x000fe40000011657 */
[----:B------:R-:W-:Y:S02]  /*73c0*/  SHF.R.U32.HI R85, RZ, 0x3, R85 ;  /* 0x00000003ff557819 */ /* 0x000fe40000011655 */
[----:B------:R-:W-:Y:S02]  /*73d0*/  SHF.R.U32.HI R83, RZ, 0x3, R83 ;  /* 0x00000003ff537819 */ /* 0x000fe40000011653 */
        /* <DEDUP_REMOVED lines=22> */
[----:B------:R-:W-:Y:S02]  /*7540*/  LOP3.LUT R5, R5, R34, RZ, 0x3c, !PT ;  /* 0x0000002205057212 */ /* 0x000fe400078e3cff */
[----:B------:R-:W-:Y:S02]  /*7550*/  SHF.R.U32.HI R37, RZ, 0x3, R37 ;  /* 0x00000003ff257819 */ /* 0x000fe40000011625 */
[----:B------:R-:W-:Y:S01]  /*7560*/  SHF.R.U32.HI R32, RZ, 0x3, R32 ;  /* 0x00000003ff207819 */ /* 0x000fe20000011620 */
[----:B------:R-:W-:Y:S01]  /*7570*/  IMAD.IADD R5, R33, 0x1, R5 ;  /* 0x0000000121057824 */ /* 0x000fe200078e0205 */
[--C-:B------:R-:W-:Y:S02]  /*7580*/  LOP3.LUT R34, R93, 0x40, R0.reuse, 0x1e, !PT ;  /* 0x000000405d227812 */ /* 0x100fe400078e1e00 */
[--C-:B------:R-:W-:Y:S01]  /*7590*/  LOP3.LUT R36, R91, 0x1400, R0.reuse, 0x1e, !PT ;  /* 0x000014005b247812 */ /* 0x100fe200078e1e00 */
[----:B------:R-:W-:Y:S01]  /*75a0*/  IMAD.SHL.U32 R5, R5, 0x2, RZ ;  /* 0x0000000205057824 */ /* 0x000fe200078e00ff */
[----:B------:R-:W-:Y:S01]  /*75b0*/  LOP3.LUT R38, R89, 0x1440, R0, 0x1e, !PT ;  /* 0x0000144059267812 */ /* 0x000fe200078e1e00 */
[----:B------:R-:W-:Y:S01]  /*75c0*/  IMAD.IADD R34, R33, 0x1, R34 ;  /* 0x0000000121227824 */ /* 0x000fe200078e0222 */
        /* <DEDUP_REMOVED lines=51> */
[C---:B------:R-:W-:Y:S01]  /*7900*/  IMAD.IADD R206, R33.reuse, 0x1, R206 ;  /* 0x0000000121ce7824 */ /* 0x040fe200078e02ce */
[----:B------:R-:W-:Y:S01]  /*7910*/  LOP3.LUT R32, R32, R35, RZ, 0x3c, !PT ;  /* 0x0000002320207212 */ /* 0x000fe200078e3cff */
[C---:B------:R-:W-:Y:S01]  /*7920*/  IMAD.IADD R208, R33.reuse, 0x1, R208 ;  /* 0x0000000121d07824 */ /* 0x040fe200078e02d0 */
[----:B------:R-:W-:Y:S01]  /*7930*/  PRMT R35, R46, 0x7632, R35 ;  /* 0x000076322e237816 */ /* 0x000fe20000000023 */
[C---:B------:R-:W-:Y:S01]  /*7940*/  IMAD.IADD R0, R33.reuse, 0x1, R0 ;  /* 0x0000000121007824 */ /* 0x040fe200078e0200 */
[----:B------:R-:W-:Y:S01]  /*7950*/  PRMT R37, R48, 0x7632, R37 ;  /* 0x0000763230257816 */ /* 0x000fe20000000025 */
[----:B------:R-:W-:Y:S01]  /*7960*/  IMAD.IADD R32, R33, 0x1, R32 ;  /* 0x0000000121207824 */ /* 0x000fe200078e0220 */
[----:B------:R-:W-:Y:S01]  /*7970*/  PRMT R33, R44, 0x7632, R33 ;  /* 0x000076322c217816 */ /* 0x000fe20000000021 */
[----:B------:R-:W-:Y:S01]  /*7980*/  IMAD.SHL.U32 R34, R34, 0x2, RZ ;  /* 0x0000000222227824 */ /* 0x000fe200078e00ff */
[----:B------:R-:W-:Y:S01]  /*7990*/  PRMT R41, R52, 0x7632, R41 ;  /* 0x0000763234297816 */ /* 0x000fe20000000029 */
[----:B------:R-:W-:Y:S01]  /*79a0*/  IMAD.SHL.U32 R39, R36, 0x2, RZ ;  /* 0x0000000224277824 */ /* 0x000fe200078e00ff */
[----:B------:R-:W-:Y:S01]  /*79b0*/  PRMT R36, R50, 0x7632, R36 ;  /* 0x0000763232247816 */ /* 0x000fe20000000024 */
[----:B------:R-:W-:Y:S01]  /*79c0*/  IMAD.SHL.U32 R38, R38, 0x2, RZ ;  /* 0x0000000226267824 */ /* 0x000fe200078e00ff */
[----:B------:R1:W-:Y:S01]  /*79d0*/  STS.U16 [R34+0x7880], R33 ;  /* 0x0078802122007388 */ /* 0x0003e20000000400 */
[----:B------:R-:W-:Y:S01]  /*79e0*/  IMAD.SHL.U32 R43, R40, 0x2, RZ ;  /* 0x00000002282b7824 */ /* 0x000fe200078e00ff */
[----:B------:R-:W-:Y:S01]  /*79f0*/  PRMT R87, R56, 0x7632, R87 ;  /* 0x0000763238577816 */ /* 0x000fe20000000057 */
[----:B------:R-:W-:Y:S01]  /*7a00*/  IMAD.SHL.U32 R42, R42, 0x2, RZ ;  /* 0x000000022a2a7824 */ /* 0x000fe200078e00ff */
[----:B------:R-:W-:Y:S01]  /*7a10*/  STS.U16 [R31+0x7880], R46 ;  /* 0x0078802e1f007388 */ /* 0x000fe20000000400 */
        /* <DEDUP_REMOVED lines=17> */
[----:B------:R-:W-:Y:S01]  /*7b30*/  F2FP.PACK_AB R96, R97, R96 ;  /* 0x000000606160723e */ /* 0x000fe200000000ff */
[----:B------:R-:W-:Y:S01]  /*7b40*/  IMAD.SHL.U32 R182, R182, 0x2, RZ ;  /* 0x00000002b6b67824 */ /* 0x000fe200078e00ff */
[----:B------:R-:W-:Y:S01]  /*7b50*/  PRMT R97, R84, 0x7632, R97 ;  /* 0x0000763254617816 */ /* 0x000fe20000000061 */
[----:B-1----:R-:W-:Y:S01]  /*7b60*/  IMAD.SHL.U32 R33, R28, 0x2, RZ ;  /* 0x000000021c217824 */ /* 0x002fe200078e00ff */
[----:B------:R-:W-:Y:S01]  /*7b70*/  PRMT R28, R54, 0x7632, R28 ;  /* 0x00007632361c7816 */ /* 0x000fe2000000001c */
[----:B------:R-:W-:Y:S01]  /*7b80*/  IMAD.SHL.U32 R184, R184, 0x2, RZ ;  /* 0x00000002b8b87824 */ /* 0x000fe200078e00ff */
[----:B------:R-:W-:Y:S01]  /*7b90*/  F2FP.PACK_AB R98, R99, R98 ;  /* 0x000000626362723e */ /* 0x000fe200000000ff */
[----:B------:R-:W-:Y:S01]  /*7ba0*/  IMAD.SHL.U32 R186, R186, 0x2, RZ ;  /* 0x00000002baba7824 */ /* 0x000fe200078e00ff */
[----:B------:R1:W-:Y:S01]  /*7bb0*/  STS.U16 [R33+0x7880], R36 ;  /* 0x0078802421007388 */ /* 0x0003e20000000400 */
[----:B------:R-:W-:Y:S01]  /*7bc0*/  IMAD.SHL.U32 R188, R188, 0x2, RZ ;  /* 0x00000002bcbc7824 */ /* 0x000fe200078e00ff */
[----:B------:R-:W-:Y:S01]  /*7bd0*/  PRMT R99, R80, 0x7632, R99 ;  /* 0x0000763250637816 */ /* 0x000fe20000000063 */
[----:B------:R-:W-:Y:S01]  /*7be0*/  IMAD.SHL.U32 R190, R190, 0x2, RZ ;  /* 0x00000002bebe7824 */ /* 0x000fe200078e00ff */
[----:B------:R-:W-:Y:S01]  /*7bf0*/  STS.U16 [R43+0x7880], R52 ;  /* 0x007880342b007388 */ /* 0x000fe20000000400 */
[----:B--2---:R-:W-:Y:S01]  /*7c00*/  PRMT R35, R64, 0x7632, R35 ;  /* 0x0000763240237816 */ /* 0x004fe20000000023 */
[----:B------:R-:W-:Y:S01]  /*7c10*/  IMAD.SHL.U32 R192, R192, 0x2, RZ ;  /* 0x00000002c0c07824 */ /* 0x000fe200078e00ff */
[----:B------:R-:W-:Y:S01]  /*7c20*/  F2FP.PACK_AB R100, R101, R100 ;  /* 0x000000646564723e */ /* 0x000fe200000000ff */
[----:B------:R2:W-:Y:S01]  /*7c30*/  STS.U16 [R42+0x7880], R41 ;  /* 0x007880292a007388 */ /* 0x0005e20000000400 */
[----:B------:R-:W-:Y:S01]  /*7c40*/  IMAD.SHL.U32 R194, R194, 0x2, RZ ;  /* 0x00000002c2c27824 */ /* 0x000fe200078e00ff */
[----:B------:R-:W-:Y:S01]  /*7c50*/  PRMT R101, R92, 0x7632, R101 ;  /* 0x000076325c657816 */ /* 0x000fe20000000065 */
[----:B------:R-:W-:Y:S01]  /*7c60*/  IMAD.SHL.U32 R196, R196, 0x2, RZ ;  /* 0x00000002c4c47824 */ /* 0x000fe200078e00ff */
[----:B------:R4:W-:Y:S01]  /*7c70*/  STS.U16 [R27+0x7880], R54 ;  /* 0x007880361b007388 */ /* 0x0009e20000000400 */
[----:B---3--:R-:W-:Y:S01]  /*7c80*/  PRMT R37, R66, 0x7632, R37 ;  /* 0x0000763242257816 */ /* 0x008fe20000000025 */
[----:B------:R-:W-:Y:S01]  /*7c90*/  IMAD.SHL.U32 R198, R198, 0x2, RZ ;  /* 0x00000002c6c67824 */ /* 0x000fe200078e00ff */
[----:B------:R-:W-:Y:S01]  /*7ca0*/  F2FP.PACK_AB R102, R103, R102 ;  /* 0x000000666766723e */ /* 0x000fe200000000ff */
[----:B------:R3:W-:Y:S01]  /*7cb0*/  STS.U16 [R45+0x7880], R28 ;  /* 0x0078801c2d007388 */ /* 0x0007e20000000400 */
[----:B------:R-:W-:Y:S01]  /*7cc0*/  IMAD.SHL.U32 R200, R200, 0x2, RZ ;  /* 0x00000002c8c87824 */ /* 0x000fe200078e00ff */
[----:B------:R-:W-:Y:S01]  /*7cd0*/  PRMT R103, R96, 0x7632, R103 ;  /* 0x0000763260677816 */ /* 0x000fe20000000067 */
[----:B------:R-:W-:Y:S01]  /*7ce0*/  IMAD.SHL.U32 R202, R202, 0x2, RZ ;  /* 0x00000002caca7824 */ /* 0x000fe200078e00ff */
[----:B------:R5:W-:Y:S01]  /*7cf0*/  STS.U16 [R47+0x7880], R64 ;  /* 0x007880402f007388 */ /* 0x000be20000000400 */
[----:B------:R-:W-:Y:S01]  /*7d00*/  IMAD.SHL.U32 R204, R204, 0x2, RZ ;  /* 0x00000002cccc7824 */ /* 0x000fe200078e00ff */
[----:B------:R-:W-:Y:S01]  /*7d10*/  F2FP.PACK_AB R112, R113, R112 ;  /* 0x000000707170723e */ /* 0x000fe200000000ff */
[----:B------:R-:W-:Y:S01]  /*7d20*/  IMAD.SHL.U32 R206, R206, 0x2, RZ ;  /* 0x00000002cece7824 */ /* 0x000fe200078e00ff */
[----:B------:R5:W-:Y:S01]  /*7d30*/  STS.U16 [R106+0x7880], R35 ;  /* 0x007880236a007388 */ /* 0x000be20000000400 */
[----:B-1----:R-:W-:Y:S01]  /*7d40*/  PRMT R36, R62, 0x7632, R36 ;  /* 0x000076323e247816 */ /* 0x002fe20000000024 */
[----:B------:R-:W-:Y:S01]  /*7d50*/  IMAD.SHL.U32 R208, R208, 0x2, RZ ;  /* 0x00000002d0d07824 */ /* 0x000fe200078e00ff */
[----:B------:R-:W-:Y:S01]  /*7d60*/  F2FP.PACK_AB R114, R115, R114 ;  /* 0x000000727372723e */ /* 0x000fe200000000ff */
[----:B------:R1:W-:Y:S01]  /*7d70*/  STS.U16 [R25+0x7880], R66 ;  /* 0x0078804219007388 */ /* 0x0003e20000000400 */
[----:B------:R-:W-:Y:S01]  /*7d80*/  IMAD.SHL.U32 R0, R0, 0x2, RZ ;  /* 0x0000000200007824 */ /* 0x000fe200078e00ff */
[----:B------:R-:W-:Y:S01]  /*7d90*/  F2FP.PACK_AB R116, R117, R116 ;  /* 0x000000747574723e */ /* 0x000fe200000000ff */
[----:B------:R-:W-:Y:S01]  /*7da0*/  IMAD.SHL.U32 R32, R32, 0x2, RZ ;  /* 0x0000000220207824 */ /* 0x000fe200078e00ff */
[----:B------:R-:W-:Y:S01]  /*7db0*/  STS.U16 [R24+0x7880], R37 ;  /* 0x0078802518007388 */ /* 0x000fe20000000400 */
[----:B--2---:R-:W-:Y:S01]  /*7dc0*/  IMAD.SHL.U32 R41, R108, 0x2, RZ ;  /* 0x000000026c297824 */ /* 0x004fe200078e00ff */
[----:B------:R-:W-:-:S02]  /*7dd0*/  F2FP.PACK_AB R118, R119, R118 ;  /* 0x000000767776723e */ /* 0x000fc400000000ff */
[----:B------:R-:W-:Y:S01]  /*7de0*/  F2FP.PACK_AB R120, R121, R120 ;  /* 0x000000787978723e */ /* 0x000fe200000000ff */
[----:B------:R-:W2:Y:S01]  /*7df0*/  S2R R77, SR_CTAID.Y ;  /* 0x00000000004d7919 */ /* 0x000ea20000002600 */
[----:B------:R-:W-:Y:S01]  /*7e00*/  F2FP.PACK_AB R122, R123, R122 ;  /* 0x0000007a7b7a723e */ /* 0x000fe200000000ff */
[----:B----4-:R-:W-:Y:S01]  /*7e10*/  CS2R R54, SRZ ;  /* 0x0000000000367805 */ /* 0x010fe2000001ff00 */
[----:B------:R-:W-:Y:S01]  /*7e20*/  F2FP.PACK_AB R132, R133, R132 ;  /* 0x000000848584723e */ /* 0x000fe200000000ff */
[----:B------:R4:W-:Y:S01]  /*7e30*/  STS.U16 [R41+0x7880], R60 ;  /* 0x0078803c29007388 */ /* 0x0009e20000000400 */
[----:B---3--:R-:W-:Y:S02]  /*7e40*/  PRMT R28, R78, 0x7632, R28 ;  /* 0x000076324e1c7816 */ /* 0x008fe4000000001c */
[----:B------:R-:W-:Y:S01]  /*7e50*/  F2FP.PACK_AB R134, R135, R134 ;  /* 0x000000868786723e */ /* 0x000fe200000000ff */
[----:B------:R3:W-:Y:S01]  /*7e60*/  STS.U16 [R49+0x7880], R26 ;  /* 0x0078801a31007388 */ /* 0x0007e20000000400 */
[----:B------:R-:W-:Y:S01]  /*7e70*/  PRMT R53, R132, 0x7632, R53 ;  /* 0x0000763284357816 */ /* 0x000fe20000000035 */
[----:B-----5:R-:W-:Y:S01]  /*7e80*/  CS2R R64, SRZ ;  /* 0x0000000000407805 */ /* 0x020fe2000001ff00 */
[----:B------:R-:W-:Y:S01]  /*7e90*/  F2FP.PACK_AB R128, R129, R128 ;  /* 0x000000808180723e */ /* 0x000fe200000000ff */
[----:B------:R-:W-:Y:S01]  /*7ea0*/  IMAD.SHL.U32 R35, R22, 0x2, RZ ;  /* 0x0000000216237824 */ /* 0x000fe200078e00ff */
[----:B------:R5:W-:Y:S01]  /*7eb0*/  STS.U16 [R23+0x7880], R62 ;  /* 0x0078803e17007388 */ /* 0x000be20000000400 */
[----:B------:R-:W-:-:S02]  /*7ec0*/  PRMT R22, R58, 0x7632, R22 ;  /* 0x000076323a167816 */ /* 0x000fc40000000016 */
[----:B------:R-:W-:Y:S01]  /*7ed0*/  F2FP.PACK_AB R130, R131, R130 ;  /* 0x000000828382723e */ /* 0x000fe200000000ff */
[----:B------:R2:W-:Y:S01]  /*7ee0*/  STS.U16 [R35+0x7880], R36 ;  /* 0x0078802423007388 */ /* 0x0005e20000000400 */
[----:B------:R-:W-:Y:S01]  /*7ef0*/  F2FP.PACK_AB R124, R125, R124 ;  /* 0x0000007c7d7c723e */ /* 0x000fe200000000ff */
[----:B-1----:R-:W-:Y:S01]  /*7f00*/  CS2R R66, SRZ ;  /* 0x0000000000427805 */ /* 0x002fe2000001ff00 */
[----:B------:R-:W-:Y:S01]  /*7f10*/  F2FP.PACK_AB R126, R127, R126 ;  /* 0x0000007e7f7e723e */ /* 0x000fe200000000ff */
[----:B------:R1:W-:Y:S01]  /*7f20*/  STS.U16 [R51+0x7880], R56 ;  /* 0x0078803833007388 */ /* 0x0003e20000000400 */
[----:B------:R-:W-:Y:S02]  /*7f30*/  F2FP.PACK_AB R136, R137, R136 ;  /* 0x000000888988723e */ /* 0x000fe400000000ff */
[----:B------:R-:W-:Y:S01]  /*7f40*/  F2FP.PACK_AB R138, R139, R138 ;  /* 0x0000008a8b8a723e */ /* 0x000fe200000000ff */
[----:B------:R1:W-:Y:S01]  /*7f50*/  STS.U16 [R174+0x7880], R87 ;  /* 0x00788057ae007388 */ /* 0x0003e20000000400 */
[----:B------:R-:W-:-:S02]  /*7f60*/  F2FP.PACK_AB R140, R141, R140 ;  /* 0x0000008c8d8c723e */ /* 0x000fc400000000ff */
[----:B------:R-:W-:Y:S01]  /*7f70*/  F2FP.PACK_AB R142, R143, R142 ;  /* 0x0000008e8f8e723e */ /* 0x000fe200000000ff */
[----:B------:R1:W-:Y:S01]  /*7f80*/  STS.U16 [R21+0x7880], R58 ;  /* 0x0078803a15007388 */ /* 0x0003e20000000400 */
[----:B------:R-:W-:Y:S01]  /*7f90*/  F2FP.PACK_AB R144, R145, R144 ;  /* 0x000000909190723e */ /* 0x000fe200000000ff */
[----:B----4-:R-:W-:Y:S01]  /*7fa0*/  CS2R R60, SRZ ;  /* 0x00000000003c7805 */ /* 0x010fe2000001ff00 */
[----:B------:R-:W-:Y:S01]  /*7fb0*/  F2FP.PACK_AB R146, R147, R146 ;  /* 0x000000929392723e */ /* 0x000fe200000000ff */
[----:B------:R4:W-:Y:S01]  /*7fc0*/  STS.U16 [R20+0x7880], R22 ;  /* 0x0078801614007388 */ /* 0x0009e20000000400 */
[----:B---3--:R-:W-:Y:S02]  /*7fd0*/  PRMT R26, R70, 0x7632, R26 ;  /* 0x00007632461a7816 */ /* 0x008fe4000000001a */
[----:B------:R-:W-:Y:S01]  /*7fe0*/  F2FP.PACK_AB R156, R157, R156 ;  /* 0x0000009c9d9c723e */ /* 0x000fe200000000ff */
[----:B------:R3:W-:Y:S01]  /*7ff0*/  STS.U16 [R176+0x7880], R68 ;  /* 0x00788044b0007388 */ /* 0x0007e20000000400 */
[----:B------:R-:W-:Y:S01]  /*8000*/  F2FP.PACK_AB R158, R159, R158 ;  /* 0x0000009e9f9e723e */ /* 0x000fe200000000ff */
[----:B-----5:R-:W-:Y:S01]  /*8010*/  CS2R R62, SRZ ;  /* 0x00000000003e7805 */ /* 0x020fe2000001ff00 */
[----:B------:R-:W-:Y:S01]  /*8020*/  F2FP.PACK_AB R152, R153, R152 ;  /* 0x000000989998723e */ /* 0x000fe200000000ff */
[----:B------:R5:W-:Y:S01]  /*8030*/  STS.U16 [R178+0x7880], R89 ;  /* 0x00788059b2007388 */ /* 0x000be20000000400 */
[----:B--2---:R-:W-:-:S02]  /*8040*/  PRMT R36, R90, 0x7632, R36 ;  /* 0x000076325a247816 */ /* 0x004fc40000000024 */
[----:B------:R-:W-:Y:S01]  /*8050*/  F2FP.PACK_AB R154, R155, R154 ;  /* 0x0000009a9b9a723e */ /* 0x000fe200000000ff */
[----:B------:R2:W-:Y:S01]  /*8060*/  STS.U16 [R19+0x7880], R70 ;  /* 0x0078804613007388 */ /* 0x0005e20000000400 */
[----:B------:R-:W-:Y:S01]  /*8070*/  F2FP.PACK_AB R148, R149, R148 ;  /* 0x000000949594723e */ /* 0x000fe200000000ff */
[----:B-1----:R-:W-:Y:S01]  /*8080*/  CS2R R56, SRZ ;  /* 0x0000000000387805 */ /* 0x002fe2000001ff00 */
[----:B------:R-:W-:Y:S01]  /*8090*/  F2FP.PACK_AB R150, R151, R150 ;  /* 0x000000969796723e */ /* 0x000fe200000000ff */
[----:B------:R1:W-:Y:S01]  /*80a0*/  STS.U16 [R18+0x7880], R26 ;  /* 0x0078801a12007388 */ /* 0x0003e20000000400 */
[----:B------:R-:W-:Y:S02]  /*80b0*/  PRMT R87, R124, 0x7632, R87 ;  /* 0x000076327c577816 */ /* 0x000fe40000000057 */
[----:B------:R-:W-:Y:S01]  /*80c0*/  F2FP.PACK_AB R160, R161, R160 ;  /* 0x000000a0a1a0723e */ /* 0x000fe200000000ff */
[----:B------:R1:W-:Y:S01]  /*80d0*/  STS.U16 [R180+0x7880], R72 ;  /* 0x00788048b4007388 */ /* 0x0003e20000000400 */
[----:B------:R-:W-:Y:S01]  /*80e0*/  F2FP.PACK_AB R162, R163, R162 ;  /* 0x000000a2a3a2723e */ /* 0x000fe200000000ff */
[----:B------:R-:W-:Y:S01]  /*80f0*/  CS2R R58, SRZ ;  /* 0x00000000003a7805 */ /* 0x000fe2000001ff00 */
[----:B------:R-:W-:Y:S01]  /*8100*/  F2FP.PACK_AB R164, R165, R164 ;  /* 0x000000a4a5a4723e */ /* 0x000fe200000000ff */
[----:B------:R1:W-:Y:S01]  /*8110*/  STS.U16 [R182+0x7880], R91 ;  /* 0x0078805bb6007388 */ /* 0x0003e20000000400 */
[----:B----4-:R-:W-:-:S02]  /*8120*/  PRMT R22, R74, 0x7632, R22 ;  /* 0x000076324a167816 */ /* 0x010fc40000000016 */
[----:B------:R-:W-:Y:S01]  /*8130*/  F2FP.PACK_AB R166, R167, R166 ;  /* 0x000000a6a7a6723e */ /* 0x000fe200000000ff */
[----:B------:R4:W-:Y:S01]  /*8140*/  STS.U16 [R17+0x7880], R74 ;  /* 0x0078804a11007388 */ /* 0x0009e20000000400 */
[----:B------:R-:W-:Y:S01]  /*8150*/  F2FP.PACK_AB R168, R169, R168 ;  /* 0x000000a8a9a8723e */ /* 0x000fe200000000ff */
[----:B---3--:R-:W-:Y:S01]  /*8160*/  CS2R R68, SRZ ;  /* 0x0000000000447805 */ /* 0x008fe2000001ff00 */
[----:B------:R-:W-:Y:S01]  /*8170*/  F2FP.PACK_AB R170, R171, R170 ;  /* 0x000000aaabaa723e */ /* 0x000fe200000000ff */
[----:B------:R3:W-:Y:S01]  /*8180*/  STS.U16 [R16+0x7880], R22 ;  /* 0x0078801610007388 */ /* 0x0007e20000000400 */
[----:B-----5:R-:W-:Y:S02]  /*8190*/  PRMT R89, R136, 0x7632, R89 ;  /* 0x0000763288597816 */ /* 0x020fe40000000059 */
[C---:B------:R-:W-:Y:S01]  /*81a0*/  ISETP.GT.AND P2, PT, R234.reuse, 0x27f, PT ;  /* 0x0000027fea00780c */ /* 0x040fe20003f44270 */
[----:B------:R-:W-:Y:S01]  /*81b0*/  STS.U16 [R184+0x7880], R76 ;  /* 0x0078804cb8007388 */ /* 0x000fe20000000400 */
[C---:B------:R-:W-:Y:S01]  /*81c0*/  ISETP.GT.AND P1, PT, R234.reuse, 0x17f, PT ;  /* 0x0000017fea00780c */ /* 0x040fe20003f24270 */
[----:B--2---:R-:W-:Y:S01]  /*81d0*/  CS2R R70, SRZ ;  /* 0x0000000000467805 */ /* 0x004fe2000001ff00 */
[----:B------:R-:W-:Y:S01]  /*81e0*/  ISETP.GT.AND P0, PT, R234, 0x7f, PT ;  /* 0x0000007fea00780c */ /* 0x000fe20003f04270 */
[----:B------:R2:W-:Y:S01]  /*81f0*/  STS.U16 [R186+0x7880], R93 ;  /* 0x0078805dba007388 */ /* 0x0005e20000000400 */
[----:B-1----:R-:W-:-:S02]  /*8200*/  PRMT R26, R88, 0x7632, R26 ;  /* 0x00007632581a7816 */ /* 0x002fc4000000001a */
[----:B------:R-:W-:Y:S01]  /*8210*/  SHF.R.S32.HI R79, RZ, 0x1f, R250 ;  /* 0x0000001fff4f7819 */ /* 0x000fe200000114fa */
[----:B------:R1:W-:Y:S01]  /*8220*/  STS.U16 [R15+0x7880], R78 ;  /* 0x0078804e0f007388 */ /* 0x0003e20000000400 */
[----:B------:R-:W-:Y:S01]  /*8230*/  CS2R R72, SRZ ;  /* 0x0000000000487805 */ /* 0x000fe2000001ff00 */
[----:B------:R-:W-:Y:S02]  /*8240*/  ISETP.GE.AND P6, PT, R236, UR7, PT ;  /* 0x00000007ec007c0c */ /* 0x000fe4000bfc6270 */
[----:B------:R5:W-:Y:S01]  /*8250*/  STS.U16 [R14+0x7880], R28 ;  /* 0x0078801c0e007388 */ /* 0x000be20000000400 */
[----:B------:R-:W-:-:S03]  /*8260*/  PRMT R91, R140, 0x7632, R91 ;  /* 0x000076328c5b7816 */ /* 0x000fc6000000005b */
[----:B------:R-:W-:Y:S01]  /*8270*/  STS.U16 [R188+0x7880], R88 ;  /* 0x00788058bc007388 */ /* 0x000fe20000000400 */
[----:B----4-:R-:W-:-:S03]  /*8280*/  CS2R R74, SRZ ;  /* 0x00000000004a7805 */ /* 0x010fc6000001ff00 */
[----:B------:R4:W-:Y:S01]  /*8290*/  STS.U16 [R190+0x7880], R26 ;  /* 0x0078801abe007388 */ /* 0x0009e20000000400 */
[----:B---3--:R-:W-:-:S03]  /*82a0*/  PRMT R22, R86, 0x7632, R22 ;  /* 0x0000763256167816 */ /* 0x008fc60000000016 */
[----:B------:R-:W-:Y:S04]  /*82b0*/  STS.U16 [R13+0x7880], R90 ;  /* 0x0078805a0d007388 */ /* 0x000fe80000000400 */
[----:B------:R3:W-:Y:S01]  /*82c0*/  STS.U16 [R12+0x7880], R36 ;  /* 0x007880240c007388 */ /* 0x0007e20000000400 */
[----:B--2---:R-:W-:-:S03]  /*82d0*/  PRMT R93, R144, 0x7632, R93 ;  /* 0x00007632905d7816 */ /* 0x004fc6000000005d */
[----:B------:R-:W-:Y:S01]  /*82e0*/  STS.U16 [R192+0x7880], R84 ;  /* 0x00788054c0007388 */ /* 0x000fe20000000400 */
[----:B-1----:R-:W-:-:S03]  /*82f0*/  IMAD.MOV.U32 R78, RZ, RZ, R250 ;  /* 0x000000ffff4e7224 */ /* 0x002fc600078e00fa */
[----:B------:R1:W-:Y:S01]  /*8300*/  STS.U16 [R194+0x7880], R97 ;  /* 0x00788061c2007388 */ /* 0x0003e20000000400 */
[----:B-----5:R-:W-:-:S03]  /*8310*/  PRMT R28, R98, 0x7632, R28 ;  /* 0x00007632621c7816 */ /* 0x020fc6000000001c */
[----:B------:R-:W-:Y:S04]  /*8320*/  STS.U16 [R11+0x7880], R86 ;  /* 0x007880560b007388 */ /* 0x000fe80000000400 */
[----:B------:R2:W-:Y:S01]  /*8330*/  STS.U16 [R10+0x7880], R22 ;  /* 0x007880160a007388 */ /* 0x0005e20000000400 */
[----:B----4-:R-:W-:-:S03]  /*8340*/  PRMT R26, R82, 0x7632, R26 ;  /* 0x00007632521a7816 */ /* 0x010fc6000000001a */
[----:B------:R4:W-:Y:S04]  /*8350*/  STS.U16 [R196+0x7880], R80 ;  /* 0x00788050c4007388 */ /* 0x0009e80000000400 */
[----:B------:R5:W-:Y:S01]  /*8360*/  STS.U16 [R198+0x7880], R99 ;  /* 0x00788063c6007388 */ /* 0x000be20000000400 */
[----:B---3--:R-:W-:-:S03]  /*8370*/  PRMT R36, R102, 0x7632, R36 ;  /* 0x0000763266247816 */ /* 0x008fc60000000024 */
[----:B------:R-:W-:Y:S04]  /*8380*/  STS.U16 [R9+0x7880], R82 ;  /* 0x0078805209007388 */ /* 0x000fe80000000400 */
[----:B------:R3:W-:Y:S01]  /*8390*/  STS.U16 [R8+0x7880], R26 ;  /* 0x0078801a08007388 */ /* 0x0007e20000000400 */
[----:B-1----:R-:W-:-:S03]  /*83a0*/  PRMT R97, R152, 0x7632, R97 ;  /* 0x0000763298617816 */ /* 0x002fc60000000061 */
[----:B------:R-:W-:Y:S04]  /*83b0*/  STS.U16 [R200+0x7880], R92 ;  /* 0x0078805cc8007388 */ /* 0x000fe80000000400 */
[----:B------:R1:W-:Y:S01]  /*83c0*/  STS.U16 [R202+0x7880], R101 ;  /* 0x00788065ca007388 */ /* 0x0003e20000000400 */
[----:B--2---:R-:W-:-:S03]  /*83d0*/  PRMT R22, R94, 0x7632, R22 ;  /* 0x000076325e167816 */ /* 0x004fc60000000016 */
[----:B------:R-:W-:Y:S01]  /*83e0*/  STS.U16 [R7+0x7880], R94 ;  /* 0x0078805e07007388 */ /* 0x000fe20000000400 */
[----:B----4-:R-:W-:-:S03]  /*83f0*/  IMAD.WIDE.U32 R80, R77, c[0x0][0x338], R78 ;  /* 0x0000ce004d507a25 */ /* 0x010fc600078e004e */
[----:B------:R2:W-:Y:S01]  /*8400*/  STS.U16 [R6+0x7880], R22 ;  /* 0x0078801606007388 */ /* 0x0005e20000000400 */
[----:B-----5:R-:W-:-:S03]  /*8410*/  PRMT R99, R148, 0x7632, R99 ;  /* 0x0000763294637816 */ /* 0x020fc60000000063 */
[----:B------:R-:W-:Y:S04]  /*8420*/  STS.U16 [R204+0x7880], R96 ;  /* 0x00788060cc007388 */ /* 0x000fe80000000400 */
        /* <DEDUP_REMOVED lines=21> */
[----:B----4-:R-:W-:-:S03]  /*8580*/  PRMT R95, R156, 0x7632, R95 ;  /* 0x000076329c5f7816 */ /* 0x010fc6000000005f */
[----:B------:R2:W-:Y:S01]  /*8590*/  STS.U16 [R33+0x80], R36 ;  /* 0x0000802421007388 */ /* 0x0005e20000000400 */
[----:B-----5:R-:W-:-:S03]  /*85a0*/  PRMT R22, R120, 0x7632, R22 ;  /* 0x0000763278167816 */ /* 0x020fc60000000016 */
[----:B------:R-:W-:Y:S04]  /*85b0*/  STS.U16 [R43+0x80], R120 ;  /* 0x000080782b007388 */ /* 0x000fe80000000400 */
[----:B------:R4:W-:Y:S01]  /*85c0*/  STS.U16 [R42+0x80], R22 ;  /* 0x000080162a007388 */ /* 0x0009e20000000400 */
[----:B---3--:R-:W-:Y:S01]  /*85d0*/  PRMT R28, R122, 0x7632, R28 ;  /* 0x000076327a1c7816 */ /* 0x008fe2000000001c */
[----:B------:R-:W-:Y:S02]  /*85e0*/  CS2R R30, SRZ ;  /* 0x00000000001e7805 */ /* 0x000fe4000001ff00 */
[----:B------:R3:W-:Y:S04]  /*85f0*/  STS.U16 [R27+0x80], R122 ;  /* 0x0000807a1b007388 */ /* 0x0007e80000000400 */
[----:B------:R5:W-:Y:S01]  /*8600*/  STS.U16 [R45+0x80], R28 ;  /* 0x0000801c2d007388 */ /* 0x000be20000000400 */
[----:B-1----:R-:W-:Y:S01]  /*8610*/  PRMT R26, R128, 0x7632, R26 ;  /* 0x00007632801a7816 */ /* 0x002fe2000000001a */
[----:B------:R-:W-:-:S02]  /*8620*/  CS2R R38, SRZ ;  /* 0x0000000000267805 */ /* 0x000fc4000001ff00 */
[----:B------:R1:W-:Y:S04]  /*8630*/  STS.U16 [R47+0x80], R132 ;  /* 0x000080842f007388 */ /* 0x0003e80000000400 */
[----:B------:R1:W-:Y:S01]  /*8640*/  STS.U16 [R106+0x80], R53 ;  /* 0x000080356a007388 */ /* 0x0003e20000000400 */
[----:B--2---:R-:W-:-:S03]  /*8650*/  CS2R R36, SRZ ;  /* 0x0000000000247805 */ /* 0x004fc6000001ff00 */
[----:B------:R-:W-:Y:S04]  /*8660*/  STS.U16 [R25+0x80], R134 ;  /* 0x0000808619007388 */ /* 0x000fe80000000400 */
[----:B------:R-:W2:Y:S01]  /*8670*/  S2R R76, SR_TID.X ;  /* 0x00000000004c7919 */ /* 0x000ea20000002100 */
[----:B----4-:R-:W-:Y:S01]  /*8680*/  PRMT R22, R134, 0x7632, R22 ;  /* 0x0000763286167816 */ /* 0x010fe20000000016 */
[----:B------:R-:W-:Y:S01]  /*8690*/  CS2R R42, SRZ ;  /* 0x00000000002a7805 */ /* 0x000fe2000001ff00 */
[----:B---3--:R-:W-:-:S03]  /*86a0*/  PRMT R27, R130, 0x7632, R27 ;  /* 0x00007632821b7816 */ /* 0x008fc6000000001b */
[----:B------:R3:W-:Y:S01]  /*86b0*/  STS.U16 [R24+0x80], R22 ;  /* 0x0000801618007388 */ /* 0x0007e20000000400 */
[----:B-----5:R-:W-:-:S03]  /*86c0*/  CS2R R44, SRZ ;  /* 0x00000000002c7805 */ /* 0x020fc6000001ff00 */
[----:B------:R4:W-:Y:S01]  /*86d0*/  STS.U16 [R41+0x80], R128 ;  /* 0x0000808029007388 */ /* 0x0009e20000000400 */
[----:B------:R-:W-:Y:S01]  /*86e0*/  CS2R R28, SRZ ;  /* 0x00000000001c7805 */ /* 0x000fe2000001ff00 */
[----:B-1----:R-:W-:Y:S02]  /*86f0*/  CS2R R46, SRZ ;  /* 0x00000000002e7805 */ /* 0x002fe4000001ff00 */
[----:B------:R1:W-:Y:S01]  /*8700*/  STS.U16 [R49+0x80], R26 ;  /* 0x0000801a31007388 */ /* 0x0003e20000000400 */
[----:B------:R-:W-:-:S03]  /*8710*/  CS2R R52, SRZ ;  /* 0x0000000000347805 */ /* 0x000fc6000001ff00 */
[----:B------:R5:W-:Y:S04]  /*8720*/  STS.U16 [R23+0x80], R130 ;  /* 0x0000808217007388 */ /* 0x000be80000000400 */
[----:B------:R5:W-:Y:S01]  /*8730*/  STS.U16 [R35+0x80], R27 ;  /* 0x0000801b23007388 */ /* 0x000be20000000400 */
[----:B--2---:R-:W-:-:S03]  /*8740*/  LEA.HI R76, R3, R76, RZ, 0x3 ;  /* 0x0000004c034c7211 */ /* 0x004fc600078f18ff */
[----:B------:R2:W-:Y:S01]  /*8750*/  STS.U16 [R51+0x80], R124 ;  /* 0x0000807c33007388 */ /* 0x0005e20000000400 */
[----:B------:R-:W-:-:S03]  /*8760*/  SHF.R.S32.HI R84, RZ, 0x3, R76 ;  /* 0x00000003ff547819 */ /* 0x000fc6000001144c */
[----:B------:R-:W-:Y:S01]  /*8770*/  STS.U16 [R174+0x80], R87 ;  /* 0x00008057ae007388 */ /* 0x000fe20000000400 */
[----:B---3--:R-:W-:Y:S01]  /*8780*/  PRMT R22, R126, 0x7632, R22 ;  /* 0x000076327e167816 */ /* 0x008fe20000000016 */
[----:B------:R-:W-:Y:S01]  /*8790*/  CS2R R24, SRZ ;  /* 0x0000000000187805 */ /* 0x000fe2000001ff00 */
[----:B------:R-:W-:Y:S01]  /*87a0*/  SHF.R.S32.HI R85, RZ, 0x1f, R84 ;  /* 0x0000001fff557819 */ /* 0x000fe20000011454 */
[----:B------:R-:W-:Y:S01]  /*87b0*/  STS.U16 [R21+0x80], R126 ;  /* 0x0000807e15007388 */ /* 0x000fe20000000400 */
[----:B----4-:R-:W-:-:S03]  /*87c0*/  CS2R R40, SRZ ;  /* 0x0000000000287805 */ /* 0x010fc6000001ff00 */
[----:B------:R3:W-:Y:S01]  /*87d0*/  STS.U16 [R20+0x80], R22 ;  /* 0x0000801614007388 */ /* 0x0007e20000000400 */
[----:B-1----:R-:W-:-:S03]  /*87e0*/  CS2R R48, SRZ ;  /* 0x0000000000307805 */ /* 0x002fc6000001ff00 */
[----:B------:R-:W-:Y:S01]  /*87f0*/  STS.U16 [R176+0x80], R136 ;  /* 0x00008088b0007388 */ /* 0x000fe20000000400 */
[----:B-----5:R-:W-:-:S03]  /*8800*/  PRMT R23, R138, 0x7632, R23 ;  /* 0x000076328a177816 */ /* 0x020fc60000000017 */
[----:B------:R-:W-:Y:S01]  /*8810*/  STS.U16 [R178+0x80], R89 ;  /* 0x00008059b2007388 */ /* 0x000fe20000000400 */
[----:B------:R-:W-:Y:S01]  /*8820*/  CS2R R34, SRZ ;  /* 0x0000000000227805 */ /* 0x000fe2000001ff00 */
[----:B------:R-:W-:Y:S02]  /*8830*/  CS2R R26, SRZ ;  /* 0x00000000001a7805 */ /* 0x000fe4000001ff00 */
[----:B------:R-:W-:Y:S01]  /*8840*/  STS.U16 [R19+0x80], R138 ;  /* 0x0000808a13007388 */ /* 0x000fe20000000400 */
[----:B--2---:R-:W-:-:S03]  /*8850*/  CS2R R50, SRZ ;  /* 0x0000000000327805 */ /* 0x004fc6000001ff00 */
[----:B------:R1:W-:Y:S04]  /*8860*/  STS.U16 [R18+0x80], R23 ;  /* 0x0000801712007388 */ /* 0x0003e80000000400 */
[----:B------:R-:W-:Y:S04]  /*8870*/  STS.U16 [R180+0x80], R140 ;  /* 0x0000808cb4007388 */ /* 0x000fe80000000400 */
[----:B------:R-:W-:Y:S01]  /*8880*/  STS.U16 [R182+0x80], R91 ;  /* 0x0000805bb6007388 */ /* 0x000fe20000000400 */
[----:B---3--:R-:W-:-:S03]  /*8890*/  PRMT R20, R142, 0x7632, R20 ;  /* 0x000076328e147816 */ /* 0x008fc60000000014 */
[----:B------:R-:W-:Y:S04]  /*88a0*/  STS.U16 [R17+0x80], R142 ;  /* 0x0000808e11007388 */ /* 0x000fe80000000400 */
[----:B------:R2:W-:Y:S04]  /*88b0*/  STS.U16 [R16+0x80], R20 ;  /* 0x0000801410007388 */ /* 0x0005e80000000400 */
[----:B------:R-:W-:Y:S04]  /*88c0*/  STS.U16 [R184+0x80], R144 ;  /* 0x00008090b8007388 */ /* 0x000fe80000000400 */
[----:B------:R-:W-:Y:S01]  /*88d0*/  STS.U16 [R186+0x80], R93 ;  /* 0x0000805dba007388 */ /* 0x000fe20000000400 */
[----:B-1----:R-:W-:Y:S01]  /*88e0*/  PRMT R18, R146, 0x7632, R18 ;  /* 0x0000763292127816 */ /* 0x002fe20000000012 */
[----:B------:R-:W-:-:S02]  /*88f0*/  CS2R R22, SRZ ;  /* 0x0000000000167805 */ /* 0x000fc4000001ff00 */
[----:B------:R-:W-:Y:S04]  /*8900*/  STS.U16 [R15+0x80], R146 ;  /* 0x000080920f007388 */ /* 0x000fe80000000400 */
[----:B------:R1:W-:Y:S04]  /*8910*/  STS.U16 [R14+0x80], R18 ;  /* 0x000080120e007388 */ /* 0x0003e80000000400 */
[----:B------:R-:W-:Y:S04]  /*8920*/  STS.U16 [R188+0x80], R156 ;  /* 0x0000809cbc007388 */ /* 0x000fe80000000400 */
[----:B------:R-:W-:Y:S01]  /*8930*/  STS.U16 [R190+0x80], R95 ;  /* 0x0000805fbe007388 */ /* 0x000fe20000000400 */
[----:B--2---:R-:W-:Y:S01]  /*8940*/  PRMT R16, R158, 0x7632, R16 ;  /* 0x000076329e107816 */ /* 0x004fe20000000010 */
[----:B------:R-:W-:-:S02]  /*8950*/  CS2R R20, SRZ ;  /* 0x0000000000147805 */ /* 0x000fc4000001ff00 */
        /* <DEDUP_REMOVED lines=12> */
[----:B------:R2:W-:Y:S04]  /*8a20*/  STS.U16 [R9+0x80], R150 ;  /* 0x0000809609007388 */ /* 0x0005e80000000400 */
[----:B------:R3:W-:Y:S04]  /*8a30*/  STS.U16 [R8+0x80], R12 ;  /* 0x0000800c08007388 */ /* 0x0007e80000000400 */
[----:B------:R-:W-:Y:S04]  /*8a40*/  STS.U16 [R200+0x80], R160 ;  /* 0x000080a0c8007388 */ /* 0x000fe80000000400 */
[----:B------:R-:W-:Y:S01]  /*8a50*/  STS.U16 [R202+0x80], R101 ;  /* 0x00008065ca007388 */ /* 0x000fe20000000400 */
[----:B-1----:R-:W-:Y:S01]  /*8a60*/  PRMT R10, R162, 0x7632, R10 ;  /* 0x00007632a20a7816 */ /* 0x002fe2000000000a */
[----:B------:R-:W-:-:S02]  /*8a70*/  CS2R R14, SRZ ;  /* 0x00000000000e7805 */ /* 0x000fc4000001ff00 */
[----:B------:R1:W-:Y:S04]  /*8a80*/  STS.U16 [R7+0x80], R162 ;  /* 0x000080a207007388 */ /* 0x0003e80000000400 */
[----:B------:R4:W-:Y:S04]  /*8a90*/  STS.U16 [R6+0x80], R10 ;  /* 0x0000800a06007388 */ /* 0x0009e80000000400 */
[----:B------:R-:W-:Y:S01]  /*8aa0*/  STS.U16 [R204+0x80], R164 ;  /* 0x000080a4cc007388 */ /* 0x000fe20000000400 */
[----:B--2---:R-:W-:-:S03]  /*8ab0*/  PRMT R9, R168, 0x7632, R9 ;  /* 0x00007632a8097816 */ /* 0x004fc60000000009 */
[----:B------:R-:W-:Y:S01]  /*8ac0*/  STS.U16 [R206+0x80], R103 ;  /* 0x00008067ce007388 */ /* 0x000fe20000000400 */
[----:B---3--:R-:W-:Y:S01]  /*8ad0*/  PRMT R8, R166, 0x7632, R8 ;  /* 0x00007632a6087816 */ /* 0x008fe20000000008 */
[----:B------:R-:W-:Y:S02]  /*8ae0*/  CS2R R12, SRZ ;  /* 0x00000000000c7805 */ /* 0x000fe4000001ff00 */
[----:B------:R-:W-:Y:S04]  /*8af0*/  STS.U16 [R5+0x80], R166 ;  /* 0x000080a605007388 */ /* 0x000fe80000000400 */
[----:B------:R2:W-:Y:S04]  /*8b00*/  STS.U16 [R4+0x80], R8 ;  /* 0x0000800804007388 */ /* 0x0005e80000000400 */
[----:B------:R-:W-:Y:S01]  /*8b10*/  STS.U16 [R208+0x80], R168 ;  /* 0x000080a8d0007388 */ /* 0x000fe20000000400 */
[----:B-1----:R-:W-:-:S03]  /*8b20*/  PRMT R7, R170, 0x7632, R7 ;  /* 0x00007632aa077816 */ /* 0x002fc60000000007 */
[----:B------:R1:W-:Y:S01]  /*8b30*/  STS.U16 [R0+0x80], R9 ;  /* 0x0000800900007388 */ /* 0x0003e20000000400 */
[----:B----4-:R-:W-:-:S03]  /*8b40*/  CS2R R10, SRZ ;  /* 0x00000000000a7805 */ /* 0x010fc6000001ff00 */
[----:B------:R3:W-:Y:S04]  /*8b50*/  STS.U16 [R32+0x80], R170 ;  /* 0x000080aa20007388 */ /* 0x0007e80000000400 */
[----:B------:R4:W-:Y:S04]  /*8b60*/  STS.U16 [R2+0x80], R7 ;  /* 0x0000800702007388 */ /* 0x0009e80000000400 */
[----:B------:R-:W-:Y:S01]  /*8b70*/  BAR.SYNC.DEFER_BLOCKING 0x1, 0x100 ;  /* 0x0044000000007b1d */ /* 0x000fe20000010000 */
[----:B--2---:R-:W-:Y:S01]  /*8b80*/  CS2R R4, SRZ ;  /* 0x0000000000047805 */ /* 0x004fe2000001ff00 */
[----:B-1----:R-:W-:Y:S01]  /*8b90*/  CS2R R8, SRZ ;  /* 0x0000000000087805 */ /* 0x002fe2000001ff00 */
[----:B------:R-:W-:Y:S01]  /*8ba0*/  SHF.R.S32.HI R0, RZ, 0x1f, R77 ;  /* 0x0000001fff007819 */ /* 0x000fe2000001144d */
[----:B---3--:R-:W-:Y:S01]  /*8bb0*/  CS2R R32, SRZ ;  /* 0x0000000000207805 */ /* 0x008fe2000001ff00 */
[----:B----4-:R-:W-:-:S03]  /*8bc0*/  CS2R R6, SRZ ;  /* 0x0000000000067805 */ /* 0x010fc6000001ff00 */
[----:B------:R-:W-:Y:S01]  /*8bd0*/  IMAD R2, R0, c[0x0][0x338], RZ ;  /* 0x0000ce0000027a24 */ /* 0x000fe200078e02ff */
[----:B------:R1:W2:Y:S03]  /*8be0*/  @!P2 LDS.128 R64, [R229+0x7880] ;  /* 0x00788000e540a984 */ /* 0x0002a60000000c00 */
[----:B------:R-:W-:Y:S01]  /*8bf0*/  IMAD R2, R77, c[0x0][0x33c], R2 ;  /* 0x0000cf004d027a24 */ /* 0x000fe200078e0202 */
[----:B------:R1:W3:Y:S03]  /*8c00*/  @!P2 LDS.128 R68, [R229+0xa080] ;  /* 0x00a08000e544a984 */ /* 0x0002e60000000c00 */
[----:B------:R-:W-:Y:S01]  /*8c10*/  IMAD.IADD R81, R81, 0x1, R2 ;  /* 0x0000000151517824 */ /* 0x000fe200078e0202 */
[----:B------:R1:W4:Y:S01]  /*8c20*/  @!P2 LDS.128 R72, [R229+0xc880] ;  /* 0x00c88000e548a984 */ /* 0x0003220000000c00 */
[----:B------:R-:W-:-:S03]  /*8c30*/  IMAD.U32 R2, RZ, RZ, UR20 ;  /* 0x00000014ff027e24 */ /* 0x000fc6000f8e00ff */
[----:B------:R1:W1:Y:S01]  /*8c40*/  @!P1 LDS.128 R52, [R229+0x8880] ;  /* 0x00888000e5349984 */ /* 0x0002620000000c00 */
[----:B------:R-:W-:-:S03]  /*8c50*/  IMAD.WIDE.U32 R82, R2, c[0x0][0x340], R80 ;  /* 0x0000d00002527a25 */ /* 0x000fc600078e0050 */
[----:B------:R1:W1:Y:S01]  /*8c60*/  @!P1 LDS.128 R56, [R229+0xb080] ;  /* 0x00b08000e5389984 */ /* 0x0002620000000c00 */
[----:B------:R-:W-:Y:S01]  /*8c70*/  IMAD.WIDE R80, R227, 0x50, R84 ;  /* 0x00000050e3507825 */ /* 0x000fe200078e0254 */
[----:B------:R-:W-:Y:S02]  /*8c80*/  IADD3 R85, R83, UR4, RZ ;  /* 0x0000000453557c10 */ /* 0x000fe4000fffe0ff */
[----:B------:R1:W1:Y:S04]  /*8c90*/  @!P1 LDS.128 R60, [R229+0xd880] ;  /* 0x00d88000e53c9984 */ /* 0x0002680000000c00 */
        /* <DEDUP_REMOVED lines=11> */
[----:B------:R1:W1:Y:S01]  /*8d50*/  @!P0 LDS.128 R12, [R229+0x7080] ;  /* 0x00708000e50c8984 */ /* 0x0002620000000c00 */
[----:B------:R-:W-:Y:S05]  /*8d60*/  @P6 BRA `(.L_x_661) ;  /* 0x000000d000006947 */ /* 0x000fea0003800000 */
[----:B--234-:R-:W-:Y:S01]  /*8d70*/  IMAD R2, R81, c[0x0][0x330], RZ ;  /* 0x0000cc0051027a24 */ /* 0x01cfe200078e02ff */
        /* <DEDUP_REMOVED lines=10> */
[----:B------:R2:W-:Y:S04]  /*8e20*/  @!P2 STG.E.128 [R88.64+0x80], R68 ;  /* 0x000080445800a986 */ /* 0x0005e8000c101d18 */
[----:B------:R2:W-:Y:S02]  /*8e30*/  @!P1 STG.E.128 [R88.64+0x100], R72 ;  /* 0x0001004858009986 */ /* 0x0005e4000c101d18 */
.L_x_661:
[----:B--234-:R-:W-:Y:S05]  /*8e40*/  BSYNC B0 ;  /* 0x0000000000007941 */ /* 0x01cfea0003800000 */
.L_x_660:
[----:B------:R-:W-:Y:S01]  /*8e50*/  IADD3 R2, R236, 0x20, RZ ;  /* 0x00000020ec027810 */ /* 0x000fe20007ffe0ff */
[----:B------:R-:W-:Y:S03]  /*8e60*/  BSSY B0, `(.L_x_662) ;  /* 0x0000013000007945 */ /* 0x000fe60003800000 */
[----:B------:R-:W-:-:S13]  /*8e70*/  ISETP.GE.AND P5, PT, R2, UR7, PT ;  /* 0x0000000702007c0c */ /* 0x000fda000bfa6270 */
        /* <DEDUP_REMOVED lines=14> */
[----:B-1----:R1:W-:Y:S04]  /*8f60*/  @!P2 STG.E.128 [R66.64], R52 ;  /* 0x000000344200a986 */ /* 0x0023e8000c101d18 */
[----:B------:R1:W-:Y:S04]  /*8f70*/  @!P1 STG.E.128 [R66.64+0x80], R56 ;  /* 0x0000803842009986 */ /* 0x0003e8000c101d18 */
[----:B------:R1:W-:Y:S02]  /*8f80*/  @!P0 STG.E.128 [R66.64+0x100], R60 ;  /* 0x0001003c42008986 */ /* 0x0003e4000c101d18 */
.L_x_663:
[----:B------:R-:W-:Y:S05]  /*8f90*/  BSYNC B0 ;  /* 0x0000000000007941 */ /* 0x000fea0003800000 */
.L_x_662:
[----:B------:R-:W-:Y:S01]  /*8fa0*/  IADD3 R236, R236, 0x40, RZ ;  /* 0x00000040ecec7810 */ /* 0x000fe20007ffe0ff */
[----:B------:R-:W-:Y:S03]  /*8fb0*/  BSSY B0, `(.L_x_664) ;  /* 0x0000013000007945 */ /* 0x000fe60003800000 */
[----:B------:R-:W-:-:S13]  /*8fc0*/  ISETP.GE.AND P4, PT, R236, UR7, PT ;  /* 0x00000007ec007c0c */ /* 0x000fda000bf86270 */
[----:B------:R-:W-:Y:S05]  /*8fd0*/  @P4 BRA `(.L_x_665) ;  /* 0x0000010000004947 */ /* 0x000fea0003800000 */
[----:B------:R-:W-:Y:S01]  /*8fe0*/  IADD3 R3, P0, R80, 0x40, RZ ;  /* 0x0000004050037810 */ /* 0x000fe20007f1e0ff */
[----:B-1----:R-:W-:Y:S01]  /*8ff0*/  IMAD.MOV.U32 R52, RZ, RZ, R82 ;  /* 0x000000ffff347224 */ /* 0x002fe200078e0052 */
        /* <DEDUP_REMOVED lines=12> */
[----:B------:R1:W-:Y:S04]  /*90c0*/  @!P1 STG.E.128 [R54.64+0x80], R44 ;  /* 0x0000802c36009986 */ /* 0x0003e8000c101d18 */
[----:B------:R1:W-:Y:S02]  /*90d0*/  @!P0 STG.E.128 [R54.64+0x100], R48 ;  /* 0x0001003036008986 */ /* 0x0003e4000c101d18 */
.L_x_665:
[----:B------:R-:W-:Y:S05]  /*90e0*/  BSYNC B0 ;  /* 0x0000000000007941 */ /* 0x000fea0003800000 */
.L_x_664:
[----:B------:R-:W-:Y:S01]  /*90f0*/  IMAD R0, R0, c[0x0][0x308], RZ ;  /* 0x0000c20000007a24 */ /* 0x000fe200078e02ff */
[----:B------:R-:W-:Y:S01]  /*9100*/  ULDC.64 UR4, c[0x0][0x310] ;  /* 0x0000c40000047ab9 */ /* 0x000fe20000000a00 */
[C---:B------:R-:W-:Y:S01]  /*9110*/  IMAD.WIDE.U32 R78, R77.reuse, c[0x0][0x308], R78 ;  /* 0x0000c2004d4e7a25 */ /* 0x040fe200078e004e */
[----:B------:R-:W-:Y:S01]  /*9120*/  UIMAD UR4, UR6, UR4, URZ ;  /* 0x00000004060472a4 */ /* 0x000fe2000f8e023f */
[----:B------:R-:W-:Y:S02]  /*9130*/  BSSY B0, `(.L_x_666) ;  /* 0x0000015000007945 */ /* 0x000fe40003800000 */
[----:B------:R-:W-:Y:S01]  /*9140*/  IMAD R0, R77, c[0x0][0x30c], R0 ;  /* 0x0000c3004d007a24 */ /* 0x000fe200078e0200 */
[----:B------:R-:W-:-:S04]  /*9150*/  UIMAD UR4, UR20, UR5, UR4 ;  /* 0x00000005140472a4 */ /* 0x000fc8000f8e0204 */
[----:B------:R-:W-:Y:S02]  /*9160*/  IADD3 R79, R79, R0, RZ ;  /* 0x000000004f4f7210 */ /* 0x000fe40007ffe0ff */
[----:B------:R-:W-:-:S05]  /*9170*/  MOV R0, UR20 ;  /* 0x0000001400007c02 */ /* 0x000fca0008000f00 */
[----:B-1----:R-:W-:-:S05]  /*9180*/  IMAD.WIDE.U32 R42, R0, c[0x0][0x310], R78 ;  /* 0x0000c400002a7a25 */ /* 0x002fca00078e004e */
        /* <DEDUP_REMOVED lines=15> */
.L_x_667:
[----:B------:R-:W-:Y:S05]  /*9280*/  BSYNC B0 ;  /* 0x0000000000007941 */ /* 0x000fea0003800000 */
.L_x_666:
[----:B------:R-:W-:Y:S01]  /*9290*/  BSSY B0, `(.L_x_668) ;  /* 0x0000012000007945 */ /* 0x000fe20003800000 */
[----:B------:R-:W-:Y:S05]  /*92a0*/  @P5 BRA `(.L_x_669) ;  /* 0x0000010000005947 */ /* 0x000fea0003800000 */
[----:B-1----:R-:W-:Y:S01]  /*92b0*/  IADD3 R2, P0, R80, 0x20, RZ ;  /* 0x0000002050027810 */ /* 0x002fe20007f1e0ff */
[----:B------:R-:W-:Y:S01]  /*92c0*/  IMAD.MOV.U32 R28, RZ, RZ, R42 ;  /* 0x000000ffff1c7224 */ /* 0x000fe200078e002a */
[----:B------:R-:W-:-:S02]  /*92d0*/  MOV R29, R41 ;  /* 0x00000029001d7202 */ /* 0x000fc40000000f00 */
[----:B------:R-:W-:Y:S01]  /*92e0*/  ISETP.GE.AND P2, PT, R250, c[0x0][0x2f4], PT ;  /* 0x0000bd00fa007a0c */ /* 0x000fe20003f46270 */
[----:B------:R-:W-:Y:S01]  /*92f0*/  IMAD.X R0, RZ, RZ, R81, P0 ;  /* 0x000000ffff007224 */ /* 0x000fe200000e0651 */
[----:B------:R-:W-:Y:S01]  /*9300*/  ISETP.GE.AND P1, PT, R231, c[0x0][0x2f4], PT ;  /* 0x0000bd00e7007a0c */ /* 0x000fe20003f26270 */
[----:B------:R-:W-:Y:S01]  /*9310*/  IMAD.WIDE.U32 R28, R2, c[0x0][0x300], R28 ;  /* 0x0000c000021c7a25 */ /* 0x000fe200078e001c */
[----:B------:R-:W-:-:S03]  /*9320*/  ISETP.GE.AND P0, PT, R230, c[0x0][0x2f4], PT ;  /* 0x0000bd00e6007a0c */ /* 0x000fc60003f06270 */
[----:B------:R-:W-:-:S04]  /*9330*/  IMAD R3, R0, c[0x0][0x300], RZ ;  /* 0x0000c00000037a24 */ /* 0x000fc800078e02ff */
[----:B------:R-:W-:Y:S01]  /*9340*/  IMAD R3, R2, c[0x0][0x304], R3 ;  /* 0x0000c10002037a24 */ /* 0x000fe200078e0203 */
[----:B------:R-:W-:-:S03]  /*9350*/  LEA R2, P3, R28, c[0x0][0x2e8], 0x1 ;  /* 0x0000ba001c027a11 */ /* 0x000fc600078608ff */
[----:B------:R-:W-:-:S05]  /*9360*/  IMAD.IADD R3, R29, 0x1, R3 ;  /* 0x000000011d037824 */ /* 0x000fca00078e0203 */
[----:B------:R-:W-:-:S05]  /*9370*/  LEA.HI.X R3, R28, c[0x0][0x2ec], R3, 0x1, P3 ;  /* 0x0000bb001c037a11 */ /* 0x000fca00018f0c03 */
[----:B------:R1:W-:Y:S04]  /*9380*/  @!P2 STG.E.128 [R2.64], R16 ;  /* 0x000000100200a986 */ /* 0x0003e8000c101d18 */
[----:B------:R1:W-:Y:S04]  /*9390*/  @!P1 STG.E.128 [R2.64+0x80], R20 ;  /* 0x0000801402009986 */ /* 0x0003e8000c101d18 */
[----:B------:R1:W-:Y:S02]  /*93a0*/  @!P0 STG.E.128 [R2.64+0x100], R24 ;  /* 0x0001001802008986 */ /* 0x0003e4000c101d18 */
.L_x_669:
[----:B------:R-:W-:Y:S05]  /*93b0*/  BSYNC B0 ;  /* 0x0000000000007941 */ /* 0x000fea0003800000 */
.L_x_668:
[----:B------:R-:W-:Y:S05]  /*93c0*/  @P4 EXIT ;  /* 0x000000000000494d */ /* 0x000fea0003800000 */
[----:B------:R-:W-:Y:S01]  /*93d0*/  IADD3 R0, P0, R80, 0x40, RZ ;  /* 0x0000004050007810 */ /* 0x000fe20007f1e0ff */
[----:B-1----:R-:W-:Y:S01]  /*93e0*/  IMAD.MOV.U32 R16, RZ, RZ, R42 ;  /* 0x000000ffff107224 */ /* 0x002fe200078e002a */
[----:B------:R-:W-:-:S02]  /*93f0*/  MOV R17, R41 ;  /* 0x0000002900117202 */ /* 0x000fc40000000f00 */
[----:B------:R-:W-:Y:S01]  /*9400*/  ISETP.GE.AND P1, PT, R250, c[0x0][0x2f4], PT ;  /* 0x0000bd00fa007a0c */ /* 0x000fe20003f26270 */
        /* <DEDUP_REMOVED lines=14> */
.L_x_670:
        /* <DEDUP_REMOVED lines=9> */
.L_x_1401:


//--------------------- .text._ZN7cutlass13device_kernelIN5flash19enable_sm80_to_sm89INS1_16FlashAttnBwdSm80INS1_25CollectiveMainloopBwdSm80ILi2ELi1EN4cute5tupleIJNS5_1CILi64EEENS7_ILi80EEENS7_ILi192EEEEEENS_6half_tEfNS_4arch4Sm80ELb0ELb0ELb0ELb0ELb1ELb0ELb1ELb0ELi2ELi4ELi2ELi2ELb0EEENS1_21CollectiveEpilogueBwdISB_SC_SE_Li256ELb0ELb1ELi4EEENS1_19SingleTileSchedulerILb0ELb0ELb0ELi80EEEEEEEEEvNT_6ParamsE --------------------------
	.section	.text._ZN7cutlass13device_kernelIN5flash19enable_sm80_to_sm89INS1_16FlashAttnBwdSm80INS1_25CollectiveMainloopBwdSm80ILi2ELi1EN4cute5tupleIJNS5_1CILi64EEENS7_ILi80EEENS7_ILi192EEEEEENS_6half_tEfNS_4arch4Sm80ELb0ELb0ELb0ELb0ELb1ELb0ELb1ELb0ELi2ELi4ELi2ELi2ELb0EEENS1_21CollectiveEpilogueBwdISB_SC_SE_Li256ELb0ELb1ELi4EEENS1_19SingleTileSchedulerILb0ELb0ELb0ELi80EEEEEEEEEvNT_6ParamsE,"ax",@progbits
	.sectioninfo	@"SHI_REGISTERS=255"
	.align	128
.text._ZN7cutlass13device_kernelIN5flash19enable_sm80_to_sm89INS1_16FlashAttnBwdSm80INS1_25CollectiveMainloopBwdSm80ILi2ELi1EN4cute5tupleIJNS5_1CILi64EEENS7_ILi80EEENS7_ILi192EEEEEENS_6half_tEfNS_4arch4Sm80ELb0ELb0ELb0ELb0ELb1ELb0ELb1ELb0ELi2ELi4ELi2ELi2ELb0EEENS1_21CollectiveEpilogueBwdISB_SC_SE_Li256ELb0ELb1ELi4EEENS1_19SingleTileSchedulerILb0ELb0ELb0ELi80EEEEEEEEEvNT_6ParamsE:
        .type           _ZN7cutlass13device_kernelIN5flash19enable_sm80_to_sm89INS1_16FlashAttnBwdSm80INS1_25CollectiveMainloopBwdSm80ILi2ELi1EN4cute5tupleIJNS5_1CILi64EEENS7_ILi80EEENS7_ILi192EEEEEENS_6half_tEfNS_4arch4Sm80ELb0ELb0ELb0ELb0ELb1ELb0ELb1ELb0ELi2ELi4ELi2ELi2ELb0EEENS1_21CollectiveEpilogueBwdISB_SC_SE_Li256ELb0ELb1ELi4EEENS1_19SingleTileSchedulerILb0ELb0ELb0ELi80EEEEEEEEEvNT_6ParamsE,@function
        .size           _ZN7cutlass13device_kernelIN5flash19enable_sm80_to_sm89INS1_16FlashAttnBwdSm80INS1_25CollectiveMainloopBwdSm80ILi2ELi1EN4cute5tupleIJNS5_1CILi64EEENS7_ILi80EEENS7_ILi192EEEEEENS_6half_tEfNS_4arch4Sm80ELb0ELb0ELb0ELb0ELb1ELb0ELb1ELb0ELi2ELi4ELi2ELi2ELb0EEENS1_21CollectiveEpilogueBwdISB_SC_SE_Li256ELb0ELb1ELi4EEENS1_19SingleTileSchedulerILb0ELb0ELb0ELi80EEEEEEEEEvNT_6ParamsE,(.L_x_1402 - _ZN7cutlass13device_kernelIN5flash19enable_sm80_to_sm89INS1_16FlashAttnBwdSm80INS1_25CollectiveMainloopBwdSm80ILi2ELi1EN4cute5tupleIJNS5_1CILi64EEENS7_ILi80EEENS7_ILi192EEEEEENS_6half_tEfNS_4arch4Sm80ELb0ELb0ELb0ELb0ELb1ELb0ELb1ELb0ELi2ELi4ELi2ELi2ELb0EEENS1_21CollectiveEpilogueBwdISB_SC_SE_Li256ELb0ELb1ELi4EEENS1_19SingleTileSchedulerILb0ELb0ELb0ELi80EEEEEEEEEvNT_6ParamsE)
        .other          _ZN7cutlass13device_kernelIN5flash19enable_sm80_to_sm89INS1_16FlashAttnBwdSm80INS1_25CollectiveMainloopBwdSm80ILi2ELi1EN4cute5tupleIJNS5_1CILi64EEENS7_ILi80EEENS7_ILi192EEEEEENS_6half_tEfNS_4arch4Sm80ELb0ELb0ELb0ELb0ELb1ELb0ELb1ELb0ELi2ELi4ELi2ELi2ELb0EEENS1_21CollectiveEpilogueBwdISB_SC_SE_Li256ELb0ELb1ELi4EEENS1_19SingleTileSchedulerILb0ELb0ELb0ELi80EEEEEEEEEvNT_6ParamsE,@"STO_CUDA_ENTRY STV_DEFAULT"
_ZN7cutlass13device_kernelIN5flash19enable_sm80_to_sm89INS1_16FlashAttnBwdSm80INS1_25CollectiveMainloopBwdSm80ILi2ELi1EN4cute5tupleIJNS5_1CILi64EEENS7_ILi80EEENS7_ILi192EEEEEENS_6half_tEfNS_4arch4Sm80ELb0ELb0ELb0ELb0ELb1ELb0ELb1ELb0ELi2ELi4ELi2ELi2ELb0EEENS1_21CollectiveEpilogueBwdISB_SC_SE_Li256ELb0ELb1ELi4EEENS1_19SingleTileSchedulerILb0ELb0ELb0ELi80EEEEEEEEEvNT_6ParamsE:
        /* <DEDUP_REMOVED lines=560> */
.L_x_674:
        /* <DEDUP_REMOVED lines=244> */
.L_x_672:
        /* <DEDUP_REMOVED lines=458> */
.L_x_673:
        /* <DEDUP_REMOVED lines=237> */
.L_x_671:
        /* <DEDUP_REMOVED lines=777> */
.L_x_676:
[----:B--234-:R-:W-:Y:S05]  /*8e40*/  BSYNC B0 ;  /* 0x0000000000007941 */ /* 0x01cfea0003800000 */
.L_x_675:
        /* <DEDUP_REMOVED lines=20> */
.L_x_678:
[----:B------:R-:W-:Y:S05]  /*8f90*/  BSYNC B0 ;  /* 0x0000000000007941 */ /* 0x000fea0003800000 */
.L_x_677:
        /* <DEDUP_REMOVED lines=20> */
.L_x_680:
[----:B------:R-:W-:Y:S05]  /*90e0*/  BSYNC B0 ;  /* 0x0000000000007941 */ /* 0x000fea0003800000 */
.L_x_679:
        /* <DEDUP_REMOVED lines=25> */
.L_x_682:
[----:B------:R-:W-:Y:S05]  /*9280*/  BSYNC B0 ;  /* 0x0000000000007941 */ /* 0x000fea0003800000 */
.L_x_681:
        /* <DEDUP_REMOVED lines=18> */
.L_x_684:
[----:B------:R-:W-:Y:S05]  /*93b0*/  BSYNC B0 ;  /* 0x0000000000007941 */ /* 0x000fea0003800000 */
.L_x_683:
        /* <DEDUP_REMOVED lines=19> */
.L_x_685:
        /* <DEDUP_REMOVED lines=9> */
.L_x_1402:


//--------------------- .text._ZN7cutlass13device_kernelIN5flash19enable_sm80_to_sm89INS1_16FlashAttnBwdSm80INS1_25CollectiveMainloopBwdSm80ILi2ELi1EN4cute5tupleIJNS5_1CILi64EEENS7_ILi80EEENS7_ILi192EEEEEENS_6half_tEfNS_4arch4Sm80ELb0ELb0ELb0ELb0ELb0ELb0ELb1ELb0ELi2ELi4ELi2ELi2ELb0EEENS1_24CollectiveEpilogueBwdGQAISB_fSE_Li256ELb0ELb0EEENS1_19SingleTileSchedulerILb0ELb0ELb0ELi80EEEEEEEEEvNT_6ParamsE --------------------------
	.section	.text._ZN7cutlass13device_kernelIN5flash19enable_sm80_to_sm89INS1_16FlashAttnBwdSm80INS1_25CollectiveMainloopBwdSm80ILi2ELi1EN4cute5tupleIJNS5_1CILi64EEENS7_ILi80EEENS7_ILi192EEEEEENS_6half_tEfNS_4arch4Sm80ELb0ELb0ELb0ELb0ELb0ELb0ELb1ELb0ELi2ELi4ELi2ELi2ELb0EEENS1_24CollectiveEpilogueBwdGQAISB_fSE_Li256ELb0ELb0EEENS1_19SingleTileSchedulerILb0ELb0ELb0ELi80EEEEEEEEEvNT_6ParamsE,"ax",@progbits
	.sectioninfo	@"SHI_REGISTERS=255"
	.align	128
.text._ZN7cutlass13device_kernelIN5flash19enable_sm80_to_sm89INS1_16FlashAttnBwdSm80INS1_25CollectiveMainloopBwdSm80ILi2ELi1EN4cute5tupleIJNS5_1CILi64EEENS7_ILi80EEENS7_ILi192EEEEEENS_6half_tEfNS_4arch4Sm80ELb0ELb0ELb0ELb0ELb0ELb0ELb1ELb0ELi2ELi4ELi2ELi2ELb0EEENS1_24CollectiveEpilogueBwdGQAISB_fSE_Li256ELb0ELb0EEENS1_19SingleTileSchedulerILb0ELb0ELb0ELi80EEEEEEEEEvNT_6ParamsE:
        .type           _ZN7cutlass13device_kernelIN5flash19enable_sm80_to_sm89INS1_16FlashAttnBwdSm80INS1_25CollectiveMainloopBwdSm80ILi2ELi1EN4cute5tupleIJNS5_1CILi64EEENS7_ILi80EEENS7_ILi192EEEEEENS_6half_tEfNS_4arch4Sm80ELb0ELb0ELb0ELb0ELb0ELb0ELb1ELb0ELi2ELi4ELi2ELi2ELb0EEENS1_24CollectiveEpilogueBwdGQAISB_fSE_Li256ELb0ELb0EEENS1_19SingleTileSchedulerILb0ELb0ELb0ELi80EEEEEEEEEvNT_6ParamsE,@function
        .size           _ZN7cutlass13device_kernelIN5flash19enable_sm80_to_sm89INS1_16FlashAttnBwdSm80INS1_25CollectiveMainloopBwdSm80ILi2ELi1EN4cute5tupleIJNS5_1CILi64EEENS7_ILi80EEENS7_ILi192EEEEEENS_6half_tEfNS_4arch4Sm80ELb0ELb0ELb0ELb0ELb0ELb0ELb1ELb0ELi2ELi4ELi2ELi2ELb0EEENS1_24CollectiveEpilogueBwdGQAISB_fSE_Li256ELb0ELb0EEENS1_19SingleTileSchedulerILb0ELb0ELb0ELi80EEEEEEEEEvNT_6ParamsE,(.L_x_1403 - _ZN7cutlass13device_kernelIN5flash19enable_sm80_to_sm89INS1_16FlashAttnBwdSm80INS1_25CollectiveMainloopBwdSm80ILi2ELi1EN4cute5tupleIJNS5_1CILi64EEENS7_ILi80EEENS7_ILi192EEEEEENS_6half_tEfNS_4arch4Sm80ELb0ELb0ELb0ELb0ELb0ELb0ELb1ELb0ELi2ELi4ELi2ELi2ELb0EEENS1_24CollectiveEpilogueBwdGQAISB_fSE_Li256ELb0ELb0EEENS1_19SingleTileSchedulerILb0ELb0ELb0ELi80EEEEEEEEEvNT_6ParamsE)
        .other          _ZN7cutlass13device_kernelIN5flash19enable_sm80_to_sm89INS1_16FlashAttnBwdSm80INS1_25CollectiveMainloopBwdSm80ILi2ELi1EN4cute5tupleIJNS5_1CILi64EEENS7_ILi80EEENS7_ILi192EEEEEENS_6half_tEfNS_4arch4Sm80ELb0ELb0ELb0ELb0ELb0ELb0ELb1ELb0ELi2ELi4ELi2ELi2ELb0EEENS1_24CollectiveEpilogueBwdGQAISB_fSE_Li256ELb0ELb0EEENS1_19SingleTileSchedulerILb0ELb0ELb0ELi80EEEEEEEEEvNT_6ParamsE,@"STO_CUDA_ENTRY STV_DEFAULT"
_ZN7cutlass13device_kernelIN5flash19enable_sm80_to_sm89INS1_16FlashAttnBwdSm80INS1_25CollectiveMainloopBwdSm80ILi2ELi1EN4cute5tupleIJNS5_1CILi64EEENS7_ILi80EEENS7_ILi192EEEEEENS_6half_tEfNS_4arch4Sm80ELb0ELb0ELb0ELb0ELb0ELb0ELb1ELb0ELi2ELi4ELi2ELi2ELb0EEENS1_24CollectiveEpilogueBwdGQAISB_fSE_Li256ELb0ELb0EEENS1_19SingleTileSchedulerILb0ELb0ELb0ELi80EEEEEEEEEvNT_6ParamsE:
        /* <DEDUP_REMOVED lines=17> */
[----:B------:R-:W-:Y:S01]  /*0110*/  IMAD.MOV.U32 R221, RZ, RZ, 0x120 ;  /* 0x00000120ffdd7424 */ /* 0x000fe200078e00ff */
[----:B------:R-:W-:Y:S01]  /*0120*/  UMOV UR20, 0x5 ;  /* 0x0000000500147882 */ /* 0x000fe20000000000 */
[----:B------:R-:W-:Y:S01]  /*0130*/  CS2R R170, SRZ ;  /* 0x0000000000aa7805 */ /* 0x000fe2000001ff00 */
[----:B------:R-:W-:Y:S01]  /*0140*/  ULDC.64 UR6, c[0x0][0x1b8] ;  /* 0x00006e0000067ab9 */ /* 0x000fe20000000a00 */
[----:B------:R-:W-:Y:S01]  /*0150*/  CS2R R168, SRZ ;  /* 0x0000000000a87805 */ /* 0x000fe2000001ff00 */
[----:B------:R-:W-:Y:S01]  /*0160*/  UIMAD UR6, UR4, UR6, URZ ;  /* 0x00000006040672a4 */ /* 0x000fe2000f8e023f */
[----:B------:R-:W-:Y:S01]  /*0170*/  CS2R R166, SRZ ;  /* 0x0000000000a67805 */ /* 0x000fe2000001ff00 */
[----:B------:R-:W-:Y:S01]  /*0180*/  ULDC.64 UR10, c[0x0][0x178] ;  /* 0x00005e00000a7ab9 */ /* 0x000fe20000000a00 */
[----:B------:R-:W-:Y:S01]  /*0190*/  CS2R R164, SRZ ;  /* 0x0000000000a47805 */ /* 0x000fe2000001ff00 */
[----:B------:R-:W-:Y:S01]  /*01a0*/  UIMAD UR7, UR8, UR7, UR6 ;  /* 0x00000007080772a4 */ /* 0x000fe2000f8e0206 */
[----:B------:R-:W-:Y:S01]  /*01b0*/  CS2R R162, SRZ ;  /* 0x0000000000a27805 */ /* 0x000fe2000001ff00 */
[----:B------:R-:W-:Y:S01]  /*01c0*/  USHF.L.U32 UR21, UR10, 0x5, URZ ;  /* 0x000000050a157899 */ /* 0x000fe2000800063f */
[----:B-1----:R-:W-:Y:S01]  /*01d0*/  SHF.R.S32.HI R14, RZ, 0x1f, R240 ;  /* 0x0000001fff0e7819 */ /* 0x002fe200000114f0 */
[----:B------:R-:W-:Y:S01]  /*01e0*/  USHF.L.U64.HI UR11, UR10, UR20, UR11 ;  /* 0x000000140a0b7299 */ /* 0x000fe2000801020b */
[----:B------:R-:W-:Y:S01]  /*01f0*/  ISETP.GT.AND P2, PT, R240, 0x7f, PT ;  /* 0x0000007ff000780c */ /* 0x000fe20003f44270 */
[----:B------:R-:W-:Y:S01]  /*0200*/  USHF.L.U32 UR22, UR21, 0x1, URZ ;  /* 0x0000000115167899 */ /* 0x000fe2000800063f */
[-C--:B------:R-:W-:Y:S01]  /*0210*/  LEA.HI R23, R14, R240.reuse, RZ, 0x3 ;  /* 0x000000f00e177211 */ /* 0x080fe200078f18ff */
[----:B--2---:R-:W-:Y:S01]  /*0220*/  @P0 IMAD.HI.U32 R3, R26, c[0x0][0x24c], RZ ;  /* 0x000093001a030a27 */ /* 0x004fe200078e00ff */
[--C-:B------:R-:W-:Y:S01]  /*0230*/  SHF.R.S32.HI R27, RZ, 0x1f, R26.reuse ;  /* 0x0000001fff1b7819 */ /* 0x100fe2000001141a */
[----:B------:R-:W-:Y:S01]  /*0240*/  USHF.L.U64.HI UR21, UR21, 0x1, UR11 ;  /* 0x0000000115157899 */ /* 0x000fe2000801020b */
[----:B------:R-:W-:Y:S01]  /*0250*/  LOP3.LUT R2, R23, 0xfffffff8, RZ, 0xc0, !PT ;  /* 0xfffffff817027812 */ /* 0x000fe200078ec0ff */
[----:B------:R-:W-:Y:S01]  /*0260*/  IMAD.MOV.U32 R0, RZ, RZ, R26 ;  /* 0x000000ffff007224 */ /* 0x000fe200078e001a */
[----:B------:R-:W-:Y:S01]  /*0270*/  @P0 SHF.R.U32.HI R0, RZ, c[0x0][0x250], R3 ;  /* 0x00009400ff000a19 */ /* 0x000fe20000011603 */
[C---:B------:R-:W-:Y:S01]  /*0280*/  IMAD.SHL.U32 R244, R240.reuse, 0x4, RZ ;  /* 0x00000004f0f47824 */ /* 0x040fe200078e00ff */
        /* <DEDUP_REMOVED lines=8> */
[----:B------:R-:W-:Y:S01]  /*0310*/  SHF.R.S32.HI R245, RZ, 0x1f, R244 ;  /* 0x0000001ffff57819 */ /* 0x000fe200000114f4 */
[----:B------:R-:W-:Y:S01]  /*0320*/  IMAD R3, R3, c[0x0][0x1b0], RZ ;  /* 0x00006c0003037a24 */ /* 0x000fe200078e02ff */
[----:B------:R-:W-:Y:S01]  /*0330*/  SHF.R.S32.HI R239, RZ, 0x1f, R238 ;  /* 0x0000001fffef7819 */ /* 0x000fe200000114ee */
[----:B------:R-:W-:Y:S01]  /*0340*/  IMAD R2, R0, c[0x0][0x1e4], R2 ;  /* 0x0000790000027a24 */ /* 0x000fe200078e0202 */
[----:B------:R-:W-:Y:S01]  /*0350*/  IADD3 R247, R238, 0x40, RZ ;  /* 0x00000040eef77810 */ /* 0x000fe20007ffe0ff */
[----:B------:R-:W-:Y:S01]  /*0360*/  IMAD R6, R0, c[0x0][0x1b4], R3 ;  /* 0x00006d0000067a24 */ /* 0x000fe200078e0203 */
[----:B------:R-:W-:Y:S01]  /*0370*/  IADD3 R13, R238, 0x80, RZ ;  /* 0x00000080ee0d7810 */ /* 0x000fe20007ffe0ff */
[----:B------:R-:W-:Y:S01]  /*0380*/  IMAD.WIDE.U32 R4, R0, c[0x0][0x1e0], R238 ;  /* 0x0000780000047a25 */ /* 0x000fe200078e00ee */
[----:B------:R-:W-:Y:S01]  /*0390*/  ISETP.GE.AND P4, PT, R247, c[0x0][0x1cc], PT ;  /* 0x00007300f7007a0c */ /* 0x000fe20003f86270 */
[----:B------:R-:W-:Y:S01]  /*03a0*/  CS2R R150, SRZ ;  /* 0x0000000000967805 */ /* 0x000fe2000001ff00 */
[----:B------:R-:W-:Y:S01]  /*03b0*/  ISETP.GE.AND P3, PT, R13, c[0x0][0x1cc], PT ;  /* 0x000073000d007a0c */ /* 0x000fe20003f66270 */
[----:B------:R-:W-:Y:S01]  /*03c0*/  IMAD.IADD R5, R5, 0x1, R2 ;  /* 0x0000000105057824 */ /* 0x000fe200078e0202 */
[----:B------:R-:W-:Y:S01]  /*03d0*/  LEA.HI R24, R14, R240, RZ, 0x5 ;  /* 0x000000f00e187211 */ /* 0x000fe200078f28ff */
[----:B------:R-:W-:Y:S01]  /*03e0*/  IMAD.WIDE.U32 R2, R0, c[0x0][0x1b0], R238 ;  /* 0x00006c0000027a25 */ /* 0x000fe200078e00ee */
[----:B------:R-:W-:Y:S01]  /*03f0*/  CS2R R148, SRZ ;  /* 0x0000000000947805 */ /* 0x000fe2000001ff00 */
[----:B------:R-:W-:Y:S01]  /*0400*/  CS2R R154, SRZ ;  /* 0x00000000009a7805 */ /* 0x000fe2000001ff00 */
[----:B------:R-:W-:Y:S01]  /*0410*/  CS2R R152, SRZ ;  /* 0x0000000000987805 */ /* 0x000fe2000001ff00 */
[----:B------:R-:W-:Y:S01]  /*0420*/  IMAD.U32 R0, RZ, RZ, UR8 ;  /* 0x00000008ff007e24 */ /* 0x000fe2000f8e00ff */
[----:B------:R-:W-:Y:S01]  /*0430*/  CS2R R158, SRZ ;  /* 0x00000000009e7805 */ /* 0x000fe2000001ff00 */
[----:B------:R-:W-:Y:S01]  /*0440*/  IMAD.IADD R3, R3, 0x1, R6 ;  /* 0x0000000103037824 */ /* 0x000fe200078e0206 */
[----:B------:R-:W-:Y:S01]  /*0450*/  CS2R R156, SRZ ;  /* 0x00000000009c7805 */ /* 0x000fe2000001ff00 */
[----:B------:R-:W-:Y:S01]  /*0460*/  IMAD.WIDE.U32 R4, R0, c[0x0][0x1e8], R4 ;  /* 0x00007a0000047a25 */ /* 0x000fe200078e0004 */
[----:B------:R-:W-:Y:S01]  /*0470*/  CS2R R146, SRZ ;  /* 0x0000000000927805 */ /* 0x000fe2000001ff00 */
[----:B------:R-:W-:Y:S01]  /*0480*/  CS2R R144, SRZ ;  /* 0x0000000000907805 */ /* 0x000fe2000001ff00 */
[----:B------:R-:W-:Y:S01]  /*0490*/  CS2R R142, SRZ ;  /* 0x00000000008e7805 */ /* 0x000fe2000001ff00 */
[----:B------:R-:W-:Y:S01]  /*04a0*/  IMAD.SHL.U32 R0, R242, 0x40, RZ ;  /* 0x00000040f2007824 */ /* 0x000fe200078e00ff */
[----:B------:R-:W-:Y:S01]  /*04b0*/  CS2R R140, SRZ ;  /* 0x00000000008c7805 */ /* 0x000fe2000001ff00 */
[----:B---3--:R-:W-:Y:S01]  /*04c0*/  IMAD.WIDE R10, R28, 0x50, R242 ;  /* 0x000000501c0a7825 */ /* 0x008fe200078e02f2 */
[----:B------:R-:W-:Y:S01]  /*04d0*/  CS2R R138, SRZ ;  /* 0x00000000008a7805 */ /* 0x000fe2000001ff00 */
[----:B------:R-:W-:Y:S01]  /*04e0*/  CS2R R136, SRZ ;  /* 0x0000000000887805 */ /* 0x000fe2000001ff00 */
[----:B------:R-:W-:Y:S01]  /*04f0*/  LOP3.LUT R0, R0, 0x1c0, RZ, 0xc0, !PT ;  /* 0x000001c000007812 */ /* 0x000fe200078ec0ff */
[----:B------:R-:W-:Y:S01]  /*0500*/  IMAD.WIDE.U32 R8, R8, c[0x0][0x1b8], R2 ;  /* 0x00006e0008087a25 */ /* 0x000fe200078e0002 */
[----:B------:R-:W-:Y:S01]  /*0510*/  IADD3 R3, R5, UR5, RZ ;  /* 0x0000000505037c10 */ /* 0x000fe2000fffe0ff */
[----:B------:R-:W-:Y:S01]  /*0520*/  CS2R R126, SRZ ;  /* 0x00000000007e7805 */ /* 0x000fe2000001ff00 */
[----:B------:R-:W-:Y:S01]  /*0530*/  LOP3.LUT R7, R0, 0x38, R238, 0xf8, !PT ;  /* 0x0000003800077812 */ /* 0x000fe200078ef8ee */
[----:B------:R-:W-:Y:S01]  /*0540*/  IMAD.MOV.U32 R2, RZ, RZ, R4 ;  /* 0x000000ffff027224 */ /* 0x000fe200078e0004 */
[----:B------:R-:W-:Y:S01]  /*0550*/  SHF.R.U32.HI R0, RZ, 0x3, R0 ;  /* 0x00000003ff007819 */ /* 0x000fe20000011600 */
[----:B------:R-:W-:Y:S01]  /*0560*/  IMAD R4, R11, c[0x0][0x1d8], RZ ;  /* 0x000076000b047a24 */ /* 0x000fe200078e02ff */
[----:B------:R-:W-:Y:S01]  /*0570*/  CS2R R124, SRZ ;  /* 0x00000000007c7805 */ /* 0x000fe2000001ff00 */
[----:B------:R-:W-:Y:S01]  /*0580*/  IMAD.WIDE.U32 R16, R242, c[0x0][0x178], R238 ;  /* 0x00005e00f2107a25 */ /* 0x000fe200078e00ee */
[----:B------:R-:W-:Y:S01]  /*0590*/  CS2R R130, SRZ ;  /* 0x0000000000827805 */ /* 0x000fe2000001ff00 */
[----:B------:R-:W-:Y:S01]  /*05a0*/  CS2R R128, SRZ ;  /* 0x0000000000807805 */ /* 0x000fe2000001ff00 */
[----:B------:R-:W-:Y:S01]  /*05b0*/  CS2R R134, SRZ ;  /* 0x0000000000867805 */ /* 0x000fe2000001ff00 */
[C---:B------:R-:W-:Y:S01]  /*05c0*/  IMAD R6, R10.reuse, c[0x0][0x1dc], R4 ;  /* 0x000077000a067a24 */ /* 0x040fe200078e0204 */
[----:B------:R1:W-:Y:S01]  /*05d0*/  STL.64 [R1+0x8], R16 ;  /* 0x0000081001007387 */ /* 0x0003e20000100a00 */
[----:B------:R-:W-:Y:S01]  /*05e0*/  IMAD.WIDE.U32 R4, R10, c[0x0][0x1d8], R2 ;  /* 0x000076000a047a25 */ /* 0x000fe200078e0002 */
[----:B------:R-:W-:Y:S01]  /*05f0*/  IADD3 R3, R9, UR7, RZ ;  /* 0x0000000709037c10 */ /* 0x000fe2000fffe0ff */
[----:B------:R-:W-:Y:S01]  /*0600*/  ULDC.64 UR6, c[0x0][0x1d8] ;  /* 0x0000760000067ab9 */ /* 0x000fe20000000a00 */
[----:B------:R-:W-:Y:S01]  /*0610*/  LOP3.LUT R9, R7, R0, RZ, 0x3c, !PT ;  /* 0x0000000007097212 */ /* 0x000fe200078e3cff */
[----:B------:R-:W-:Y:S01]  /*0620*/  IMAD.IADD R5, R5, 0x1, R6 ;  /* 0x0000000105057824 */ /* 0x000fe200078e0206 */
[----:B------:R-:W-:Y:S01]  /*0630*/  LEA R6, P0, R4, c[0x0][0x1c0], 0x1 ;  /* 0x0000700004067a11 */ /* 0x000fe200078008ff */
[----:B------:R-:W-:Y:S01]  /*0640*/  IMAD.MOV.U32 R2, RZ, RZ, R8 ;  /* 0x000000ffff027224 */ /* 0x000fe200078e0008 */
[----:B------:R-:W-:Y:S01]  /*0650*/  IADD3 R0, -R242, c[0x0][0x198], RZ ;  /* 0x00006600f2007a10 */ /* 0x000fe20007ffe1ff */
[----:B------:R-:W-:Y:S01]  /*0660*/  USHF.L.U64.HI UR7, UR6, UR20, UR7 ;  /* 0x0000001406077299 */ /* 0x000fe20008010207 */
[----:B------:R-:W-:Y:S01]  /*0670*/  LEA.HI.X R7, R4, c[0x0][0x1c4], R5, 0x1, P0 ;  /* 0x0000710004077a11 */ /* 0x000fe200000f0c05 */
[----:B------:R-:W-:Y:S01]  /*0680*/  IMAD R5, R11, c[0x0][0x1a8], RZ ;  /* 0x00006a000b057a24 */ /* 0x000fe200078e02ff */
[----:B------:R-:W-:Y:S01]  /*0690*/  LEA.HI R4, R14, R240, RZ, 0x6 ;  /* 0x000000f00e047211 */ /* 0x000fe200078f30ff */
[----:B------:R-:W-:Y:S01]  /*06a0*/  IMAD R0, R28, -0x50, R0 ;  /* 0xffffffb01c007824 */ /* 0x000fe200078e0200 */
[----:B------:R-:W-:Y:S01]  /*06b0*/  ISETP.GE.AND P0, PT, R238, c[0x0][0x1cc], PT ;  /* 0x00007300ee007a0c */ /* 0x000fe20003f06270 */
[----:B------:R-:W-:Y:S01]  /*06c0*/  IMAD R11, R10, c[0x0][0x1ac], R5 ;  /* 0x00006b000a0b7a24 */ /* 0x000fe200078e0205 */
[----:B------:R-:W-:Y:S01]  /*06d0*/  SHF.R.S32.HI R22, RZ, 0x6, R4 ;  /* 0x00000006ff167819 */ /* 0x000fe20000011404 */
[----:B------:R-:W-:Y:S01]  /*06e0*/  USHF.L.U32 UR6, UR6, 0x5, URZ ;  /* 0x0000000506067899 */ /* 0x000fe2000800063f */
[C---:B------:R-:W-:Y:S01]  /*06f0*/  ISETP.LT.OR P1, PT, R0.reuse, 0x1, P0 ;  /* 0x000000010000780c */ /* 0x040fe20000721670 */
[----:B------:R-:W-:Y:S01]  /*0700*/  IMAD.MOV.U32 R250, RZ, RZ, R16 ;  /* 0x000000fffffa7224 */ /* 0x000fe200078e0010 */
[----:B------:R-:W-:Y:S01]  /*0710*/  ISETP.LT.OR P6, PT, R0, 0x1, P4 ;  /* 0x000000010000780c */ /* 0x000fe200027c1670 */
[----:B------:R-:W-:Y:S01]  /*0720*/  IMAD R4, R22, 0x200, R9 ;  /* 0x0000020016047824 */ /* 0x000fe200078e0209 */
[----:B------:R-:W-:Y:S01]  /*0730*/  ISETP.LT.OR P5, PT, R0, 0x1, P3 ;  /* 0x000000010000780c */ /* 0x000fe20001fa1670 */
[----:B------:R-:W-:Y:S01]  /*0740*/  IMAD.WIDE.U32 R8, R10, c[0x0][0x1a8], R2 ;  /* 0x00006a000a087a25 */ /* 0x000fe200078e0002 */
[----:B------:R-:W-:Y:S01]  /*0750*/  ISETP.LT.OR P0, PT, R0, 0x21, P0 ;  /* 0x000000210000780c */ /* 0x000fe20000701670 */
[----:B------:R-:W-:Y:S01]  /*0760*/  CS2R R132, SRZ ;  /* 0x0000000000847805 */ /* 0x000fe2000001ff00 */
[----:B------:R-:W-:Y:S01]  /*0770*/  CS2R R122, SRZ ;  /* 0x00000000007a7805 */ /* 0x000fe2000001ff00 */
[----:B------:R-:W-:Y:S01]  /*0780*/  IMAD.SHL.U32 R236, R4, 0x2, RZ ;  /* 0x0000000204ec7824 */ /* 0x000fe200078e00ff */
[----:B------:R-:W-:Y:S01]  /*0790*/  P2R R5, PR, RZ, 0x1 ;  /* 0x00000001ff057803 */ /* 0x000fe20000000000 */
[----:B------:R-:W-:Y:S01]  /*07a0*/  IMAD.MOV.U32 R3, RZ, RZ, c[0x0][0x1d8] ;  /* 0x00007600ff037624 */ /* 0x000fe200078e00ff */
[C---:B------:R-:W-:Y:S01]  /*07b0*/  @!P2 ISETP.GE.AND P0, PT, R0.reuse, 0x41, PT ;  /* 0x000000410000a80c */ /* 0x040fe20003f06270 */
[----:B------:R-:W-:Y:S01]  /*07c0*/  IMAD.MOV.U32 R4, RZ, RZ, c[0x0][0x1dc] ;  /* 0x00007700ff047624 */ /* 0x000fe200078e00ff */
[----:B------:R2:W-:Y:S01]  /*07d0*/  LDGSTS.E.BYPASS.LTC128B.128 [R236+0x7880], [R6.64], !P1 ;  /* 0x0788000006ec7fae */ /* 0x0005e2000c901d4e */
[----:B------:R-:W-:Y:S01]  /*07e0*/  IMAD.IADD R9, R9, 0x1, R11 ;  /* 0x0000000109097824 */ /* 0x000fe200078e020b */
[C---:B------:R-:W-:Y:S01]  /*07f0*/  LEA R2, P1, R3.reuse, R6, 0x6 ;  /* 0x0000000603027211 */ /* 0x040fe200078230ff */
[----:B------:R-:W-:Y:S01]  /*0800*/  CS2R R120, SRZ ;  /* 0x0000000000787805 */ /* 0x000fe2000001ff00 */
[----:B------:R2:W-:Y:S01]  /*0810*/  LDGSTS.E.BYPASS.LTC128B.128 [R236+0xa080], [R6.64+0x80], !P6 ;  /* 0x0a08008006ec7fae */ /* 0x0005e2000f101d4e */
[C---:B------:R-:W-:Y:S01]  /*0820*/  ISETP.LT.OR P6, PT, R0.reuse, 0x21, P3 ;  /* 0x000000210000780c */ /* 0x040fe20001fc1670 */
[----:B------:R-:W-:Y:S01]  /*0830*/  CS2R R118, SRZ ;  /* 0x0000000000767805 */ /* 0x000fe2000001ff00 */
[----:B------:R-:W-:Y:S01]  /*0840*/  LEA.HI.X R3, R3, R7, R4, 0x6, P1 ;  /* 0x0000000703037211 */ /* 0x000fe200008f3404 */
[----:B------:R2:W-:Y:S01]  /*0850*/  LDGSTS.E.BYPASS.LTC128B.128 [R236+0xc880], [R6.64+0x100], !P5 ;  /* 0x0c88010006ec7fae */ /* 0x0005e2000e901d4e */
[----:B------:R-:W-:Y:S01]  /*0860*/  ISETP.LT.OR P5, PT, R0, 0x21, P4 ;  /* 0x000000210000780c */ /* 0x000fe200027a1670 */
[----:B------:R-:W-:Y:S01]  /*0870*/  CS2R R116, SRZ ;  /* 0x0000000000747805 */ /* 0x000fe2000001ff00 */
[----:B------:R-:W-:Y:S01]  /*0880*/  ISETP.NE.AND P1, PT, R5, RZ, PT ;  /* 0x000000ff0500720c */ /* 0x000fe20003f25270 */
[----:B------:R-:W-:Y:S01]  /*0890*/  IMAD.U32 R5, RZ, RZ, UR6 ;  /* 0x00000006ff057e24 */ /* 0x000fe2000f8e00ff */
[----:B------:R-:W-:Y:S01]  /*08a0*/  P2R R4, PR, RZ, 0x20 ;  /* 0x00000020ff047803 */ /* 0x000fe20000000000 */
[----:B------:R-:W-:Y:S01]  /*08b0*/  CS2R R114, SRZ ;  /* 0x0000000000727805 */ /* 0x000fe2000001ff00 */
[----:B------:R-:W-:Y:S01]  /*08c0*/  @!P2 ISETP.GE.OR P5, PT, R238, c[0x0][0x1cc], !P0 ;  /* 0x00007300ee00aa0c */ /* 0x000fe200047a6670 */
[----:B------:R-:W-:Y:S01]  /*08d0*/  CS2R R112, SRZ ;  /* 0x0000000000707805 */ /* 0x000fe2000001ff00 */
[----:B------:R-:W-:Y:S01]  /*08e0*/  @!P2 ISETP.LT.OR P3, PT, R0, 0x41, P4 ;  /* 0x000000410000a80c */ /* 0x000fe20002761670 */
[----:B------:R-:W-:Y:S01]  /*08f0*/  CS2R R102, SRZ ;  /* 0x0000000000667805 */ /* 0x000fe2000001ff00 */
[----:B------:R-:W-:Y:S01]  /*0900*/  CS2R R100, SRZ ;  /* 0x0000000000647805 */ /* 0x000fe2000001ff00 */
[----:B------:R-:W-:Y:S01]  /*0910*/  CS2R R98, SRZ ;  /* 0x0000000000627805 */ /* 0x000fe2000001ff00 */
[----:B------:R-:W-:Y:S01]  /*0920*/  CS2R R96, SRZ ;  /* 0x0000000000607805 */ /* 0x000fe2000001ff00 */
[----:B------:R-:W-:Y:S01]  /*0930*/  CS2R R94, SRZ ;  /* 0x00000000005e7805 */ /* 0x000fe2000001ff00 */
[----:B------:R-:W-:Y:S01]  /*0940*/  CS2R R92, SRZ ;  /* 0x00000000005c7805 */ /* 0x000fe2000001ff00 */
[----:B------:R3:W-:Y:S01]  /*0950*/  LDGSTS.E.BYPASS.LTC128B.128 [R236+0x8880], [R2.64], !P1 ;  /* 0x0888000002ec7fae */ /* 0x0007e2000c901d4e */
[----:B------:R-:W-:Y:S01]  /*0960*/  CS2R R82, SRZ ;  /* 0x0000000000527805 */ /* 0x000fe2000001ff00 */
[----:B------:R-:W-:Y:S01]  /*0970*/  CS2R R80, SRZ ;  /* 0x0000000000507805 */ /* 0x000fe2000001ff00 */
[----:B------:R-:W-:Y:S01]  /*0980*/  CS2R R86, SRZ ;  /* 0x0000000000567805 */ /* 0x000fe2000001ff00 */
[----:B------:R-:W-:Y:S01]  /*0990*/  P2R R10, PR, RZ, 0x20 ;  /* 0x00000020ff0a7803 */ /* 0x000fe20000000000 */
[----:B------:R-:W-:Y:S01]  /*09a0*/  CS2R R84, SRZ ;  /* 0x0000000000547805 */ /* 0x000fe2000001ff00 */
[----:B------:R-:W-:Y:S01]  /*09b0*/  @!P2 ISETP.GE.OR P5, PT, R13, c[0x0][0x1cc], !P0 ;  /* 0x000073000d00aa0c */ /* 0x000fe200047a6670 */
[----:B------:R-:W-:Y:S01]  /*09c0*/  CS2R R90, SRZ ;  /* 0x00000000005a7805 */ /* 0x000fe2000001ff00 */
[----:B------:R-:W-:Y:S01]  /*09d0*/  ISETP.NE.AND P0, PT, R4, RZ, PT ;  /* 0x000000ff0400720c */ /* 0x000fe20003f05270 */
[----:B------:R-:W-:Y:S01]  /*09e0*/  CS2R R88, SRZ ;  /* 0x0000000000587805 */ /* 0x000fe2000001ff00 */
[----:B------:R-:W-:Y:S01]  /*09f0*/  CS2R R78, SRZ ;  /* 0x00000000004e7805 */ /* 0x000fe2000001ff00 */
[----:B--2---:R-:W-:Y:S01]  /*0a00*/  IMAD.U32 R7, RZ, RZ, UR7 ;  /* 0x00000007ff077e24 */ /* 0x004fe2000f8e00ff */
[C---:B------:R-:W-:Y:S01]  /*0a10*/  @!P2 LEA R6, P1, R5.reuse, R2, 0x1 ;  /* 0x000000020506a211 */ /* 0x040fe200078208ff */
[----:B------:R-:W-:Y:S01]  /*0a20*/  ULDC.64 UR6, c[0x0][0x1a8] ;  /* 0x00006a0000067ab9 */ /* 0x000fe20000000a00 */
[----:B------:R-:W-:Y:S01]  /*0a30*/  CS2R R76, SRZ ;  /* 0x00000000004c7805 */ /* 0x000fe2000001ff00 */
[----:B------:R-:W-:Y:S01]  /*0a40*/  USHF.L.U32 UR5, UR6, 0x5, URZ ;  /* 0x0000000506057899 */ /* 0x000fe2000800063f */
[----:B------:R-:W-:Y:S01]  /*0a50*/  @!P2 LEA.HI.X R7, R5, R3, R7, 0x1, P1 ;  /* 0x000000030507a211 */ /* 0x000fe200008f0c07 */
[----:B------:R-:W-:Y:S01]  /*0a60*/  USHF.L.U64.HI UR7, UR6, UR20, UR7 ;  /* 0x0000001406077299 */ /* 0x000fe20008010207 */
[----:B------:R-:W-:Y:S01]  /*0a70*/  ISETP.NE.AND P1, PT, R10, RZ, PT ;  /* 0x000000ff0a00720c */ /* 0x000fe20003f25270 */
[----:B------:R-:W-:Y:S01]  /*0a80*/  CS2R R74, SRZ ;  /* 0x00000000004a7805 */ /* 0x000fe2000001ff00 */
[----:B------:R-:W-:Y:S01]  /*0a90*/  CS2R R72, SRZ ;  /* 0x0000000000487805 */ /* 0x000fe2000001ff00 */
[----:B------:R3:W-:Y:S01]  /*0aa0*/  LDGSTS.E.BYPASS.LTC128B.128 [R236+0xb080], [R2.64+0x80], !P0 ;  /* 0x0b08008002ec7fae */ /* 0x0007e2000c101d4e */
[----:B------:R-:W-:Y:S01]  /*0ab0*/  LEA R4, P0, R8, c[0x0][0x190], 0x1 ;  /* 0x0000640008047a11 */ /* 0x000fe200078008ff */
[----:B------:R-:W-:Y:S01]  /*0ac0*/  CS2R R70, SRZ ;  /* 0x0000000000467805 */ /* 0x000fe2000001ff00 */
[----:B------:R-:W-:Y:S01]  /*0ad0*/  CS2R R68, SRZ ;  /* 0x0000000000447805 */ /* 0x000fe2000001ff00 */
[----:B------:R3:W-:Y:S01]  /*0ae0*/  LDGSTS.E.BYPASS.LTC128B.128 [R236+0xd880], [R2.64+0x100], !P6 ;  /* 0x0d88010002ec7fae */ /* 0x0007e2000f101d4e */
[----:B------:R-:W-:Y:S01]  /*0af0*/  ISETP.GE.AND P6, PT, R238, c[0x0][0x19c], PT ;  /* 0x00006700ee007a0c */ /* 0x000fe20003fc6270 */
[----:B------:R-:W-:Y:S01]  /*0b00*/  CS2R R58, SRZ ;  /* 0x00000000003a7805 */ /* 0x000fe2000001ff00 */
[----:B------:R-:W-:Y:S01]  /*0b10*/  LEA.HI.X R5, R8, c[0x0][0x194], R9, 0x1, P0 ;  /* 0x0000650008057a11 */ /* 0x000fe200000f0c09 */
[----:B------:R-:W-:Y:S01]  /*0b20*/  CS2R R56, SRZ ;  /* 0x0000000000387805 */ /* 0x000fe2000001ff00 */
[C---:B------:R-:W-:Y:S01]  /*0b30*/  ISETP.LT.OR P4, PT, R0.reuse, 0x1, P6 ;  /* 0x000000010000780c */ /* 0x040fe20003781670 */
[----:B------:R2:W-:Y:S01]  /*0b40*/  @!P2 LDGSTS.E.BYPASS.LTC128B.128 [R236+0x9880], [R6.64], !P1 ;  /* 0x0988000006ecafae */ /* 0x0005e2000c901d4e */
[----:B------:R-:W-:Y:S01]  /*0b50*/  CS2R R62, SRZ ;  /* 0x00000000003e7805 */ /* 0x000fe2000001ff00 */
[----:B------:R-:W-:Y:S01]  /*0b60*/  CS2R R60, SRZ ;  /* 0x00000000003c7805 */ /* 0x000fe2000001ff00 */
[----:B------:R-:W-:Y:S01]  /*0b70*/  CS2R R66, SRZ ;  /* 0x0000000000427805 */ /* 0x000fe2000001ff00 */
[----:B------:R2:W-:Y:S01]  /*0b80*/  @!P2 LDGSTS.E.BYPASS.LTC128B.128 [R236+0xc080], [R6.64+0x80], !P3 ;  /* 0x0c08008006ecafae */ /* 0x0005e2000d901d4e */
[----:B------:R-:W-:Y:S01]  /*0b90*/  ISETP.GE.AND P3, PT, R13, c[0x0][0x19c], PT ;  /* 0x000067000d007a0c */ /* 0x000fe20003f66270 */
[----:B------:R-:W-:Y:S01]  /*0ba0*/  CS2R R64, SRZ ;  /* 0x0000000000407805 */ /* 0x000fe2000001ff00 */
[----:B------:R-:W-:Y:S01]  /*0bb0*/  CS2R R54, SRZ ;  /* 0x0000000000367805 */ /* 0x000fe2000001ff00 */
[----:B------:R2:W-:Y:S01]  /*0bc0*/  @!P2 LDGSTS.E.BYPASS.LTC128B.128 [R236+0xe880], [R6.64+0x100], !P5 ;  /* 0x0e88010006ecafae */ /* 0x0005e2000e901d4e */
[----:B------:R-:W-:Y:S01]  /*0bd0*/  ISETP.GE.AND P5, PT, R247, c[0x0][0x19c], PT ;  /* 0x00006700f7007a0c */ /* 0x000fe20003fa6270 */
[----:B------:R-:W-:Y:S01]  /*0be0*/  CS2R R52, SRZ ;  /* 0x0000000000347805 */ /* 0x000fe2000001ff00 */
[----:B------:R-:W-:Y:S01]  /*0bf0*/  CS2R R50, SRZ ;  /* 0x0000000000327805 */ /* 0x000fe2000001ff00 */
[----:B------:R4:W-:Y:S01]  /*0c00*/  LDGSTS.E.BYPASS.LTC128B.128 [R236+0x80], [R4.64], !P4 ;  /* 0x0008000004ec7fae */ /* 0x0009e2000e101d4e */
[C---:B------:R-:W-:Y:S01]  /*0c10*/  ISETP.LT.OR P1, PT, R0.reuse, 0x1, P5 ;  /* 0x000000010000780c */ /* 0x040fe20002f21670 */
[----:B------:R-:W-:Y:S01]  /*0c20*/  CS2R R48, SRZ ;  /* 0x0000000000307805 */ /* 0x000fe2000001ff00 */
[----:B------:R-:W-:Y:S01]  /*0c30*/  ISETP.LT.OR P4, PT, R0, 0x21, P6 ;  /* 0x000000210000780c */ /* 0x000fe20003781670 */
[----:B------:R-:W-:Y:S01]  /*0c40*/  CS2R R46, SRZ ;  /* 0x00000000002e7805 */ /* 0x000fe2000001ff00 */
[----:B------:R-:W-:Y:S01]  /*0c50*/  ISETP.GE.AND P6, PT, R238, c[0x0][0x16c], PT ;  /* 0x00005b00ee007a0c */ /* 0x000fe20003fc6270 */
[----:B------:R-:W-:Y:S01]  /*0c60*/  CS2R R44, SRZ ;  /* 0x00000000002c7805 */ /* 0x000fe2000001ff00 */
[----:B---3--:R-:W-:-:S05]  /*0c70*/  IMAD.MOV.U32 R3, RZ, RZ, c[0x0][0x1a8] ;  /* 0x00006a00ff037624 */ /* 0x008fca00078e00ff */
[----:B------:R-:W-:Y:S02]  /*0c80*/  LEA R2, P0, R3, R4, 0x6 ;  /* 0x0000000403027211 */ /* 0x000fe400078030ff */
[----:B------:R4:W-:Y:S01]  /*0c90*/  LDGSTS.E.BYPASS.LTC128B.128 [R236+0x2880], [R4.64+0x80], !P1 ;  /* 0x0288008004ec7fae */ /* 0x0009e2000c901d4e */
[----:B------:R-:W-:Y:S01]  /*0ca0*/  ISETP.LT.OR P1, PT, R0, 0x21, P5 ;  /* 0x000000210000780c */ /* 0x000fe20002f21670 */
[----:B--2---:R-:W-:Y:S01]  /*0cb0*/  IMAD.MOV.U32 R6, RZ, RZ, c[0x0][0x1ac] ;  /* 0x00006b00ff067624 */ /* 0x004fe200078e00ff */
[----:B------:R-:W-:-:S04]  /*0cc0*/  SEL R7, RZ, 0x1, P6 ;  /* 0x00000001ff077807 */ /* 0x000fc80003000000 */
[----:B------:R-:W-:Y:S01]  /*0cd0*/  LEA.HI.X R3, R3, R5, R6, 0x6, P0 ;  /* 0x0000000503037211 */ /* 0x000fe200000f3406 */
[----:B------:R-:W-:Y:S01]  /*0ce0*/  IMAD.U32 R6, RZ, RZ, UR7 ;  /* 0x00000007ff067e24 */ /* 0x000fe2000f8e00ff */
[----:B------:R-:W-:Y:S01]  /*0cf0*/  ISETP.LT.OR P0, PT, R0, 0x1, P3 ;  /* 0x000000010000780c */ /* 0x000fe20001f01670 */
[----:B------:R-:W-:Y:S02]  /*0d00*/  ULDC.64 UR6, c[0x0][0x188] ;  /* 0x0000620000067ab9 */ /* 0x000fe40000000a00 */
[----:B------:R-:W-:Y:S02]  /*0d10*/  UIMAD.WIDE.U32 UR12, UR8, UR6, URZ ;  /* 0x00000006080c72a5 */ /* 0x000fe4000f8e003f */
[----:B------:R-:W-:-:S08]  /*0d20*/  UIMAD UR6, UR4, UR6, URZ ;  /* 0x00000006040672a4 */ /* 0x000fd0000f8e023f */
[----:B------:R4:W-:Y:S01]  /*0d30*/  LDGSTS.E.BYPASS.LTC128B.128 [R236+0x5080], [R4.64+0x100], !P0 ;  /* 0x0508010004ec7fae */ /* 0x0009e2000c101d4e */
[----:B------:R-:W-:-:S03]  /*0d40*/  ISETP.LT.OR P0, PT, R0, 0x21, P3 ;  /* 0x000000210000780c */ /* 0x000fc60001f01670 */
[----:B------:R2:W-:Y:S01]  /*0d50*/  LDGSTS.E.BYPASS.LTC128B.128 [R236+0x1080], [R2.64], !P4 ;  /* 0x0108000002ec7fae */ /* 0x0005e2000e101d4e */
[----:B------:R-:W-:-:S03]  /*0d60*/  ISETP.GE.AND P4, PT, R247, c[0x0][0x16c], PT ;  /* 0x00005b00f7007a0c */ /* 0x000fc60003f86270 */
[----:B------:R2:W-:Y:S01]  /*0d70*/  LDGSTS.E.BYPASS.LTC128B.128 [R236+0x3880], [R2.64+0x80], !P1 ;  /* 0x0388008002ec7fae */ /* 0x0005e2000c901d4e */
[----:B------:R-:W-:Y:S02]  /*0d80*/  @!P2 ISETP.LT.OR P1, PT, R0, 0x41, P5 ;  /* 0x000000410000a80c */ /* 0x000fe40002f21670 */
[----:B------:R-:W-:-:S03]  /*0d90*/  ISETP.GT.AND P5, PT, R240, 0xf, PT ;  /* 0x0000000ff000780c */ /* 0x000fc60003fa4270 */
[----:B------:R2:W-:Y:S04]  /*0da0*/  LDGSTS.E.BYPASS.LTC128B.128 [R236+0x6080], [R2.64+0x100], !P0 ;  /* 0x0608010002ec7fae */ /* 0x0005e8000c101d4e */
[----:B------:R-:W-:-:S04]  /*0db0*/  @P4 LOP3.LUT R246, R246, 0x2, RZ, 0xfc, !PT ;  /* 0x00000002f6f64812 */ /* 0x000fc800078efcff */
[----:B------:R-:W-:-:S04]  /*0dc0*/  LOP3.LUT R246, R246, 0xfffffffe, RZ, 0xc0, !PT ;  /* 0xfffffffef6f67812 */ /* 0x000fc800078ec0ff */
[----:B------:R-:W-:Y:S01]  /*0dd0*/  @P6 LOP3.LUT R246, R246, 0x1, RZ, 0xfc, !PT ;  /* 0x00000001f6f66812 */ /* 0x000fe200078efcff */
[----:B----4-:R-:W-:Y:S01]  /*0de0*/  IMAD.U32 R5, RZ, RZ, UR5 ;  /* 0x00000005ff057e24 */ /* 0x010fe2000f8e00ff */
[----:B------:R-:W-:Y:S01]  /*0df0*/  SEL R4, RZ, 0xffffffff, P4 ;  /* 0xffffffffff047807 */ /* 0x000fe20002000000 */
[----:B------:R-:W-:Y:S01]  /*0e00*/  UIMAD UR5, UR8, UR7, UR6 ;  /* 0x00000007080572a4 */ /* 0x000fe2000f8e0206 */
[----:B------:R-:W-:Y:S02]  /*0e10*/  ISETP.GE.AND P4, PT, R238, c[0x0][0x19c], PT ;  /* 0x00006700ee007a0c */ /* 0x000fe40003f86270 */
[----:B------:R-:W-:Y:S01]  /*0e20*/  ISETP.GE.AND P6, PT, R13, c[0x0][0x16c], PT ;  /* 0x00005b000d007a0c */ /* 0x000fe20003fc6270 */
[----:B------:R-:W-:Y:S01]  /*0e30*/  IMAD.SHL.U32 R8, R4, 0x2, RZ ;  /* 0x0000000204087824 */ /* 0x000fe200078e00ff */
[C---:B------:R-:W-:Y:S01]  /*0e40*/  @!P2 LEA R4, P0, R5.reuse, R2, 0x1 ;  /* 0x000000020504a211 */ /* 0x040fe200078008ff */
[----:B------:R-:W-:Y:S02]  /*0e50*/  UIADD3 UR5, UR13, UR5, URZ ;  /* 0x000000050d057290 */ /* 0x000fe4000fffe03f */
[----:B------:R-:W-:Y:S01]  /*0e60*/  ULDC.64 UR6, c[0x0][0x278] ;  /* 0x00009e0000067ab9 */ /* 0x000fe20000000a00 */
[----:B------:R-:W-:Y:S01]  /*0e70*/  @!P2 LEA.HI.X R5, R5, R3, R6, 0x1, P0 ;  /* 0x000000030505a211 */ /* 0x000fe200000f0c06 */
[----:B------:R-:W-:Y:S01]  /*0e80*/  UIMAD UR11, UR4, UR6, URZ ;  /* 0x00000006040b72a4 */ /* 0x000fe2000f8e023f */
[----:B------:R-:W-:Y:S01]  /*0e90*/  @!P2 ISETP.LT.OR P0, PT, R0, 0x41, P4 ;  /* 0x000000410000a80c */ /* 0x000fe20002701670 */
[----:B--2---:R-:W-:Y:S01]  /*0ea0*/  IMAD R2, R243, c[0x0][0x178], RZ ;  /* 0x00005e00f3027a24 */ /* 0x004fe200078e02ff */
[----:B------:R-:W-:Y:S01]  /*0eb0*/  LOP3.LUT R7, R8, 0x2, R7, 0xe2, !PT ;  /* 0x0000000208077812 */ /* 0x000fe200078ee207 */
[----:B------:R-:W-:Y:S01]  /*0ec0*/  IMAD R8, R27, c[0x0][0x180], RZ ;  /* 0x000060001b087a24 */ /* 0x000fe200078e02ff */
[----:B------:R-:W-:Y:S01]  /*0ed0*/  SEL R6, RZ, 0x4, P6 ;  /* 0x00000004ff067807 */ /* 0x000fe20003000000 */
[----:B------:R-:W-:Y:S01]  /*0ee0*/  IMAD R2, R242, c[0x0][0x17c], R2 ;  /* 0x00005f00f2027a24 */ /* 0x000fe200078e0202 */
[----:B------:R-:W-:Y:S01]  /*0ef0*/  @!P2 ISETP.LT.OR P4, PT, R0, 0x41, P3 ;  /* 0x000000410000a80c */ /* 0x000fe20001f81670 */
[----:B------:R-:W-:Y:S01]  /*0f00*/  IMAD R8, R26, c[0x0][0x184], R8 ;  /* 0x000061001a087a24 */ /* 0x000fe200078e0208 */
[----:B------:R-:W-:Y:S01]  /*0f10*/  LOP3.LUT R6, R7, R6, RZ, 0xfc, !PT ;  /* 0x0000000607067212 */ /* 0x000fe200078efcff */
[----:B------:R-:W-:Y:S01]  /*0f20*/  IMAD.IADD R251, R17, 0x1, R2 ;  /* 0x0000000111fb7824 */ /* 0x000fe200078e0202 */
[----:B------:R-:W-:Y:S01]  /*0f30*/  UIMAD.WIDE.U32 UR16, UR8, UR6, URZ ;  /* 0x00000006081072a5 */ /* 0x000fe2000f8e003f */
[----:B-1----:R-:W-:Y:S01]  /*0f40*/  IMAD.WIDE.U32 R16, R242, c[0x0][0x208], R238 ;  /* 0x00008200f2107a25 */ /* 0x002fe200078e00ee */
[----:B------:R-:W-:Y:S01]  /*0f50*/  LOP3.LUT R0, R6, 0x1, RZ, 0xc0, !PT ;  /* 0x0000000106007812 */ /* 0x000fe200078ec0ff */
[----:B------:R1:W-:Y:S01]  /*0f60*/  @!P2 LDGSTS.E.BYPASS.LTC128B.128 [R236+0x2080], [R4.64], !P0 ;  /* 0x0208000004ecafae */ /* 0x0003e2000c101d4e */
[----:B------:R-:W-:Y:S01]  /*0f70*/  UIMAD UR11, UR8, UR7, UR11 ;  /* 0x00000007080b72a4 */ /* 0x000fe2000f8e020b */
[----:B------:R-:W-:Y:S01]  /*0f80*/  IMAD.WIDE.U32 R2, R26, c[0x0][0x180], R250 ;  /* 0x000060001a027a25 */ /* 0x000fe200078e00fa */
[----:B------:R-:W-:Y:S01]  /*0f90*/  ISETP.NE.U32.AND P3, PT, R0, 0x1, PT ;  /* 0x000000010000780c */ /* 0x000fe20003f65070 */
[----:B------:R1:W-:Y:S01]  /*0fa0*/  @!P2 LDGSTS.E.BYPASS.LTC128B.128 [R236+0x4880], [R4.64+0x80], !P1 ;  /* 0x0488008004ecafae */ /* 0x0003e2000c901d4e */
[----:B------:R-:W-:Y:S01]  /*0fb0*/  ULDC.64 UR6, c[0x0][0x218] ;  /* 0x0000860000067ab9 */ /* 0x000fe20000000a00 */
[----:B------:R-:W-:Y:S01]  /*0fc0*/  IMAD R0, R243, c[0x0][0x208], RZ ;  /* 0x00008200f3007a24 */ /* 0x000fe200078e02ff */
[----:B------:R-:W-:Y:S01]  /*0fd0*/  IADD3 R7, P0, R2, UR12, RZ ;  /* 0x0000000c02077c10 */ /* 0x000fe2000ff1e0ff */
[----:B------:R1:W-:Y:S01]  /*0fe0*/  @!P2 LDGSTS.E.BYPASS.LTC128B.128 [R236+0x7080], [R4.64+0x100], !P4 ;  /* 0x0708010004ecafae */ /* 0x0003e2000e101d4e */
[----:B------:R-:W-:Y:S01]  /*0ff0*/  LOP3.LUT P2, RZ, R6, 0x2, RZ, 0xc0, !PT ;  /* 0x0000000206ff7812 */ /* 0x000fe2000784c0ff */
[----:B------:R-:W-:Y:S01]  /*1000*/  IMAD R0, R242, c[0x0][0x20c], R0 ;  /* 0x00008300f2007a24 */ /* 0x000fe200078e0200 */
[----:B------:R-:W-:Y:S01]  /*1010*/  IADD3.X R3, R3, UR5, R8, P0, !PT ;  /* 0x0000000503037c10 */ /* 0x000fe200087fe408 */
[----:B------:R-:W0:Y:S01]  /*1020*/  LDGDEPBAR ;  /* 0x00000000000079af */ /* 0x000e220000000000 */
[C---:B------:R-:W-:Y:S01]  /*1030*/  LEA R2, P0, R7.reuse, c[0x0][0x160], 0x1 ;  /* 0x0000580007027a11 */ /* 0x040fe200078008ff */
[----:B------:R-:W-:Y:S01]  /*1040*/  UIMAD.WIDE.U32 UR18, UR8, UR6, URZ ;  /* 0x00000006081272a5 */ /* 0x000fe2000f8e003f */
[----:B------:R-:W-:Y:S01]  /*1050*/  LOP3.LUT P4, RZ, R6, 0x4, RZ, 0xc0, !PT ;  /* 0x0000000406ff7812 */ /* 0x000fe2000788c0ff */
[----:B------:R-:W-:Y:S01]  /*1060*/  UIMAD UR6, UR4, UR6, URZ ;  /* 0x00000006040672a4 */ /* 0x000fe2000f8e023f */
[----:B------:R-:W-:Y:S01]  /*1070*/  LEA.HI.X R3, R7, c[0x0][0x164], R3, 0x1, P0 ;  /* 0x0000590007037a11 */ /* 0x000fe200000f0c03 */
[----:B------:R-:W-:Y:S01]  /*1080*/  IMAD R6, R27, c[0x0][0x270], RZ ;  /* 0x00009c001b067a24 */ /* 0x000fe200078e02ff */
[C---:B------:R-:W-:Y:S01]  /*1090*/  ISETP.LT.OR P0, PT, R12.reuse, 0x1, P3 ;  /* 0x000000010c00780c */ /* 0x040fe20001f01670 */
[----:B------:R-:W-:Y:S01]  /*10a0*/  IMAD.IADD R249, R17, 0x1, R0 ;  /* 0x0000000111f97824 */ /* 0x000fe200078e0200 */
[----:B------:R-:W-:Y:S01]  /*10b0*/  ISETP.LT.OR P1, PT, R12, 0x1, !P2 ;  /* 0x000000010c00780c */ /* 0x000fe20005721670 */
[----:B------:R-:W-:Y:S01]  /*10c0*/  IMAD.MOV.U32 R248, RZ, RZ, R16 ;  /* 0x000000fffff87224 */ /* 0x000fe200078e0010 */
[----:B------:R-:W-:Y:S01]  /*10d0*/  UIADD3 UR11, UR17, UR11, URZ ;  /* 0x0000000b110b7290 */ /* 0x000fe2000fffe03f */
[C---:B------:R-:W-:Y:S01]  /*10e0*/  IMAD R0, R26.reuse, c[0x0][0x274], R6 ;  /* 0x00009d001a007a24 */ /* 0x040fe200078e0206 */
[----:B------:R-:W-:Y:S01]  /*10f0*/  UIMAD UR7, UR8, UR7, UR6 ;  /* 0x00000007080772a4 */ /* 0x000fe2000f8e0206 */
[----:B------:R-:W-:Y:S01]  /*1100*/  IMAD.WIDE.U32 R6, R26, c[0x0][0x210], R248 ;  /* 0x000084001a067a25 */ /* 0x000fe200078e00f8 */
[----:B------:R-:W-:Y:S01]  /*1110*/  ISETP.LT.OR P2, PT, R12, 0x21, !P2 ;  /* 0x000000210c00780c */ /* 0x000fe20005741670 */
[----:B------:R2:W-:Y:S01]  /*1120*/  STL.64 [R1], R16 ;  /* 0x0000001001007387 */ /* 0x0005e20000100a00 */
[----:B------:R-:W-:-:S03]  /*1130*/  UIADD3 UR9, UR19, UR7, URZ ;  /* 0x0000000713097290 */ /* 0x000fc6000fffe03f */
[----:B------:R3:W-:Y:S01]  /*1140*/  LDGSTS.E.BYPASS.LTC128B.128 [R236+0xf080], [R2.64], !P0 ;  /* 0x0f08000002ec7fae */ /* 0x0007e2000c101d4e */
[----:B------:R-:W-:Y:S01]  /*1150*/  IADD3 R8, P0, R2, UR22, RZ ;  /* 0x0000001602087c10 */ /* 0x000fe2000ff1e0ff */
[----:B------:R-:W-:Y:S01]  /*1160*/  ULDC.64 UR6, c[0x0][0x208] ;  /* 0x0000820000067ab9 */ /* 0x000fe20000000a00 */
[----:B-1----:R-:W-:Y:S01]  /*1170*/  IMAD.WIDE.U32 R4, R26, c[0x0][0x270], R244 ;  /* 0x00009c001a047a25 */ /* 0x002fe200078e00f4 */
[----:B------:R3:W-:Y:S01]  /*1180*/  LDGSTS.E.BYPASS.LTC128B.128 [R236+0x11080], [R2.64+0x80], !P1 ;  /* 0x1108008002ec7fae */ /* 0x0007e2000c901d4e */
[----:B------:R-:W-:Y:S01]  /*1190*/  IADD3.X R9, R3, UR21, RZ, P0, !PT ;  /* 0x0000001503097c10 */ /* 0x000fe200087fe4ff */
[----:B------:R-:W-:Y:S01]  /*11a0*/  USHF.L.U32 UR23, UR6, 0x5, URZ ;  /* 0x0000000506177899 */ /* 0x000fe2000800063f */
[C---:B------:R-:W-:Y:S01]  /*11b0*/  ISETP.LT.OR P0, PT, R12.reuse, 0x1, !P4 ;  /* 0x000000010c00780c */ /* 0x040fe20006701670 */
[----:B------:R-:W-:Y:S01]  /*11c0*/  USHF.L.U64.HI UR7, UR6, UR20, UR7 ;  /* 0x0000001406077299 */ /* 0x000fe20008010207 */
[C---:B------:R-:W-:Y:S02]  /*11d0*/  ISETP.LT.OR P1, PT, R12.reuse, 0x21, P3 ;  /* 0x000000210c00780c */ /* 0x040fe40001f21670 */
[----:B------:R-:W-:Y:S01]  /*11e0*/  ISETP.LT.OR P3, PT, R12, 0x21, !P4 ;  /* 0x000000210c00780c */ /* 0x000fe20006761670 */
[----:B------:R-:W-:Y:S01]  /*11f0*/  USHF.L.U64.HI UR7, UR23, 0x1, UR7 ;  /* 0x0000000117077899 */ /* 0x000fe20008010207 */
[----:B------:R-:W-:-:S07]  /*1200*/  ISETP.GE.AND P4, PT, R238, c[0x0][0x1fc], PT ;  /* 0x00007f00ee007a0c */ /* 0x000fce0003f86270 */
[----:B------:R3:W-:Y:S01]  /*1210*/  LDGSTS.E.BYPASS.LTC128B.128 [R236+0x13080], [R2.64+0x100], !P0 ;  /* 0x1308010002ec7fae */ /* 0x0007e2000c101d4e */
[----:B------:R-:W-:Y:S01]  /*1220*/  IADD3 R10, P0, R4, UR16, RZ ;  /* 0x00000010040a7c10 */ /* 0x000fe2000ff1e0ff */
[----:B------:R-:W-:Y:S02]  /*1230*/  IMAD R4, R27, c[0x0][0x210], RZ ;  /* 0x000084001b047a24 */ /* 0x000fe400078e02ff */
[----:B------:R1:W-:Y:S01]  /*1240*/  LDGSTS.E.BYPASS.LTC128B.128 [R236+0x10080], [R8.64], !P1 ;  /* 0x1008000008ec7fae */ /* 0x0003e2000c901d4e */
[----:B------:R-:W-:Y:S01]  /*1250*/  IADD3.X R11, R5, UR11, R0, P0, !PT ;  /* 0x0000000b050b7c10 */ /* 0x000fe200087fe400 */
[----:B------:R-:W-:Y:S01]  /*1260*/  IMAD R4, R26, c[0x0][0x214], R4 ;  /* 0x000085001a047a24 */ /* 0x000fe200078e0204 */
[----:B------:R-:W-:-:S04]  /*1270*/  IADD3 R0, P0, R6, UR18, RZ ;  /* 0x0000001206007c10 */ /* 0x000fc8000ff1e0ff */
[----:B------:R-:W-:Y:S02]  /*1280*/  IADD3.X R6, R7, UR9, R4, P0, !PT ;  /* 0x0000000907067c10 */ /* 0x000fe400087fe404 */
[----:B------:R-:W-:-:S04]  /*1290*/  LEA R4, P0, R0, c[0x0][0x1f0], 0x1 ;  /* 0x00007c0000047a11 */ /* 0x000fc800078008ff */
[----:B------:R-:W-:Y:S01]  /*12a0*/  LEA.HI.X R5, R0, c[0x0][0x1f4], R6, 0x1, P0 ;  /* 0x00007d0000057a11 */ /* 0x000fe200000f0c06 */
[----:B------:R-:W-:Y:S01]  /*12b0*/  IMAD.U32 R0, RZ, RZ, UR22 ;  /* 0x00000016ff007e24 */ /* 0x000fe2000f8e00ff */
[----:B------:R-:W-:-:S04]  /*12c0*/  USHF.L.U32 UR22, UR23, 0x1, URZ ;  /* 0x0000000117167899 */ /* 0x000fc8000800063f */
[----:B------:R-:W-:-:S04]  /*12d0*/  IADD3 R6, P1, P0, R0, 0x80, R2 ;  /* 0x0000008000067810 */ /* 0x000fc8000783e002 */
[--C-:B------:R-:W-:Y:S02]  /*12e0*/  IADD3.X R7, RZ, UR21, R3.reuse, P1, P0 ;  /* 0x00000015ff077c10 */ /* 0x100fe40008fe0403 */
[----:B---3--:R-:W-:Y:S01]  /*12f0*/  IADD3 R2, P1, P0, R0, 0x100, R2 ;  /* 0x0000010000027810 */ /* 0x008fe2000783e002 */
[----:B------:R-:W-:Y:S02]  /*1300*/  IMAD.U32 R0, RZ, RZ, UR22 ;  /* 0x00000016ff007e24 */ /* 0x000fe4000f8e00ff */
[----:B------:R3:W-:Y:S01]  /*1310*/  LDGSTS.E.BYPASS.LTC128B.128 [R236+0x12080], [R6.64], !P2 ;  /* 0x1208000006ec7fae */ /* 0x0007e2000d101d4e */
[----:B------:R-:W-:Y:S01]  /*1320*/  IADD3.X R3, RZ, UR21, R3, P1, P0 ;  /* 0x00000015ff037c10 */ /* 0x000fe20008fe0403 */
[----:B-1----:R-:W-:Y:S01]  /*1330*/  IMAD R9, R27, c[0x0][0x288], RZ ;  /* 0x0000a2001b097a24 */ /* 0x002fe200078e02ff */
[----:B--2---:R-:W-:Y:S01]  /*1340*/  IADD3 R16, P1, P0, R0, 0x100, R4 ;  /* 0x0000010000107810 */ /* 0x004fe2000783e004 */
[----:B------:R-:W-:Y:S01]  /*1350*/  @!P5 IMAD.SHL.U32 R0, R240, 0x10, RZ ;  /* 0x00000010f000d824 */ /* 0x000fe200078e00ff */
[----:B------:R-:W-:Y:S01]  /*1360*/  ISETP.GE.AND P2, PT, R13, c[0x0][0x1fc], PT ;  /* 0x00007f000d007a0c */ /* 0x000fe20003f46270 */
[----:B------:R1:W-:Y:S01]  /*1370*/  LDGSTS.E.BYPASS.LTC128B.128 [R236+0x14080], [R2.64], !P3 ;  /* 0x1408000002ec7fae */ /* 0x0003e2000d901d4e */
[----:B------:R-:W-:Y:S01]  /*1380*/  IADD3.X R17, RZ, UR7, R5, P1, P0 ;  /* 0x00000007ff117c10 */ /* 0x000fe20008fe0405 */
[----:B------:R-:W-:Y:S01]  /*1390*/  IMAD R9, R26, c[0x0][0x28c], R9 ;  /* 0x0000a3001a097a24 */ /* 0x000fe200078e0209 */
[----:B------:R-:W-:-:S02]  /*13a0*/  ISETP.GE.AND P3, PT, R247, c[0x0][0x1fc], PT ;  /* 0x00007f00f7007a0c */ /* 0x000fc40003f66270 */
[----:B------:R-:W-:Y:S02]  /*13b0*/  ISETP.LT.OR P1, PT, R12, 0x1, P4 ;  /* 0x000000010c00780c */ /* 0x000fe40002721670 */
[CC--:B------:R-:W-:Y:S02]  /*13c0*/  LEA.HI R13, R14.reuse, R240.reuse, RZ, 0x2 ;  /* 0x000000f00e0d7211 */ /* 0x0c0fe400078f10ff */
[----:B---3--:R-:W-:Y:S02]  /*13d0*/  LEA.HI R7, R14, R240, RZ, 0x4 ;  /* 0x000000f00e077211 */ /* 0x008fe400078f20ff */
        /* <DEDUP_REMOVED lines=8> */
[----:B------:R-:W-:Y:S01]  /*1460*/  IADD3 R10, P0, R4, UR22, RZ ;  /* 0x00000016040a7c10 */ /* 0x000fe2000ff1e0ff */
[----:B------:R-:W-:Y:S02]  /*1470*/  ULDC UR22, c[0x0][0x168] ;  /* 0x00005a0000167ab9 */ /* 0x000fe40000000800 */
[----:B------:R-:W-:Y:S01]  /*1480*/  UISETP.GE.AND UP0, UPT, UR22, 0x1, UPT ;  /* 0x000000011600788c */ /* 0x000fe2000bf06270 */
[----:B------:R-:W-:Y:S01]  /*1490*/  IADD3.X R11, R5, UR7, RZ, P0, !PT ;  /* 0x00000007050b7c10 */ /* 0x000fe200087fe4ff */
[----:B------:R-:W-:Y:S01]  /*14a0*/  ULDC.64 UR6, c[0x0][0x290] ;  /* 0x0000a40000067ab9 */ /* 0x000fe20000000a00 */
[----:B------:R-:W-:Y:S01]  /*14b0*/  ISETP.LT.OR P0, PT, R12, 0x1, P2 ;  /* 0x000000010c00780c */ /* 0x000fe20001701670 */
[----:B------:R-:W-:Y:S02]  /*14c0*/  UIMAD UR20, UR4, UR6, URZ ;  /* 0x00000006041472a4 */ /* 0x000fe4000f8e023f */
[----:B------:R-:W-:-:S02]  /*14d0*/  UIMAD.WIDE.U32 UR24, UR8, UR6, URZ ;  /* 0x00000006081872a5 */ /* 0x000fc4000f8e003f */
[----:B------:R-:W-:Y:S01]  /*14e0*/  UIMAD UR20, UR8, UR7, UR20 ;  /* 0x00000007081472a4 */ /* 0x000fe2000f8e0214 */
[----:B-1----:R-:W-:Y:S01]  /*14f0*/  SHF.R.S32.HI R0, RZ, 0x2, R13 ;  /* 0x00000002ff007819 */ /* 0x002fe2000001140d */
[----:B------:R-:W-:Y:S02]  /*1500*/  IMAD.WIDE.U32 R2, R26, c[0x0][0x288], R244 ;  /* 0x0000a2001a027a25 */ /* 0x000fe400078e00f4 */
[----:B------:R-:W-:-:S04]  /*1510*/  UIADD3 UR20, UR25, UR20, URZ ;  /* 0x0000001419147290 */ /* 0x000fc8000fffe03f */
[----:B------:R2:W-:Y:S01]  /*1520*/  LDGSTS.E.BYPASS.LTC128B.128 [R236+0x1f080], [R4.64+0x100], !P0 ;  /* 0x1f08010004ec7fae */ /* 0x0005e2000c101d4e */
[----:B------:R-:W-:-:S13]  /*1530*/  ISETP.LT.OR P0, PT, R12, 0x21, P4 ;  /* 0x000000210c00780c */ /* 0x000fda0002701670 */
[----:B------:R1:W-:Y:S01]  /*1540*/  LDGSTS.E.BYPASS.LTC128B.128 [R236+0x1c080], [R10.64], !P0 ;  /* 0x1c0800000aec7fae */ /* 0x0003e2000c101d4e */
[----:B------:R-:W-:-:S03]  /*1550*/  IADD3 R8, P0, R2, UR24, RZ ;  /* 0x0000001802087c10 */ /* 0x000fc6000ff1e0ff */
[----:B------:R1:W-:Y:S01]  /*1560*/  LDGSTS.E.BYPASS.LTC128B.128 [R236+0x1e080], [R10.64+0x80], !P1 ;  /* 0x1e0800800aec7fae */ /* 0x0003e2000c901d4e */
[----:B------:R-:W-:Y:S02]  /*1570*/  IADD3.X R9, R3, UR20, R9, P0, !PT ;  /* 0x0000001403097c10 */ /* 0x000fe400087fe409 */
[----:B------:R-:W-:Y:S02]  /*1580*/  SHF.R.S32.HI R3, RZ, 0x5, R24 ;  /* 0x00000005ff037819 */ /* 0x000fe40000011418 */
[----:B------:R-:W-:Y:S02]  /*1590*/  LEA R18, P0, R8, c[0x0][0x280], 0x2 ;  /* 0x0000a00008127a11 */ /* 0x000fe400078010ff */
[----:B--2---:R-:W-:Y:S02]  /*15a0*/  SHF.R.S32.HI R5, RZ, 0x1f, R13 ;  /* 0x0000001fff057819 */ /* 0x004fe4000001140d */
[----:B------:R-:W-:Y:S02]  /*15b0*/  SHF.R.S32.HI R4, RZ, 0x4, R7 ;  /* 0x00000004ff047819 */ /* 0x000fe40000011407 */
[----:B------:R-:W-:-:S02]  /*15c0*/  LEA.HI R5, R5, R0, RZ, 0x3 ;  /* 0x0000000005057211 */ /* 0x000fc400078f18ff */
[----:B------:R-:W-:Y:S02]  /*15d0*/  LEA.HI R6, R7, R4, RZ, 0x1 ;  /* 0x0000000407067211 */ /* 0x000fe400078f08ff */
[----:B------:R-:W-:Y:S02]  /*15e0*/  LOP3.LUT R2, R5, 0xfffffff8, RZ, 0xc0, !PT ;  /* 0xfffffff805027812 */ /* 0x000fe400078ec0ff */
[----:B------:R-:W-:Y:S02]  /*15f0*/  LOP3.LUT R5, R6, 0xfffffffe, RZ, 0xc0, !PT ;  /* 0xfffffffe06057812 */ /* 0x000fe400078ec0ff */
[----:B------:R-:W-:Y:S01]  /*1600*/  LEA.HI.X R19, R8, c[0x0][0x284], R9, 0x2, P0 ;  /* 0x0000a10008137a11 */ /* 0x000fe200000f1409 */
[----:B------:R-:W-:Y:S01]  /*1610*/  IMAD.IADD R25, R0, 0x1, -R2 ;  /* 0x0000000100197824 */ /* 0x000fe200078e0a02 */
[----:B------:R-:W-:Y:S01]  /*1620*/  LEA.HI R2, R14, R240, RZ, 0x7 ;  /* 0x000000f00e027211 */ /* 0x000fe200078f38ff */
[----:B------:R-:W-:Y:S01]  /*1630*/  IMAD.IADD R0, R4, 0x1, -R5 ;  /* 0x0000000104007824 */ /* 0x000fe200078e0a05 */
[----:B------:R-:W-:Y:S01]  /*1640*/  SHF.R.S32.HI R4, RZ, 0x1f, R24 ;  /* 0x0000001fff047819 */ /* 0x000fe20000011418 */
[----:B------:R-:W-:Y:S01]  /*1650*/  IMAD.SHL.U32 R8, R3, 0x100, RZ ;  /* 0x0000010003087824 */ /* 0x000fe200078e00ff */
[----:B------:R-:W-:Y:S01]  /*1660*/  LOP3.LUT R5, R7, 0xfffffff0, RZ, 0xc0, !PT ;  /* 0xfffffff007057812 */ /* 0x000fe200078ec0ff */
[----:B------:R-:W-:Y:S01]  /*1670*/  IMAD.SHL.U32 R9, R22, 0x8, RZ ;  /* 0x0000000816097824 */ /* 0x000fe200078e00ff */
[----:B------:R-:W-:-:S02]  /*1680*/  LEA.HI R4, R4, R3, RZ, 0x2 ;  /* 0x0000000304047211 */ /* 0x000fc400078f10ff */
[----:B------:R-:W-:Y:S01]  /*1690*/  SHF.R.S32.HI R21, RZ, 0x7, R2 ;  /* 0x00000007ff157819 */ /* 0x000fe20000011402 */
[----:B------:R-:W-:Y:S01]  /*16a0*/  IMAD.IADD R2, R240, 0x1, -R5 ;  /* 0x00000001f0027824 */ /* 0x000fe200078e0a05 */
[----:B------:R-:W-:Y:S02]  /*16b0*/  LOP3.LUT R5, R4, 0xfffffffc, RZ, 0xc0, !PT ;  /* 0xfffffffc04057812 */ /* 0x000fe400078ec0ff */
[----:B------:R-:W-:Y:S01]  /*16c0*/  ISETP.LT.OR P0, PT, R12, 0x21, P2 ;  /* 0x000000210c00780c */ /* 0x000fe20001701670 */
[C---:B------:R-:W-:Y:S01]  /*16d0*/  IMAD.SHL.U32 R4, R2.reuse, 0x10, RZ ;  /* 0x0000001002047824 */ /* 0x040fe200078e00ff */
[----:B------:R-:W-:Y:S01]  /*16e0*/  SHF.R.S32.HI R7, RZ, 0x1f, R2 ;  /* 0x0000001fff077819 */ /* 0x000fe20000011402 */
[----:B------:R-:W-:Y:S01]  /*16f0*/  IMAD.SHL.U32 R6, R21, 0x8, RZ ;  /* 0x0000000815067824 */ /* 0x000fe200078e00ff */
[----:B------:R-:W-:Y:S01]  /*1700*/  LOP3.LUT P3, RZ, R2, 0x2, RZ, 0xc0, !PT ;  /* 0x0000000202ff7812 */ /* 0x000fe2000786c0ff */
[----:B------:R-:W-:Y:S01]  /*1710*/  IMAD.IADD R12, R3, 0x1, -R5 ;  /* 0x00000001030c7824 */ /* 0x000fe200078e0a05 */
[----:B------:R-:W-:Y:S01]  /*1720*/  LOP3.LUT R3, R4, 0xf0, RZ, 0xc0, !PT ;  /* 0x000000f004037812 */ /* 0x000fe200078ec0ff */
[----:B------:R-:W-:Y:S01]  /*1730*/  IMAD.SHL.U32 R5, R25, 0x10, RZ ;  /* 0x0000001019057824 */ /* 0x000fe200078e00ff */
[----:B------:R-:W-:Y:S01]  /*1740*/  LOP3.LUT R4, R6, 0x8, RZ, 0xc0, !PT ;  /* 0x0000000806047812 */ /* 0x000fe200078ec0ff */
[----:B------:R-:W-:Y:S01]  /*1750*/  IMAD.SHL.U32 R220, R2, 0x2, RZ ;  /* 0x0000000202dc7824 */ /* 0x000fe200078e00ff */
[----:B------:R-:W-:Y:S01]  /*1760*/  LEA.HI R222, R7, R2, RZ, 0x3 ;  /* 0x0000000207de7211 */ /* 0x000fe200078f18ff */
[----:B------:R-:W-:Y:S01]  /*1770*/  IMAD.SHL.U32 R237, R12, 0x10, RZ ;  /* 0x000000100ced7824 */ /* 0x000fe200078e00ff */
[C---:B------:R-:W-:Y:S01]  /*1780*/  LOP3.LUT R15, R3.reuse, 0x100, R8, 0xf8, !PT ;  /* 0x00000100030f7812 */ /* 0x040fe200078ef808 */
[----:B------:R2:W-:Y:S01]  /*1790*/  LDGSTS.E.BYPASS.LTC128B.128 [R236+0x20080], [R16.64], !P0 ;  /* 0x2008000010ec7fae */ /* 0x0005e2000c101d4e */
[----:B------:R-:W-:-:S02]  /*17a0*/  LOP3.LUT R6, R3, R4, RZ, 0xfc, !PT ;  /* 0x0000000403067212 */ /* 0x000fc400078efcff */
[C---:B------:R-:W-:Y:S01]  /*17b0*/  LOP3.LUT R3, R222.reuse, 0xfffffff8, RZ, 0xc0, !PT ;  /* 0xfffffff8de037812 */ /* 0x040fe200078ec0ff */
[----:B------:R-:W-:Y:S01]  /*17c0*/  IMAD.SHL.U32 R222, R222, 0x40, RZ ;  /* 0x00000040dede7824 */ /* 0x000fe200078e00ff */
[----:B------:R-:W-:Y:S01]  /*17d0*/  LOP3.LUT R14, R4, 0x70, R5, 0xf8, !PT ;  /* 0x00000070040e7812 */ /* 0x000fe200078ef805 */
[----:B------:R-:W-:Y:S01]  /*17e0*/  IMAD.SHL.U32 R4, R0, 0x20, RZ ;  /* 0x0000002000047824 */ /* 0x000fe200078e00ff */
[----:B------:R-:W-:Y:S01]  /*17f0*/  LEA.HI R5, R12, R12, RZ, 0x1 ;  /* 0x0000000c0c057211 */ /* 0x000fe200078f08ff */
[----:B------:R-:W-:Y:S01]  /*1800*/  IMAD.IADD R7, R2, 0x1, -R3 ;  /* 0x0000000102077824 */ /* 0x000fe200078e0a03 */
[----:B------:R-:W-:Y:S01]  /*1810*/  LOP3.LUT R220, R6, 0x18, R220, 0x78, !PT ;  /* 0x0000001806dc7812 */ /* 0x000fe200078e78dc */
[----:B------:R-:W-:Y:S01]  /*1820*/  IMAD.MOV.U32 R2, RZ, RZ, 0x10 ;  /* 0x00000010ff027424 */ /* 0x000fe200078e00ff */
[----:B------:R-:W-:Y:S01]  /*1830*/  LOP3.LUT R3, R13, 0x3ffffffc, RZ, 0xc0, !PT ;  /* 0x3ffffffc0d037812 */ /* 0x000fe200078ec0ff */
[----:B------:R-:W-:Y:S01]  /*1840*/  IMAD.SHL.U32 R5, R5, 0x100, RZ ;  /* 0x0000010005057824 */ /* 0x000fe200078e00ff */
[----:B------:R-:W-:Y:S01]  /*1850*/  LOP3.LUT P0, RZ, R7, 0x2, RZ, 0xc0, !PT ;  /* 0x0000000207ff7812 */ /* 0x000fe2000780c0ff */
[----:B------:R-:W-:Y:S01]  /*1860*/  IMAD.SHL.U32 R6, R20, 0x40, RZ ;  /* 0x0000004014067824 */ /* 0x000fe200078e00ff */
[----:B------:R-:W-:Y:S01]  /*1870*/  LOP3.LUT R4, R4, 0x20, RZ, 0xc0, !PT ;  /* 0x0000002004047812 */ /* 0x000fe200078ec0ff */
[----:B------:R-:W-:Y:S01]  /*1880*/  IMAD.IADD R8, R240, 0x1, -R3 ;  /* 0x00000001f0087824 */ /* 0x000fe200078e0a03 */
[----:B------:R-:W-:-:S02]  /*1890*/  SEL R231, R2, 0xfffffff0, !P0 ;  /* 0xfffffff002e77807 */ /* 0x000fc40004000000 */
[----:B------:R-:W-:Y:S02]  /*18a0*/  LOP3.LUT R5, R5, 0x7ffffe00, RZ, 0xc0, !PT ;  /* 0x7ffffe0005057812 */ /* 0x000fe400078ec0ff */
[----:B------:R-:W-:Y:S02]  /*18b0*/  LOP3.LUT P0, RZ, R20, 0x2, RZ, 0xc0, !PT ;  /* 0x0000000214ff7812 */ /* 0x000fe4000780c0ff */
[----:B------:R-:W-:Y:S01]  /*18c0*/  LOP3.LUT R3, R6, 0x1c0, RZ, 0xc0, !PT ;  /* 0x000001c006037812 */ /* 0x000fe200078ec0ff */
[----:B-1----:R-:W-:Y:S01]  /*18d0*/  IMAD R11, R8, 0x2, R5 ;  /* 0x00000002080b7824 */ /* 0x002fe200078e0205 */
[----:B------:R-:W-:Y:S01]  /*18e0*/  SEL R217, R2, 0xfffffff0, !P0 ;  /* 0xfffffff002d97807 */ /* 0x000fe20004000000 */
[----:B------:R-:W-:Y:S01]  /*18f0*/  IMAD.SHL.U32 R6, R12, 0x100, RZ ;  /* 0x000001000c067824 */ /* 0x000fe200078e00ff */
[----:B------:R-:W-:Y:S02]  /*1900*/  LOP3.LUT R5, R3, 0x30, R237, 0xf8, !PT ;  /* 0x0000003003057812 */ /* 0x000fe400078ef8ed */
[----:B------:R-:W-:-:S02]  /*1910*/  SHF.R.U32.HI R2, RZ, 0x3, R15 ;  /* 0x00000003ff027819 */ /* 0x000fc4000001160f */
[--C-:B------:R-:W-:Y:S02]  /*1920*/  LOP3.LUT R8, R5, 0x8, R23.reuse, 0xf8, !PT ;  /* 0x0000000805087812 */ /* 0x100fe400078ef817 */
[----:B------:R-:W-:Y:S02]  /*1930*/  LOP3.LUT R223, R2, 0x38, RZ, 0xc0, !PT ;  /* 0x0000003802df7812 */ /* 0x000fe400078ec0ff */
[----:B------:R-:W-:Y:S02]  /*1940*/  LOP3.LUT R5, R3, 0x8, R23, 0xf8, !PT ;  /* 0x0000000803057812 */ /* 0x000fe400078ef817 */
[----:B------:R-:W-:Y:S01]  /*1950*/  SHF.R.U32.HI R2, RZ, 0x3, R3 ;  /* 0x00000003ff027819 */ /* 0x000fe20000011603 */
[----:B------:R-:W-:Y:S01]  /*1960*/  IMAD.SHL.U32 R3, R7, 0x40, RZ ;  /* 0x0000004007037824 */ /* 0x000fe200078e00ff */
[----:B------:R-:W-:Y:S01]  /*1970*/  LOP3.LUT R9, R4, 0x18, R9, 0xf8, !PT ;  /* 0x0000001804097812 */ /* 0x000fe200078ef809 */
[----:B------:R-:W-:Y:S01]  /*1980*/  IMAD.SHL.U32 R4, R0, 0x8, RZ ;  /* 0x0000000800047824 */ /* 0x000fe200078e00ff */
[----:B------:R-:W-:-:S02]  /*1990*/  LOP3.LUT R216, R5, R2, RZ, 0x3c, !PT ;  /* 0x0000000205d87212 */ /* 0x000fc400078e3cff */
[----:B------:R-:W-:Y:S02]  /*19a0*/  LOP3.LUT R3, R3, 0x1c0, RZ, 0xc0, !PT ;  /* 0x000001c003037812 */ /* 0x000fe400078ec0ff */
[----:B------:R-:W-:Y:S01]  /*19b0*/  LOP3.LUT R10, R14, 0x100, R6, 0xf8, !PT ;  /* 0x000001000e0a7812 */ /* 0x000fe200078ef806 */
[----:B------:R-:W-:Y:S01]  /*19c0*/  IMAD R216, R21, 0x200, R216 ;  /* 0x0000020015d87824 */ /* 0x000fe200078e02d8 */
[----:B------:R-:W-:Y:S02]  /*19d0*/  LOP3.LUT R2, R8, R2, RZ, 0x3c, !PT ;  /* 0x0000000208027212 */ /* 0x000fe400078e3cff */
[----:B------:R-:W-:Y:S02]  /*19e0*/  LOP3.LUT R6, R4, 0x8, RZ, 0xc0, !PT ;  /* 0x0000000804067812 */ /* 0x000fe400078ec0ff */
[----:B------:R-:W-:Y:S01]  /*19f0*/  LOP3.LUT P1, RZ, R7, 0x4, RZ, 0xc0, !PT ;  /* 0x0000000407ff7812 */ /* 0x000fe2000782c0ff */
[----:B------:R-:W-:Y:S01]  /*1a00*/  IMAD R227, R0, 0x200, R2 ;  /* 0x0000020000e37824 */ /* 0x000fe200078e0202 */
[----:B------:R-:W-:-:S02]  /*1a10*/  SHF.R.U32.HI R4, RZ, 0x3, R3 ;  /* 0x00000003ff047819 */ /* 0x000fc40000011603 */
[----:B------:R-:W-:Y:S02]  /*1a20*/  LOP3.LUT R7, R24, 0xffffffe0, RZ, 0xc0, !PT ;  /* 0xffffffe018077812 */ /* 0x000fe400078ec0ff */
[----:B------:R-:W-:Y:S02]  /*1a30*/  LOP3.LUT R222, R222, 0xfffffe00, RZ, 0xc0, !PT ;  /* 0xfffffe00dede7812 */ /* 0x000fe400078ec0ff */
[----:B------:R-:W-:Y:S01]  /*1a40*/  PLOP3.LUT P0, PT, PT, PT, UP0, 0x80, 0x0 ;  /* 0x000000000000781c */ /* 0x000fe20003f0f008 */
[----:B------:R-:W-:Y:S01]  /*1a50*/  IMAD.IADD R7, R240, 0x1, -R7 ;  /* 0x00000001f0077824 */ /* 0x000fe200078e0a07 */
[----:B------:R-:W-:Y:S01]  /*1a60*/  LOP3.LUT R0, R4, R3, R6, 0x1e, !PT ;  /* 0x0000000304007212 */ /* 0x000fe200078e1e06 */
[----:B------:R-:W-:Y:S01]  /*1a70*/  IMAD R2, R12, 0x400, R222 ;  /* 0x000004000c027824 */ /* 0x000fe200078e02de */
[----:B------:R-:W-:Y:S01]  /*1a80*/  LOP3.LUT R3, R4, R9, R3, 0x1e, !PT ;  /* 0x0000000904037212 */ /* 0x000fe200078e1e03 */
[----:B------:R-:W-:Y:S01]  /*1a90*/  @!P5 IMAD.SHL.U32 R4, R240, 0x10, RZ ;  /* 0x00000010f004d824 */ /* 0x000fe200078e00ff */
[----:B------:R-:W-:Y:S01]  /*1aa0*/  SHF.R.U32.HI R5, RZ, 0x3, R10 ;  /* 0x00000003ff057819 */ /* 0x000fe2000001160a */
[----:B------:R-:W-:Y:S01]  /*1ab0*/  IMAD.IADD R228, R2, 0x1, R0 ;  /* 0x0000000102e47824 */ /* 0x000fe200078e0200 */
[----:B------:R-:W-:Y:S01]  /*1ac0*/  LOP3.LUT R222, R3, R222, RZ, 0xfc, !PT ;  /* 0x000000de03de7212 */ /* 0x000fe200078efcff */
[----:B------:R-:W-:Y:S01]  /*1ad0*/  IMAD.MOV.U32 R2, RZ, RZ, 0x20 ;  /* 0x00000020ff027424 */ /* 0x000fe200078e00ff */
[----:B------:R-:W-:Y:S01]  /*1ae0*/  SHF.R.S32.HI R3, RZ, 0x1f, R7 ;  /* 0x0000001fff037819 */ /* 0x000fe20000011407 */
[----:B------:R2:W-:Y:S01]  /*1af0*/  @!P5 LDGSTS.E.BYPASS.LTC128B.128 [R4+0x21280], [R18.64] ;  /* 0x212800001204dfae */ /* 0x0005e2000b901d4e */
[----:B------:R-:W-:-:S02]  /*1b00*/  LOP3.LUT P2, RZ, R20, 0x4, RZ, 0xc0, !PT ;  /* 0x0000000414ff7812 */ /* 0x000fc4000784c0ff */
[----:B------:R-:W-:Y:S01]  /*1b10*/  LOP3.LUT R5, R10, 0x28, R5, 0x78, !PT ;  /* 0x000000280a057812 */ /* 0x000fe200078e7805 */
[----:B------:R-:W0:Y:S01]  /*1b20*/  LDGDEPBAR ;  /* 0x00000000000079af */ /* 0x000e220000000000 */
[----:B------:R-:W-:Y:S02]  /*1b30*/  LEA.HI R3, R3, R7, RZ, 0x2 ;  /* 0x0000000703037211 */ /* 0x000fe400078f10ff */
[----:B------:R-:W-:Y:S01]  /*1b40*/  SEL R218, R2, 0xffffffe0, !P2 ;  /* 0xffffffe002da7807 */ /* 0x000fe20005000000 */
[----:B------:R-:W0:Y:S01]  /*1b50*/  LDGDEPBAR ;  /* 0x00000000000079af */ /* 0x000e220000000000 */
[----:B------:R-:W-:Y:S01]  /*1b60*/  LOP3.LUT R223, R223, R15, R6, 0x1e, !PT ;  /* 0x0000000fdfdf7212 */ /* 0x000fe200078e1e06 */
[----:B------:R-:W-:Y:S01]  /*1b70*/  IMAD.IADD R5, R11, 0x1, R5 ;  /* 0x000000010b057824 */ /* 0x000fe200078e0205 */
[----:B------:R-:W-:Y:S02]  /*1b80*/  SEL R221, R221, 0xe0, !P3 ;  /* 0x000000e0dddd7807 */ /* 0x000fe40005800000 */
[----:B------:R-:W-:-:S02]  /*1b90*/  LEA.HI.SX32 R237, R3, R237, 0x1e ;  /* 0x000000ed03ed7211 */ /* 0x000fc400078ff2ff */
[----:B------:R-:W-:Y:S01]  /*1ba0*/  SEL R2, R2, 0xffffffe0, !P1 ;  /* 0xffffffe002027807 */ /* 0x000fe20004800000 */
[----:B------:R-:W-:Y:S05]  /*1bb0*/  @!P0 BRA `(.L_x_686) ;  /* 0x0000423000008947 */ /* 0x000fea0003800000 */
[----:B------:R-:W-:Y:S01]  /*1bc0*/  LOP3.LUT R3, R3, 0xfffffffc, RZ, 0xc0, !PT ;  /* 0xfffffffc03037812 */ /* 0x000fe200078ec0ff */
[----:B------:R-:W-:Y:S01]  /*1bd0*/  IMAD.MOV.U32 R8, RZ, RZ, -0x50 ;  /* 0xffffffb0ff087424 */ /* 0x000fe200078e00ff */
[----:B------:R-:W-:Y:S01]  /*1be0*/  LEA.HI R0, R21, R21, RZ, 0x1 ;  /* 0x0000001515007211 */ /* 0x000fe200078f08ff */
[----:B------:R-:W-:Y:S01]  /*1bf0*/  ULDC.64 UR6, c[0x0][0x240] ;  /* 0x0000900000067ab9 */ /* 0x000fe20000000a00 */
[--C-:B------:R-:W-:Y:S01]  /*1c00*/  SHF.R.S32.HI R241, RZ, 0x1f, R240.reuse ;  /* 0x0000001ffff17819 */ /* 0x100fe200000114f0 */
[----:B------:R-:W-:Y:S01]  /*1c10*/  IMAD.IADD R7, R7, 0x1, -R3 ;  /* 0x0000000107077824 */ /* 0x000fe200078e0a03 */
[----:B------:R-:W-:Y:S01]  /*1c20*/  LOP3.LUT R0, R0, 0xfffffffe, RZ, 0xc0, !PT ;  /* 0xfffffffe00007812 */ /* 0x000fe200078ec0ff */
[----:B------:R-:W-:Y:S01]  /*1c30*/  IMAD R3, R27, c[0x0][0x238], RZ ;  /* 0x00008e001b037a24 */ /* 0x000fe200078e02ff */
[----:B------:R-:W-:Y:S01]  /*1c40*/  SHF.L.U32 R234, R5, 0x1, RZ ;  /* 0x0000000105ea7819 */ /* 0x000fe200000006ff */
[----:B--2---:R-:W-:Y:S01]  /*1c50*/  IMAD.WIDE.U32 R4, R26, c[0x0][0x238], R240 ;  /* 0x00008e001a047a25 */ /* 0x004fe200078e00f0 */
[----:B------:R-:W-:Y:S01]  /*1c60*/  SHF.L.U32 R225, R228, 0x1, RZ ;  /* 0x00000001e4e17819 */ /* 0x000fe200000006ff */
[----:B------:R-:W-:Y:S01]  /*1c70*/  UIMAD UR6, UR4, UR6, URZ ;  /* 0x00000006040672a4 */ /* 0x000fe2000f8e023f */
[----:B------:R-:W-:Y:S01]  /*1c80*/  LOP3.LUT P0, RZ, R25, 0x1, RZ, 0xc0, !PT ;  /* 0x0000000119ff7812 */ /* 0x000fe2000780c0ff */
[----:B------:R-:W-:Y:S01]  /*1c90*/  IMAD.IADD R6, R21, 0x1, -R0 ;  /* 0x0000000115067824 */ /* 0x000fe200078e0a00 */
[----:B------:R-:W-:Y:S01]  /*1ca0*/  UIADD3 UR22, UR22, 0x3f, URZ ;  /* 0x0000003f16167890 */ /* 0x000fe2000fffe03f */
[----:B------:R-:W-:Y:S01]  /*1cb0*/  IMAD R0, R26, c[0x0][0x23c], R3 ;  /* 0x00008f001a007a24 */ /* 0x000fe200078e0203 */
[----:B------:R-:W-:Y:S01]  /*1cc0*/  UIMAD UR7, UR8, UR7, UR6 ;  /* 0x00000007080772a4 */ /* 0x000fe2000f8e0206 */
[----:B------:R-:W-:Y:S01]  /*1cd0*/  IMAD.SHL.U32 R216, R216, 0x2, RZ ;  /* 0x00000002d8d87824 */ /* 0x000fe200078e00ff */
[----:B------:R-:W-:Y:S01]  /*1ce0*/  USHF.R.S32.HI UR6, URZ, 0x1f, UR22 ;  /* 0x0000001f3f067899 */ /* 0x000fe20008011416 */
[----:B------:R-:W-:Y:S01]  /*1cf0*/  IMAD.IADD R5, R5, 0x1, R0 ;  /* 0x0000000105057824 */ /* 0x000fe200078e0200 */
[----:B------:R-:W-:Y:S01]  /*1d00*/  MOV R0, UR8 ;  /* 0x0000000800007c02 */ /* 0x000fe20008000f00 */
[----:B------:R-:W-:Y:S01]  /*1d10*/  IMAD R8, R28, R8, c[0x0][0x198] ;  /* 0x000066001c087624 */ /* 0x000fe200078e0208 */
[----:B------:R-:W-:Y:S01]  /*1d20*/  IADD3 R3, R234, 0x21480, RZ ;  /* 0x00021480ea037810 */ /* 0x000fe20007ffe0ff */
[----:B------:R-:W-:Y:S01]  /*1d30*/  IMAD.SHL.U32 R220, R220, 0x2, RZ ;  /* 0x00000002dcdc7824 */ /* 0x000fe200078e00ff */
[-C--:B------:R-:W-:Y:S01]  /*1d40*/  LEA R217, R217, R216.reuse, 0x1 ;  /* 0x000000d8d9d97211 */ /* 0x080fe200078e08ff */
[----:B------:R-:W-:Y:S01]  /*1d50*/  IMAD.WIDE.U32 R10, R0, c[0x0][0x240], R4 ;  /* 0x00009000000a7a25 */ /* 0x000fe200078e0004 */
[----:B------:R-:W-:Y:S01]  /*1d60*/  IADD3 R0, R225, 0x1b080, RZ ;  /* 0x0001b080e1007810 */ /* 0x000fe20007ffe0ff */
[----:B------:R-:W-:Y:S01]  /*1d70*/  ULEA.HI UR6, UR6, UR22, URZ, 0x6 ;  /* 0x0000001606067291 */ /* 0x000fe2000f8f303f */
[----:B------:R-:W-:Y:S01]  /*1d80*/  IADD3 R235, R234, 0x215a0, RZ ;  /* 0x000215a0eaeb7810 */ /* 0x000fe20007ffe0ff */
[----:B------:R-:W-:Y:S01]  /*1d90*/  IMAD R6, R6, -0x8, R8 ;  /* 0xfffffff806067824 */ /* 0x000fe200078e0208 */
[----:B------:R1:W-:Y:S01]  /*1da0*/  STL.64 [R1+0x10], R10 ;  /* 0x0000100a01007387 */ /* 0x0003e20000100a00 */
[----:B------:R-:W-:Y:S01]  /*1db0*/  IMAD R224, R2, 0x2, R0 ;  /* 0x0000000202e07824 */ /* 0x000fe200078e0200 */
[----:B------:R-:W-:Y:S01]  /*1dc0*/  IADD3 R0, R236, 0xf080, RZ ;  /* 0x0000f080ec007810 */ /* 0x000fe20007ffe0ff */
[----:B------:R-:W-:Y:S01]  /*1dd0*/  IMAD.SHL.U32 R230, R231, 0x2, RZ ;  /* 0x00000002e7e67824 */ /* 0x000fe200078e00ff */
[----:B------:R-:W-:Y:S01]  /*1de0*/  LEA R219, R218, R216, 0x1 ;  /* 0x000000d8dadb7211 */ /* 0x000fe200078e08ff */
[----:B------:R-:W-:Y:S01]  /*1df0*/  UMOV UR26, 0x6 ;  /* 0x00000006001a7882 */ /* 0x000fe20000000000 */
[----:B------:R-:W-:Y:S01]  /*1e00*/  @P0 IADD3 R235, R3, 0xe0, RZ ;  /* 0x000000e003eb0810 */ /* 0x000fe20007ffe0ff */
[----:B------:R1:W-:Y:S01]  /*1e10*/  STL [R1+0x18], R0 ;  /* 0x0000180001007387 */ /* 0x0003e20000100800 */
[----:B------:R-:W-:Y:S01]  /*1e20*/  ULDC UR23, c[0x0][0x17c] ;  /* 0x00005f0000177ab9 */ /* 0x000fe20000000800 */
[----:B------:R-:W-:Y:S01]  /*1e30*/  IMAD R233, R7, -0x2, R6 ;  /* 0xfffffffe07e97824 */ /* 0x000fe200078e0206 */
[----:B------:R-:W-:Y:S01]  /*1e40*/  LEA R223, R223, 0x23c80, 0x1 ;  /* 0x00023c80dfdf7811 */ /* 0x000fe200078e08ff */
[----:B------:R-:W-:Y:S01]  /*1e50*/  CS2R R170, SRZ ;  /* 0x0000000000aa7805 */ /* 0x000fe2000001ff00 */
[----:B------:R-:W-:Y:S01]  /*1e60*/  LEA R222, R222, 0x80, 0x1 ;  /* 0x00000080dede7811 */ /* 0x000fe200078e08ff */
[----:B------:R-:W-:Y:S01]  /*1e70*/  CS2R R168, SRZ ;  /* 0x0000000000a87805 */ /* 0x000fe2000001ff00 */
[----:B------:R-:W-:Y:S01]  /*1e80*/  IADD3 R229, R228, R2, RZ ;  /* 0x00000002e4e57210 */ /* 0x000fe20007ffe0ff */
        /* <DEDUP_REMOVED lines=59> */
[----:B------:R-:W-:Y:S01]  /*2240*/  LEA R218, R218, R217, 0x1 ;  /* 0x000000d9dada7211 */ /* 0x000fe200078e08ff */
[----:B------:R-:W-:Y:S01]  /*2250*/  IMAD.IADD R226, R225, 0x1, R230 ;  /* 0x00000001e1e27824 */ /* 0x000fe200078e02e6 */
[----:B------:R-:W-:Y:S01]  /*2260*/  IADD3 R252, R11, UR7, RZ ;  /* 0x000000070bfc7c10 */ /* 0x000fe2000fffe0ff */
[----:B------:R-:W-:-:S02]  /*2270*/  USHF.L.U32 UR21, UR10, 0x6, URZ ;  /* 0x000000060a157899 */ /* 0x000fc4000800063f */
[----:B------:R-:W-:Y:S02]  /*2280*/  USHF.L.U64.HI UR10, UR10, UR26, UR23 ;  /* 0x0000001a0a0a7299 */ /* 0x000fe40008010217 */
[----:B------:R-:W-:Y:S02]  /*2290*/  UMOV UR4, URZ ;  /* 0x0000003f00047c82 */ /* 0x000fe40008000000 */
[----:B------:R-:W-:Y:S02]  /*22a0*/  UMOV UR28, 0x1 ;  /* 0x00000001001c7882 */ /* 0x000fe40000000000 */
[----:B------:R-:W-:Y:S02]  /*22b0*/  UMOV UR23, URZ ;  /* 0x0000003f00177c82 */ /* 0x000fe40008000000 */
[----:B------:R-:W-:Y:S02]  /*22c0*/  USHF.R.S32.HI UR26, URZ, 0x6, UR6 ;  /* 0x000000063f1a7899 */ /* 0x000fe40008011406 */
[----:B------:R-:W-:-:S03]  /*22d0*/  ULDC UR22, c[0x0][0x168] ;  /* 0x00005a0000167ab9 */ /* 0x000fc60000000800 */
[----:B-1----:R-:W-:-:S07]  /*22e0*/  IADD3 R232, R228, R231, RZ ;  /* 0x000000e7e4e87210 */ /* 0x002fce0007ffe0ff */
.L_x_689:
[----:B------:R-:W-:Y:S04]  /*22f0*/  DEPBAR.LE SB0, 0x1 ;  /* 0x000080400000791a */ /* 0x000fe80000000000 */
[----:B------:R-:W-:Y:S01]  /*2300*/  BAR.SYNC.DEFER_BLOCKING 0x0 ;  /* 0x0000000000007b1d */ /* 0x000fe20000010000 */
[----:B------:R-:W-:Y:S01]  /*2310*/  MOV R0, UR4 ;  /* 0x0000000400007c02 */ /* 0x000fe20008000f00 */
[----:B------:R-:W-:Y:S01]  /*2320*/  IMAD.U32 R18, RZ, RZ, UR4 ;  /* 0x00000004ff127e24 */ /* 0x000fe2000f8e00ff */
[----:B------:R-:W-:Y:S01]  /*2330*/  MOV R189, UR4 ;  /* 0x0000000400bd7c02 */ /* 0x000fe20008000f00 */
[----:B------:R-:W-:Y:S02]  /*2340*/  UIADD3 UR27, UR23, 0x1, URZ ;  /* 0x00000001171b7890 */ /* 0x000fe4000fffe03f */
[----:B------:R-:W-:Y:S01]  /*2350*/  IMAD R0, R0, 0x3000, R228 ;  /* 0x0000300000007824 */ /* 0x000fe200078e02e4 */
[----:B------:R-:W-:Y:S01]  /*2360*/  LEA R189, R189, R237, 0x6 ;  /* 0x000000edbdbd7211 */ /* 0x000fe200078e30ff */
[----:B------:R-:W-:Y:S01]  /*2370*/  IMAD R38, R18, 0x3000, R229 ;  /* 0x0000300012267824 */ /* 0x000fe200078e02e5 */
[----:B------:R-:W-:Y:S01]  /*2380*/  UISETP.GE.AND UP0, UPT, UR27, UR26, UPT ;  /* 0x0000001a1b00728c */ /* 0x000fe2000bf06270 */
[----:B------:R-:W-:Y:S01]  /*2390*/  IMAD.SHL.U32 R104, R0, 0x2, RZ ;  /* 0x0000000200687824 */ /* 0x000fe200078e00ff */
[----:B------:R-:W-:Y:S02]  /*23a0*/  MOV R0, UR4 ;  /* 0x0000000400007c02 */ /* 0x000fe40008000f00 */
[----:B------:R-:W-:Y:S02]  /*23b0*/  SHF.L.U32 R172, R38, 0x1, RZ ;  /* 0x0000000126ac7819 */ /* 0x000fe400000006ff */
[----:B------:R-:W-:Y:S01]  /*23c0*/  PLOP3.LUT P0, PT, PT, PT, UP0, 0x80, 0x0 ;  /* 0x000000000000781c */ /* 0x000fe20003f0f008 */
[----:B------:R-:W-:Y:S04]  /*23d0*/  IMAD R0, R0, 0x3000, R231 ;  /* 0x0000300000007824 */ /* 0x000fe800078e02e7 */
[--C-:B------:R-:W-:Y:S02]  /*23e0*/  IMAD.IADD R6, R228, 0x1, R0.reuse ;  /* 0x00000001e4067824 */ /* 0x100fe400078e0200 */
[----:B------:R-:W-:Y:S01]  /*23f0*/  IMAD.IADD R0, R229, 0x1, R0 ;  /* 0x00000001e5007824 */ /* 0x000fe200078e0200 */
[----:B------:R-:W-:Y:S02]  /*2400*/  LDSM.16.M88.2 R4, [R216+0x80] ;  /* 0x00008000d804783b */ /* 0x000fe40000000100 */
[----:B------:R-:W-:Y:S02]  /*2410*/  SHF.L.U32 R28, R6, 0x1, RZ ;  /* 0x00000001061c7819 */ /* 0x000fe400000006ff */
[----:B------:R-:W-:Y:S01]  /*2420*/  SHF.L.U32 R173, R0, 0x1, RZ ;  /* 0x0000000100ad7819 */ /* 0x000fe200000006ff */
[----:B------:R-:W1:Y:S01]  /*2430*/  LDSM.16.M88.4 R20, [R104+0xf080] ;  /* 0x00f080006814783b */ /* 0x000e620000000200 */
[----:B------:R-:W-:Y:S03]  /*2440*/  MOV R0, UR4 ;  /* 0x0000000400007c02 */ /* 0x000fe60008000f00 */
[----:B------:R-:W2:Y:S02]  /*2450*/  LDSM.16.M88.2 R2, [R216+0x880] ;  /* 0x00088000d802783b */ /* 0x000ea40000000100 */
[----:B------:R-:W-:Y:S02]  /*2460*/  IMAD R0, R0, 0x3000, R232 ;  /* 0x0000300000007824 */ /* 0x000fe400078e02e8 */
[----:B------:R-:W3:Y:S02]  /*2470*/  LDSM.16.M88.2 R12, [R216+0x1080] ;  /* 0x00108000d80c783b */ /* 0x000ee40000000100 */
[----:B------:R-:W-:Y:S02]  /*2480*/  IMAD.SHL.U32 R0, R0, 0x2, RZ ;  /* 0x0000000200007824 */ /* 0x000fe400078e00ff */
[----:B------:R-:W4:Y:S04]  /*2490*/  LDSM.16.M88.2 R16, [R216+0x1880] ;  /* 0x00188000d810783b */ /* 0x000f280000000100 */
[----:B------:R-:W5:Y:S04]  /*24a0*/  LDSM.16.M88.2 R24, [R216+0x2080] ;  /* 0x00208000d818783b */ /* 0x000f680000000100 */
[----:B------:R-:W-:Y:S04]  /*24b0*/  LDSM.16.M88.2 R26, [R217+0x80] ;  /* 0x00008000d91a783b */ /* 0x000fe80000000100 */
[----:B------:R-:W4:Y:S04]  /*24c0*/  LDSM.16.M88.4 R28, [R28+0xf080] ;  /* 0x00f080001c1c783b */ /* 0x000f280000000200 */
[----:B------:R-:W5:Y:S04]  /*24d0*/  LDSM.16.M88.2 R32, [R217+0x880] ;  /* 0x00088000d920783b */ /* 0x000f680000000100 */
[----:B------:R-:W-:Y:S04]  /*24e0*/  LDSM.16.M88.2 R34, [R217+0x1880] ;  /* 0x00188000d922783b */ /* 0x000fe80000000100 */
[----:B------:R-:W-:Y:S01]  /*24f0*/  LDSM.16.M88.2 R36, [R217+0x2080] ;  /* 0x00208000d924783b */ /* 0x000fe20000000100 */
[C---:B-1----:R-:W-:Y:S03]  /*2500*/  HMMA.16816.F32 R4, R20.reuse, R4, RZ ;  /* 0x000000041404723c */ /* 0x042fe600000018ff */
[----:B------:R-:W-:Y:S04]  /*2510*/  LDSM.16.M88.4 R40, [R172+0xf080] ;  /* 0x00f08000ac28783b */ /* 0x000fe80000000200 */
[----:B------:R-:W-:Y:S01]  /*2520*/  LDSM.16.M88.2 R108, [R217+0x5080] ;  /* 0x00508000d96c783b */ /* 0x000fe20000000100 */
[C---:B--2---:R-:W-:Y:S03]  /*2530*/  HMMA.16816.F32 R8, R20.reuse, R2, RZ ;  /* 0x000000021408723c */ /* 0x044fe600000018ff */
[----:B------:R-:W1:Y:S04]  /*2540*/  LDSM.16.M88.2 R2, [R217+0x1080] ;  /* 0x00108000d902783b */ /* 0x000e680000000100 */
[----:B------:R-:W-:Y:S01]  /*2550*/  LDSM.16.M88.2 R110, [R217+0x5880] ;  /* 0x00588000d96e783b */ /* 0x000fe20000000100 */
[C---:B---3--:R-:W-:Y:S03]  /*2560*/  HMMA.16816.F32 R12, R20.reuse, R12, RZ ;  /* 0x0000000c140c723c */ /* 0x048fe600000018ff */
[----:B------:R-:W-:Y:S04]  /*2570*/  LDS R188, [R189.X4+0x21080] ;  /* 0x02108000bdbc7984 */ /* 0x000fe80000004800 */
[----:B------:R-:W-:Y:S01]  /*2580*/  LDS R189, [R189.X4+0x210a0] ;  /* 0x0210a000bdbd7984 */ /* 0x000fe20000004800 */
[C---:B----4-:R-:W-:Y:S08]  /*2590*/  HMMA.16816.F32 R16, R20.reuse, R16, RZ ;  /* 0x000000101410723c */ /* 0x050ff000000018ff */
[----:B-----5:R-:W-:Y:S01]  /*25a0*/  HMMA.16816.F32 R20, R20, R24, RZ ;  /* 0x000000181414723c */ /* 0x020fe200000018ff */
[----:B------:R-:W2:Y:S07]  /*25b0*/  LDSM.16.M88.2 R24, [R219+0x80] ;  /* 0x00008000db18783b */ /* 0x000eae0000000100 */
[C---:B------:R-:W-:Y:S01]  /*25c0*/  HMMA.16816.F32 R4, R28.reuse, R26, R4 ;  /* 0x0000001a1c04723c */ /* 0x040fe20000001804 */
[----:B------:R-:W3:Y:S07]  /*25d0*/  LDSM.16.M88.2 R26, [R219+0x880] ;  /* 0x00088000db1a783b */ /* 0x000eee0000000100 */
[C---:B------:R-:W-:Y:S01]  /*25e0*/  HMMA.16816.F32 R8, R28.reuse, R32, R8 ;  /* 0x000000201c08723c */ /* 0x040fe20000001808 */
[----:B------:R-:W-:Y:S07]  /*25f0*/  LDSM.16.M88.2 R32, [R219+0x1880] ;  /* 0x00188000db20783b */ /* 0x000fee0000000100 */
[C---:B-1----:R-:W-:Y:S01]  /*2600*/  HMMA.16816.F32 R12, R28.reuse, R2, R12 ;  /* 0x000000021c0c723c */ /* 0x042fe2000000180c */
[----:B------:R-:W1:Y:S07]  /*2610*/  LDSM.16.M88.2 R2, [R219+0x1080] ;  /* 0x00108000db02783b */ /* 0x000e6e0000000100 */
[C---:B------:R-:W-:Y:S08]  /*2620*/  HMMA.16816.F32 R16, R28.reuse, R34, R16 ;  /* 0x000000221c10723c */ /* 0x040ff00000001810 */
[----:B------:R-:W-:Y:S01]  /*2630*/  HMMA.16816.F32 R20, R28, R36, R20 ;  /* 0x000000241c14723c */ /* 0x000fe20000001814 */
[----:B------:R-:W4:Y:S04]  /*2640*/  LDSM.16.M88.2 R28, [R219+0x2080] ;  /* 0x00208000db1c783b */ /* 0x000f280000000100 */
[----:B------:R-:W-:Y:S03]  /*2650*/  LDSM.16.M88.4 R36, [R173+0xf080] ;  /* 0x00f08000ad24783b */ /* 0x000fe60000000200 */
[C---:B--2---:R-:W-:Y:S01]  /*2660*/  HMMA.16816.F32 R4, R40.reuse, R24, R4 ;  /* 0x000000182804723c */ /* 0x044fe20000001804 */
[----:B------:R-:W2:Y:S04]  /*2670*/  LDSM.16.M88.2 R24, [R218+0x80] ;  /* 0x00008000da18783b */ /* 0x000ea80000000100 */
[----:B------:R-:W5:Y:S03]  /*2680*/  LDSM.16.M88.2 R30, [R218+0x880] ;  /* 0x00088000da1e783b */ /* 0x000f660000000100 */
[C---:B---3--:R-:W-:Y:S01]  /*2690*/  HMMA.16816.F32 R8, R40.reuse, R26, R8 ;  /* 0x0000001a2808723c */ /* 0x048fe20000001808 */
[----:B------:R-:W3:Y:S07]  /*26a0*/  LDSM.16.M88.2 R26, [R218+0x1080] ;  /* 0x00108000da1a783b */ /* 0x000eee0000000100 */
[C---:B-1----:R-:W-:Y:S01]  /*26b0*/  HMMA.16816.F32 R12, R40.reuse, R2, R12 ;  /* 0x00000002280c723c */ /* 0x042fe2000000180c */
[----:B------:R-:W1:Y:S07]  /*26c0*/  LDSM.16.M88.2 R2, [R218+0x1880] ;  /* 0x00188000da02783b */ /* 0x000e6e0000000100 */
[C---:B------:R-:W-:Y:S01]  /*26d0*/  HMMA.16816.F32 R16, R40.reuse, R32, R16 ;  /* 0x000000202810723c */ /* 0x040fe20000001810 */
[----:B------:R-:W1:Y:S07]  /*26e0*/  LDSM.16.M88.2 R32, [R218+0x2080] ;  /* 0x00208000da20783b */ /* 0x000e6e0000000100 */
[----:B----4-:R-:W-:Y:S01]  /*26f0*/  HMMA.16816.F32 R20, R40, R28, R20 ;  /* 0x0000001c2814723c */ /* 0x010fe20000001814 */
[----:B------:R-:W-:Y:S04]  /*2700*/  LDSM.16.M88.2 R28, [R216+0x2880] ;  /* 0x00288000d81c783b */ /* 0x000fe80000000100 */
[----:B------:R-:W4:Y:S03]  /*2710*/  LDSM.16.M88.4 R40, [R104+0x11080] ;  /* 0x011080006828783b */ /* 0x000f260000000200 */
[C---:B--2---:R-:W-:Y:S01]  /*2720*/  HMMA.16816.F32 R4, R36.reuse, R24, R4 ;  /* 0x000000182404723c */ /* 0x044fe20000001804 */
[----:B------:R-:W2:Y:S07]  /*2730*/  LDSM.16.M88.2 R24, [R216+0x3080] ;  /* 0x00308000d818783b */ /* 0x000eae0000000100 */
[C---:B-----5:R-:W-:Y:S01]  /*2740*/  HMMA.16816.F32 R8, R36.reuse, R30, R8 ;  /* 0x0000001e2408723c */ /* 0x060fe20000001808 */
[----:B------:R-:W-:Y:S07]  /*2750*/  LDSM.16.M88.2 R30, [R216+0x4880] ;  /* 0x00488000d81e783b */ /* 0x000fee0000000100 */
[C---:B---3--:R-:W-:Y:S01]  /*2760*/  HMMA.16816.F32 R12, R36.reuse, R26, R12 ;  /* 0x0000001a240c723c */ /* 0x048fe2000000180c */
[----:B------:R-:W3:Y:S07]  /*2770*/  LDSM.16.M88.2 R26, [R216+0x3880] ;  /* 0x00388000d81a783b */ /* 0x000eee0000000100 */
[C---:B-1----:R-:W-:Y:S01]  /*2780*/  HMMA.16816.F32 R16, R36.reuse, R2, R16 ;  /* 0x000000022410723c */ /* 0x042fe20000001810 */
[----:B------:R-:W1:Y:S07]  /*2790*/  LDSM.16.M88.2 R2, [R216+0x4080] ;  /* 0x00408000d802783b */ /* 0x000e6e0000000100 */
[----:B------:R-:W-:Y:S01]  /*27a0*/  HMMA.16816.F32 R20, R36, R32, R20 ;  /* 0x000000202414723c */ /* 0x000fe20000001814 */
[----:B------:R-:W-:Y:S04]  /*27b0*/  LDSM.16.M88.4 R32, [R0+0x11080] ;  /* 0x011080000020783b */ /* 0x000fe80000000200 */
[----:B------:R-:W-:Y:S03]  /*27c0*/  LDSM.16.M88.4 R36, [R172+0x11080] ;  /* 0x01108000ac24783b */ /* 0x000fe60000000200 */
[C---:B----4-:R-:W-:Y:S01]  /*27d0*/  HMMA.16816.F32 R4, R40.reuse, R28, R4 ;  /* 0x0000001c2804723c */ /* 0x050fe20000001804 */
[----:B------:R-:W4:Y:S07]  /*27e0*/  LDSM.16.M88.2 R28, [R217+0x2880] ;  /* 0x00288000d91c783b */ /* 0x000f2e0000000100 */
[C---:B--2---:R-:W-:Y:S01]  /*27f0*/  HMMA.16816.F32 R8, R40.reuse, R24, R8 ;  /* 0x000000182808723c */ /* 0x044fe20000001808 */
[----:B------:R-:W2:Y:S07]  /*2800*/  LDSM.16.M88.2 R24, [R217+0x3080] ;  /* 0x00308000d918783b */ /* 0x000eae0000000100 */
[C---:B---3--:R-:W-:Y:S01]  /*2810*/  HMMA.16816.F32 R12, R40.reuse, R26, R12 ;  /* 0x0000001a280c723c */ /* 0x048fe2000000180c */
[----:B------:R-:W3:Y:S07]  /*2820*/  LDSM.16.M88.2 R26, [R217+0x3880] ;  /* 0x00388000d91a783b */ /* 0x000eee0000000100 */
[C---:B-1----:R-:W-:Y:S01]  /*2830*/  HMMA.16816.F32 R16, R40.reuse, R2, R16 ;  /* 0x000000022810723c */ /* 0x042fe20000001810 */
[----:B------:R-:W1:Y:S07]  /*2840*/  LDSM.16.M88.2 R2, [R217+0x4080] ;  /* 0x00408000d902783b */ /* 0x000e6e0000000100 */
[----:B------:R-:W-:Y:S01]  /*2850*/  HMMA.16816.F32 R20, R40, R30, R20 ;  /* 0x0000001e2814723c */ /* 0x000fe20000001814 */
[----:B------:R-:W5:Y:S04]  /*2860*/  LDSM.16.M88.2 R30, [R217+0x4880] ;  /* 0x00488000d91e783b */ /* 0x000f680000000100 */
[----:B------:R-:W-:Y:S03]  /*2870*/  LDSM.16.M88.2 R40, [R216+0x5080] ;  /* 0x00508000d828783b */ /* 0x000fe60000000100 */
[C---:B----4-:R-:W-:Y:S01]  /*2880*/  HMMA.16816.F32 R4, R32.reuse, R28, R4 ;  /* 0x0000001c2004723c */ /* 0x050fe20000001804 */
[----:B------:R-:W4:Y:S04]  /*2890*/  LDSM.16.M88.2 R28, [R219+0x2880] ;  /* 0x00288000db1c783b */ /* 0x000f280000000100 */
[----:B------:R-:W-:Y:S03]  /*28a0*/  LDSM.16.M88.2 R42, [R216+0x5880] ;  /* 0x00588000d82a783b */ /* 0x000fe60000000100 */
[C---:B--2---:R-:W-:Y:S01]  /*28b0*/  HMMA.16816.F32 R8, R32.reuse, R24, R8 ;  /* 0x000000182008723c */ /* 0x044fe20000001808 */
[----:B------:R-:W2:Y:S07]  /*28c0*/  LDSM.16.M88.2 R24, [R219+0x3080] ;  /* 0x00308000db18783b */ /* 0x000eae0000000100 */
[C---:B---3--:R-:W-:Y:S01]  /*28d0*/  HMMA.16816.F32 R12, R32.reuse, R26, R12 ;  /* 0x0000001a200c723c */ /* 0x048fe2000000180c */
[----:B------:R-:W3:Y:S07]  /*28e0*/  LDSM.16.M88.2 R26, [R219+0x3880] ;  /* 0x00388000db1a783b */ /* 0x000eee0000000100 */
[C---:B-1----:R-:W-:Y:S01]  /*28f0*/  HMMA.16816.F32 R16, R32.reuse, R2, R16 ;  /* 0x000000022010723c */ /* 0x042fe20000001810 */
[----:B------:R-:W1:Y:S07]  /*2900*/  LDSM.16.M88.2 R2, [R219+0x4080] ;  /* 0x00408000db02783b */ /* 0x000e6e0000000100 */
[----:B-----5:R-:W-:Y:S01]  /*2910*/  HMMA.16816.F32 R20, R32, R30, R20 ;  /* 0x0000001e2014723c */ /* 0x020fe20000001814 */
[----:B------:R-:W5:Y:S04]  /*2920*/  LDSM.16.M88.2 R30, [R219+0x4880] ;  /* 0x00488000db1e783b */ /* 0x000f680000000100 */
        /* <DEDUP_REMOVED lines=11> */
[----:B------:R-:W5:Y:S03]  /*29e0*/  LDSM.16.M88.4 R36, [R104+0x13080] ;  /* 0x013080006824783b */ /* 0x000f660000000200 */
[C---:B----4-:R-:W-:Y:S01]  /*29f0*/  HMMA.16816.F32 R4, R32.reuse, R28, R4 ;  /* 0x0000001c2004723c */ /* 0x050fe20000001804 */
[----:B------:R-:W4:Y:S04]  /*2a00*/  LDSM.16.M88.2 R28, [R216+0x6080] ;  /* 0x00608000d81c783b */ /* 0x000f280000000100 */
[----:B------:R-:W-:Y:S03]  /*2a10*/  LDSM.16.M88.4 R104, [R0+0x13080] ;  /* 0x013080000068783b */ /* 0x000fe60000000200 */
        /* <DEDUP_REMOVED lines=9> */
[C---:B------:R-:W-:Y:S01]  /*2ab0*/  HMMA.16816.F32 R4, R36.reuse, R40, R4 ;  /* 0x000000282404723c */ /* 0x040fe20000001804 */
[----:B------:R-:W-:Y:S07]  /*2ac0*/  LDSM.16.M88.2 R40, [R219+0x5080] ;  /* 0x00508000db28783b */ /* 0x000fee0000000100 */
[C---:B------:R-:W-:Y:S01]  /*2ad0*/  HMMA.16816.F32 R8, R36.reuse, R42, R8 ;  /* 0x0000002a2408723c */ /* 0x040fe20000001808 */
[----:B------:R-:W-:Y:S07]  /*2ae0*/  LDSM.16.M88.2 R42, [R219+0x5880] ;  /* 0x00588000db2a783b */ /* 0x000fee0000000100 */
[C---:B----4-:R-:W-:Y:S01]  /*2af0*/  HMMA.16816.F32 R12, R36.reuse, R28, R12 ;  /* 0x0000001c240c723c */ /* 0x050fe2000000180c */
[----:B------:R-:W4:Y:S07]  /*2b00*/  LDSM.16.M88.2 R28, [R217+0x7080] ;  /* 0x00708000d91c783b */ /* 0x000f2e0000000100 */
[C---:B--2---:R-:W-:Y:S01]  /*2b10*/  HMMA.16816.F32 R16, R36.reuse, R24, R16 ;  /* 0x000000182410723c */ /* 0x044fe20000001810 */
[----:B------:R-:W2:Y:S07]  /*2b20*/  LDSM.16.M88.2 R24, [R219+0x6080] ;  /* 0x00608000db18783b */ /* 0x000eae0000000100 */
[----:B---3--:R-:W-:Y:S01]  /*2b30*/  HMMA.16816.F32 R20, R36, R26, R20 ;  /* 0x0000001a2414723c */ /* 0x008fe20000001814 */
[----:B------:R-:W3:Y:S04]  /*2b40*/  LDSM.16.M88.2 R26, [R219+0x6880] ;  /* 0x00688000db1a783b */ /* 0x000ee80000000100 */
[----:B------:R-:W-:Y:S03]  /*2b50*/  LDSM.16.M88.2 R36, [R218+0x5880] ;  /* 0x00588000da24783b */ /* 0x000fe60000000100 */
[C---:B------:R-:W-:Y:S01]  /*2b60*/  HMMA.16816.F32 R4, R104.reuse, R108, R4 ;  /* 0x0000006c6804723c */ /* 0x040fe20000001804 */
[----:B------:R-:W-:Y:S07]  /*2b70*/  LDSM.16.M88.2 R38, [R218+0x6080] ;  /* 0x00608000da26783b */ /* 0x000fee0000000100 */
[C---:B------:R-:W-:Y:S08]  /*2b80*/  HMMA.16816.F32 R8, R104.reuse, R110, R8 ;  /* 0x0000006e6808723c */ /* 0x040ff00000001808 */
[C---:B-1----:R-:W-:Y:S01]  /*2b90*/  HMMA.16816.F32 R12, R104.reuse, R2, R12 ;  /* 0x00000002680c723c */ /* 0x042fe2000000180c */
[----:B------:R-:W1:Y:S07]  /*2ba0*/  LDSM.16.M88.2 R2, [R219+0x7080] ;  /* 0x00708000db02783b */ /* 0x000e6e0000000100 */
[C---:B-----5:R-:W-:Y:S08]  /*2bb0*/  HMMA.16816.F32 R16, R104.reuse, R30, R16 ;  /* 0x0000001e6810723c */ /* 0x060ff00000001810 */
[----:B----4-:R-:W-:Y:S01]  /*2bc0*/  HMMA.16816.F32 R20, R104, R28, R20 ;  /* 0x0000001c6814723c */ /* 0x010fe20000001814 */
[----:B------:R-:W-:Y:S07]  /*2bd0*/  LDSM.16.M88.4 R28, [R173+0x13080] ;  /* 0x01308000ad1c783b */ /* 0x000fee0000000200 */
[C---:B------:R-:W-:Y:S01]  /*2be0*/  HMMA.16816.F32 R4, R32.reuse, R40, R4 ;  /* 0x000000282004723c */ /* 0x040fe20000001804 */
[----:B------:R-:W-:Y:S07]  /*2bf0*/  LDSM.16.M88.2 R40, [R218+0x6880] ;  /* 0x00688000da28783b */ /* 0x000fee0000000100 */
[C---:B------:R-:W-:Y:S01]  /*2c00*/  HMMA.16816.F32 R8, R32.reuse, R42, R8 ;  /* 0x0000002a2008723c */ /* 0x040fe20000001808 */
[----:B------:R-:W-:Y:S07]  /*2c10*/  LDSM.16.M88.2 R42, [R218+0x7080] ;  /* 0x00708000da2a783b */ /* 0x000fee0000000100 */
[C---:B--2---:R-:W-:Y:S01]  /*2c20*/  HMMA.16816.F32 R12, R32.reuse, R24, R12 ;  /* 0x00000018200c723c */ /* 0x044fe2000000180c */
[----:B------:R-:W2:Y:S01]  /*2c30*/  LDSM.16.M88.2 R24, [R218+0x5080] ;  /* 0x00508000da18783b */ /* 0x000ea20000000100 */
[----:B------:R-:W-:Y:S04]  /*2c40*/  DEPBAR.LE SB0, 0x0 ;  /* 0x000080000000791a */ /* 0x000fe80000000000 */
[----:B------:R-:W-:Y:S02]  /*2c50*/  BAR.SYNC.DEFER_BLOCKING 0x0 ;  /* 0x0000000000007b1d */ /* 0x000fe40000010000 */
[C---:B---3--:R-:W-:Y:S08]  /*2c60*/  HMMA.16816.F32 R16, R32.reuse, R26, R16 ;  /* 0x0000001a2010723c */ /* 0x048ff00000001810 */
[----:B-1----:R-:W-:Y:S01]  /*2c70*/  HMMA.16816.F32 R20, R32, R2, R20 ;  /* 0x000000022014723c */ /* 0x002fe20000001814 */
[----:B------:R1:W3:Y:S04]  /*2c80*/  LDSM.16.M88.2 R26, [R216+0x7880] ;  /* 0x00788000d81a783b */ /* 0x0002e80000000100 */
[----:B------:R1:W4:Y:S04]  /*2c90*/  LDSM.16.M88.2 R108, [R216+0x8080] ;  /* 0x00808000d86c783b */ /* 0x0003280000000100 */
[----:B------:R1:W1:Y:S01]  /*2ca0*/  LDSM.16.M88.2 R2, [R216+0x8880] ;  /* 0x00888000d802783b */ /* 0x0002620000000100 */
[C---:B--2---:R-:W-:Y:S03]  /*2cb0*/  HMMA.16816.F32 R4, R28.reuse, R24, R4 ;  /* 0x000000181c04723c */ /* 0x044fe60000001804 */
        /* <DEDUP_REMOVED lines=10> */
[----:B------:R2:W1:Y:S01]  /*2d60*/  LDSM.16.M88.4 R104, [R225+0x1b080] ;  /* 0x01b08000e168783b */ /* 0x0004620000000200 */
[----:B------:R-:W-:Y:S03]  /*2d70*/  HMMA.16816.F32 R20, R28, R42, R20 ;  /* 0x0000002a1c14723c */ /* 0x000fe60000001814 */
[----:B------:R2:W1:Y:S05]  /*2d80*/  LDSM.16.M88.4 R176, [R226+0x1b080] ;  /* 0x01b08000e2b0783b */ /* 0x00046a0000000200 */
[----:B------:R-:W-:-:S05]  /*2d90*/  @P0 BRA `(.L_x_687) ;  /* 0x000004e000000947 */ /* 0x000fca0003800000 */
[C---:B---34-:R-:W-:Y:S01]  /*2da0*/  LOP3.LUT P4, RZ, R246.reuse, 0x2, RZ, 0xc0, !PT ;  /* 0x00000002f6ff7812 */ /* 0x058fe2000788c0ff */
[----:B------:R-:W3:Y:S01]  /*2db0*/  LDL.64 R190, [R1+0x8] ;  /* 0x0000080001be7983 */ /* 0x000ee20000100a00 */
[----:B------:R-:W-:Y:S01]  /*2dc0*/  LOP3.LUT P2, RZ, R246, 0x1, RZ, 0xc0, !PT ;  /* 0x00000001f6ff7812 */ /* 0x000fe2000784c0ff */
[----:B------:R-:W-:Y:S01]  /*2dd0*/  USHF.R.S32.HI UR29, URZ, 0x1f, UR27 ;  /* 0x0000001f3f1d7899 */ /* 0x000fe2000801141b */
[----:B------:R-:W-:Y:S01]  /*2de0*/  SEL R38, RZ, 0x2, P4 ;  /* 0x00000002ff267807 */ /* 0x000fe20002000000 */
[----:B------:R-:W-:Y:S01]  /*2df0*/  IMAD.MOV.U32 R25, RZ, RZ, R251 ;  /* 0x000000ffff197224 */ /* 0x000fe200078e00fb */
[----:B------:R-:W-:Y:S01]  /*2e00*/  SEL R37, RZ, 0x4, P6 ;  /* 0x00000004ff257807 */ /* 0x000fe20003000000 */
[----:B------:R-:W4:Y:S01]  /*2e10*/  LDL R40, [R1+0x18] ;  /* 0x0000180001287983 */ /* 0x000f220000100800 */
[----:B------:R-:W-:Y:S01]  /*2e20*/  ISETP.GE.AND P3, PT, R238, c[0x0][0x16c], PT ;  /* 0x00005b00ee007a0c */ /* 0x000fe20003f66270 */
[----:B------:R-:W-:Y:S01]  /*2e30*/  ULDC.64 UR6, c[0x0][0x178] ;  /* 0x00005e0000067ab9 */ /* 0x000fe20000000a00 */
[----:B------:R-:W-:Y:S01]  /*2e40*/  IMAD.U32 R34, RZ, RZ, UR21 ;  /* 0x00000015ff227e24 */ /* 0x000fe2000f8e00ff */
[----:B------:R-:W-:Y:S01]  /*2e50*/  UIMAD UR29, UR29, UR6, URZ ;  /* 0x000000061d1d72a4 */ /* 0x000fe2000f8e023f */
[----:B------:R-:W5:Y:S01]  /*2e60*/  S2R R33, SR_CTAID.Y ;  /* 0x0000000000217919 */ /* 0x000f620000002600 */
[----:B------:R-:W-:Y:S01]  /*2e70*/  IMAD.U32 R32, RZ, RZ, UR21 ;  /* 0x00000015ff207e24 */ /* 0x000fe2000f8e00ff */
[----:B------:R-:W-:Y:S01]  /*2e80*/  UIMAD.WIDE.U32 UR30, UR27, UR6, URZ ;  /* 0x000000061b1e72a5 */ /* 0x000fe2000f8e003f */
[----:B------:R-:W-:Y:S01]  /*2e90*/  IMAD.U32 R39, RZ, RZ, UR28 ;  /* 0x0000001cff277e24 */ /* 0x000fe2000f8e00ff */
[----:B------:R-:W-:Y:S01]  /*2ea0*/  UIMAD UR6, UR27, -0x40, UR22 ;  /* 0xffffffc01b0678a4 */ /* 0x000fe2000f8e0216 */
[----:B------:R-:W-:Y:S01]  /*2eb0*/  @!P5 IMAD.MOV.U32 R30, RZ, RZ, R244 ;  /* 0x000000ffff1ed224 */ /* 0x000fe200078e00f4 */
[----:B------:R-:W-:Y:S01]  /*2ec0*/  UIMAD UR29, UR27, UR7, UR29 ;  /* 0x000000071b1d72a4 */ /* 0x000fe2000f8e021d */
[----:B------:R-:W-:Y:S02]  /*2ed0*/  @!P5 IMAD.MOV.U32 R31, RZ, RZ, R245 ;  /* 0x000000ffff1fd224 */ /* 0x000fe400078e00f5 */
[----:B------:R-:W-:Y:S01]  /*2ee0*/  IMAD.U32 R29, RZ, RZ, UR30 ;  /* 0x0000001eff1d7e24 */ /* 0x000fe2000f8e00ff */
[----:B------:R-:W-:Y:S01]  /*2ef0*/  UIADD3 UR29, UR31, UR29, URZ ;  /* 0x0000001d1f1d7290 */ /* 0x000fe2000fffe03f */
[----:B-----5:R-:W-:Y:S01]  /*2f00*/  SHF.R.S32.HI R35, RZ, 0x1f, R33 ;  /* 0x0000001fff237819 */ /* 0x020fe20000011421 */
[----:B------:R-:W-:Y:S04]  /*2f10*/  @!P5 IMAD.WIDE.U32 R30, R33, c[0x0][0x270], R30 ;  /* 0x00009c00211eda25 */ /* 0x000fe800078e001e */
[----:B------:R-:W-:Y:S04]  /*2f20*/  IMAD R28, R35, c[0x0][0x180], RZ ;  /* 0x00006000231c7a24 */ /* 0x000fe800078e02ff */
[C---:B------:R-:W-:Y:S02]  /*2f30*/  IMAD R28, R33.reuse, c[0x0][0x184], R28 ;  /* 0x00006100211c7a24 */ /* 0x040fe400078e021c */
[----:B---3--:R-:W-:Y:S04]  /*2f40*/  IMAD.MOV.U32 R24, RZ, RZ, R190 ;  /* 0x000000ffff187224 */ /* 0x008fe800078e00be */
[----:B------:R-:W-:Y:S05]  /*2f50*/  IMAD.WIDE.U32 R24, R33, c[0x0][0x180], R24 ;  /* 0x0000600021187a25 */ /* 0x000fea00078e0018 */
[----:B------:R-:W-:Y:S04]  /*2f60*/  IADD3 R0, P0, R24, UR12, RZ ;  /* 0x0000000c18007c10 */ /* 0x000fe8000ff1e0ff */
[----:B------:R-:W-:Y:S01]  /*2f70*/  IADD3.X R28, R25, UR5, R28, P0, !PT ;  /* 0x00000005191c7c10 */ /* 0x000fe200087fe41c */
[----:B------:R-:W-:Y:S01]  /*2f80*/  IMAD.U32 R25, RZ, RZ, UR29 ;  /* 0x0000001dff197e24 */ /* 0x000fe2000f8e00ff */
[C---:B------:R-:W-:Y:S04]  /*2f90*/  LEA R24, P0, R0.reuse, c[0x0][0x160], 0x1 ;  /* 0x0000580000187a11 */ /* 0x040fe800078008ff */
[----:B------:R-:W-:Y:S01]  /*2fa0*/  LEA.HI.X R0, R0, c[0x0][0x164], R28, 0x1, P0 ;  /* 0x0000590000007a11 */ /* 0x000fe200000f0c1c */
[----:B------:R-:W-:Y:S01]  /*2fb0*/  IMAD.U32 R28, RZ, RZ, UR30 ;  /* 0x0000001eff1c7e24 */ /* 0x000fe2000f8e00ff */
[----:B------:R-:W-:Y:S02]  /*2fc0*/  LEA R24, P1, R29, R24, 0x7 ;  /* 0x000000181d187211 */ /* 0x000fe400078238ff */
[----:B------:R-:W-:Y:S02]  /*2fd0*/  SEL R29, RZ, 0x1, P2 ;  /* 0x00000001ff1d7807 */ /* 0x000fe40001000000 */
[----:B------:R-:W-:Y:S01]  /*2fe0*/  LEA.HI.X R25, R28, R0, R25, 0x7, P1 ;  /* 0x000000001c197211 */ /* 0x000fe200008f3c19 */
[----:B------:R-:W-:Y:S01]  /*2ff0*/  @!P5 IMAD R0, R35, c[0x0][0x270], RZ ;  /* 0x00009c002300da24 */ /* 0x000fe200078e02ff */
[----:B------:R-:W-:Y:S02]  /*3000*/  IADD3 R34, P1, P0, R34, 0x80, R24 ;  /* 0x0000008022227810 */ /* 0x000fe4000783e018 */
[----:B------:R-:W-:Y:S01]  /*3010*/  IADD3 R28, -R242, UR6, RZ ;  /* 0x00000006f21c7c10 */ /* 0x000fe2000fffe1ff */
[----:B------:R-:W-:Y:S01]  /*3020*/  @!P5 IMAD R0, R33, c[0x0][0x274], R0 ;  /* 0x00009d002100da24 */ /* 0x000fe200078e0200 */
[----:B------:R-:W-:Y:S02]  /*3030*/  IADD3.X R35, RZ, UR10, R25, P1, P0 ;  /* 0x0000000aff237c10 */ /* 0x000fe40008fe0419 */
[----:B------:R-:W-:Y:S02]  /*3040*/  IADD3 R32, P1, P0, R32, 0x100, R24 ;  /* 0x0000010020207810 */ /* 0x000fe4000783e018 */
[----:B------:R-:W-:Y:S02]  /*3050*/  IADD3 R29, R37, R38, R29 ;  /* 0x00000026251d7210 */ /* 0x000fe40007ffe01d */
[----:B------:R-:W-:Y:S02]  /*3060*/  IADD3.X R33, RZ, UR10, R25, P1, P0 ;  /* 0x0000000aff217c10 */ /* 0x000fe40008fe0419 */
[----:B------:R-:W-:Y:S02]  /*3070*/  @!P5 IADD3 R36, P0, R30, UR16, RZ ;  /* 0x000000101e24dc10 */ /* 0x000fe4000ff1e0ff */
[----:B------:R-:W-:Y:S02]  /*3080*/  ISETP.LT.OR P1, PT, R28, 0x1, P3 ;  /* 0x000000011c00780c */ /* 0x000fe40001f21670 */
[----:B------:R-:W-:Y:S01]  /*3090*/  @!P5 IADD3.X R31, R31, UR11, R0, P0, !PT ;  /* 0x0000000b1f1fdc10 */ /* 0x000fe200087fe400 */
[----:B----4-:R-:W-:Y:S01]  /*30a0*/  IMAD R0, R39, 0x6000, R40 ;  /* 0x0000600027007824 */ /* 0x010fe200078e0228 */
[C---:B------:R-:W-:Y:S02]  /*30b0*/  @!P5 LEA R30, P0, R36.reuse, c[0x0][0x258], 0x2 ;  /* 0x00009600241eda11 */ /* 0x040fe400078010ff */
[C---:B------:R-:W-:Y:S02]  /*30c0*/  LOP3.LUT P2, RZ, R29.reuse, 0x2, RZ, 0xc0, !PT ;  /* 0x000000021dff7812 */ /* 0x040fe4000784c0ff */
[----:B------:R-:W-:Y:S01]  /*30d0*/  @!P5 LEA.HI.X R31, R36, c[0x0][0x25c], R31, 0x2, P0 ;  /* 0x00009700241fda11 */ /* 0x000fe200000f141f */
[----:B------:R-:W-:Y:S01]  /*30e0*/  IMAD.U32 R36, RZ, RZ, UR23 ;  /* 0x00000017ff247e24 */ /* 0x000fe2000f8e00ff */
[C---:B------:R-:W-:Y:S02]  /*30f0*/  ISETP.LT.OR P0, PT, R28.reuse, 0x1, !P2 ;  /* 0x000000011c00780c */ /* 0x040fe40005701670 */
[C---:B------:R-:W-:Y:S01]  /*3100*/  ISETP.LT.OR P3, PT, R28.reuse, 0x21, P3 ;  /* 0x000000211c00780c */ /* 0x040fe20001f61670 */
[----:B------:R-:W-:Y:S01]  /*3110*/  @!PT LDS RZ, [RZ] ;  /* 0x00000000fffff984 */ /* 0x000fe20000000800 */
[----:B------:R-:W-:Y:S01]  /*3120*/  @!PT LDS RZ, [RZ] ;  /* 0x00000000fffff984 */ /* 0x000fe20000000800 */
[----:B------:R-:W-:Y:S01]  /*3130*/  @!PT LDS RZ, [RZ] ;  /* 0x00000000fffff984 */ /* 0x000fe20000000800 */
[----:B------:R3:W-:Y:S01]  /*3140*/  LDGSTS.E.BYPASS.LTC128B.128 [R0], [R24.64], !P1 ;  /* 0x0000000018007fae */ /* 0x0007e2000c901d4e */
[----:B------:R-:W-:Y:S01]  /*3150*/  LOP3.LUT P1, RZ, R29, 0x4, RZ, 0xc0, !PT ;  /* 0x000000041dff7812 */ /* 0x000fe2000782c0ff */
[----:B------:R-:W-:Y:S01]  /*3160*/  IMAD.U32 R29, RZ, RZ, UR28 ;  /* 0x0000001cff1d7e24 */ /* 0x000fe2000f8e00ff */
[C---:B------:R-:W-:Y:S07]  /*3170*/  ISETP.LT.OR P2, PT, R28.reuse, 0x21, !P2 ;  /* 0x000000211c00780c */ /* 0x040fee0005741670 */
[----:B------:R3:W-:Y:S01]  /*3180*/  LDGSTS.E.BYPASS.LTC128B.128 [R0+0x2000], [R24.64+0x80], !P0 ;  /* 0x0200008018007fae */ /* 0x0007e2000c101d4e */
[----:B------:R-:W-:Y:S11]  /*3190*/  ISETP.LT.OR P0, PT, R28, 0x1, !P1 ;  /* 0x000000011c00780c */ /* 0x000ff60004f01670 */
[----:B------:R-:W-:Y:S02]  /*31a0*/  @!UPT UIADD3 URZ, URZ, URZ, URZ ;  /* 0x0000003f3f3ff290 */ /* 0x000fe4000fffe03f */
[----:B------:R3:W-:Y:S02]  /*31b0*/  LDGSTS.E.BYPASS.LTC128B.128 [R0+0x4000], [R24.64+0x100], !P0 ;  /* 0x0400010018007fae */ /* 0x0007e4000c101d4e */
[----:B---3--:R-:W-:Y:S04]  /*31c0*/  IADD3 R24, P0, R24, UR21, RZ ;  /* 0x0000001518187c10 */ /* 0x008fe8000ff1e0ff */
[----:B------:R-:W-:Y:S02]  /*31d0*/  IADD3.X R25, R25, UR10, RZ, P0, !PT ;  /* 0x0000000a19197c10 */ /* 0x000fe400087fe4ff */
[----:B------:R-:W-:Y:S01]  /*31e0*/  ISETP.LT.OR P0, PT, R28, 0x21, !P1 ;  /* 0x000000211c00780c */ /* 0x000fe20004f01670 */
[----:B------:R-:W-:Y:S01]  /*31f0*/  @!P5 IMAD R28, R29, 0x10, R240 ;  /* 0x000000101d1cd824 */ /* 0x000fe200078e02f0 */
[----:B------:R-:W-:Y:S01]  /*3200*/  @!P5 LEA R29, R36, 0x40, 0x6 ;  /* 0x00000040241dd811 */ /* 0x000fe200078e30ff */
[----:B------:R3:W-:Y:S02]  /*3210*/  LDGSTS.E.BYPASS.LTC128B.128 [R0+0x1000], [R24.64], !P3 ;  /* 0x0100000018007fae */ /* 0x0007e4000d901d4e */
[----:B------:R-:W-:Y:S02]  /*3220*/  @!P5 IMAD.SHL.U32 R28, R28, 0x4, RZ ;  /* 0x000000041c1cd824 */ /* 0x000fe400078e00ff */
[----:B------:R-:W-:Y:S01]  /*3230*/  @!P5 IMAD.WIDE R30, R29, 0x4, R30 ;  /* 0x000000041d1ed825 */ /* 0x000fe200078e021e */
[----:B------:R4:W-:Y:S05]  /*3240*/  LDGSTS.E.BYPASS.LTC128B.128 [R0+0x3000], [R34.64], !P2 ;  /* 0x0300000022007fae */ /* 0x0009ea000d101d4e */
[----:B------:R4:W-:Y:S01]  /*3250*/  LDGSTS.E.BYPASS.LTC128B.128 [R0+0x5000], [R32.64], !P0 ;  /* 0x0500000020007fae */ /* 0x0009e2000c101d4e */
[----:B---3--:R-:W-:Y:S05]  /*3260*/  @!P5 IMAD.SHL.U32 R24, R28, 0x4, RZ ;  /* 0x000000041c18d824 */ /* 0x008fea00078e00ff */
[----:B------:R4:W-:Y:S02]  /*3270*/  @!P5 LDGSTS.E.BYPASS.LTC128B.128 [R24+0x21080], [R30.64] ;  /* 0x210800001e18dfae */ /* 0x0009e4000b901d4e */
.L_x_687:
[C---:B-1-34-:R-:W-:Y:S01]  /*3280*/  HMMA.16816.F32 R24, R104.reuse, R26, RZ ;  /* 0x0000001a6818723c */ /* 0x05afe200000018ff */
[----:B------:R-:W0:Y:S02]  /*3290*/  LDGDEPBAR ;  /* 0x00000000000079af */ /* 0x000e240000000000 */
[----:B------:R-:W-:Y:S02]  /*32a0*/  ISETP.GT.AND P0, PT, R233, 0x1, PT ;  /* 0x00000001e900780c */ /* 0x000fe40003f04270 */
[----:B------:R-:W-:Y:S02]  /*32b0*/  IADD3 R0, R230, R224, RZ ;  /* 0x000000e0e6007210 */ /* 0x000fe40007ffe0ff */
[----:B------:R-:W-:Y:S01]  /*32c0*/  FSEL R5, R5, -INF , P0 ;  /* 0xff80000005057808 */ /* 0x000fe20000000000 */
[C---:B------:R-:W-:Y:S01]  /*32d0*/  HMMA.16816.F32 R28, R104.reuse, R108, RZ ;  /* 0x0000006c681c723c */ /* 0x040fe200000018ff */
[----:B------:R-:W-:Y:S01]  /*32e0*/  LDSM.16.M88.2 R108, [R219+0x8080] ;  /* 0x00808000db6c783b */ /* 0x000fe20000000100 */
[----:B------:R-:W-:Y:S02]  /*32f0*/  ISETP.GT.AND P2, PT, R233, RZ, PT ;  /* 0x000000ffe900720c */ /* 0x000fe40003f44270 */
[--C-:B------:R-:W-:Y:S01]  /*3300*/  FFMA.FTZ R5, R5, c[0x0][0x29c], -R188.reuse ;  /* 0x0000a70005057a23 */ /* 0x100fe200000108bc */
[C---:B------:R-:W-:Y:S02]  /*3310*/  ISETP.GT.AND P3, PT, R233.reuse, 0x10, PT ;  /* 0x00000010e900780c */ /* 0x040fe40003f64270 */
[----:B------:R-:W-:Y:S01]  /*3320*/  FSEL R4, R4, -INF , P2 ;  /* 0xff80000004047808 */ /* 0x000fe20001000000 */
[C---:B------:R-:W-:Y:S01]  /*3330*/  HMMA.16816.F32 R32, R104.reuse, R2, RZ ;  /* 0x000000026820723c */ /* 0x040fe200000018ff */
[----:B------:R-:W-:Y:S01]  /*3340*/  LDSM.16.M88.2 R2, [R219+0x7880] ;  /* 0x00788000db02783b */ /* 0x000fe20000000100 */
[----:B------:R-:W-:Y:S02]  /*3350*/  ISETP.GT.AND P1, PT, R233, 0x11, PT ;  /* 0x00000011e900780c */ /* 0x000fe40003f24270 */
[----:B------:R-:W-:Y:S02]  /*3360*/  FSEL R8, R8, -INF , P3 ;  /* 0xff80000008087808 */ /* 0x000fe40001800000 */
[----:B------:R-:W-:Y:S02]  /*3370*/  FSEL R9, R9, -INF , P1 ;  /* 0xff80000009097808 */ /* 0x000fe40000800000 */
[C---:B------:R-:W-:Y:S01]  /*3380*/  HMMA.16816.F32 R36, R104.reuse, R110, RZ ;  /* 0x0000006e6824723c */ /* 0x040fe200000018ff */
[----:B------:R-:W-:Y:S01]  /*3390*/  LDSM.16.M88.2 R110, [R219+0x8880] ;  /* 0x00888000db6e783b */ /* 0x000fe20000000100 */
[----:B------:R-:W-:Y:S02]  /*33a0*/  ISETP.GT.AND P4, PT, R233, 0x21, PT ;  /* 0x00000021e900780c */ /* 0x000fe40003f84270 */
[--C-:B------:R-:W-:Y:S02]  /*33b0*/  FFMA.FTZ R8, R8, c[0x0][0x29c], -R188.reuse ;  /* 0x0000a70008087a23 */ /* 0x100fe400000108bc */
[--C-:B------:R-:W-:Y:S01]  /*33c0*/  FFMA.FTZ R9, R9, c[0x0][0x29c], -R188.reuse ;  /* 0x0000a70009097a23 */ /* 0x100fe200000108bc */
[----:B------:R-:W-:Y:S01]  /*33d0*/  FSEL R13, R13, -INF , P4 ;  /* 0xff8000000d0d7808 */ /* 0x000fe20002000000 */
[----:B------:R-:W-:Y:S01]  /*33e0*/  HMMA.16816.F32 R40, R104, R172, RZ ;  /* 0x000000ac6828723c */ /* 0x000fe200000018ff */
[----:B------:R-:W1:Y:S03]  /*33f0*/  LDSM.16.M88.4 R104, [R224] ;  /* 0x00000000e068783b */ /* 0x000e660000000200 */
[--C-:B------:R-:W-:Y:S01]  /*3400*/  FFMA.FTZ R13, R13, c[0x0][0x29c], -R188.reuse ;  /* 0x0000a7000d0d7a23 */ /* 0x100fe200000108bc */
[----:B------:R-:W3:Y:S03]  /*3410*/  LDSM.16.M88.2 R172, [R219+0x9080] ;  /* 0x00908000dbac783b */ /* 0x000ee60000000100 */
[C---:B------:R-:W-:Y:S01]  /*3420*/  HMMA.16816.F32 R24, R176.reuse, R174, R24 ;  /* 0x000000aeb018723c */ /* 0x040fe20000001818 */
[----:B------:R-:W4:Y:S07]  /*3430*/  LDSM.16.M88.2 R174, [R219+0x9880] ;  /* 0x00988000dbae783b */ /* 0x000f2e0000000100 */
[C---:B------:R-:W-:Y:S01]  /*3440*/  HMMA.16816.F32 R28, R176.reuse, R180, R28 ;  /* 0x000000b4b01c723c */ /* 0x040fe2000000181c */
[----:B------:R-:W-:Y:S07]  /*3450*/  LDSM.16.M88.2 R180, [R218+0x7880] ;  /* 0x00788000dab4783b */ /* 0x000fee0000000100 */
[C---:B------:R-:W-:Y:S01]  /*3460*/  HMMA.16816.F32 R32, R176.reuse, R182, R32 ;  /* 0x000000b6b020723c */ /* 0x040fe20000001820 */
[----:B------:R-:W-:Y:S07]  /*3470*/  LDSM.16.M88.2 R182, [R218+0x8080] ;  /* 0x00808000dab6783b */ /* 0x000fee0000000100 */
[C---:B------:R-:W-:Y:S08]  /*3480*/  HMMA.16816.F32 R36, R176.reuse, R184, R36 ;  /* 0x000000b8b024723c */ /* 0x040ff00000001824 */
[----:B------:R-:W-:Y:S01]  /*3490*/  HMMA.16816.F32 R40, R176, R186, R40 ;  /* 0x000000bab028723c */ /* 0x000fe20000001828 */
[----:B------:R-:W5:Y:S04]  /*34a0*/  LDSM.16.M88.4 R176, [R0] ;  /* 0x0000000000b0783b */ /* 0x000f680000000200 */
[----:B------:R-:W-:Y:S03]  /*34b0*/  LDSM.16.M88.4 R184, [R224+0x2000] ;  /* 0x00200000e0b8783b */ /* 0x000fe60000000200 */
[C---:B-1----:R-:W-:Y:S01]  /*34c0*/  HMMA.16816.F32 R24, R104.reuse, R2, R24 ;  /* 0x000000026818723c */ /* 0x042fe20000001818 */
[----:B------:R-:W1:Y:S07]  /*34d0*/  LDSM.16.M88.2 R2, [R218+0x8880] ;  /* 0x00888000da02783b */ /* 0x000e6e0000000100 */
[C---:B------:R-:W-:Y:S01]  /*34e0*/  HMMA.16816.F32 R28, R104.reuse, R108, R28 ;  /* 0x0000006c681c723c */ /* 0x040fe2000000181c */
[----:B------:R-:W2:Y:S07]  /*34f0*/  LDSM.16.M88.2 R108, [R218+0x9080] ;  /* 0x00908000da6c783b */ /* 0x000eae0000000100 */
[C---:B------:R-:W-:Y:S01]  /*3500*/  HMMA.16816.F32 R32, R104.reuse, R110, R32 ;  /* 0x0000006e6820723c */ /* 0x040fe20000001820 */
[----:B------:R-:W2:Y:S07]  /*3510*/  LDSM.16.M88.2 R110, [R218+0x9880] ;  /* 0x00988000da6e783b */ /* 0x000eae0000000100 */
[C---:B---3--:R-:W-:Y:S01]  /*3520*/  HMMA.16816.F32 R36, R104.reuse, R172, R36 ;  /* 0x000000ac6824723c */ /* 0x048fe20000001824 */
[----:B------:R-:W-:Y:S07]  /*3530*/  LDSM.16.M88.2 R172, [R216+0xa080] ;  /* 0x00a08000d8ac783b */ /* 0x000fee0000000100 */
[----:B----4-:R-:W-:Y:S01]  /*3540*/  HMMA.16816.F32 R40, R104, R174, R40 ;  /* 0x000000ae6828723c */ /* 0x010fe20000001828 */
[----:B------:R-:W3:Y:S04]  /*3550*/  LDSM.16.M88.4 R104, [R225+0x1d080] ;  /* 0x01d08000e168783b */ /* 0x000ee80000000200 */
[----:B------:R-:W4:Y:S03]  /*3560*/  LDSM.16.M88.2 R174, [R216+0xa880] ;  /* 0x00a88000d8ae783b */ /* 0x000f260000000100 */
[C---:B-----5:R-:W-:Y:S01]  /*3570*/  HMMA.16816.F32 R24, R176.reuse, R180, R24 ;  /* 0x000000b4b018723c */ /* 0x060fe20000001818 */
[----:B------:R-:W-:Y:S07]  /*3580*/  LDSM.16.M88.2 R180, [R217+0xa080] ;  /* 0x00a08000d9b4783b */ /* 0x000fee0000000100 */
[C---:B------:R-:W-:Y:S01]  /*3590*/  HMMA.16816.F32 R28, R176.reuse, R182, R28 ;  /* 0x000000b6b01c723c */ /* 0x040fe2000000181c */
[----:B------:R-:W-:Y:S07]  /*35a0*/  LDSM.16.M88.2 R182, [R217+0xb080] ;  /* 0x00b08000d9b6783b */ /* 0x000fee0000000100 */
[C---:B-1----:R-:W-:Y:S01]  /*35b0*/  HMMA.16816.F32 R32, R176.reuse, R2, R32 ;  /* 0x00000002b020723c */ /* 0x042fe20000001820 */
[----:B------:R-:W1:Y:S07]  /*35c0*/  LDSM.16.M88.2 R2, [R216+0xb080] ;  /* 0x00b08000d802783b */ /* 0x000e6e0000000100 */
[C---:B--2---:R-:W-:Y:S01]  /*35d0*/  HMMA.16816.F32 R36, R176.reuse, R108, R36 ;  /* 0x0000006cb024723c */ /* 0x044fe20000001824 */
[----:B------:R-:W2:Y:S07]  /*35e0*/  LDSM.16.M88.2 R108, [R216+0xb880] ;  /* 0x00b88000d86c783b */ /* 0x000eae0000000100 */
[----:B------:R-:W-:Y:S01]  /*35f0*/  HMMA.16816.F32 R40, R176, R110, R40 ;  /* 0x0000006eb028723c */ /* 0x000fe20000001828 */
[----:B------:R-:W5:Y:S04]  /*3600*/  LDSM.16.M88.2 R110, [R216+0xc080] ;  /* 0x00c08000d86e783b */ /* 0x000f680000000100 */
[----:B------:R-:W5:Y:S03]  /*3610*/  LDSM.16.M88.4 R176, [R226+0x1d080] ;  /* 0x01d08000e2b0783b */ /* 0x000f660000000200 */
[C---:B---3--:R-:W-:Y:S01]  /*3620*/  HMMA.16816.F32 R24, R104.reuse, R172, R24 ;  /* 0x000000ac6818723c */ /* 0x048fe20000001818 */
[----:B------:R-:W3:Y:S07]  /*3630*/  LDSM.16.M88.2 R172, [R217+0xa880] ;  /* 0x00a88000d9ac783b */ /* 0x000eee0000000100 */
[C---:B----4-:R-:W-:Y:S01]  /*3640*/  HMMA.16816.F32 R28, R104.reuse, R174, R28 ;  /* 0x000000ae681c723c */ /* 0x050fe2000000181c */
[----:B------:R-:W4:Y:S07]  /*3650*/  LDSM.16.M88.2 R174, [R217+0xb880] ;  /* 0x00b88000d9ae783b */ /* 0x000f2e0000000100 */
[C---:B-1----:R-:W-:Y:S01]  /*3660*/  HMMA.16816.F32 R32, R104.reuse, R2, R32 ;  /* 0x000000026820723c */ /* 0x042fe20000001820 */
[----:B------:R-:W1:Y:S07]  /*3670*/  LDSM.16.M88.2 R2, [R217+0xc080] ;  /* 0x00c08000d902783b */ /* 0x000e6e0000000100 */
[C---:B--2---:R-:W-:Y:S01]  /*3680*/  HMMA.16816.F32 R36, R104.reuse, R108, R36 ;  /* 0x0000006c6824723c */ /* 0x044fe20000001824 */
[----:B------:R-:W2:Y:S07]  /*3690*/  LDSM.16.M88.2 R108, [R219+0xa080] ;  /* 0x00a08000db6c783b */ /* 0x000eae0000000100 */
[----:B-----5:R-:W-:Y:S01]  /*36a0*/  HMMA.16816.F32 R40, R104, R110, R40 ;  /* 0x0000006e6828723c */ /* 0x020fe20000001828 */
[----:B------:R-:W5:Y:S04]  /*36b0*/  LDSM.16.M88.2 R104, [R219+0xa880] ;  /* 0x00a88000db68783b */ /* 0x000f680000000100 */
[----:B------:R-:W2:Y:S03]  /*36c0*/  LDSM.16.M88.2 R106, [R219+0xb080] ;  /* 0x00b08000db6a783b */ /* 0x000ea60000000100 */
[C---:B------:R-:W-:Y:S01]  /*36d0*/  HMMA.16816.F32 R24, R176.reuse, R180, R24 ;  /* 0x000000b4b018723c */ /* 0x040fe20000001818 */
[----:B------:R-:W5:Y:S07]  /*36e0*/  LDSM.16.M88.2 R110, [R219+0xb880] ;  /* 0x00b88000db6e783b */ /* 0x000f6e0000000100 */
[C---:B---3--:R-:W-:Y:S08]  /*36f0*/  HMMA.16816.F32 R28, R176.reuse, R172, R28 ;  /* 0x000000acb01c723c */ /* 0x048ff0000000181c */
[C---:B------:R-:W-:Y:S01]  /*3700*/  HMMA.16816.F32 R32, R176.reuse, R182, R32 ;  /* 0x000000b6b020723c */ /* 0x040fe20000001820 */
[----:B------:R-:W-:Y:S07]  /*3710*/  LDSM.16.M88.4 R180, [R225+0x1f080] ;  /* 0x01f08000e1b4783b */ /* 0x000fee0000000200 */
[C---:B----4-:R-:W-:Y:S01]  /*3720*/  HMMA.16816.F32 R36, R176.reuse, R174, R36 ;  /* 0x000000aeb024723c */ /* 0x050fe20000001824 */
[----:B------:R-:W-:Y:S07]  /*3730*/  LDSM.16.M88.4 R172, [R0+0x2000] ;  /* 0x0020000000ac783b */ /* 0x000fee0000000200 */
[----:B-1----:R-:W-:Y:S01]  /*3740*/  HMMA.16816.F32 R40, R176, R2, R40 ;  /* 0x00000002b028723c */ /* 0x002fe20000001828 */
[----:B------:R-:W1:Y:S04]  /*3750*/  LDSM.16.M88.2 R2, [R219+0xc080] ;  /* 0x00c08000db02783b */ /* 0x000e680000000100 */
[----:B------:R-:W-:Y:S03]  /*3760*/  LDSM.16.M88.2 R176, [R218+0xb080] ;  /* 0x00b08000dab0783b */ /* 0x000fe60000000100 */
[C---:B--2---:R-:W-:Y:S01]  /*3770*/  HMMA.16816.F32 R24, R184.reuse, R108, R24 ;  /* 0x0000006cb818723c */ /* 0x044fe20000001818 */
[----:B------:R-:W2:Y:S04]  /*3780*/  LDSM.16.M88.2 R108, [R218+0xa080] ;  /* 0x00a08000da6c783b */ /* 0x000ea80000000100 */
[----:B------:R-:W-:Y:S03]  /*3790*/  LDSM.16.M88.2 R178, [R218+0xc080] ;  /* 0x00c08000dab2783b */ /* 0x000fe60000000100 */
[C---:B-----5:R-:W-:Y:S01]  /*37a0*/  HMMA.16816.F32 R28, R184.reuse, R104, R28 ;  /* 0x00000068b81c723c */ /* 0x060fe2000000181c */
[----:B------:R-:W3:Y:S07]  /*37b0*/  LDSM.16.M88.2 R104, [R218+0xa880] ;  /* 0x00a88000da68783b */ /* 0x000eee0000000100 */
[C---:B------:R-:W-:Y:S01]  /*37c0*/  HMMA.16816.F32 R32, R184.reuse, R106, R32 ;  /* 0x0000006ab820723c */ /* 0x040fe20000001820 */
[----:B------:R-:W4:Y:S07]  /*37d0*/  LDSM.16.M88.2 R106, [R218+0xb880] ;  /* 0x00b88000da6a783b */ /* 0x000f2e0000000100 */
[C---:B------:R-:W-:Y:S01]  /*37e0*/  HMMA.16816.F32 R36, R184.reuse, R110, R36 ;  /* 0x0000006eb824723c */ /* 0x040fe20000001824 */
[----:B------:R-:W5:Y:S07]  /*37f0*/  LDSM.16.M88.2 R110, [R216+0xc880] ;  /* 0x00c88000d86e783b */ /* 0x000f6e0000000100 */
[----:B-1----:R-:W-:Y:S01]  /*3800*/  HMMA.16816.F32 R40, R184, R2, R40 ;  /* 0x00000002b828723c */ /* 0x002fe20000001828 */
[----:B------:R-:W1:Y:S01]  /*3810*/  LDSM.16.M88.2 R2, [R216+0xd080] ;  /* 0x00d08000d802783b */ /* 0x000e620000000100 */
[----:B------:R1:W-:Y:S05]  /*3820*/  MUFU.EX2 R185, R5 ;  /* 0x0000000500b97308 */ /* 0x0003ea0000000800 */
[----:B------:R-:W-:Y:S01]  /*3830*/  FSEL R186, R7, -INF , P0 ;  /* 0xff80000007ba7808 */ /* 0x000fe20000000000 */
[C---:B--2---:R-:W-:Y:S01]  /*3840*/  HMMA.16816.F32 R24, R172.reuse, R108, R24 ;  /* 0x0000006cac18723c */ /* 0x044fe20000001818 */
[----:B------:R-:W2:Y:S04]  /*3850*/  LDSM.16.M88.2 R108, [R216+0xd880] ;  /* 0x00d88000d86c783b */ /* 0x000ea80000000100 */
[----:B------:R-:W-:Y:S03]  /*3860*/  ISETP.GT.AND P0, PT, R233, 0x20, PT ;  /* 0x00000020e900780c */ /* 0x000fe60003f04270 */
[C---:B---3--:R-:W-:Y:S01]  /*3870*/  HMMA.16816.F32 R28, R172.reuse, R104, R28 ;  /* 0x00000068ac1c723c */ /* 0x048fe2000000181c */
[----:B------:R-:W3:Y:S03]  /*3880*/  LDSM.16.M88.2 R104, [R216+0xe080] ;  /* 0x00e08000d868783b */ /* 0x000ee60000000100 */
[----:B------:R-:W-:Y:S04]  /*3890*/  FSEL R12, R12, -INF , P0 ;  /* 0xff8000000c0c7808 */ /* 0x000fe80000000000 */
[C---:B------:R-:W-:Y:S01]  /*38a0*/  HMMA.16816.F32 R32, R172.reuse, R176, R32 ;  /* 0x000000b0ac20723c */ /* 0x040fe20000001820 */
[----:B------:R-:W-:Y:S03]  /*38b0*/  MUFU.EX2 R177, R13 ;  /* 0x0000000d00b17308 */ /* 0x000fe60000000800 */
[--C-:B------:R-:W-:Y:S04]  /*38c0*/  FFMA.FTZ R12, R12, c[0x0][0x29c], -R188.reuse ;  /* 0x0000a7000c0c7a23 */ /* 0x100fe800000108bc */
[C---:B----4-:R-:W-:Y:S01]  /*38d0*/  HMMA.16816.F32 R36, R172.reuse, R106, R36 ;  /* 0x0000006aac24723c */ /* 0x050fe20000001824 */
[----:B------:R-:W4:Y:S07]  /*38e0*/  LDSM.16.M88.2 R106, [R216+0xe880] ;  /* 0x00e88000d86a783b */ /* 0x000f2e0000000100 */
[----:B------:R-:W-:Y:S01]  /*38f0*/  HMMA.16816.F32 R40, R172, R178, R40 ;  /* 0x000000b2ac28723c */ /* 0x000fe20000001828 */
[----:B------:R-:W-:Y:S01]  /*3900*/  LDSM.16.M88.4 R172, [R226+0x1f080] ;  /* 0x01f08000e2ac783b */ /* 0x000fe20000000200 */
[----:B------:R-:W-:Y:S06]  /*3910*/  MUFU.EX2 R179, R9 ;  /* 0x0000000900b37308 */ /* 0x000fec0000000800 */
[C---:B-----5:R-:W-:Y:S01]  /*3920*/  HMMA.16816.F32 R24, R180.reuse, R110, R24 ;  /* 0x0000006eb418723c */ /* 0x060fe20000001818 */
[----:B------:R-:W5:Y:S03]  /*3930*/  LDSM.16.M88.2 R110, [R217+0xc880] ;  /* 0x00c88000d96e783b */ /* 0x000f660000000100 */
[----:B------:R-:W-:Y:S04]  /*3940*/  MUFU.EX2 R178, R12 ;  /* 0x0000000c00b27308 */ /* 0x000fe80000000800 */
[C---:B-1----:R-:W-:Y:S01]  /*3950*/  HMMA.16816.F32 R28, R180.reuse, R2, R28 ;  /* 0x00000002b41c723c */ /* 0x042fe2000000181c */
[----:B------:R-:W1:Y:S07]  /*3960*/  LDSM.16.M88.2 R2, [R217+0xd080] ;  /* 0x00d08000d902783b */ /* 0x000e6e0000000100 */
[C---:B--2---:R-:W-:Y:S07]  /*3970*/  HMMA.16816.F32 R32, R180.reuse, R108, R32 ;  /* 0x0000006cb420723c */ /* 0x044fee0000001820 */
[--C-:B------:R-:W-:Y:S01]  /*3980*/  FFMA.FTZ R108, R4, c[0x0][0x29c], -R188.reuse ;  /* 0x0000a700046c7a23 */ /* 0x100fe200000108bc */
[C---:B---3--:R-:W-:Y:S01]  /*3990*/  HMMA.16816.F32 R36, R180.reuse, R104, R36 ;  /* 0x00000068b424723c */ /* 0x048fe20000001824 */
[----:B------:R-:W2:Y:S02]  /*39a0*/  LDSM.16.M88.2 R4, [R217+0xd880] ;  /* 0x00d88000d904783b */ /* 0x000ea40000000100 */
[----:B------:R3:W-:Y:S02]  /*39b0*/  MUFU.EX2 R184, R108 ;  /* 0x0000006c00b87308 */ /* 0x0007e40000000800 */
[----:B------:R-:W2:Y:S03]  /*39c0*/  LDSM.16.M88.2 R104, [R217+0xe080] ;  /* 0x00e08000d968783b */ /* 0x000ea60000000100 */
[----:B----4-:R-:W-:Y:S05]  /*39d0*/  HMMA.16816.F32 R40, R180, R106, R40 ;  /* 0x0000006ab428723c */ /* 0x010fea0000001828 */
[----:B------:R4:W2:Y:S02]  /*39e0*/  MUFU.EX2 R180, R8 ;  /* 0x0000000800b47308 */ /* 0x0008a40000000800 */
[----:B------:R-:W-:Y:S01]  /*39f0*/  FSEL R107, R6, -INF , P2 ;  /* 0xff800000066b7808 */ /* 0x000fe20001000000 */
[C---:B-----5:R-:W-:Y:S01]  /*3a00*/  HMMA.16816.F32 R24, R172.reuse, R110, R24 ;  /* 0x0000006eac18723c */ /* 0x060fe20000001818 */
[----:B------:R-:W5:Y:S04]  /*3a10*/  LDSM.16.M88.2 R6, [R217+0xe880] ;  /* 0x00e88000d906783b */ /* 0x000f680000000100 */
[----:B------:R-:W-:Y:S01]  /*3a20*/  FSEL R106, R10, -INF , P3 ;  /* 0xff8000000a6a7808 */ /* 0x000fe20001800000 */
[--C-:B------:R-:W-:Y:S01]  /*3a30*/  FFMA.FTZ R107, R107, c[0x0][0x29c], -R189.reuse ;  /* 0x0000a7006b6b7a23 */ /* 0x100fe200000108bd */
[----:B------:R-:W-:Y:S01]  /*3a40*/  FSEL R183, R11, -INF , P1 ;  /* 0xff8000000bb77808 */ /* 0x000fe20000800000 */
[C---:B-1----:R-:W-:Y:S01]  /*3a50*/  HMMA.16816.F32 R28, R172.reuse, R2, R28 ;  /* 0x00000002ac1c723c */ /* 0x042fe2000000181c */
[----:B------:R-:W-:Y:S02]  /*3a60*/  LDSM.16.M88.2 R2, [R219+0xd080] ;  /* 0x00d08000db02783b */ /* 0x000fe40000000100 */
[----:B------:R-:W-:Y:S01]  /*3a70*/  ISETP.GT.AND P3, PT, R233, 0x30, PT ;  /* 0x00000030e900780c */ /* 0x000fe20003f64270 */
[----:B------:R-:W-:Y:S01]  /*3a80*/  MUFU.EX2 R107, R107 ;  /* 0x0000006b006b7308 */ /* 0x000fe20000000800 */
[----:B---3--:R-:W-:Y:S01]  /*3a90*/  LDSM.16.M88.4 R108, [R224+0x4000] ;  /* 0x00400000e06c783b */ /* 0x008fe20000000200 */
[----:B------:R-:W-:Y:S01]  /*3aa0*/  FSEL R182, R14, -INF , P0 ;  /* 0xff8000000eb67808 */ /* 0x000fe20000000000 */
[--C-:B------:R-:W-:Y:S01]  /*3ab0*/  FFMA.FTZ R106, R106, c[0x0][0x29c], -R189.reuse ;  /* 0x0000a7006a6a7a23 */ /* 0x100fe200000108bd */
[----:B------:R-:W-:Y:S01]  /*3ac0*/  FSEL R181, R15, -INF , P4 ;  /* 0xff8000000fb57808 */ /* 0x000fe20002000000 */
[----:B------:R-:W-:Y:S01]  /*3ad0*/  LDSM.16.M88.2 R10, [R219+0xe080] ;  /* 0x00e08000db0a783b */ /* 0x000fe20000000100 */
[----:B------:R-:W-:Y:S02]  /*3ae0*/  ISETP.GT.AND P2, PT, R233, 0x31, PT ;  /* 0x00000031e900780c */ /* 0x000fe40003f44270 */
[----:B------:R-:W-:Y:S01]  /*3af0*/  FSEL R16, R16, -INF , P3 ;  /* 0xff80000010107808 */ /* 0x000fe20001800000 */
[----:B----4-:R-:W1:Y:S01]  /*3b00*/  LDSM.16.M88.2 R8, [R219+0xc880] ;  /* 0x00c88000db08783b */ /* 0x010e620000000100 */
[----:B------:R-:W-:Y:S01]  /*3b10*/  FSEL R17, R17, -INF , P2 ;  /* 0xff80000011117808 */ /* 0x000fe20001000000 */
[----:B------:R-:W-:Y:S01]  /*3b20*/  MUFU.EX2 R106, R106 ;  /* 0x0000006a006a7308 */ /* 0x000fe20000000800 */
[C---:B--2---:R-:W-:Y:S01]  /*3b30*/  HMMA.16816.F32 R32, R172.reuse, R4, R32 ;  /* 0x00000004ac20723c */ /* 0x044fe20000001820 */
[----:B------:R-:W2:Y:S02]  /*3b40*/  LDSM.16.M88.2 R4, [R219+0xd880] ;  /* 0x00d88000db04783b */ /* 0x000ea40000000100 */
[--C-:B------:R-:W-:Y:S01]  /*3b50*/  FFMA.FTZ R16, R16, c[0x0][0x29c], -R188.reuse ;  /* 0x0000a70010107a23 */ /* 0x100fe200000108bc */
[----:B------:R-:W-:Y:S01]  /*3b60*/  ISETP.GT.AND P1, PT, R233, 0x40, PT ;  /* 0x00000040e900780c */ /* 0x000fe20003f24270 */
[----:B------:R3:W-:Y:S01]  /*3b70*/  LDSM.16.M88.4 R12, [R0+0x4000] ;  /* 0x00400000000c783b */ /* 0x0007e20000000200 */
[--C-:B------:R-:W-:Y:S01]  /*3b80*/  FFMA.FTZ R17, R17, c[0x0][0x29c], -R188.reuse ;  /* 0x0000a70011117a23 */ /* 0x100fe200000108bc */
[----:B------:R-:W-:Y:S01]  /*3b90*/  ISETP.GT.AND P0, PT, R233, 0x41, PT ;  /* 0x00000041e900780c */ /* 0x000fe20003f04270 */
[C---:B------:R-:W-:Y:S01]  /*3ba0*/  HMMA.16816.F32 R36, R172.reuse, R104, R36 ;  /* 0x00000068ac24723c */ /* 0x040fe20000001824 */
[----:B------:R-:W-:Y:S03]  /*3bb0*/  MUFU.EX2 R176, R16 ;  /* 0x0000001000b07308 */ /* 0x000fe60000000800 */
[----:B------:R-:W-:Y:S02]  /*3bc0*/  FSEL R21, R21, -INF , P0 ;  /* 0xff80000015157808 */ /* 0x000fe40000000000 */
[----:B------:R-:W-:Y:S01]  /*3bd0*/  FSEL R22, R22, -INF , P1 ;  /* 0xff80000016167808 */ /* 0x000fe20000800000 */
[--C-:B------:R-:W-:Y:S01]  /*3be0*/  FFMA.FTZ R105, R183, c[0x0][0x29c], -R189.reuse ;  /* 0x0000a700b7697a23 */ /* 0x100fe200000108bd */
[----:B------:R-:W-:Y:S01]  /*3bf0*/  FSEL R23, R23, -INF , P0 ;  /* 0xff80000017177808 */ /* 0x000fe20000000000 */
[----:B-----5:R-:W-:Y:S01]  /*3c00*/  HMMA.16816.F32 R40, R172, R6, R40 ;  /* 0x00000006ac28723c */ /* 0x020fe20000001828 */
[----:B------:R-:W4:Y:S01]  /*3c10*/  LDSM.16.M88.2 R6, [R219+0xe880] ;  /* 0x00e88000db06783b */ /* 0x000f220000000100 */
[----:B------:R5:W2:Y:S01]  /*3c20*/  MUFU.EX2 R174, R17 ;  /* 0x0000001100ae7308 */ /* 0x000aa20000000800 */
[----:B------:R-:W-:Y:S01]  /*3c30*/  FSEL R20, R20, -INF , P1 ;  /* 0xff80000014147808 */ /* 0x000fe20000800000 */
[--C-:B------:R-:W-:Y:S01]  /*3c40*/  FFMA.FTZ R104, R182, c[0x0][0x29c], -R189.reuse ;  /* 0x0000a700b6687a23 */ /* 0x100fe200000108bd */
[----:B------:R-:W-:Y:S02]  /*3c50*/  PLOP3.LUT P0, PT, PT, PT, UP0, 0x80, 0x0 ;  /* 0x000000000000781c */ /* 0x000fe40003f0f008 */
[----:B------:R-:W-:Y:S01]  /*3c60*/  FSEL R175, R18, -INF , P3 ;  /* 0xff80000012af7808 */ /* 0x000fe20001800000 */
[--C-:B------:R-:W-:Y:S01]  /*3c70*/  FFMA.FTZ R20, R20, c[0x0][0x29c], -R188.reuse ;  /* 0x0000a70014147a23 */ /* 0x100fe200000108bc */
[----:B------:R-:W-:Y:S03]  /*3c80*/  LDS R18, [R237.X4+0x21280] ;  /* 0x02128000ed127984 */ /* 0x000fe60000004800 */
[----:B------:R2:W-:Y:S01]  /*3c90*/  MUFU.EX2 R173, R20 ;  /* 0x0000001400ad7308 */ /* 0x0005e20000000800 */
[----:B------:R-:W-:Y:S02]  /*3ca0*/  FFMA.FTZ R188, R21, c[0x0][0x29c], -R188 ;  /* 0x0000a70015bc7a23 */ /* 0x000fe400000108bc */
[--C-:B---3--:R-:W-:Y:S02]  /*3cb0*/  FFMA.FTZ R0, R181, c[0x0][0x29c], -R189.reuse ;  /* 0x0000a700b5007a23 */ /* 0x108fe400000108bd */
[--C-:B------:R-:W-:Y:S01]  /*3cc0*/  FFMA.FTZ R172, R186, c[0x0][0x29c], -R189.reuse ;  /* 0x0000a700baac7a23 */ /* 0x100fe200000108bd */
[C---:B-1----:R-:W-:Y:S01]  /*3cd0*/  HMMA.16816.F32 R24, R108.reuse, R8, R24 ;  /* 0x000000086c18723c */ /* 0x042fe20000001818 */
[----:B------:R-:W-:Y:S03]  /*3ce0*/  LDSM.16.M88.2 R8, [R218+0xd080] ;  /* 0x00d08000da08783b */ /* 0x000fe60000000100 */
[----:B------:R-:W-:Y:S01]  /*3cf0*/  MUFU.EX2 R105, R105 ;  /* 0x0000006900697308 */ /* 0x000fe20000000800 */
[----:B-----5:R-:W1:Y:S03]  /*3d00*/  LDSM.16.M88.2 R16, [R218+0xc880] ;  /* 0x00c88000da10783b */ /* 0x020e660000000100 */
[C---:B------:R-:W-:Y:S01]  /*3d10*/  HMMA.16816.F32 R28, R108.reuse, R2, R28 ;  /* 0x000000026c1c723c */ /* 0x040fe2000000181c */
[----:B------:R-:W3:Y:S05]  /*3d20*/  LDSM.16.M88.2 R2, [R218+0xd880] ;  /* 0x00d88000da02783b */ /* 0x000eea0000000100 */
[----:B------:R-:W5:Y:S02]  /*3d30*/  MUFU.EX2 R172, R172 ;  /* 0x000000ac00ac7308 */ /* 0x000f640000000800 */
[C---:B--2---:R-:W-:Y:S01]  /*3d40*/  HMMA.16816.F32 R32, R108.reuse, R4, R32 ;  /* 0x000000046c20723c */ /* 0x044fe20000001820 */
[----:B------:R-:W2:Y:S04]  /*3d50*/  LDSM.16.M88.2 R20, [R218+0xe080] ;  /* 0x00e08000da14783b */ /* 0x000ea80000000100 */
[----:B------:R-:W2:Y:S03]  /*3d60*/  LDSM.16.M88.2 R4, [R218+0xe880] ;  /* 0x00e88000da04783b */ /* 0x000ea60000000100 */
[----:B------:R-:W-:Y:S01]  /*3d70*/  MUFU.EX2 R104, R104 ;  /* 0x0000006800687308 */ /* 0x000fe20000000800 */
[C---:B------:R-:W-:Y:S07]  /*3d80*/  HMMA.16816.F32 R36, R108.reuse, R10, R36 ;  /* 0x0000000a6c24723c */ /* 0x040fee0000001824 */
[----:B------:R-:W-:Y:S01]  /*3d90*/  F2FP.PACK_AB R11, R179, R180 ;  /* 0x000000b4b30b723e */ /* 0x000fe200000000ff */
[----:B----4-:R-:W-:Y:S01]  /*3da0*/  HMMA.16816.F32 R40, R108, R6, R40 ;  /* 0x000000066c28723c */ /* 0x010fe20000001828 */
[----:B------:R-:W4:Y:S06]  /*3db0*/  MUFU.EX2 R188, R188 ;  /* 0x000000bc00bc7308 */ /* 0x000f2c0000000800 */
[----:B------:R-:W-:Y:S01]  /*3dc0*/  F2FP.PACK_AB R6, R174, R176 ;  /* 0x000000b0ae06723e */ /* 0x000fe200000000ff */
[C---:B-1----:R-:W-:Y:S07]  /*3dd0*/  HMMA.16816.F32 R24, R12.reuse, R16, R24 ;  /* 0x000000100c18723c */ /* 0x042fee0000001818 */
[----:B------:R-:W-:Y:S01]  /*3de0*/  FSEL R16, R19, -INF , P2 ;  /* 0xff80000013107808 */ /* 0x000fe20001000000 */
[C---:B------:R-:W-:Y:S04]  /*3df0*/  HMMA.16816.F32 R28, R12.reuse, R8, R28 ;  /* 0x000000080c1c723c */ /* 0x040fe8000000181c */
[--C-:B------:R-:W-:Y:S02]  /*3e00*/  FFMA.FTZ R17, R175, c[0x0][0x29c], -R189.reuse ;  /* 0x0000a700af117a23 */ /* 0x100fe400000108bd */
[--C-:B------:R-:W-:Y:S01]  /*3e10*/  FFMA.FTZ R16, R16, c[0x0][0x29c], -R189.reuse ;  /* 0x0000a70010107a23 */ /* 0x100fe200000108bd */
[----:B------:R-:W-:Y:S01]  /*3e20*/  F2FP.PACK_AB R8, R177, R178 ;  /* 0x000000b2b108723e */ /* 0x000fe200000000ff */
[C---:B---3--:R-:W-:Y:S02]  /*3e30*/  HMMA.16816.F32 R32, R12.reuse, R2, R32 ;  /* 0x000000020c20723c */ /* 0x048fe40000001820 */
[----:B------:R-:W-:Y:S05]  /*3e40*/  MUFU.EX2 R17, R17 ;  /* 0x0000001100117308 */ /* 0x000fea0000000800 */
[----:B------:R-:W-:Y:S01]  /*3e50*/  F2FP.PACK_AB R3, R185, R184 ;  /* 0x000000b8b903723e */ /* 0x000fe200000000ff */
[C---:B--2---:R-:W-:Y:S04]  /*3e60*/  HMMA.16816.F32 R36, R12.reuse, R20, R36 ;  /* 0x000000140c24723c */ /* 0x044fe80000001824 */
[----:B------:R1:W2:Y:S01]  /*3e70*/  MUFU.EX2 R20, R0 ;  /* 0x0000000000147308 */ /* 0x0002a20000000800 */
[----:B-----5:R-:W-:Y:S01]  /*3e80*/  F2FP.PACK_AB R2, R172, R107 ;  /* 0x0000006bac02723e */ /* 0x020fe200000000ff */
[--C-:B------:R-:W-:Y:S02]  /*3e90*/  FADD.FTZ R25, R25, -R18.reuse ;  /* 0x8000001219197221 */ /* 0x100fe40000010000 */
[----:B------:R-:W-:Y:S04]  /*3ea0*/  HMMA.16816.F32 R40, R12, R4, R40 ;  /* 0x000000040c28723c */ /* 0x000fe80000001828 */
[--C-:B------:R-:W-:Y:S02]  /*3eb0*/  FADD.FTZ R24, R24, -R18.reuse ;  /* 0x8000001218187221 */ /* 0x100fe40000010000 */
[----:B------:R-:W3:Y:S01]  /*3ec0*/  MUFU.EX2 R16, R16 ;  /* 0x0000001000107308 */ /* 0x000ee20000000800 */
[----:B------:R-:W-:Y:S01]  /*3ed0*/  F2FP.PACK_AB R4, R105, R106 ;  /* 0x0000006a6904723e */ /* 0x000fe200000000ff */
[--C-:B------:R-:W-:Y:S01]  /*3ee0*/  FFMA.FTZ R14, R22, c[0x0][0x29c], -R189.reuse ;  /* 0x0000a700160e7a23 */ /* 0x100fe200000108bd */
[----:B----4-:R-:W-:Y:S03]  /*3ef0*/  F2FP.PACK_AB R5, R188, R173 ;  /* 0x000000adbc05723e */ /* 0x010fe600000000ff */
[----:B------:R-:W-:Y:S02]  /*3f00*/  FFMA.FTZ R189, R23, c[0x0][0x29c], -R189 ;  /* 0x0000a70017bd7a23 */ /* 0x000fe400000108bd */
[----:B------:R-:W-:Y:S02]  /*3f10*/  FMUL.FTZ R25, R185, R25 ;  /* 0x00000019b9197220 */ /* 0x000fe40000410000 */
[----:B------:R-:W-:Y:S01]  /*3f20*/  MUFU.EX2 R7, R189 ;  /* 0x000000bd00077308 */ /* 0x000fe20000000800 */
[----:B------:R-:W-:Y:S02]  /*3f30*/  FMUL.FTZ R13, R184, R24 ;  /* 0x00000018b80d7220 */ /* 0x000fe40000410000 */
[--C-:B------:R-:W-:Y:S01]  /*3f40*/  FADD.FTZ R28, R28, -R18.reuse ;  /* 0x800000121c1c7221 */ /* 0x100fe20000010000 */
[----:B-1----:R-:W1:Y:S01]  /*3f50*/  LDS R0, [R237.X4+0x212a0] ;  /* 0x0212a000ed007984 */ /* 0x002e620000004800 */
[--C-:B------:R-:W-:Y:S01]  /*3f60*/  FADD.FTZ R29, R29, -R18.reuse ;  /* 0x800000121d1d7221 */ /* 0x100fe20000010000 */
[----:B------:R-:W-:Y:S01]  /*3f70*/  F2FP.PACK_AB R13, R25, R13 ;  /* 0x0000000d190d723e */ /* 0x000fe200000000ff */
[----:B------:R-:W-:Y:S01]  /*3f80*/  FMUL.FTZ R28, R180, R28 ;  /* 0x0000001cb41c7220 */ /* 0x000fe20000410000 */
[----:B------:R2:W-:Y:S01]  /*3f90*/  STS [R234+0x21480], R3 ;  /* 0x02148003ea007388 */ /* 0x0005e20000000800 */
[----:B------:R-:W-:Y:S01]  /*3fa0*/  FMUL.FTZ R15, R179, R29 ;  /* 0x0000001db30f7220 */ /* 0x000fe20000410000 */
[----:B------:R-:W4:Y:S01]  /*3fb0*/  MUFU.EX2 R14, R14 ;  /* 0x0000000e000e7308 */ /* 0x000f220000000800 */
[--C-:B------:R-:W-:Y:S01]  /*3fc0*/  FADD.FTZ R32, R32, -R18.reuse ;  /* 0x8000001220207221 */ /* 0x100fe20000010000 */
[----:B------:R3:W-:Y:S01]  /*3fd0*/  STS [R235], R2 ;  /* 0x00000002eb007388 */ /* 0x0007e20000000800 */
[--C-:B------:R-:W-:Y:S01]  /*3fe0*/  FADD.FTZ R33, R33, -R18.reuse ;  /* 0x8000001221217221 */ /* 0x100fe20000010000 */
[----:B------:R-:W-:Y:S01]  /*3ff0*/  F2FP.PACK_AB R15, R15, R28 ;  /* 0x0000001c0f0f723e */ /* 0x000fe200000000ff */
[----:B------:R-:W-:Y:S01]  /*4000*/  FMUL.FTZ R32, R178, R32 ;  /* 0x00000020b2207220 */ /* 0x000fe20000410000 */
[----:B------:R-:W-:Y:S01]  /*4010*/  STS [R234+0x21c80], R11 ;  /* 0x021c800bea007388 */ /* 0x000fe20000000800 */
[----:B------:R-:W-:Y:S02]  /*4020*/  FMUL.FTZ R10, R177, R33 ;  /* 0x00000021b10a7220 */ /* 0x000fe40000410000 */
[--C-:B------:R-:W-:Y:S01]  /*4030*/  FADD.FTZ R36, R36, -R18.reuse ;  /* 0x8000001224247221 */ /* 0x100fe20000010000 */
[----:B------:R5:W-:Y:S01]  /*4040*/  STS [R235+0x800], R4 ;  /* 0x00080004eb007388 */ /* 0x000be20000000800 */
[--C-:B------:R-:W-:Y:S01]  /*4050*/  FADD.FTZ R37, R37, -R18.reuse ;  /* 0x8000001225257221 */ /* 0x100fe20000010000 */
[----:B------:R-:W-:Y:S01]  /*4060*/  F2FP.PACK_AB R10, R10, R32 ;  /* 0x000000200a0a723e */ /* 0x000fe200000000ff */
[----:B------:R-:W-:Y:S01]  /*4070*/  FMUL.FTZ R36, R176, R36 ;  /* 0x00000024b0247220 */ /* 0x000fe20000410000 */
[----:B------:R-:W-:Y:S01]  /*4080*/  STS [R234+0x22480], R8 ;  /* 0x02248008ea007388 */ /* 0x000fe20000000800 */
[----:B------:R-:W-:Y:S02]  /*4090*/  FMUL.FTZ R9, R174, R37 ;  /* 0x00000025ae097220 */ /* 0x000fe40000410000 */
[--C-:B------:R-:W-:Y:S02]  /*40a0*/  FADD.FTZ R40, R40, -R18.reuse ;  /* 0x8000001228287221 */ /* 0x100fe40000010000 */
[----:B------:R-:W-:Y:S01]  /*40b0*/  FADD.FTZ R41, R41, -R18 ;  /* 0x8000001229297221 */ /* 0x000fe20000010000 */
[----:B------:R-:W-:Y:S01]  /*40c0*/  F2FP.PACK_AB R9, R9, R36 ;  /* 0x000000240909723e */ /* 0x000fe200000000ff */
[----:B------:R-:W-:Y:S01]  /*40d0*/  FMUL.FTZ R40, R173, R40 ;  /* 0x00000028ad287220 */ /* 0x000fe20000410000 */
[----:B--2---:R-:W-:Y:S01]  /*40e0*/  F2FP.PACK_AB R3, R20, R104 ;  /* 0x000000681403723e */ /* 0x004fe200000000ff */
[----:B------:R-:W-:Y:S01]  /*40f0*/  FMUL.FTZ R12, R188, R41 ;  /* 0x00000029bc0c7220 */ /* 0x000fe20000410000 */
[----:B---3--:R-:W-:Y:S03]  /*4100*/  F2FP.PACK_AB R2, R16, R17 ;  /* 0x000000111002723e */ /* 0x008fe600000000ff */
[----:B------:R-:W-:Y:S01]  /*4110*/  STS [R235+0x1000], R3 ;  /* 0x00100003eb007388 */ /* 0x000fe20000000800 */
[----:B------:R-:W-:Y:S03]  /*4120*/  F2FP.PACK_AB R12, R12, R40 ;  /* 0x000000280c0c723e */ /* 0x000fe600000000ff */
[----:B------:R-:W-:Y:S01]  /*4130*/  STS [R234+0x22c80], R6 ;  /* 0x022c8006ea007388 */ /* 0x000fe20000000800 */
[--C-:B-1----:R-:W-:Y:S03]  /*4140*/  FADD.FTZ R27, R27, -R0.reuse ;  /* 0x800000001b1b7221 */ /* 0x102fe60000010000 */
[----:B------:R4:W-:Y:S01]  /*4150*/  STS [R235+0x1800], R2 ;  /* 0x00180002eb007388 */ /* 0x0009e20000000800 */
[--C-:B------:R-:W-:Y:S02]  /*4160*/  FADD.FTZ R26, R26, -R0.reuse ;  /* 0x800000001a1a7221 */ /* 0x100fe40000010000 */
[----:B------:R-:W-:Y:S01]  /*4170*/  FMUL.FTZ R27, R172, R27 ;  /* 0x0000001bac1b7220 */ /* 0x000fe20000410000 */
[----:B------:R-:W-:Y:S01]  /*4180*/  STS [R234+0x23480], R5 ;  /* 0x02348005ea007388 */ /* 0x000fe20000000800 */
[----:B------:R-:W-:Y:S02]  /*4190*/  FMUL.FTZ R26, R107, R26 ;  /* 0x0000001a6b1a7220 */ /* 0x000fe40000410000 */
[--C-:B-----5:R-:W-:Y:S02]  /*41a0*/  FADD.FTZ R4, R31, -R0.reuse ;  /* 0x800000001f047221 */ /* 0x120fe40000010000 */
[--C-:B------:R-:W-:Y:S02]  /*41b0*/  FADD.FTZ R30, R30, -R0.reuse ;  /* 0x800000001e1e7221 */ /* 0x100fe40000010000 */
[----:B------:R-:W-:Y:S02]  /*41c0*/  FMUL.FTZ R4, R105, R4 ;  /* 0x0000000469047220 */ /* 0x000fe40000410000 */
[----:B------:R-:W-:Y:S02]  /*41d0*/  FMUL.FTZ R30, R106, R30 ;  /* 0x0000001e6a1e7220 */ /* 0x000fe40000410000 */
[--C-:B------:R-:W-:Y:S02]  /*41e0*/  FADD.FTZ R34, R34, -R0.reuse ;  /* 0x8000000022227221 */ /* 0x100fe40000010000 */
[--C-:B------:R-:W-:Y:S01]  /*41f0*/  FADD.FTZ R35, R35, -R0.reuse ;  /* 0x8000000023237221 */ /* 0x100fe20000010000 */
[----:B------:R-:W-:Y:S01]  /*4200*/  F2FP.PACK_AB R4, R4, R30 ;  /* 0x0000001e0404723e */ /* 0x000fe200000000ff */
[----:B------:R-:W-:Y:S02]  /*4210*/  FMUL.FTZ R34, R104, R34 ;  /* 0x0000002268227220 */ /* 0x000fe40000410000 */
[----:B------:R-:W-:Y:S02]  /*4220*/  FMUL.FTZ R35, R20, R35 ;  /* 0x0000002314237220 */ /* 0x000fe40000410000 */
[--C-:B------:R-:W-:Y:S01]  /*4230*/  FADD.FTZ R38, R38, -R0.reuse ;  /* 0x8000000026267221 */ /* 0x100fe20000010000 */
[----:B----4-:R-:W-:Y:S01]  /*4240*/  F2FP.PACK_AB R2, R7, R14 ;  /* 0x0000000e0702723e */ /* 0x010fe200000000ff */
[--C-:B------:R-:W-:Y:S02]  /*4250*/  FADD.FTZ R3, R39, -R0.reuse ;  /* 0x8000000027037221 */ /* 0x100fe40000010000 */
[--C-:B------:R-:W-:Y:S02]  /*4260*/  FADD.FTZ R43, R43, -R0.reuse ;  /* 0x800000002b2b7221 */ /* 0x100fe40000010000 */
[----:B------:R1:W-:Y:S01]  /*4270*/  STS [R235+0x2000], R2 ;  /* 0x00200002eb007388 */ /* 0x0003e20000000800 */
[----:B------:R-:W-:Y:S01]  /*4280*/  FADD.FTZ R42, R42, -R0 ;  /* 0x800000002a2a7221 */ /* 0x000fe20000010000 */
[----:B------:R-:W-:Y:S01]  /*4290*/  F2FP.PACK_AB R0, R35, R34 ;  /* 0x000000222300723e */ /* 0x000fe200000000ff */
[----:B------:R-:W-:Y:S01]  /*42a0*/  FMUL.FTZ R17, R17, R38 ;  /* 0x0000002611117220 */ /* 0x000fe20000410000 */
[----:B------:R-:W-:Y:S01]  /*42b0*/  BAR.SYNC.DEFER_BLOCKING 0x0 ;  /* 0x0000000000007b1d */ /* 0x000fe20000010000 */
[----:B------:R-:W-:Y:S02]  /*42c0*/  FMUL.FTZ R3, R16, R3 ;  /* 0x0000000310037220 */ /* 0x000fe40000410000 */
[----:B------:R-:W-:Y:S01]  /*42d0*/  FMUL.FTZ R14, R14, R42 ;  /* 0x0000002a0e0e7220 */ /* 0x000fe20000410000 */
[----:B------:R-:W-:Y:S01]  /*42e0*/  SHF.L.U32 R42, R227, 0x1, RZ ;  /* 0x00000001e32a7819 */ /* 0x000fe200000006ff */
[----:B------:R-:W-:Y:S01]  /*42f0*/  FMUL.FTZ R7, R7, R43 ;  /* 0x0000002b07077220 */ /* 0x000fe20000410000 */
[----:B------:R-:W-:Y:S02]  /*4300*/  F2FP.PACK_AB R3, R3, R17 ;  /* 0x000000110303723e */ /* 0x000fe400000000ff */
[----:B-1----:R-:W-:Y:S01]  /*4310*/  F2FP.PACK_AB R2, R27, R26 ;  /* 0x0000001a1b02723e */ /* 0x002fe200000000ff */
        /* <DEDUP_REMOVED lines=8> */
[----:B-1----:R-:W-:Y:S03]  /*43a0*/  F2FP.PACK_AB R2, R7, R14 ;  /* 0x0000000e0702723e */ /* 0x002fe600000000ff */
        /* <DEDUP_REMOVED lines=50> */
[C---:B------:R-:W-:Y:S08]  /*46d0*/  HMMA.16816.F32 R76, R36.reuse, R40, R76 ;  /* 0x00000028244c723c */ /* 0x040ff0000000184c */
[-C--:B---3--:R-:W-:Y:S08]  /*46e0*/  HMMA.16816.F32 R80, R36, R2.reuse, R80 ;  /* 0x000000022450723c */ /* 0x088ff00000001850 */
[-C--:B------:R-:W-:Y:S08]  /*46f0*/  HMMA.16816.F32 R84, R32, R2.reuse, R84 ;  /* 0x000000022054723c */ /* 0x080ff00000001854 */
[C---:B------:R-:W-:Y:S01]  /*4700*/  HMMA.16816.F32 R88, R24.reuse, R2, R88 ;  /* 0x000000021858723c */ /* 0x040fe20000001858 */
[----:B------:R-:W2:Y:S07]  /*4710*/  LDSM.16.MT88.2 R2, [R220+0x23880] ;  /* 0x02388000dc02783b */ /* 0x000eae0000004100 */
[-C--:B----4-:R-:W-:Y:S01]  /*4720*/  HMMA.16816.F32 R92, R24, R4.reuse, R92 ;  /* 0x00000004185c723c */ /* 0x090fe2000000185c */
[----:B------:R-:W3:Y:S07]  /*4730*/  LDSM.16.MT88.4 R24, [R42+0x1c880] ;  /* 0x01c880002a18783b */ /* 0x000eee0000004200 */
[-C--:B------:R-:W-:Y:S01]  /*4740*/  HMMA.16816.F32 R96, R32, R4.reuse, R96 ;  /* 0x000000042060723c */ /* 0x080fe20000001860 */
[----:B------:R-:W4:Y:S04]  /*4750*/  LDSM.16.MT88.4 R32, [R42+0x1e880] ;  /* 0x01e880002a20783b */ /* 0x000f280000004200 */
[----:B------:R-:W1:Y:S03]  /*4760*/  LDSM.16.MT88.4 R40, [R42+0x20880] ;  /* 0x020880002a28783b */ /* 0x000e660000004200 */
        /* <DEDUP_REMOVED lines=28> */
[----:B------:R2:W1:Y:S04]  /*4930*/  LDSM.16.MT88.4 R176, [R222+0x5000] ;  /* 0x00500000deb0783b */ /* 0x0004680000004200 */
[----:B------:R2:W1:Y:S03]  /*4940*/  LDSM.16.M88.4 R180, [R223+0x800] ;  /* 0x00080000dfb4783b */ /* 0x0004660000000200 */
[-C--:B------:R-:W-:Y:S01]  /*4950*/  HMMA.16816.F32 R60, R32, R104.reuse, R60 ;  /* 0x00000068203c723c */ /* 0x080fe2000000183c */
[----:B------:R2:W1:Y:S04]  /*4960*/  LDSM.16.M88.4 R188, [R223+0xc00] ;  /* 0x000c0000dfbc783b */ /* 0x0004680000000200 */
        /* <DEDUP_REMOVED lines=15> */
[----:B------:R-:W2:Y:S01]  /*4a60*/  LDL.64 R200, [R1] ;  /* 0x0000000001c87983 */ /* 0x000ea20000100a00 */
[----:B------:R-:W-:Y:S01]  /*4a70*/  USHF.R.S32.HI UR29, URZ, 0x1f, UR27 ;  /* 0x0000001f3f1d7899 */ /* 0x000fe2000801141b */
[----:B------:R-:W-:Y:S01]  /*4a80*/  IMAD.MOV.U32 R5, RZ, RZ, R249 ;  /* 0x000000ffff057224 */ /* 0x000fe200078e00f9 */
[----:B------:R-:W-:Y:S01]  /*4a90*/  ULDC.64 UR6, c[0x0][0x208] ;  /* 0x0000820000067ab9 */ /* 0x000fe20000000a00 */
[----:B------:R-:W-:Y:S01]  /*4aa0*/  IMAD.MOV.U32 R2, RZ, RZ, R244 ;  /* 0x000000ffff027224 */ /* 0x000fe200078e00f4 */
[----:B------:R-:W-:Y:S01]  /*4ab0*/  UIMAD UR29, UR29, UR6, URZ ;  /* 0x000000061d1d72a4 */ /* 0x000fe2000f8e023f */
[----:B------:R-:W1:Y:S01]  /*4ac0*/  S2R R6, SR_CTAID.Y ;  /* 0x0000000000067919 */ /* 0x000e620000002600 */
[----:B------:R-:W-:Y:S01]  /*4ad0*/  UIMAD.WIDE.U32 UR30, UR27, UR6, URZ ;  /* 0x000000061b1e72a5 */ /* 0x000fe2000f8e003f */
[----:B------:R-:W-:Y:S01]  /*4ae0*/  IMAD.MOV.U32 R15, RZ, RZ, c[0x0][0x208] ;  /* 0x00008200ff0f7624 */ /* 0x000fe200078e00ff */
[----:B------:R-:W-:Y:S01]  /*4af0*/  USHF.L.U32 UR6, UR27, 0x6, URZ ;  /* 0x000000061b067899 */ /* 0x000fe2000800063f */
[----:B------:R-:W-:Y:S01]  /*4b00*/  IMAD.MOV.U32 R3, RZ, RZ, R245 ;  /* 0x000000ffff037224 */ /* 0x000fe200078e00f5 */
[----:B------:R-:W-:Y:S01]  /*4b10*/  UIMAD UR29, UR27, UR7, UR29 ;  /* 0x000000071b1d72a4 */ /* 0x000fe2000f8e021d */
[----:B------:R-:W-:Y:S02]  /*4b20*/  IMAD.SHL.U32 R20, R15, 0x40, RZ ;  /* 0x000000400f147824 */ /* 0x000fe400078e00ff */
[----:B------:R-:W-:Y:S01]  /*4b30*/  IMAD.U32 R9, RZ, RZ, UR30 ;  /* 0x0000001eff097e24 */ /* 0x000fe2000f8e00ff */
[----:B------:R-:W-:Y:S01]  /*4b40*/  UIADD3 UR29, UR31, UR29, URZ ;  /* 0x0000001d1f1d7290 */ /* 0x000fe2000fffe03f */
[----:B------:R-:W-:Y:S01]  /*4b50*/  IMAD.U32 R14, RZ, RZ, UR6 ;  /* 0x00000006ff0e7e24 */ /* 0x000fe2000f8e00ff */
[----:B-1----:R-:W-:Y:S01]  /*4b60*/  SHF.R.S32.HI R7, RZ, 0x1f, R6 ;  /* 0x0000001fff077819 */ /* 0x002fe20000011406 */
[C---:B------:R-:W-:Y:S04]  /*4b70*/  IMAD.WIDE.U32 R2, R6.reuse, c[0x0][0x288], R2 ;  /* 0x0000a20006027a25 */ /* 0x040fe800078e0002 */
[C---:B------:R-:W-:Y:S02]  /*4b80*/  IMAD R8, R7.reuse, c[0x0][0x210], RZ ;  /* 0x0000840007087a24 */ /* 0x040fe400078e02ff */
[----:B------:R-:W-:Y:S04]  /*4b90*/  IMAD R7, R7, c[0x0][0x288], RZ ;  /* 0x0000a20007077a24 */ /* 0x000fe800078e02ff */
[C---:B------:R-:W-:Y:S02]  /*4ba0*/  IMAD R7, R6.reuse, c[0x0][0x28c], R7 ;  /* 0x0000a30006077a24 */ /* 0x040fe400078e0207 */
[----:B--2---:R-:W-:Y:S04]  /*4bb0*/  IMAD.MOV.U32 R4, RZ, RZ, R200 ;  /* 0x000000ffff047224 */ /* 0x004fe800078e00c8 */
[----:B------:R-:W-:Y:S05]  /*4bc0*/  IMAD.WIDE.U32 R4, R6, c[0x0][0x210], R4 ;  /* 0x0000840006047a25 */ /* 0x000fea00078e0004 */
[----:B------:R-:W-:Y:S01]  /*4bd0*/  IADD3 R0, P1, R4, UR18, RZ ;  /* 0x0000001204007c10 */ /* 0x000fe2000ff3e0ff */
[----:B------:R-:W-:Y:S01]  /*4be0*/  IMAD R4, R6, c[0x0][0x214], R8 ;  /* 0x0000850006047a24 */ /* 0x000fe200078e0208 */
[----:B------:R-:W-:Y:S01]  /*4bf0*/  IADD3 R6, P0, R2, UR24, RZ ;  /* 0x0000001802067c10 */ /* 0x000fe2000ff1e0ff */
[----:B------:R-:W-:Y:S01]  /*4c00*/  IMAD.U32 R8, RZ, RZ, UR30 ;  /* 0x0000001eff087e24 */ /* 0x000fe2000f8e00ff */
[----:B------:R-:W-:Y:S02]  /*4c10*/  LEA R2, P2, R0, c[0x0][0x1f0], 0x1 ;  /* 0x00007c0000027a11 */ /* 0x000fe400078408ff */
[----:B------:R-:W-:Y:S02]  /*4c20*/  IADD3.X R4, R5, UR9, R4, P1, !PT ;  /* 0x0000000905047c10 */ /* 0x000fe40008ffe404 */
[----:B------:R-:W-:Y:S01]  /*4c30*/  LEA R2, P1, R8, R2, 0x7 ;  /* 0x0000000208027211 */ /* 0x000fe200078238ff */
[----:B------:R-:W-:Y:S01]  /*4c40*/  IMAD.U32 R8, RZ, RZ, UR29 ;  /* 0x0000001dff087e24 */ /* 0x000fe2000f8e00ff */
[----:B------:R-:W-:Y:S02]  /*4c50*/  IADD3.X R7, R3, UR20, R7, P0, !PT ;  /* 0x0000001403077c10 */ /* 0x000fe400087fe407 */
[----:B------:R-:W-:Y:S02]  /*4c60*/  LEA.HI.X R0, R0, c[0x0][0x1f4], R4, 0x1, P2 ;  /* 0x00007d0000007a11 */ /* 0x000fe400010f0c04 */
[----:B------:R-:W-:Y:S02]  /*4c70*/  IADD3 R3, R238, 0x80, RZ ;  /* 0x00000080ee037810 */ /* 0x000fe40007ffe0ff */
[C---:B------:R-:W-:Y:S02]  /*4c80*/  LEA R4, P0, R6.reuse, c[0x0][0x280], 0x2 ;  /* 0x0000a00006047a11 */ /* 0x040fe400078010ff */
[----:B------:R-:W-:Y:S02]  /*4c90*/  ISETP.GE.AND P2, PT, R3, c[0x0][0x1fc], PT ;  /* 0x00007f0003007a0c */ /* 0x000fe40003f46270 */
[----:B------:R-:W-:Y:S01]  /*4ca0*/  LEA.HI.X R3, R9, R0, R8, 0x7, P1 ;  /* 0x0000000009037211 */ /* 0x000fe200008f3c08 */
[----:B------:R-:W-:Y:S01]  /*4cb0*/  IMAD.MOV.U32 R0, RZ, RZ, 0x6 ;  /* 0x00000006ff007424 */ /* 0x000fe200078e00ff */
[----:B------:R-:W-:Y:S01]  /*4cc0*/  LEA.HI.X R5, R6, c[0x0][0x284], R7, 0x2, P0 ;  /* 0x0000a10006057a11 */ /* 0x000fe200000f1407 */
[----:B------:R-:W-:Y:S01]  /*4cd0*/  IMAD.U32 R6, RZ, RZ, UR6 ;  /* 0x00000006ff067e24 */ /* 0x000fe2000f8e00ff */
[----:B------:R-:W-:Y:S02]  /*4ce0*/  ISETP.GE.AND P1, PT, R247, c[0x0][0x1fc], PT ;  /* 0x00007f00f7007a0c */ /* 0x000fe40003f26270 */
[----:B------:R-:W-:Y:S02]  /*4cf0*/  ISETP.GE.AND P0, PT, R238, c[0x0][0x1fc], PT ;  /* 0x00007f00ee007a0c */ /* 0x000fe40003f06270 */
[----:B------:R-:W-:Y:S01]  /*4d00*/  SHF.L.U64.HI R15, R15, R0, c[0x0][0x20c] ;  /* 0x000083000f0f7619 */ /* 0x000fe20000010200 */
[----:B------:R-:W-:Y:S01]  /*4d10*/  IMAD.U32 R0, RZ, RZ, UR6 ;  /* 0x00000006ff007e24 */ /* 0x000fe2000f8e00ff */
[----:B------:R-:W-:Y:S02]  /*4d20*/  SEL R13, RZ, 0x2, P1 ;  /* 0x00000002ff0d7807 */ /* 0x000fe40000800000 */
[----:B------:R-:W-:Y:S02]  /*4d30*/  SEL R12, RZ, 0x1, P0 ;  /* 0x00000001ff0c7807 */ /* 0x000fe40000000000 */
[C-C-:B------:R-:W-:Y:S02]  /*4d40*/  IADD3 R10, P1, P0, R20.reuse, 0x80, R2.reuse ;  /* 0x00000080140a7810 */ /* 0x140fe4000783e002 */
[----:B------:R-:W-:Y:S02]  /*4d50*/  SEL R7, RZ, 0x4, P2 ;  /* 0x00000004ff077807 */ /* 0x000fe40001000000 */
[C-C-:B------:R-:W-:Y:S02]  /*4d60*/  IADD3.X R11, R15.reuse, RZ, R3.reuse, P1, P0 ;  /* 0x000000ff0f0b7210 */ /* 0x140fe40000fe0403 */
[----:B------:R-:W-:Y:S02]  /*4d70*/  IADD3 R8, P1, P0, R20, 0x100, R2 ;  /* 0x0000010014087810 */ /* 0x000fe4000783e002 */
[----:B------:R-:W-:Y:S02]  /*4d80*/  IADD3 R0, -R242, c[0x0][0x168], -R0 ;  /* 0x00005a00f2007a10 */ /* 0x000fe40007ffe900 */
[--C-:B------:R-:W-:Y:S02]  /*4d90*/  IADD3.X R9, R15, RZ, R3.reuse, P1, P0 ;  /* 0x000000ff0f097210 */ /* 0x100fe40000fe0403 */
[----:B------:R-:W-:Y:S02]  /*4da0*/  LEA R4, P0, R6, R4, 0x2 ;  /* 0x0000000406047211 */ /* 0x000fe400078010ff */
[----:B------:R-:W-:Y:S02]  /*4db0*/  IADD3 R12, R7, R13, R12 ;  /* 0x0000000d070c7210 */ /* 0x000fe40007ffe00c */
[----:B------:R-:W-:Y:S02]  /*4dc0*/  ISETP.LT.OR P2, PT, R0, 0x1, P3 ;  /* 0x000000010000780c */ /* 0x000fe40001f41670 */
[----:B------:R-:W-:Y:S02]  /*4dd0*/  LEA.HI.X.SX32 R5, R14, R5, 0x2, P0 ;  /* 0x000000050e057211 */ /* 0x000fe400000f16ff */
[----:B------:R-:W-:Y:S02]  /*4de0*/  IADD3 R6, P0, R20, R2, RZ ;  /* 0x0000000214067210 */ /* 0x000fe40007f1e0ff */
[----:B------:R-:W-:Y:S03]  /*4df0*/  LOP3.LUT P1, RZ, R12, 0x2, RZ, 0xc0, !PT ;  /* 0x000000020cff7812 */ /* 0x000fe6000782c0ff */
[----:B------:R-:W-:Y:S01]  /*4e00*/  IMAD.X R7, R15, 0x1, R3, P0 ;  /* 0x000000010f077824 */ /* 0x000fe200000e0603 */
[C---:B------:R-:W-:Y:S02]  /*4e10*/  ISETP.LT.OR P0, PT, R0.reuse, 0x1, !P1 ;  /* 0x000000010000780c */ /* 0x040fe40004f01670 */
[----:B------:R-:W-:Y:S01]  /*4e20*/  ISETP.LT.OR P1, PT, R0, 0x21, !P1 ;  /* 0x000000210000780c */ /* 0x000fe20004f21670 */
        /* <DEDUP_REMOVED lines=9> */
[----:B------:R-:W-:Y:S01]  /*4ec0*/  ISETP.LT.OR P2, PT, R0, 0x21, P3 ;  /* 0x000000210000780c */ /* 0x000fe20001f41670 */
[----:B------:R-:W-:Y:S11]  /*4ed0*/  @!P5 IMAD.SHL.U32 R0, R240, 0x10, RZ ;  /* 0x00000010f000d824 */ /* 0x000ff600078e00ff */
[----:B------:R-:W-:Y:S01]  /*4ee0*/  @!UPT UIADD3 URZ, URZ, URZ, URZ ;  /* 0x0000003f3f3ff290 */ /* 0x000fe2000fffe03f */
[----:B------:R1:W-:Y:S06]  /*4ef0*/  LDGSTS.E.BYPASS.LTC128B.128 [R236+0x1c080], [R6.64], !P2 ;  /* 0x1c08000006ec7fae */ /* 0x0003ec000d101d4e */
[----:B------:R1:W-:Y:S06]  /*4f00*/  LDGSTS.E.BYPASS.LTC128B.128 [R236+0x1e080], [R10.64], !P1 ;  /* 0x1e0800000aec7fae */ /* 0x0003ec000c901d4e */
[----:B------:R1:W-:Y:S06]  /*4f10*/  LDGSTS.E.BYPASS.LTC128B.128 [R236+0x20080], [R8.64], !P0 ;  /* 0x2008000008ec7fae */ /* 0x0003ec000c101d4e */
[----:B------:R1:W-:Y:S02]  /*4f20*/  @!P5 LDGSTS.E.BYPASS.LTC128B.128 [R0+0x21280], [R4.64] ;  /* 0x212800000400dfae */ /* 0x0003e4000b901d4e */
.L_x_688:
[-C--:B-1234-:R-:W-:Y:S01]  /*4f30*/  HMMA.16816.F32 R4, R108, R16.reuse, RZ ;  /* 0x000000106c04723c */ /* 0x09efe200000018ff */
[----:B------:R-:W2:Y:S01]  /*4f40*/  LDL.64 R2, [R1+0x10] ;  /* 0x0000100001027983 */ /* 0x000ea20000100a00 */
[----:B------:R-:W-:Y:S02]  /*4f50*/  UIMAD UR23, UR23, 0x3000, URZ ;  /* 0x00003000171778a4 */ /* 0x000fe4000f8e023f */
[----:B------:R-:W-:Y:S01]  /*4f60*/  UISETP.GE.AND UP0, UPT, UR27, UR26, UPT ;  /* 0x0000001a1b00728c */ /* 0x000fe2000bf06270 */
[----:B------:R-:W-:Y:S01]  /*4f70*/  LDSM.16.M88.4 R200, [R223+0x1000] ;  /* 0x00100000dfc8783b */ /* 0x000fe20000000200 */
[----:B------:R-:W-:Y:S02]  /*4f80*/  UIADD3 UR7, UR4, 0x1, URZ ;  /* 0x0000000104077890 */ /* 0x000fe4000fffe03f */
[C---:B------:R-:W-:Y:S01]  /*4f90*/  HMMA.16816.F32 R8, R172.reuse, R16, RZ ;  /* 0x00000010ac08723c */ /* 0x040fe200000018ff */
[----:B------:R-:W1:Y:S01]  /*4fa0*/  LDSM.16.MT88.4 R204, [R222+0x1000] ;  /* 0x00100000decc783b */ /* 0x000e620000004200 */
[----:B------:R-:W-:Y:S02]  /*4fb0*/  UISETP.GE.AND UP2, UPT, UR4, 0x1, UPT ;  /* 0x000000010400788c */ /* 0x000fe4000bf46270 */
[----:B------:R-:W-:Y:S01]  /*4fc0*/  UIADD3 UR6, UR28, 0x1, URZ ;  /* 0x000000011c067890 */ /* 0x000fe2000fffe03f */
[----:B------:R-:W3:Y:S01]  /*4fd0*/  LDSM.16.M88.4 R208, [R223+0x1400] ;  /* 0x00140000dfd0783b */ /* 0x000ee20000000200 */
[----:B------:R-:W-:Y:S02]  /*4fe0*/  UISETP.GE.AND UP1, UPT, UR28, 0x1, UPT ;  /* 0x000000011c00788c */ /* 0x000fe4000bf26270 */
[-C--:B------:R-:W-:Y:S01]  /*4ff0*/  HMMA.16816.F32 R12, R172, R18.reuse, RZ ;  /* 0x00000012ac0c723c */ /* 0x080fe200000018ff */
[----:B------:R-:W-:Y:S01]  /*5000*/  LDSM.16.M88.4 R212, [R223+0x2400] ;  /* 0x00240000dfd4783b */ /* 0x000fe20000000200 */
[----:B------:R-:W-:Y:S03]  /*5010*/  USEL UR28, UR6, URZ, !UP1 ;  /* 0x0000003f061c7287 */ /* 0x000fe6000c800000 */
        /* <DEDUP_REMOVED lines=8> */
[-C--:B------:R-:W-:Y:S01]  /*50a0*/  HMMA.16816.F32 R104, R172, R178.reuse, RZ ;  /* 0x000000b2ac68723c */ /* 0x080fe200000018ff */
[----:B------:R-:W4:Y:S07]  /*50b0*/  LDSM.16.MT88.4 R172, [R222+0x3800] ;  /* 0x00380000deac783b */ /* 0x000f2e0000004200 */
[----:B------:R-:W-:Y:S01]  /*50c0*/  HMMA.16816.F32 R108, R108, R178, RZ ;  /* 0x000000b26c6c723c */ /* 0x000fe200000018ff */
[----:B------:R-:W5:Y:S07]  /*50d0*/  LDSM.16.MT88.4 R176, [R222+0x6000] ;  /* 0x00600000deb0783b */ /* 0x000f6e0000004200 */
        /* <DEDUP_REMOVED lines=15> */
[----:B------:R-:W5:Y:S04]  /*51d0*/  LDSM.16.M88.4 R180, [R223+0x1800] ;  /* 0x00180000dfb4783b */ /* 0x000f680000000200 */
[----:B------:R-:W-:Y:S03]  /*51e0*/  LDSM.16.M88.4 R196, [R223+0x2000] ;  /* 0x00200000dfc4783b */ /* 0x000fe60000000200 */
        /* <DEDUP_REMOVED lines=9> */
[----:B------:R-:W1:Y:S07]  /*5280*/  LDSM.16.MT88.4 R172, [R222+0x6800] ;  /* 0x00680000deac783b */ /* 0x000e6e0000004200 */
[-C--:B-----5:R-:W-:Y:S08]  /*5290*/  HMMA.16816.F32 R36, R200, R176.reuse, R36 ;  /* 0x000000b0c824723c */ /* 0x0a0ff00000001824 */
[C---:B------:R-:W-:Y:S08]  /*52a0*/  HMMA.16816.F32 R40, R208.reuse, R176, R40 ;  /* 0x000000b0d028723c */ /* 0x040ff00000001828 */
[-C--:B------:R-:W-:Y:S01]  /*52b0*/  HMMA.16816.F32 R104, R208, R178.reuse, R104 ;  /* 0x000000b2d068723c */ /* 0x080fe20000001868 */
[----:B------:R-:W3:Y:S07]  /*52c0*/  LDSM.16.MT88.4 R208, [R222+0x4800] ;  /* 0x00480000ded0783b */ /* 0x000eee0000004200 */
[----:B------:R-:W-:Y:S01]  /*52d0*/  HMMA.16816.F32 R108, R200, R178, R108 ;  /* 0x000000b2c86c723c */ /* 0x000fe2000000186c */
[----:B------:R-:W4:Y:S07]  /*52e0*/  LDSM.16.MT88.4 R176, [R222+0x7000] ;  /* 0x00700000deb0783b */ /* 0x000f2e0000004200 */
[-C--:B------:R-:W-:Y:S08]  /*52f0*/  HMMA.16816.F32 R4, R180, R184.reuse, R4 ;  /* 0x000000b8b404723c */ /* 0x080ff00000001804 */
[C---:B------:R-:W-:Y:S04]  /*5300*/  HMMA.16816.F32 R8, R188.reuse, R184, R8 ;  /* 0x000000b8bc08723c */ /* 0x040fe80000001808 */
[----:B--2---:R-:W-:Y:S01]  /*5310*/  IADD3 R0, P0, R2, UR23, RZ ;  /* 0x0000001702007c10 */ /* 0x004fe2000ff1e0ff */
[----:B------:R-:W-:Y:S01]  /*5320*/  IMAD.U32 R2, RZ, RZ, UR23 ;  /* 0x00000017ff027e24 */ /* 0x000fe2000f8e00ff */
[----:B------:R-:W-:Y:S02]  /*5330*/  UMOV UR23, UR27 ;  /* 0x0000001b00177c82 */ /* 0x000fe40008000000 */
[-C--:B------:R-:W-:Y:S04]  /*5340*/  HMMA.16816.F32 R12, R188, R186.reuse, R12 ;  /* 0x000000babc0c723c */ /* 0x080fe8000000180c */
[----:B------:R-:W-:Y:S04]  /*5350*/  LEA.HI.X.SX32 R2, R2, R252, 0x1, P0 ;  /* 0x000000fc02027211 */ /* 0x000fe800000f0eff */
[C---:B------:R-:W-:Y:S08]  /*5360*/  HMMA.16816.F32 R16, R180.reuse, R186, R16 ;  /* 0x000000bab410723c */ /* 0x040ff00000001810 */
[-C--:B------:R-:W-:Y:S08]  /*5370*/  HMMA.16816.F32 R20, R180, R192.reuse, R20 ;  /* 0x000000c0b414723c */ /* 0x080ff00000001814 */
[C---:B------:R-:W-:Y:S08]  /*5380*/  HMMA.16816.F32 R24, R188.reuse, R192, R24 ;  /* 0x000000c0bc18723c */ /* 0x040ff00000001818 */
[-C--:B------:R-:W-:Y:S08]  /*5390*/  HMMA.16816.F32 R28, R188, R194.reuse, R28 ;  /* 0x000000c2bc1c723c */ /* 0x080ff0000000181c */
[C---:B------:R-:W-:Y:S08]  /*53a0*/  HMMA.16816.F32 R32, R180.reuse, R194, R32 ;  /* 0x000000c2b420723c */ /* 0x040ff00000001820 */
[-C--:B-1----:R-:W-:Y:S08]  /*53b0*/  HMMA.16816.F32 R36, R180, R172.reuse, R36 ;  /* 0x000000acb424723c */ /* 0x082ff00000001824 */
[C---:B------:R-:W-:Y:S07]  /*53c0*/  HMMA.16816.F32 R40, R188.reuse, R172, R40 ;  /* 0x000000acbc28723c */ /* 0x040fee0000001828 */
[C---:B------:R-:W-:Y:S01]  /*53d0*/  LEA R172, P0, R0.reuse, c[0x0][0x220], 0x2 ;  /* 0x0000880000ac7a11 */ /* 0x040fe200078010ff */
[-C--:B------:R-:W-:Y:S04]  /*53e0*/  HMMA.16816.F32 R104, R188, R174.reuse, R104 ;  /* 0x000000aebc68723c */ /* 0x080fe80000001868 */
[----:B------:R-:W-:Y:S01]  /*53f0*/  LEA.HI.X R173, R0, c[0x0][0x224], R2, 0x2, P0 ;  /* 0x0000890000ad7a11 */ /* 0x000fe200000f1402 */
[----:B------:R-:W-:Y:S01]  /*5400*/  IMAD.U32 R0, RZ, RZ, UR4 ;  /* 0x00000004ff007e24 */ /* 0x000fe2000f8e00ff */
[----:B------:R-:W-:Y:S01]  /*5410*/  LDSM.16.MT88.2 R2, [R220+0x23c80] ;  /* 0x023c8000dc02783b */ /* 0x000fe20000004100 */
[----:B------:R-:W-:Y:S01]  /*5420*/  PLOP3.LUT P0, PT, PT, PT, UP0, 0x80, 0x0 ;  /* 0x000000000000781c */ /* 0x000fe20003f0f008 */
[----:B------:R-:W-:Y:S01]  /*5430*/  HMMA.16816.F32 R108, R180, R174, R108 ;  /* 0x000000aeb46c723c */ /* 0x000fe2000000186c */
[----:B------:R-:W-:Y:S03]  /*5440*/  USEL UR4, UR7, URZ, !UP2 ;  /* 0x0000003f07047287 */ /* 0x000fe6000d000000 */
[----:B------:R-:W-:Y:S04]  /*5450*/  IMAD R0, R0, 0x3000, R227 ;  /* 0x0000300000007824 */ /* 0x000fe800078e02e3 */
[-C--:B------:R-:W-:Y:S05]  /*5460*/  HMMA.16816.F32 R4, R196, R204.reuse, R4 ;  /* 0x000000ccc404723c */ /* 0x080fea0000001804 */
[----:B------:R-:W-:Y:S03]  /*5470*/  IMAD.SHL.U32 R0, R0, 0x2, RZ ;  /* 0x0000000200007824 */ /* 0x000fe600078e00ff */
[C---:B------:R-:W-:Y:S08]  /*5480*/  HMMA.16816.F32 R8, R212.reuse, R204, R8 ;  /* 0x000000ccd408723c */ /* 0x040ff00000001808 */
[-C--:B------:R-:W-:Y:S07]  /*5490*/  HMMA.16816.F32 R12, R212, R206.reuse, R12 ;  /* 0x000000ced40c723c */ /* 0x080fee000000180c */
[----:B------:R-:W-:Y:S01]  /*54a0*/  RED.E.ADD.F32.FTZ.RN.STRONG.GPU [R172.64], R4 ;  /* 0x00000004ac00798e */ /* 0x000fe2000c10e78e */
[C---:B------:R-:W-:Y:S03]  /*54b0*/  HMMA.16816.F32 R16, R196.reuse, R206, R16 ;  /* 0x000000cec410723c */ /* 0x040fe60000001810 */
[----:B------:R-:W-:Y:S04]  /*54c0*/  RED.E.ADD.F32.FTZ.RN.STRONG.GPU [R172.64+0x400], R5 ;  /* 0x00040005ac00798e */ /* 0x000fe8000c10e78e */
[----:B------:R-:W-:Y:S01]  /*54d0*/  RED.E.ADD.F32.FTZ.RN.STRONG.GPU [R172.64+0x800], R6 ;  /* 0x00080006ac00798e */ /* 0x000fe2000c10e78e */
[-C--:B---3--:R-:W-:Y:S03]  /*54e0*/  HMMA.16816.F32 R20, R196, R208.reuse, R20 ;  /* 0x000000d0c414723c */ /* 0x088fe60000001814 */
[----:B------:R-:W-:Y:S04]  /*54f0*/  RED.E.ADD.F32.FTZ.RN.STRONG.GPU [R172.64+0xc00], R7 ;  /* 0x000c0007ac00798e */ /* 0x000fe8000c10e78e */
[----:B------:R-:W-:Y:S01]  /*5500*/  RED.E.ADD.F32.FTZ.RN.STRONG.GPU [R172.64+0x1000], R8 ;  /* 0x00100008ac00798e */ /* 0x000fe2000c10e78e */
[C---:B------:R-:W-:Y:S03]  /*5510*/  HMMA.16816.F32 R24, R212.reuse, R208, R24 ;  /* 0x000000d0d418723c */ /* 0x040fe60000001818 */
        /* <DEDUP_REMOVED lines=8> */
[-C--:B----4-:R-:W-:Y:S03]  /*55a0*/  HMMA.16816.F32 R36, R196, R176.reuse, R36 ;  /* 0x000000b0c424723c */ /* 0x090fe60000001824 */
[----:B------:R-:W1:Y:S04]  /*55b0*/  LDSM.16.MT88.4 R4, [R0+0xf080] ;  /* 0x00f080000004783b */ /* 0x000e680000004200 */
[----:B------:R-:W-:Y:S01]  /*55c0*/  RED.E.ADD.F32.FTZ.RN.STRONG.GPU [R172.64+0x2c00], R19 ;  /* 0x002c0013ac00798e */ /* 0x000fe2000c10e78e */
[C---:B------:R-:W-:Y:S03]  /*55d0*/  HMMA.16816.F32 R40, R212.reuse, R176, R40 ;  /* 0x000000b0d428723c */ /* 0x040fe60000001828 */
[----:B------:R-:W-:Y:S04]  /*55e0*/  RED.E.ADD.F32.FTZ.RN.STRONG.GPU [R172.64+0x3000], R12 ;  /* 0x0030000cac00798e */ /* 0x000fe8000c10e78e */
[----:B------:R-:W2:Y:S01]  /*55f0*/  LDSM.16.MT88.4 R8, [R0+0x11080] ;  /* 0x011080000008783b */ /* 0x000ea20000004200 */
[-C--:B------:R-:W-:Y:S03]  /*5600*/  HMMA.16816.F32 R104, R212, R178.reuse, R104 ;  /* 0x000000b2d468723c */ /* 0x080fe60000001868 */
[----:B------:R-:W-:Y:S04]  /*5610*/  RED.E.ADD.F32.FTZ.RN.STRONG.GPU [R172.64+0x3400], R13 ;  /* 0x0034000dac00798e */ /* 0x000fe8000c10e78e */
[----:B------:R-:W-:Y:S01]  /*5620*/  RED.E.ADD.F32.FTZ.RN.STRONG.GPU [R172.64+0x3800], R14 ;  /* 0x0038000eac00798e */ /* 0x000fe2000c10e78e */
[----:B------:R-:W-:Y:S03]  /*5630*/  HMMA.16816.F32 R108, R196, R178, R108 ;  /* 0x000000b2c46c723c */ /* 0x000fe6000000186c */
[----:B------:R-:W-:Y:S04]  /*5640*/  RED.E.ADD.F32.FTZ.RN.STRONG.GPU [R172.64+0x3c00], R15 ;  /* 0x003c000fac00798e */ /* 0x000fe8000c10e78e */
[----:B------:R-:W3:Y:S04]  /*5650*/  LDSM.16.MT88.4 R12, [R0+0x13080] ;  /* 0x01308000000c783b */ /* 0x000ee80000004200 */
[----:B------:R-:W4:Y:S04]  /*5660*/  LDSM.16.MT88.2 R16, [R220+0x24480] ;  /* 0x02448000dc10783b */ /* 0x000f280000004100 */
[----:B------:R-:W5:Y:S01]  /*5670*/  LDSM.16.MT88.2 R18, [R220+0x24c80] ;  /* 0x024c8000dc12783b */ /* 0x000f620000004100 */
[-C--:B-1----:R-:W-:Y:S03]  /*5680*/  HMMA.16816.F32 R112, R4, R2.reuse, R112 ;  /* 0x000000020470723c */ /* 0x082fe60000001870 */
[----:B------:R-:W-:Y:S04]  /*5690*/  RED.E.ADD.F32.FTZ.RN.STRONG.GPU [R172.64+0x4000], R20 ;  /* 0x00400014ac00798e */ /* 0x000fe8000c10e78e */
[----:B------:R-:W-:Y:S04]  /*56a0*/  RED.E.ADD.F32.FTZ.RN.STRONG.GPU [R172.64+0x4400], R21 ;  /* 0x00440015ac00798e */ /* 0x000fe8000c10e78e */
[----:B------:R-:W1:Y:S01]  /*56b0*/  LDSM.16.MT88.2 R20, [R220+0x25480] ;  /* 0x02548000dc14783b */ /* 0x000e620000004100 */
[-C--:B--2---:R-:W-:Y:S03]  /*56c0*/  HMMA.16816.F32 R116, R8, R2.reuse, R116 ;  /* 0x000000020874723c */ /* 0x084fe60000001874 */
[----:B------:R-:W-:Y:S04]  /*56d0*/  RED.E.ADD.F32.FTZ.RN.STRONG.GPU [R172.64+0x4800], R22 ;  /* 0x00480016ac00798e */ /* 0x000fe8000c10e78e */
[----:B------:R-:W-:Y:S04]  /*56e0*/  RED.E.ADD.F32.FTZ.RN.STRONG.GPU [R172.64+0x4c00], R23 ;  /* 0x004c0017ac00798e */ /* 0x000fe8000c10e78e */
[----:B------:R-:W2:Y:S04]  /*56f0*/  LDSM.16.MT88.2 R22, [R220+0x25c80] ;  /* 0x025c8000dc16783b */ /* 0x000ea80000004100 */
[----:B------:R-:W-:Y:S01]  /*5700*/  RED.E.ADD.F32.FTZ.RN.STRONG.GPU [R172.64+0x5000], R24 ;  /* 0x00500018ac00798e */ /* 0x000fe2000c10e78e */
[C---:B---3--:R-:W-:Y:S03]  /*5710*/  HMMA.16816.F32 R120, R12.reuse, R2, R120 ;  /* 0x000000020c78723c */ /* 0x048fe60000001878 */
[----:B------:R-:W-:Y:S04]  /*5720*/  LDSM.16.MT88.2 R2, [R221+0x24c80] ;  /* 0x024c8000dd02783b */ /* 0x000fe80000004100 */
[----:B------:R-:W-:Y:S01]  /*5730*/  RED.E.ADD.F32.FTZ.RN.STRONG.GPU [R172.64+0x5400], R25 ;  /* 0x00540019ac00798e */ /* 0x000fe2000c10e78e */
[-C--:B----4-:R-:W-:Y:S03]  /*5740*/  HMMA.16816.F32 R124, R12, R16.reuse, R124 ;  /* 0x000000100c7c723c */ /* 0x090fe6000000187c */
[----:B------:R-:W-:Y:S04]  /*5750*/  RED.E.ADD.F32.FTZ.RN.STRONG.GPU [R172.64+0x5800], R26 ;  /* 0x0058001aac00798e */ /* 0x000fe8000c10e78e */
[----:B------:R-:W-:Y:S01]  /*5760*/  RED.E.ADD.F32.FTZ.RN.STRONG.GPU [R172.64+0x5c00], R27 ;  /* 0x005c001bac00798e */ /* 0x000fe2000c10e78e */
[-C--:B------:R-:W-:Y:S03]  /*5770*/  HMMA.16816.F32 R128, R8, R16.reuse, R128 ;  /* 0x000000100880723c */ /* 0x080fe60000001880 */
[----:B------:R-:W-:Y:S04]  /*5780*/  LDSM.16.MT88.4 R24, [R0+0xf880] ;  /* 0x00f880000018783b */ /* 0x000fe80000004200 */
[----:B------:R-:W-:Y:S01]  /*5790*/  RED.E.ADD.F32.FTZ.RN.STRONG.GPU [R172.64+0x6000], R32 ;  /* 0x00600020ac00798e */ /* 0x000fe2000c10e78e */
[C---:B------:R-:W-:Y:S03]  /*57a0*/  HMMA.16816.F32 R132, R4.reuse, R16, R132 ;  /* 0x000000100484723c */ /* 0x040fe60000001884 */
[----:B------:R-:W-:Y:S04]  /*57b0*/  LDSM.16.MT88.2 R16, [R221+0x25480] ;  /* 0x02548000dd10783b */ /* 0x000fe80000004100 */
[----:B------:R-:W-:Y:S01]  /*57c0*/  RED.E.ADD.F32.FTZ.RN.STRONG.GPU [R172.64+0x6400], R33 ;  /* 0x00640021ac00798e */ /* 0x000fe2000c10e78e */
[-C--:B-----5:R-:W-:Y:S03]  /*57d0*/  HMMA.16816.F32 R136, R4, R18.reuse, R136 ;  /* 0x000000120488723c */ /* 0x0a0fe60000001888 */
        /* <DEDUP_REMOVED lines=8> */
[-C--:B-1----:R-:W-:Y:S03]  /*5860*/  HMMA.16816.F32 R148, R12, R20.reuse, R148 ;  /* 0x000000140c94723c */ /* 0x082fe60000001894 */
[----:B------:R-:W-:Y:S04]  /*5870*/  RED.E.ADD.F32.FTZ.RN.STRONG.GPU [R172.64+0x7800], R30 ;  /* 0x0078001eac00798e */ /* 0x000fe8000c10e78e */
[----:B------:R-:W1:Y:S01]  /*5880*/  LDSM.16.MT88.2 R28, [R221+0x23c80] ;  /* 0x023c8000dd1c783b */ /* 0x000e620000004100 */
        /* <DEDUP_REMOVED lines=8> */
[----:B------:R-:W2:Y:S01]  /*5910*/  LDSM.16.MT88.4 R36, [R0+0x13880] ;  /* 0x013880000024783b */ /* 0x000ea20000004200 */
[-C--:B------:R-:W-:Y:S03]  /*5920*/  HMMA.16816.F32 R164, R8, R22.reuse, R164 ;  /* 0x0000001608a4723c */ /* 0x080fe600000018a4 */
[----:B------:R-:W3:Y:S04]  /*5930*/  LDSM.16.MT88.2 R30, [R221+0x24480] ;  /* 0x02448000dd1e783b */ /* 0x000ee80000004100 */
[----:B------:R-:W4:Y:S01]  /*5940*/  LDSM.16.MT88.2 R4, [R221+0x25c80] ;  /* 0x025c8000dd04783b */ /* 0x000f220000004100 */
[----:B------:R-:W-:Y:S03]  /*5950*/  HMMA.16816.F32 R168, R12, R22, R168 ;  /* 0x000000160ca8723c */ /* 0x000fe600000018a8 */
[----:B------:R-:W-:Y:S04]  /*5960*/  LDSM.16.MT88.4 R8, [R0+0x10080] ;  /* 0x010080000008783b */ /* 0x000fe80000004200 */
[----:B------:R-:W-:Y:S01]  /*5970*/  LDSM.16.MT88.4 R12, [R0+0x12080] ;  /* 0x01208000000c783b */ /* 0x000fe20000004200 */
[-C--:B-1----:R-:W-:Y:S03]  /*5980*/  HMMA.16816.F32 R112, R24, R28.reuse, R112 ;  /* 0x0000001c1870723c */ /* 0x082fe60000001870 */
[----:B------:R-:W-:Y:S04]  /*5990*/  LDSM.16.MT88.4 R20, [R0+0x14080] ;  /* 0x014080000014783b */ /* 0x000fe80000004200 */
[----:B------:R-:W-:Y:S01]  /*59a0*/  LDSM.16.MT88.2 R6, [R220+0x24880] ;  /* 0x02488000dc06783b */ /* 0x000fe20000004100 */
[-C--:B------:R-:W-:Y:S03]  /*59b0*/  HMMA.16816.F32 R116, R32, R28.reuse, R116 ;  /* 0x0000001c2074723c */ /* 0x080fe60000001874 */
[----:B------:R-:W-:Y:S04]  /*59c0*/  RED.E.ADD.F32.FTZ.RN.STRONG.GPU [R172.64+0x9000], R40 ;  /* 0x00900028ac00798e */ /* 0x000fe8000c10e78e */
[----:B------:R-:W-:Y:S04]  /*59d0*/  RED.E.ADD.F32.FTZ.RN.STRONG.GPU [R172.64+0x9400], R41 ;  /* 0x00940029ac00798e */ /* 0x000fe8000c10e78e */
[----:B------:R-:W-:Y:S01]  /*59e0*/  LDSM.16.MT88.2 R40, [R221+0x25080] ;  /* 0x02508000dd28783b */ /* 0x000fe20000004100 */
[C---:B--2---:R-:W-:Y:S03]  /*59f0*/  HMMA.16816.F32 R120, R36.reuse, R28, R120 ;  /* 0x0000001c2478723c */ /* 0x044fe60000001878 */
[----:B------:R-:W-:Y:S04]  /*5a00*/  RED.E.ADD.F32.FTZ.RN.STRONG.GPU [R172.64+0x9800], R42 ;  /* 0x0098002aac00798e */ /* 0x000fe8000c10e78e */
[----:B------:R-:W-:Y:S01]  /*5a10*/  RED.E.ADD.F32.FTZ.RN.STRONG.GPU [R172.64+0x9c00], R43 ;  /* 0x009c002bac00798e */ /* 0x000fe2000c10e78e */
[-C--:B---3--:R-:W-:Y:S03]  /*5a20*/  HMMA.16816.F32 R124, R36, R30.reuse, R124 ;  /* 0x0000001e247c723c */ /* 0x088fe6000000187c */
[----:B------:R-:W-:Y:S04]  /*5a30*/  LDSM.16.MT88.2 R42, [R221+0x25880] ;  /* 0x02588000dd2a783b */ /* 0x000fe80000004100 */
[----:B------:R-:W-:Y:S01]  /*5a40*/  RED.E.ADD.F32.FTZ.RN.STRONG.GPU [R172.64+0xa000], R108 ;  /* 0x00a0006cac00798e */ /* 0x000fe2000c10e78e */
[-C--:B------:R-:W-:Y:S03]  /*5a50*/  HMMA.16816.F32 R128, R32, R30.reuse, R128 ;  /* 0x0000001e2080723c */ /* 0x080fe60000001880 */
[----:B------:R-:W-:Y:S04]  /*5a60*/  RED.E.ADD.F32.FTZ.RN.STRONG.GPU [R172.64+0xa400], R109 ;  /* 0x00a4006dac00798e */ /* 0x000fe8000c10e78e */
[----:B------:R-:W-:Y:S01]  /*5a70*/  RED.E.ADD.F32.FTZ.RN.STRONG.GPU [R172.64+0xa800], R110 ;  /* 0x00a8006eac00798e */ /* 0x000fe2000c10e78e */
[C---:B------:R-:W-:Y:S03]  /*5a80*/  HMMA.16816.F32 R132, R24.reuse, R30, R132 ;  /* 0x0000001e1884723c */ /* 0x040fe60000001884 */
[----:B------:R-:W-:Y:S04]  /*5a90*/  LDSM.16.MT88.4 R28, [R0+0x10880] ;  /* 0x01088000001c783b */ /* 0x000fe80000004200 */
[----:B------:R-:W-:Y:S01]  /*5aa0*/  RED.E.ADD.F32.FTZ.RN.STRONG.GPU [R172.64+0xac00], R111 ;  /* 0x00ac006fac00798e */ /* 0x000fe2000c10e78e */
[-C--:B------:R-:W-:Y:S03]  /*5ab0*/  HMMA.16816.F32 R136, R24, R2.reuse, R136 ;  /* 0x000000021888723c */ /* 0x080fe60000001888 */
[----:B------:R-:W-:Y:S04]  /*5ac0*/  RED.E.ADD.F32.FTZ.RN.STRONG.GPU [R172.64+0xb000], R104 ;  /* 0x00b00068ac00798e */ /* 0x000fe8000c10e78e */
[----:B------:R-:W-:Y:S01]  /*5ad0*/  RED.E.ADD.F32.FTZ.RN.STRONG.GPU [R172.64+0xb400], R105 ;  /* 0x00b40069ac00798e */ /* 0x000fe2000c10e78e */
[-C--:B------:R-:W-:Y:S03]  /*5ae0*/  HMMA.16816.F32 R140, R32, R2.reuse, R140 ;  /* 0x00000002208c723c */ /* 0x080fe6000000188c */
[----:B------:R-:W-:Y:S04]  /*5af0*/  RED.E.ADD.F32.FTZ.RN.STRONG.GPU [R172.64+0xb800], R106 ;  /* 0x00b8006aac00798e */ /* 0x000fe8000c10e78e */
[----:B------:R-:W-:Y:S01]  /*5b00*/  RED.E.ADD.F32.FTZ.RN.STRONG.GPU [R172.64+0xbc00], R107 ;  /* 0x00bc006bac00798e */ /* 0x000fe2000c10e78e */
[C---:B------:R-:W-:Y:S03]  /*5b10*/  HMMA.16816.F32 R144, R36.reuse, R2, R144 ;  /* 0x000000022490723c */ /* 0x040fe60000001890 */
[----:B------:R-:W1:Y:S05]  /*5b20*/  LDSM.16.MT88.2 R2, [R220+0x24080] ;  /* 0x02408000dc02783b */ /* 0x000e6a0000004100 */
[-C--:B------:R-:W-:Y:S08]  /*5b30*/  HMMA.16816.F32 R148, R36, R16.reuse, R148 ;  /* 0x000000102494723c */ /* 0x080ff00000001894 */
[-C--:B------:R-:W-:Y:S08]  /*5b40*/  HMMA.16816.F32 R152, R32, R16.reuse, R152 ;  /* 0x000000102098723c */ /* 0x080ff00000001898 */
[C---:B------:R-:W-:Y:S01]  /*5b50*/  HMMA.16816.F32 R156, R24.reuse, R16, R156 ;  /* 0x00000010189c723c */ /* 0x040fe2000000189c */
[----:B------:R-:W2:Y:S07]  /*5b60*/  LDSM.16.MT88.2 R16, [R220+0x25080] ;  /* 0x02508000dc10783b */ /* 0x000eae0000004100 */
[-C--:B----4-:R-:W-:Y:S01]  /*5b70*/  HMMA.16816.F32 R160, R24, R4.reuse, R160 ;  /* 0x0000000418a0723c */ /* 0x090fe200000018a0 */
        /* <DEDUP_REMOVED lines=39> */
.L_x_686:
[----:B------:R-:W1:Y:S01]  /*5df0*/  S2R R2, SR_CTAID.Y ;  /* 0x0000000000027919 */ /* 0x000e620000002600 */
[----:B------:R-:W3:Y:S01]  /*5e00*/  S2UR UR4, SR_CTAID.X ;  /* 0x00000000000479c3 */ /* 0x000ee20000002500 */
[----:B------:R-:W-:Y:S01]  /*5e10*/  MOV R0, 0x1 ;  /* 0x0000000100007802 */ /* 0x000fe20000000f00 */
[----:B------:R-:W-:Y:S01]  /*5e20*/  USHF.R.S32.HI UR6, URZ, 0x1f, UR8 ;  /* 0x0000001f3f067899 */ /* 0x000fe20008011408 */
[----:B------:R-:W-:Y:S01]  /*5e30*/  BAR.SYNC.DEFER_BLOCKING 0x1, 0x100 ;  /* 0x0044000000007b1d */ /* 0x000fe20000010000 */
[----:B------:R-:W-:Y:S01]  /*5e40*/  FMUL.FTZ R112, R112, c[0x0][0x298] ;  /* 0x0000a60070707a20 */ /* 0x000fe20000410000 */
[----:B------:R-:W-:-:S13]  /*5e50*/  ISETP.NE.AND P0, PT, R0, c[0x0][0x338], PT ;  /* 0x0000ce0000007a0c */ /* 0x000fda0003f05270 */
[----:B-1----:R-:W-:Y:S01]  /*5e60*/  @P0 IMAD.HI.U32 R0, R2, c[0x0][0x33c], RZ ;  /* 0x0000cf0002000a27 */ /* 0x002fe200078e00ff */
[----:B---3--:R-:W-:Y:S01]  /*5e70*/  UIMAD UR4, UR4, 0x3c00, URZ ;  /* 0x00003c00040478a4 */ /* 0x008fe2000f8e023f */
[----:B------:R-:W-:-:S03]  /*5e80*/  SHF.R.S32.HI R3, RZ, 0x1f, R2 ;  /* 0x0000001fff037819 */ /* 0x000fc60000011402 */
[----:B------:R-:W-:Y:S01]  /*5e90*/  @P0 SHF.R.U32.HI R0, RZ, c[0x0][0x340], R0 ;  /* 0x0000d000ff000a19 */ /* 0x000fe20000011600 */
[----:B------:R-:W-:Y:S01]  /*5ea0*/  USHF.R.S32.HI UR7, URZ, 0x1f, UR4 ;  /* 0x0000001f3f077899 */ /* 0x000fe20008011404 */
[C---:B--2---:R-:W-:Y:S02]  /*5eb0*/  IADD3 R4, P1, R240.reuse, UR4, RZ ;  /* 0x00000004f0047c10 */ /* 0x044fe4000ff3e0ff */
[----:B------:R-:W-:Y:S01]  /*5ec0*/  @P0 SHF.R.S32.HI R6, RZ, 0x1f, R0 ;  /* 0x0000001fff060819 */ /* 0x000fe20000011400 */
[----:B------:R-:W-:Y:S01]  /*5ed0*/  ULDC.64 UR4, c[0x0][0x330] ;  /* 0x0000cc0000047ab9 */ /* 0x000fe20000000a00 */
[----:B------:R-:W-:Y:S01]  /*5ee0*/  @P0 MOV R2, R0 ;  /* 0x0000000000020202 */ /* 0x000fe20000000f00 */
[----:B------:R-:W-:Y:S01]  /*5ef0*/  UIMAD UR4, UR6, UR4, URZ ;  /* 0x00000004060472a4 */ /* 0x000fe2000f8e023f */
[----:B------:R-:W-:Y:S02]  /*5f00*/  @P0 MOV R3, R6 ;  /* 0x0000000600030202 */ /* 0x000fe40000000f00 */
[----:B------:R-:W-:Y:S01]  /*5f10*/  LEA.HI.X.SX32 R5, R240, UR7, 0x1, P1 ;  /* 0x00000007f0057c11 */ /* 0x000fe200088f0eff */
[----:B------:R-:W-:-:S02]  /*5f20*/  UIMAD UR7, UR8, UR5, UR4 ;  /* 0x00000005080772a4 */ /* 0x000fc4000f8e0204 */
[C---:B------:R-:W-:Y:S01]  /*5f30*/  IMAD R0, R3.reuse, c[0x0][0x328], RZ ;  /* 0x0000ca0003007a24 */ /* 0x040fe200078e02ff */
[----:B------:R-:W-:Y:S01]  /*5f40*/  ULDC.64 UR4, c[0x0][0x308] ;  /* 0x0000c20000047ab9 */ /* 0x000fe20000000a00 */
[----:B------:R-:W-:Y:S01]  /*5f50*/  IMAD R3, R3, c[0x0][0x300], RZ ;  /* 0x0000c00003037a24 */ /* 0x000fe200078e02ff */
[----:B------:R-:W-:Y:S01]  /*5f60*/  UIMAD UR4, UR6, UR4, URZ ;  /* 0x00000004060472a4 */ /* 0x000fe2000f8e023f */
[----:B------:R-:W-:-:S03]  /*5f70*/  IMAD.WIDE.U32 R8, R2, c[0x0][0x328], R4 ;  /* 0x0000ca0002087a25 */ /* 0x000fc600078e0004 */
[----:B------:R-:W-:Y:S01]  /*5f80*/  UIMAD UR4, UR8, UR5, UR4 ;  /* 0x00000005080472a4 */ /* 0x000fe2000f8e0204 */
[C---:B------:R-:W-:Y:S02]  /*5f90*/  IMAD R0, R2.reuse, c[0x0][0x32c], R0 ;  /* 0x0000cb0002007a24 */ /* 0x040fe400078e0200 */
[C---:B------:R-:W-:Y:S01]  /*5fa0*/  IMAD.WIDE.U32 R6, R2.reuse, c[0x0][0x300], R4 ;  /* 0x0000c00002067a25 */ /* 0x040fe200078e0004 */
[----:B------:R-:W-:Y:S02]  /*5fb0*/  MOV R4, R8 ;  /* 0x0000000800047202 */ /* 0x000fe40000000f00 */
[----:B------:R-:W-:Y:S01]  /*5fc0*/  IADD3 R5, R9, R0, RZ ;  /* 0x0000000009057210 */ /* 0x000fe20007ffe0ff */
[----:B------:R-:W-:Y:S01]  /*5fd0*/  IMAD R2, R2, c[0x0][0x304], R3 ;  /* 0x0000c10002027a24 */ /* 0x000fe200078e0203 */
[----:B------:R-:W-:Y:S02]  /*5fe0*/  MOV R9, UR8 ;  /* 0x0000000800097c02 */ /* 0x000fe40008000f00 */
[----:B------:R-:W-:-:S02]  /*5ff0*/  MOV R0, UR8 ;  /* 0x0000000800007c02 */ /* 0x000fc40008000f00 */
[----:B------:R-:W-:Y:S01]  /*6000*/  IADD3 R3, R7, R2, RZ ;  /* 0x0000000207037210 */ /* 0x000fe20007ffe0ff */
[----:B------:R-:W-:Y:S01]  /*6010*/  IMAD.WIDE.U32 R8, R9, c[0x0][0x330], R4 ;  /* 0x0000cc0009087a25 */ /* 0x000fe200078e0004 */
[----:B------:R-:W-:-:S05]  /*6020*/  MOV R2, R6 ;  /* 0x0000000600027202 */ /* 0x000fca0000000f00 */
[----:B------:R-:W-:Y:S01]  /*6030*/  IMAD.WIDE.U32 R6, R0, c[0x0][0x308], R2 ;  /* 0x0000c20000067a25 */ /* 0x000fe200078e0002 */
[----:B------:R-:W-:Y:S02]  /*6040*/  IADD3 R0, R9, UR7, RZ ;  /* 0x0000000709007c10 */ /* 0x000fe4000fffe0ff */
[----:B------:R-:W-:Y:S02]  /*6050*/  LEA R2, P1, R8, c[0x0][0x310], 0x2 ;  /* 0x0000c40008027a11 */ /* 0x000fe400078210ff */
[----:B------:R-:W-:Y:S02]  /*6060*/  LEA R4, P0, R6, c[0x0][0x2e8], 0x2 ;  /* 0x0000ba0006047a11 */ /* 0x000fe400078010ff */
[----:B------:R-:W-:Y:S02]  /*6070*/  LEA.HI.X R3, R8, c[0x0][0x314], R0, 0x2, P1 ;  /* 0x0000c50008037a11 */ /* 0x000fe400008f1400 */
        /* <DEDUP_REMOVED lines=70> */
[----:B------:R-:W-:Y:S01]  /*64e0*/  RED.E.ADD.F32.FTZ.RN.STRONG.GPU [R4.64], R112 ;  /* 0x000000700400798e */ /* 0x000fe2000c10e78e */
        /* <DEDUP_REMOVED lines=111> */
.L_x_690:
        /* <DEDUP_REMOVED lines=10> */
.L_x_1403:


//--------------------- .text._ZN7cutlass13device_kernelIN5flash19enable_sm80_to_sm89INS1_16FlashAttnBwdSm80INS1_25CollectiveMainloopBwdSm80ILi2ELi1EN4cute5tupleIJNS5_1CILi64EEENS7_ILi80EEENS7_ILi192EEEEEENS_6half_tEfNS_4arch4Sm80ELb0ELb0ELb0ELb0ELb1ELb0ELb1ELb0ELi2ELi4ELi2ELi2ELb0EEENS1_24CollectiveEpilogueBwdGQAISB_fSE_Li256ELb0ELb1EEENS1_19SingleTileSchedulerILb0ELb0ELb0ELi80EEEEEEEEEvNT_6ParamsE --------------------------
	.section	.text._ZN7cutlass13device_kernelIN5flash19enable_sm80_to_sm89INS1_16FlashAttnBwdSm80INS1_25CollectiveMainloopBwdSm80ILi2ELi1EN4cute5tupleIJNS5_1CILi64EEENS7_ILi80EEENS7_ILi192EEEEEENS_6half_tEfNS_4arch4Sm80ELb0ELb0ELb0ELb0ELb1ELb0ELb1ELb0ELi2ELi4ELi2ELi2ELb0EEENS1_24CollectiveEpilogueBwdGQAISB_fSE_Li256ELb0ELb1EEENS1_19SingleTileSchedulerILb0ELb0ELb0ELi80EEEEEEEEEvNT_6ParamsE,"ax",@progbits
	.sectioninfo	@"SHI_REGISTERS=255"
	.align	128
.text._ZN7cutlass13device_kernelIN5flash19enable_sm80_to_sm89INS1_16FlashAttnBwdSm80INS1_25CollectiveMainloopBwdSm80ILi2ELi1EN4cute5tupleIJNS5_1CILi64EEENS7_ILi80EEENS7_ILi192EEEEEENS_6half_tEfNS_4arch4Sm80ELb0ELb0ELb0ELb0ELb1ELb0ELb1ELb0ELi2ELi4ELi2ELi2ELb0EEENS1_24CollectiveEpilogueBwdGQAISB_fSE_Li256ELb0ELb1EEENS1_19SingleTileSchedulerILb0ELb0ELb0ELi80EEEEEEEEEvNT_6ParamsE:
        .type           _ZN7cutlass13device_kernelIN5flash19enable_sm80_to_sm89INS1_16FlashAttnBwdSm80INS1_25CollectiveMainloopBwdSm80ILi2ELi1EN4cute5tupleIJNS5_1CILi64EEENS7_ILi80EEENS7_ILi192EEEEEENS_6half_tEfNS_4arch4Sm80ELb0ELb0ELb0ELb0ELb1ELb0ELb1ELb0ELi2ELi4ELi2ELi2ELb0EEENS1_24CollectiveEpilogueBwdGQAISB_fSE_Li256ELb0ELb1EEENS1_19SingleTileSchedulerILb0ELb0ELb0ELi80EEEEEEEEEvNT_6ParamsE,@function
        .size           _ZN7cutlass13device_kernelIN5flash19enable_sm80_to_sm89INS1_16FlashAttnBwdSm80INS1_25CollectiveMainloopBwdSm80ILi2ELi1EN4cute5tupleIJNS5_1CILi64EEENS7_ILi80EEENS7_ILi192EEEEEENS_6half_tEfNS_4arch4Sm80ELb0ELb0ELb0ELb0ELb1ELb0ELb1ELb0ELi2ELi4ELi2ELi2ELb0EEENS1_24CollectiveEpilogueBwdGQAISB_fSE_Li256ELb0ELb1EEENS1_19SingleTileSchedulerILb0ELb0ELb0ELi80EEEEEEEEEvNT_6ParamsE,(.L_x_1404 - _ZN7cutlass13device_kernelIN5flash19enable_sm80_to_sm89INS1_16FlashAttnBwdSm80INS1_25CollectiveMainloopBwdSm80ILi2ELi1EN4cute5tupleIJNS5_1CILi64EEENS7_ILi80EEENS7_ILi192EEEEEENS_6half_tEfNS_4arch4Sm80ELb0ELb0ELb0ELb0ELb1ELb0ELb1ELb0ELi2ELi4ELi2ELi2ELb0EEENS1_24CollectiveEpilogueBwdGQAISB_fSE_Li256ELb0ELb1EEENS1_19SingleTileSchedulerILb0ELb0ELb0ELi80EEEEEEEEEvNT_6ParamsE)
        .other          _ZN7cutlass13device_kernelIN5flash19enable_sm80_to_sm89INS1_16FlashAttnBwdSm80INS1_25CollectiveMainloopBwdSm80ILi2ELi1EN4cute5tupleIJNS5_1CILi64EEENS7_ILi80EEENS7_ILi192EEEEEENS_6half_tEfNS_4arch4Sm80ELb0ELb0ELb0ELb0ELb1ELb0ELb1ELb0ELi2ELi4ELi2ELi2ELb0EEENS1_24CollectiveEpilogueBwdGQAISB_fSE_Li256ELb0ELb1EEENS1_19SingleTileSchedulerILb0ELb0ELb0ELi80EEEEEEEEEvNT_6ParamsE,@"STO_CUDA_ENTRY STV_DEFAULT"
_ZN7cutlass13device_kernelIN5flash19enable_sm80_to_sm89INS1_16FlashAttnBwdSm80INS1_25CollectiveMainloopBwdSm80ILi2ELi1EN4cute5tupleIJNS5_1CILi64EEENS7_ILi80EEENS7_ILi192EEEEEENS_6half_tEfNS_4arch4Sm80ELb0ELb0ELb0ELb0ELb1ELb0ELb1ELb0ELi2ELi4ELi2ELi2ELb0EEENS1_24CollectiveEpilogueBwdGQAISB_fSE_Li256ELb0ELb1EEENS1_19SingleTileSchedulerILb0ELb0ELb0ELi80EEEEEEEEEvNT_6ParamsE:
        /* <DEDUP_REMOVED lines=13> */
[----:B------:R-:W3:Y:S01]  /*00d0*/  S2R R28, SR_CTAID.X ;  /* 0x00000000001c7919 */ /* 0x000ee20000002500 */
[----:B------:R-:W-:Y:S01]  /*00e0*/  ULDC.64 UR24, c[0x0][0x118] ;  /* 0x0000460000187ab9 */ /* 0x000fe20000000a00 */
[----:B------:R-:W-:Y:S01]  /*00f0*/  IMAD.MOV.U32 R221, RZ, RZ, 0x120 ;  /* 0x00000120ffdd7424 */ /* 0x000fe200078e00ff */
[----:B------:R-:W-:Y:S01]  /*0100*/  UIMAD UR6, UR7, UR5, UR4 ;  /* 0x00000005070672a4 */ /* 0x000fe2000f8e0204 */
[----:B------:R-:W-:Y:S01]  /*0110*/  CS2R R170, SRZ ;  /* 0x0000000000aa7805 */ /* 0x000fe2000001ff00 */
[----:B------:R-:W-:Y:S01]  /*0120*/  CS2R R168, SRZ ;  /* 0x0000000000a87805 */ /* 0x000fe2000001ff00 */
        /* <DEDUP_REMOVED lines=9> */
[----:B------:R-:W-:Y:S01]  /*01c0*/  CS2R R154, SRZ ;  /* 0x00000000009a7805 */ /* 0x000fe2000001ff00 */
[----:B-1----:R-:W-:Y:S01]  /*01d0*/  SHF.R.S32.HI R14, RZ, 0x1f, R244 ;  /* 0x0000001fff0e7819 */ /* 0x002fe200000114f4 */
[C---:B------:R-:W-:Y:S01]  /*01e0*/  IMAD.SHL.U32 R240, R244.reuse, 0x4, RZ ;  /* 0x00000004f4f07824 */ /* 0x040fe200078e00ff */
[----:B------:R-:W-:Y:S01]  /*01f0*/  ISETP.GT.AND P3, PT, R244, 0x7f, PT ;  /* 0x0000007ff400780c */ /* 0x000fe20003f64270 */
        /* <DEDUP_REMOVED lines=38> */
[----:B------:R-:W-:Y:S01]  /*0460*/  IMAD.U32 R6, RZ, RZ, UR7 ;  /* 0x00000007ff067e24 */ /* 0x000fe2000f8e00ff */
        /* <DEDUP_REMOVED lines=13> */
[----:B------:R-:W-:Y:S01]  /*0540*/  UMOV UR6, 0x5 ;  /* 0x0000000500067882 */ /* 0x000fe20000000000 */
[----:B------:R-:W-:Y:S01]  /*0550*/  LOP3.LUT R11, R0, 0x38, R238, 0xf8, !PT ;  /* 0x00000038000b7812 */ /* 0x000fe200078ef8ee */
[----:B------:R-:W-:Y:S01]  /*0560*/  IMAD.MOV.U32 R2, RZ, RZ, R4 ;  /* 0x000000ffff027224 */ /* 0x000fe200078e0004 */
[----:B------:R-:W-:Y:S01]  /*0570*/  SHF.R.U32.HI R0, RZ, 0x3, R0 ;  /* 0x00000003ff007819 */ /* 0x000fe20000011600 */
[----:B------:R-:W-:Y:S01]  /*0580*/  IMAD R4, R9, c[0x0][0x1d8], RZ ;  /* 0x0000760009047a24 */ /* 0x000fe200078e02ff */
[----:B------:R-:W-:Y:S01]  /*0590*/  IADD3 R7, R7, UR5, RZ ;  /* 0x0000000507077c10 */ /* 0x000fe2000fffe0ff */
[----:B------:R-:W-:Y:S01]  /*05a0*/  ULDC.64 UR4, c[0x0][0x1d8] ;  /* 0x0000760000047ab9 */ /* 0x000fe20000000a00 */
[----:B------:R-:W-:Y:S01]  /*05b0*/  LOP3.LUT R11, R11, R0, RZ, 0x3c, !PT ;  /* 0x000000000b0b7212 */ /* 0x000fe200078e3cff */
[----:B------:R-:W-:Y:S01]  /*05c0*/  IMAD R10, R8, c[0x0][0x1dc], R4 ;  /* 0x00007700080a7a24 */ /* 0x000fe200078e0204 */
[----:B------:R-:W-:Y:S01]  /*05d0*/  IADD3 R0, -R242, c[0x0][0x198], RZ ;  /* 0x00006600f2007a10 */ /* 0x000fe20007ffe1ff */
[----:B------:R-:W-:Y:S01]  /*05e0*/  IMAD.WIDE.U32 R4, R8, c[0x0][0x1d8], R2 ;  /* 0x0000760008047a25 */ /* 0x000fe200078e0002 */
[----:B------:R-:W-:Y:S01]  /*05f0*/  USHF.L.U64.HI UR5, UR4, UR6, UR5 ;  /* 0x0000000604057299 */ /* 0x000fe20008010205 */
[----:B------:R-:W-:Y:S01]  /*0600*/  CS2R R118, SRZ ;  /* 0x0000000000767805 */ /* 0x000fe2000001ff00 */
[----:B------:R-:W-:Y:S01]  /*0610*/  USHF.L.U32 UR4, UR4, 0x5, URZ ;  /* 0x0000000504047899 */ /* 0x000fe2000800063f */
[----:B------:R-:W-:Y:S01]  /*0620*/  IMAD.IADD R3, R5, 0x1, R10 ;  /* 0x0000000105037824 */ /* 0x000fe200078e020a */
[----:B------:R-:W-:Y:S01]  /*0630*/  LEA R2, P0, R4, c[0x0][0x1c0], 0x1 ;  /* 0x0000700004027a11 */ /* 0x000fe200078008ff */
[----:B------:R-:W-:Y:S01]  /*0640*/  IMAD R0, R28, -0x50, R0 ;  /* 0xffffffb01c007824 */ /* 0x000fe200078e0200 */
[----:B------:R-:W-:Y:S01]  /*0650*/  CS2R R116, SRZ ;  /* 0x0000000000747805 */ /* 0x000fe2000001ff00 */
[----:B------:R-:W-:Y:S01]  /*0660*/  IMAD R5, R9, c[0x0][0x1a8], RZ ;  /* 0x00006a0009057a24 */ /* 0x000fe200078e02ff */
[----:B------:R-:W-:Y:S01]  /*0670*/  LEA.HI.X R3, R4, c[0x0][0x1c4], R3, 0x1, P0 ;  /* 0x0000710004037a11 */ /* 0x000fe200000f0c03 */
[----:B------:R-:W-:Y:S01]  /*0680*/  IMAD.WIDE.U32 R16, R242, c[0x0][0x178], R238 ;  /* 0x00005e00f2107a25 */ /* 0x000fe200078e00ee */
[----:B------:R-:W-:Y:S01]  /*0690*/  LEA.HI R4, R14, R244, RZ, 0x6 ;  /* 0x000000f40e047211 */ /* 0x000fe200078f30ff */
[----:B------:R-:W-:Y:S01]  /*06a0*/  CS2R R114, SRZ ;  /* 0x0000000000727805 */ /* 0x000fe2000001ff00 */
[----:B------:R-:W-:Y:S01]  /*06b0*/  ISETP.GE.AND P0, PT, R238, c[0x0][0x1cc], PT ;  /* 0x00007300ee007a0c */ /* 0x000fe20003f06270 */
[----:B------:R-:W-:Y:S01]  /*06c0*/  IMAD.MOV.U32 R250, RZ, RZ, R16 ;  /* 0x000000fffffa7224 */ /* 0x000fe200078e0010 */
[----:B------:R-:W-:Y:S01]  /*06d0*/  SHF.R.S32.HI R21, RZ, 0x6, R4 ;  /* 0x00000006ff157819 */ /* 0x000fe20000011404 */
[----:B------:R1:W-:Y:S01]  /*06e0*/  STL.64 [R1+0x8], R16 ;  /* 0x0000081001007387 */ /* 0x0003e20000100a00 */
[C---:B------:R-:W-:Y:S01]  /*06f0*/  ISETP.LT.OR P1, PT, R0.reuse, 0x1, P0 ;  /* 0x000000010000780c */ /* 0x040fe20000721670 */
[----:B------:R-:W-:Y:S01]  /*0700*/  CS2R R112, SRZ ;  /* 0x0000000000707805 */ /* 0x000fe2000001ff00 */
[C---:B------:R-:W-:Y:S01]  /*0710*/  ISETP.LT.OR P6, PT, R0.reuse, 0x1, P2 ;  /* 0x000000010000780c */ /* 0x040fe200017c1670 */
[----:B------:R-:W-:Y:S01]  /*0720*/  IMAD R4, R21, 0x200, R11 ;  /* 0x0000020015047824 */ /* 0x000fe200078e020b */
[----:B------:R-:W-:Y:S01]  /*0730*/  ISETP.LT.OR P0, PT, R0, 0x21, P0 ;  /* 0x000000210000780c */ /* 0x000fe20000701670 */
[----:B------:R-:W-:Y:S01]  /*0740*/  IMAD R11, R8, c[0x0][0x1ac], R5 ;  /* 0x00006b00080b7a24 */ /* 0x000fe200078e0205 */
[----:B------:R-:W-:Y:S01]  /*0750*/  ISETP.LT.OR P5, PT, R0, 0x1, P4 ;  /* 0x000000010000780c */ /* 0x000fe200027a1670 */
[----:B------:R-:W-:Y:S01]  /*0760*/  IMAD.SHL.U32 R236, R4, 0x2, RZ ;  /* 0x0000000204ec7824 */ /* 0x000fe200078e00ff */
[----:B------:R-:W-:Y:S01]  /*0770*/  P2R R4, PR, RZ, 0x1 ;  /* 0x00000001ff047803 */ /* 0x000fe20000000000 */
[----:B------:R-:W-:Y:S01]  /*0780*/  IMAD.MOV.U32 R5, RZ, RZ, c[0x0][0x1d8] ;  /* 0x00007600ff057624 */ /* 0x000fe200078e00ff */
[----:B------:R-:W-:Y:S01]  /*0790*/  @!P3 ISETP.GE.AND P0, PT, R0, 0x41, PT ;  /* 0x000000410000b80c */ /* 0x000fe20003f06270 */
[----:B------:R-:W-:Y:S01]  /*07a0*/  IMAD.WIDE.U32 R8, R8, c[0x0][0x1a8], R6 ;  /* 0x00006a0008087a25 */ /* 0x000fe200078e0006 */
[----:B------:R-:W-:Y:S01]  /*07b0*/  ISETP.LT.OR P4, PT, R0, 0x21, P4 ;  /* 0x000000210000780c */ /* 0x000fe20002781670 */
[----:B------:R2:W-:Y:S01]  /*07c0*/  LDGSTS.E.BYPASS.LTC128B.128 [R236+0x7880], [R2.64], !P1 ;  /* 0x0788000002ec7fae */ /* 0x0005e2000c901d58 */
[----:B------:R-:W-:Y:S01]  /*07d0*/  LEA R6, P1, R5, R2, 0x6 ;  /* 0x0000000205067211 */ /* 0x000fe200078230ff */
[----:B------:R-:W-:Y:S01]  /*07e0*/  IMAD.MOV.U32 R7, RZ, RZ, c[0x0][0x1dc] ;  /* 0x00007700ff077624 */ /* 0x000fe200078e00ff */
[----:B------:R-:W-:Y:S01]  /*07f0*/  CS2R R102, SRZ ;  /* 0x0000000000667805 */ /* 0x000fe2000001ff00 */
[----:B------:R2:W-:Y:S01]  /*0800*/  LDGSTS.E.BYPASS.LTC128B.128 [R236+0xa080], [R2.64+0x80], !P6 ;  /* 0x0a08008002ec7fae */ /* 0x0005e2000f101d58 */
[----:B------:R-:W-:Y:S01]  /*0810*/  @!P3 ISETP.GE.OR P6, PT, R238, c[0x0][0x1cc], !P0 ;  /* 0x00007300ee00ba0c */ /* 0x000fe200047c6670 */
[----:B------:R-:W-:Y:S01]  /*0820*/  IMAD.IADD R9, R9, 0x1, R11 ;  /* 0x0000000109097824 */ /* 0x000fe200078e020b */
[----:B------:R-:W-:Y:S01]  /*0830*/  LEA.HI.X R7, R5, R3, R7, 0x6, P1 ;  /* 0x0000000305077211 */ /* 0x000fe200008f3407 */
[----:B------:R2:W-:Y:S01]  /*0840*/  LDGSTS.E.BYPASS.LTC128B.128 [R236+0xc880], [R2.64+0x100], !P5 ;  /* 0x0c88010002ec7fae */ /* 0x0005e2000e901d58 */
[----:B------:R-:W-:Y:S01]  /*0850*/  ISETP.NE.AND P1, PT, R4, RZ, PT ;  /* 0x000000ff0400720c */ /* 0x000fe20003f25270 */
[----:B------:R-:W-:Y:S01]  /*0860*/  IMAD.U32 R5, RZ, RZ, UR5 ;  /* 0x00000005ff057e24 */ /* 0x000fe2000f8e00ff */
[C---:B------:R-:W-:Y:S01]  /*0870*/  ISETP.LT.OR P5, PT, R0.reuse, 0x21, P2 ;  /* 0x000000210000780c */ /* 0x040fe200017a1670 */
[----:B------:R-:W-:Y:S01]  /*0880*/  CS2R R100, SRZ ;  /* 0x0000000000647805 */ /* 0x000fe2000001ff00 */
[----:B------:R-:W-:Y:S01]  /*0890*/  @!P3 ISETP.LT.OR P2, PT, R0, 0x41, P2 ;  /* 0x000000410000b80c */ /* 0x000fe20001741670 */
[----:B------:R-:W-:Y:S01]  /*08a0*/  CS2R R98, SRZ ;  /* 0x0000000000627805 */ /* 0x000fe2000001ff00 */
[----:B------:R-:W-:Y:S01]  /*08b0*/  CS2R R96, SRZ ;  /* 0x0000000000607805 */ /* 0x000fe2000001ff00 */
[----:B------:R-:W-:Y:S01]  /*08c0*/  CS2R R94, SRZ ;  /* 0x00000000005e7805 */ /* 0x000fe2000001ff00 */
[----:B------:R-:W-:Y:S01]  /*08d0*/  CS2R R92, SRZ ;  /* 0x00000000005c7805 */ /* 0x000fe2000001ff00 */
[----:B------:R-:W-:Y:S01]  /*08e0*/  P2R R10, PR, RZ, 0x40 ;  /* 0x00000040ff0a7803 */ /* 0x000fe20000000000 */
[----:B------:R-:W-:Y:S01]  /*08f0*/  CS2R R82, SRZ ;  /* 0x0000000000527805 */ /* 0x000fe2000001ff00 */
[----:B------:R-:W-:Y:S01]  /*0900*/  @!P3 ISETP.GE.OR P6, PT, R247, c[0x0][0x1cc], !P0 ;  /* 0x00007300f700ba0c */ /* 0x000fe200047c6670 */
[----:B------:R-:W-:Y:S01]  /*0910*/  CS2R R80, SRZ ;  /* 0x0000000000507805 */ /* 0x000fe2000001ff00 */
[----:B------:R3:W-:Y:S01]  /*0920*/  LDGSTS.E.BYPASS.LTC128B.128 [R236+0x8880], [R6.64], !P1 ;  /* 0x0888000006ec7fae */ /* 0x0007e2000c901d58 */
[----:B------:R-:W-:Y:S01]  /*0930*/  LEA R4, P0, R8, c[0x0][0x190], 0x1 ;  /* 0x0000640008047a11 */ /* 0x000fe200078008ff */
[----:B------:R-:W-:Y:S01]  /*0940*/  CS2R R86, SRZ ;  /* 0x0000000000567805 */ /* 0x000fe2000001ff00 */
[----:B------:R-:W-:Y:S01]  /*0950*/  CS2R R84, SRZ ;  /* 0x0000000000547805 */ /* 0x000fe2000001ff00 */
[----:B------:R3:W-:Y:S01]  /*0960*/  LDGSTS.E.BYPASS.LTC128B.128 [R236+0xb080], [R6.64+0x80], !P5 ;  /* 0x0b08008006ec7fae */ /* 0x0007e2000e901d58 */
[----:B------:R-:W-:Y:S01]  /*0970*/  ISETP.GE.AND P5, PT, R238, c[0x0][0x19c], PT ;  /* 0x00006700ee007a0c */ /* 0x000fe20003fa6270 */
[----:B------:R-:W-:Y:S01]  /*0980*/  CS2R R90, SRZ ;  /* 0x00000000005a7805 */ /* 0x000fe2000001ff00 */
[----:B------:R-:W-:Y:S01]  /*0990*/  CS2R R88, SRZ ;  /* 0x0000000000587805 */ /* 0x000fe2000001ff00 */
[----:B------:R3:W-:Y:S01]  /*09a0*/  LDGSTS.E.BYPASS.LTC128B.128 [R236+0xd880], [R6.64+0x100], !P4 ;  /* 0x0d88010006ec7fae */ /* 0x0007e2000e101d58 */
[----:B------:R-:W-:Y:S01]  /*09b0*/  ISETP.GE.AND P4, PT, R13, c[0x0][0x19c], PT ;  /* 0x000067000d007a0c */ /* 0x000fe20003f86270 */
[----:B------:R-:W-:Y:S01]  /*09c0*/  CS2R R78, SRZ ;  /* 0x00000000004e7805 */ /* 0x000fe2000001ff00 */
[----:B------:R-:W-:Y:S01]  /*09d0*/  ISETP.LT.OR P5, PT, R0, 0x1, P5 ;  /* 0x000000010000780c */ /* 0x000fe20002fa1670 */
[----:B------:R-:W-:Y:S01]  /*09e0*/  CS2R R76, SRZ ;  /* 0x00000000004c7805 */ /* 0x000fe2000001ff00 */
[----:B--2---:R-:W-:Y:S01]  /*09f0*/  IMAD.U32 R3, RZ, RZ, UR4 ;  /* 0x00000004ff037e24 */ /* 0x004fe2000f8e00ff */
[----:B------:R-:W-:Y:S01]  /*0a00*/  ULDC.64 UR4, c[0x0][0x1a8] ;  /* 0x00006a0000047ab9 */ /* 0x000fe20000000a00 */
[----:B------:R-:W-:Y:S01]  /*0a10*/  CS2R R74, SRZ ;  /* 0x00000000004a7805 */ /* 0x000fe2000001ff00 */
[----:B------:R-:W-:Y:S01]  /*0a20*/  USHF.L.U32 UR8, UR4, 0x5, URZ ;  /* 0x0000000504087899 */ /* 0x000fe2000800063f */
[----:B------:R-:W-:Y:S01]  /*0a30*/  CS2R R72, SRZ ;  /* 0x0000000000487805 */ /* 0x000fe2000001ff00 */
[C---:B------:R-:W-:Y:S01]  /*0a40*/  @!P3 LEA R2, P1, R3.reuse, R6, 0x1 ;  /* 0x000000060302b211 */ /* 0x040fe200078208ff */
[----:B------:R-:W-:Y:S01]  /*0a50*/  USHF.L.U64.HI UR5, UR4, UR6, UR5 ;  /* 0x0000000604057299 */ /* 0x000fe20008010205 */
[----:B------:R-:W-:Y:S01]  /*0a60*/  CS2R R70, SRZ ;  /* 0x0000000000467805 */ /* 0x000fe2000001ff00 */
[----:B------:R-:W-:Y:S01]  /*0a70*/  CS2R R68, SRZ ;  /* 0x0000000000447805 */ /* 0x000fe2000001ff00 */
[----:B------:R-:W-:Y:S01]  /*0a80*/  @!P3 LEA.HI.X R3, R3, R7, R5, 0x1, P1 ;  /* 0x000000070303b211 */ /* 0x000fe200008f0c05 */
[----:B------:R-:W-:Y:S01]  /*0a90*/  CS2R R58, SRZ ;  /* 0x00000000003a7805 */ /* 0x000fe2000001ff00 */
[----:B------:R-:W-:Y:S01]  /*0aa0*/  ISETP.NE.AND P1, PT, R10, RZ, PT ;  /* 0x000000ff0a00720c */ /* 0x000fe20003f25270 */
[----:B------:R-:W-:Y:S01]  /*0ab0*/  CS2R R56, SRZ ;  /* 0x0000000000387805 */ /* 0x000fe2000001ff00 */
[----:B------:R-:W-:Y:S01]  /*0ac0*/  LEA.HI.X R5, R8, c[0x0][0x194], R9, 0x1, P0 ;  /* 0x0000650008057a11 */ /* 0x000fe200000f0c09 */
        /* <DEDUP_REMOVED lines=8> */
[----:B---3--:R-:W-:Y:S01]  /*0b50*/  IMAD.MOV.U32 R6, RZ, RZ, c[0x0][0x1a8] ;  /* 0x00006a00ff067624 */ /* 0x008fe200078e00ff */
[----:B------:R-:W-:Y:S01]  /*0b60*/  CS2R R46, SRZ ;  /* 0x00000000002e7805 */ /* 0x000fe2000001ff00 */
[----:B------:R2:W-:Y:S01]  /*0b70*/  @!P3 LDGSTS.E.BYPASS.LTC128B.128 [R236+0x9880], [R2.64], !P1 ;  /* 0x0988000002ecbfae */ /* 0x0005e2000c901d58 */
[----:B------:R-:W-:Y:S01]  /*0b80*/  ISETP.LT.OR P1, PT, R0, 0x1, P4 ;  /* 0x000000010000780c */ /* 0x000fe20002721670 */
[----:B------:R-:W-:-:S02]  /*0b90*/  CS2R R44, SRZ ;  /* 0x00000000002c7805 */ /* 0x000fc4000001ff00 */
[----:B------:R2:W-:Y:S01]  /*0ba0*/  @!P3 LDGSTS.E.BYPASS.LTC128B.128 [R236+0xc080], [R2.64+0x80], !P2 ;  /* 0x0c08008002ecbfae */ /* 0x0005e2000d101d58 */
[----:B------:R-:W-:-:S03]  /*0bb0*/  ISETP.GE.AND P2, PT, R238, c[0x0][0x19c], PT ;  /* 0x00006700ee007a0c */ /* 0x000fc60003f46270 */
[----:B------:R2:W-:Y:S01]  /*0bc0*/  @!P3 LDGSTS.E.BYPASS.LTC128B.128 [R236+0xe880], [R2.64+0x100], !P6 ;  /* 0x0e88010002ecbfae */ /* 0x0005e2000f101d58 */
[C---:B------:R-:W-:Y:S02]  /*0bd0*/  ISETP.GE.AND P6, PT, R247.reuse, c[0x0][0x19c], PT ;  /* 0x00006700f7007a0c */ /* 0x040fe40003fc6270 */
[----:B------:R-:W-:Y:S01]  /*0be0*/  ISETP.LT.OR P2, PT, R0, 0x21, P2 ;  /* 0x000000210000780c */ /* 0x000fe20001741670 */
[----:B------:R3:W-:Y:S01]  /*0bf0*/  LDGSTS.E.BYPASS.LTC128B.128 [R236+0x80], [R4.64], !P5 ;  /* 0x0008000004ec7fae */ /* 0x0007e2000e901d58 */
[----:B------:R-:W-:-:S03]  /*0c00*/  ISETP.GE.AND P5, PT, R247, c[0x0][0x19c], PT ;  /* 0x00006700f7007a0c */ /* 0x000fc60003fa6270 */
[----:B------:R3:W-:Y:S01]  /*0c10*/  LDGSTS.E.BYPASS.LTC128B.128 [R236+0x2880], [R4.64+0x80], !P1 ;  /* 0x0288008004ec7fae */ /* 0x0007e2000c901d58 */
[----:B------:R-:W-:Y:S01]  /*0c20*/  ISETP.LT.OR P1, PT, R0, 0x21, P4 ;  /* 0x000000210000780c */ /* 0x000fe20002721670 */
[----:B--2---:R-:W-:Y:S01]  /*0c30*/  IMAD.MOV.U32 R3, RZ, RZ, c[0x0][0x1ac] ;  /* 0x00006b00ff037624 */ /* 0x004fe200078e00ff */
[----:B------:R-:W-:-:S04]  /*0c40*/  LEA R2, P0, R6, R4, 0x6 ;  /* 0x0000000406027211 */ /* 0x000fc800078030ff */
[----:B------:R-:W-:Y:S01]  /*0c50*/  LEA.HI.X R3, R6, R5, R3, 0x6, P0 ;  /* 0x0000000506037211 */ /* 0x000fe200000f3403 */
[----:B------:R-:W-:Y:S01]  /*0c60*/  IMAD.U32 R6, RZ, RZ, UR5 ;  /* 0x00000005ff067e24 */ /* 0x000fe2000f8e00ff */
[----:B------:R-:W-:Y:S01]  /*0c70*/  ISETP.LT.OR P0, PT, R0, 0x1, P6 ;  /* 0x000000010000780c */ /* 0x000fe20003701670 */
[----:B------:R-:W-:Y:S01]  /*0c80*/  ULDC.64 UR4, c[0x0][0x188] ;  /* 0x0000620000047ab9 */ /* 0x000fe20000000a00 */
[----:B------:R-:W-:-:S04]  /*0c90*/  ISETP.GE.AND P6, PT, R238, c[0x0][0x16c], PT ;  /* 0x00005b00ee007a0c */ /* 0x000fc80003fc6270 */
[----:B------:R-:W-:-:S07]  /*0ca0*/  SEL R7, RZ, 0x1, P6 ;  /* 0x00000001ff077807 */ /* 0x000fce0003000000 */
[----:B------:R3:W-:Y:S01]  /*0cb0*/  LDGSTS.E.BYPASS.LTC128B.128 [R236+0x5080], [R4.64+0x100], !P0 ;  /* 0x0508010004ec7fae */ /* 0x0007e2000c101d58 */
[----:B------:R-:W-:-:S03]  /*0cc0*/  ISETP.LT.OR P0, PT, R0, 0x21, P5 ;  /* 0x000000210000780c */ /* 0x000fc60002f01670 */
[----:B------:R2:W-:Y:S01]  /*0cd0*/  LDGSTS.E.BYPASS.LTC128B.128 [R236+0x1080], [R2.64], !P2 ;  /* 0x0108000002ec7fae */ /* 0x0005e2000d101d58 */
[----:B------:R-:W-:-:S03]  /*0ce0*/  ISETP.GE.AND P2, PT, R13, c[0x0][0x16c], PT ;  /* 0x00005b000d007a0c */ /* 0x000fc60003f46270 */
[----:B------:R2:W-:Y:S01]  /*0cf0*/  LDGSTS.E.BYPASS.LTC128B.128 [R236+0x3880], [R2.64+0x80], !P1 ;  /* 0x0388008002ec7fae */ /* 0x0005e2000c901d58 */
[C---:B------:R-:W-:Y:S02]  /*0d00*/  @!P3 ISETP.LT.OR P1, PT, R0.reuse, 0x41, P4 ;  /* 0x000000410000b80c */ /* 0x040fe40002721670 */
[----:B------:R-:W-:Y:S02]  /*0d10*/  @!P3 ISETP.LT.OR P4, PT, R0, 0x41, P5 ;  /* 0x000000410000b80c */ /* 0x000fe40002f81670 */
[----:B------:R-:W-:Y:S01]  /*0d20*/  ISETP.GT.AND P5, PT, R244, 0xf, PT ;  /* 0x0000000ff400780c */ /* 0x000fe20003fa4270 */
[----:B------:R2:W-:Y:S04]  /*0d30*/  LDGSTS.E.BYPASS.LTC128B.128 [R236+0x6080], [R2.64+0x100], !P0 ;  /* 0x0608010002ec7fae */ /* 0x0005e8000c101d58 */
[----:B------:R-:W-:-:S04]  /*0d40*/  @P2 LOP3.LUT R246, R246, 0x2, RZ, 0xfc, !PT ;  /* 0x00000002f6f62812 */ /* 0x000fc800078efcff */
[----:B------:R-:W-:-:S04]  /*0d50*/  LOP3.LUT R246, R246, 0xfffffffe, RZ, 0xc0, !PT ;  /* 0xfffffffef6f67812 */ /* 0x000fc800078ec0ff */
[----:B------:R-:W-:Y:S01]  /*0d60*/  @P6 LOP3.LUT R246, R246, 0x1, RZ, 0xfc, !PT ;  /* 0x00000001f6f66812 */ /* 0x000fe200078efcff */
[----:B---3--:R-:W-:Y:S01]  /*0d70*/  IMAD.U32 R5, RZ, RZ, UR8 ;  /* 0x00000008ff057e24 */ /* 0x008fe2000f8e00ff */
[----:B------:R-:W-:Y:S01]  /*0d80*/  SEL R4, RZ, 0xffffffff, P2 ;  /* 0xffffffffff047807 */ /* 0x000fe20001000000 */
[----:B------:R-:W-:Y:S01]  /*0d90*/  UIMAD.WIDE.U32 UR8, UR7, UR4, URZ ;  /* 0x00000004070872a5 */ /* 0x000fe2000f8e003f */
[----:B------:R-:W-:Y:S01]  /*0da0*/  ISETP.GE.AND P2, PT, R238, c[0x0][0x19c], PT ;  /* 0x00006700ee007a0c */ /* 0x000fe20003f46270 */
[----:B------:R-:W-:Y:S01]  /*0db0*/  UIMAD UR4, UR19, UR4, URZ ;  /* 0x00000004130472a4 */ /* 0x000fe2000f8e023f */
[----:B------:R-:W-:Y:S01]  /*0dc0*/  ISETP.GE.AND P6, PT, R247, c[0x0][0x16c], PT ;  /* 0x00005b00f7007a0c */ /* 0x000fe20003fc6270 */
[----:B------:R-:W-:Y:S01]  /*0dd0*/  IMAD.SHL.U32 R8, R4, 0x2, RZ ;  /* 0x0000000204087824 */ /* 0x000fe200078e00ff */
[----:B------:R-:W-:Y:S01]  /*0de0*/  @!P3 LEA R4, P0, R5, R2, 0x1 ;  /* 0x000000020504b211 */ /* 0x000fe200078008ff */
[----:B------:R-:W-:-:S03]  /*0df0*/  UIMAD UR4, UR7, UR5, UR4 ;  /* 0x00000005070472a4 */ /* 0x000fc6000f8e0204 */
[----:B------:R-:W-:Y:S01]  /*0e00*/  @!P3 LEA.HI.X R5, R5, R3, R6, 0x1, P0 ;  /* 0x000000030505b211 */ /* 0x000fe200000f0c06 */
[----:B------:R-:W-:Y:S01]  /*0e10*/  UIADD3 UR13, UR9, UR4, URZ ;  /* 0x00000004090d7290 */ /* 0x000fe2000fffe03f */
[----:B------:R-:W-:Y:S01]  /*0e20*/  @!P3 ISETP.LT.OR P0, PT, R0, 0x41, P2 ;  /* 0x000000410000b80c */ /* 0x000fe20001701670 */
[----:B--2---:R-:W-:Y:S01]  /*0e30*/  IMAD R2, R243, c[0x0][0x178], RZ ;  /* 0x00005e00f3027a24 */ /* 0x004fe200078e02ff */
[----:B------:R-:W-:Y:S01]  /*0e40*/  LOP3.LUT R7, R8, 0x2, R7, 0xe2, !PT ;  /* 0x0000000208077812 */ /* 0x000fe200078ee207 */
[----:B------:R-:W-:Y:S01]  /*0e50*/  IMAD R8, R27, c[0x0][0x180], RZ ;  /* 0x000060001b087a24 */ /* 0x000fe200078e02ff */
[----:B------:R-:W-:Y:S01]  /*0e60*/  SEL R6, RZ, 0x4, P6 ;  /* 0x00000004ff067807 */ /* 0x000fe20003000000 */
[----:B------:R-:W-:Y:S02]  /*0e70*/  IMAD R2, R242, c[0x0][0x17c], R2 ;  /* 0x00005f00f2027a24 */ /* 0x000fe400078e0202 */
[----:B------:R-:W-:Y:S01]  /*0e80*/  IMAD R8, R26, c[0x0][0x184], R8 ;  /* 0x000061001a087a24 */ /* 0x000fe200078e0208 */
[----:B------:R-:W-:Y:S01]  /*0e90*/  LOP3.LUT R6, R7, R6, RZ, 0xfc, !PT ;  /* 0x0000000607067212 */ /* 0x000fe200078efcff */
[----:B------:R-:W-:-:S02]  /*0ea0*/  IMAD.IADD R251, R17, 0x1, R2 ;  /* 0x0000000111fb7824 */ /* 0x000fc400078e0202 */
[----:B-1----:R-:W-:Y:S01]  /*0eb0*/  IMAD.WIDE.U32 R16, R242, c[0x0][0x208], R238 ;  /* 0x00008200f2107a25 */ /* 0x002fe200078e00ee */
[----:B------:R-:W-:Y:S01]  /*0ec0*/  LOP3.LUT R0, R6, 0x1, RZ, 0xc0, !PT ;  /* 0x0000000106007812 */ /* 0x000fe200078ec0ff */
[----:B------:R1:W-:Y:S02]  /*0ed0*/  @!P3 LDGSTS.E.BYPASS.LTC128B.128 [R236+0x2080], [R4.64], !P0 ;  /* 0x0208000004ecbfae */ /* 0x0003e4000c101d58 */
[----:B------:R-:W-:Y:S01]  /*0ee0*/  IMAD.WIDE.U32 R2, R26, c[0x0][0x180], R250 ;  /* 0x000060001a027a25 */ /* 0x000fe200078e00fa */
[----:B------:R-:W-:Y:S01]  /*0ef0*/  ISETP.NE.U32.AND P2, PT, R0, 0x1, PT ;  /* 0x000000010000780c */ /* 0x000fe20003f45070 */
[----:B------:R1:W-:Y:S02]  /*0f00*/  @!P3 LDGSTS.E.BYPASS.LTC128B.128 [R236+0x4880], [R4.64+0x80], !P1 ;  /* 0x0488008004ecbfae */ /* 0x0003e4000c901d58 */
[----:B------:R-:W-:Y:S01]  /*0f10*/  IMAD R0, R243, c[0x0][0x208], RZ ;  /* 0x00008200f3007a24 */ /* 0x000fe200078e02ff */
[----:B------:R-:W-:Y:S01]  /*0f20*/  IADD3 R7, P0, R2, UR8, RZ ;  /* 0x0000000802077c10 */ /* 0x000fe2000ff1e0ff */
[----:B------:R-:W-:Y:S01]  /*0f30*/  ULDC.64 UR8, c[0x0][0x178] ;  /* 0x00005e0000087ab9 */ /* 0x000fe20000000a00 */
[----:B------:R1:W-:Y:S01]  /*0f40*/  @!P3 LDGSTS.E.BYPASS.LTC128B.128 [R236+0x7080], [R4.64+0x100], !P4 ;  /* 0x0708010004ecbfae */ /* 0x0003e2000e101d58 */
[----:B------:R-:W-:Y:S01]  /*0f50*/  USHF.L.U32 UR4, UR8, 0x5, URZ ;  /* 0x0000000508047899 */ /* 0x000fe2000800063f */
[----:B------:R-:W-:Y:S01]  /*0f60*/  IADD3.X R3, R3, UR13, R8, P0, !PT ;  /* 0x0000000d03037c10 */ /* 0x000fe200087fe408 */
[----:B------:R-:W-:Y:S01]  /*0f70*/  USHF.L.U64.HI UR9, UR8, UR6, UR9 ;  /* 0x0000000608097299 */ /* 0x000fe20008010209 */
[C---:B------:R-:W-:Y:S01]  /*0f80*/  LEA R2, P0, R7.reuse, c[0x0][0x160], 0x1 ;  /* 0x0000580007027a11 */ /* 0x040fe200078008ff */
[----:B------:R-:W-:Y:S01]  /*0f90*/  USHF.L.U32 UR10, UR4, 0x1, URZ ;  /* 0x00000001040a7899 */ /* 0x000fe2000800063f */
[----:B------:R-:W0:Y:S01]  /*0fa0*/  LDGDEPBAR ;  /* 0x00000000000079af */ /* 0x000e220000000000 */
[----:B------:R-:W-:Y:S01]  /*0fb0*/  USHF.L.U64.HI UR9, UR4, 0x1, UR9 ;  /* 0x0000000104097899 */ /* 0x000fe20008010209 */
[----:B------:R-:W-:Y:S01]  /*0fc0*/  LEA.HI.X R3, R7, c[0x0][0x164], R3, 0x1, P0 ;  /* 0x0000590007037a11 */ /* 0x000fe200000f0c03 */
[----:B------:R-:W-:Y:S01]  /*0fd0*/  IMAD R0, R242, c[0x0][0x20c], R0 ;  /* 0x00008300f2007a24 */ /* 0x000fe200078e0200 */
[----:B------:R-:W-:Y:S01]  /*0fe0*/  ISETP.LT.OR P0, PT, R12, 0x1, P2 ;  /* 0x000000010c00780c */ /* 0x000fe20001701670 */
[----:B------:R-:W-:Y:S01]  /*0ff0*/  ULDC.64 UR4, c[0x0][0x278] ;  /* 0x00009e0000047ab9 */ /* 0x000fe20000000a00 */
[C---:B------:R-:W-:Y:S01]  /*1000*/  LOP3.LUT P3, RZ, R6.reuse, 0x2, RZ, 0xc0, !PT ;  /* 0x0000000206ff7812 */ /* 0x040fe2000786c0ff */
[----:B------:R-:W-:Y:S01]  /*1010*/  UIMAD UR15, UR19, UR4, URZ ;  /* 0x00000004130f72a4 */ /* 0x000fe2000f8e023f */
[----:B------:R-:W-:Y:S01]  /*1020*/  LOP3.LUT P4, RZ, R6, 0x4, RZ, 0xc0, !PT ;  /* 0x0000000406ff7812 */ /* 0x000fe2000788c0ff */
[----:B------:R-:W-:Y:S01]  /*1030*/  UIMAD.WIDE.U32 UR16, UR7, UR4, URZ ;  /* 0x00000004071072a5 */ /* 0x000fe2000f8e003f */
[----:B------:R-:W-:Y:S01]  /*1040*/  ISETP.LT.OR P1, PT, R12, 0x1, !P3 ;  /* 0x000000010c00780c */ /* 0x000fe20005f21670 */
[----:B------:R-:W-:Y:S01]  /*1050*/  UIMAD UR15, UR7, UR5, UR15 ;  /* 0x00000005070f72a4 */ /* 0x000fe2000f8e020f */
[----:B------:R-:W-:Y:S01]  /*1060*/  IMAD R6, R27, c[0x0][0x270], RZ ;  /* 0x00009c001b067a24 */ /* 0x000fe200078e02ff */
[----:B------:R2:W-:Y:S01]  /*1070*/  STL.64 [R1], R16 ;  /* 0x0000001001007387 */ /* 0x0005e20000100a00 */
[----:B------:R-:W-:Y:S01]  /*1080*/  ULDC.64 UR4, c[0x0][0x218] ;  /* 0x0000860000047ab9 */ /* 0x000fe20000000a00 */
[----:B------:R-:W-:Y:S01]  /*1090*/  IMAD.IADD R249, R17, 0x1, R0 ;  /* 0x0000000111f97824 */ /* 0x000fe200078e0200 */
[----:B------:R-:W-:Y:S01]  /*10a0*/  UIMAD.WIDE.U32 UR20, UR7, UR4, URZ ;  /* 0x00000004071472a5 */ /* 0x000fe2000f8e003f */
[----:B------:R3:W-:Y:S01]  /*10b0*/  LDGSTS.E.BYPASS.LTC128B.128 [R236+0xf080], [R2.64], !P0 ;  /* 0x0f08000002ec7fae */ /* 0x0007e2000c101d58 */
[----:B------:R-:W-:Y:S01]  /*10c0*/  IADD3 R8, P0, R2, UR10, RZ ;  /* 0x0000000a02087c10 */ /* 0x000fe2000ff1e0ff */
[----:B------:R-:W-:Y:S01]  /*10d0*/  UIMAD UR4, UR19, UR4, URZ ;  /* 0x00000004130472a4 */ /* 0x000fe2000f8e023f */
[----:B------:R-:W-:Y:S01]  /*10e0*/  IMAD.MOV.U32 R248, RZ, RZ, R16 ;  /* 0x000000fffff87224 */ /* 0x000fe200078e0010 */
[----:B------:R-:W-:Y:S01]  /*10f0*/  UIADD3 UR15, UR17, UR15, URZ ;  /* 0x0000000f110f7290 */ /* 0x000fe2000fffe03f */
[----:B------:R-:W-:Y:S01]  /*1100*/  IADD3.X R9, R3, UR9, RZ, P0, !PT ;  /* 0x0000000903097c10 */ /* 0x000fe200087fe4ff */
[----:B-1----:R-:W-:Y:S01]  /*1110*/  IMAD.WIDE.U32 R4, R26, c[0x0][0x270], R240 ;  /* 0x00009c001a047a25 */ /* 0x002fe200078e00f0 */
[----:B------:R-:W-:Y:S01]  /*1120*/  ISETP.LT.OR P0, PT, R12, 0x1, !P4 ;  /* 0x000000010c00780c */ /* 0x000fe20006701670 */
[----:B------:R3:W-:Y:S01]  /*1130*/  LDGSTS.E.BYPASS.LTC128B.128 [R236+0x11080], [R2.64+0x80], !P1 ;  /* 0x1108008002ec7fae */ /* 0x0007e2000c901d58 */
[----:B------:R-:W-:Y:S01]  /*1140*/  UIMAD UR5, UR7, UR5, UR4 ;  /* 0x00000005070572a4 */ /* 0x000fe2000f8e0204 */
[----:B------:R-:W-:Y:S01]  /*1150*/  IMAD R0, R26, c[0x0][0x274], R6 ;  /* 0x00009d001a007a24 */ /* 0x000fe200078e0206 */
[----:B------:R-:W-:Y:S01]  /*1160*/  ISETP.LT.OR P1, PT, R12, 0x21, P2 ;  /* 0x000000210c00780c */ /* 0x000fe20001721670 */
[----:B------:R-:W-:Y:S01]  /*1170*/  IMAD.WIDE.U32 R6, R26, c[0x0][0x210], R248 ;  /* 0x000084001a067a25 */ /* 0x000fe200078e00f8 */
[----:B------:R-:W-:Y:S01]  /*1180*/  UIADD3 UR14, UR21, UR5, URZ ;  /* 0x00000005150e7290 */ /* 0x000fe2000fffe03f */
[----:B------:R-:W-:-:S02]  /*1190*/  ISETP.LT.OR P2, PT, R12, 0x21, !P3 ;  /* 0x000000210c00780c */ /* 0x000fc40005f41670 */
[----:B------:R-:W-:Y:S01]  /*11a0*/  ULDC.64 UR4, c[0x0][0x208] ;  /* 0x0000820000047ab9 */ /* 0x000fe20000000a00 */
[----:B------:R-:W-:Y:S01]  /*11b0*/  ISETP.LT.OR P3, PT, R12, 0x21, !P4 ;  /* 0x000000210c00780c */ /* 0x000fe20006761670 */
[----:B------:R-:W-:Y:S01]  /*11c0*/  USHF.L.U32 UR11, UR4, 0x5, URZ ;  /* 0x00000005040b7899 */ /* 0x000fe2000800063f */
[----:B------:R-:W-:Y:S01]  /*11d0*/  ISETP.GE.AND P4, PT, R238, c[0x0][0x1fc], PT ;  /* 0x00007f00ee007a0c */ /* 0x000fe20003f86270 */
[----:B------:R3:W-:Y:S01]  /*11e0*/  LDGSTS.E.BYPASS.LTC128B.128 [R236+0x13080], [R2.64+0x100], !P0 ;  /* 0x1308010002ec7fae */ /* 0x0007e2000c101d58 */
[----:B------:R-:W-:Y:S01]  /*11f0*/  IADD3 R10, P0, R4, UR16, RZ ;  /* 0x00000010040a7c10 */ /* 0x000fe2000ff1e0ff */
[----:B------:R-:W-:Y:S01]  /*1200*/  IMAD R4, R27, c[0x0][0x210], RZ ;  /* 0x000084001b047a24 */ /* 0x000fe200078e02ff */
[----:B------:R-:W-:Y:S01]  /*1210*/  USHF.L.U64.HI UR5, UR4, UR6, UR5 ;  /* 0x0000000604057299 */ /* 0x000fe20008010205 */
[----:B------:R1:W-:Y:S01]  /*1220*/  LDGSTS.E.BYPASS.LTC128B.128 [R236+0x10080], [R8.64], !P1 ;  /* 0x1008000008ec7fae */ /* 0x0003e2000c901d58 */
[----:B------:R-:W-:Y:S01]  /*1230*/  IADD3.X R11, R5, UR15, R0, P0, !PT ;  /* 0x0000000f050b7c10 */ /* 0x000fe200087fe400 */
[----:B------:R-:W-:Y:S01]  /*1240*/  IMAD R4, R26, c[0x0][0x214], R4 ;  /* 0x000085001a047a24 */ /* 0x000fe200078e0204 */
[----:B------:R-:W-:Y:S01]  /*1250*/  IADD3 R0, P0, R6, UR20, RZ ;  /* 0x0000001406007c10 */ /* 0x000fe2000ff1e0ff */
[----:B------:R-:W-:-:S02]  /*1260*/  USHF.L.U64.HI UR5, UR11, 0x1, UR5 ;  /* 0x000000010b057899 */ /* 0x000fc40008010205 */
[----:B------:R-:W-:Y:S01]  /*1270*/  ULDC UR20, c[0x0][0x168] ;  /* 0x00005a0000147ab9 */ /* 0x000fe20000000800 */
[----:B------:R-:W-:Y:S01]  /*1280*/  IADD3.X R6, R7, UR14, R4, P0, !PT ;  /* 0x0000000e07067c10 */ /* 0x000fe200087fe404 */
[----:B------:R-:W-:Y:S01]  /*1290*/  UISETP.GE.AND UP0, UPT, UR20, 0x1, UPT ;  /* 0x000000011400788c */ /* 0x000fe2000bf06270 */
        /* <DEDUP_REMOVED lines=29> */
[----:B------:R-:W-:-:S04]  /*1470*/  IADD3 R10, P0, R4, UR10, RZ ;  /* 0x0000000a040a7c10 */ /* 0x000fc8000ff1e0ff */
[----:B------:R-:W-:Y:S01]  /*1480*/  IADD3.X R11, R5, UR5, RZ, P0, !PT ;  /* 0x00000005050b7c10 */ /* 0x000fe200087fe4ff */
[----:B------:R-:W-:Y:S01]  /*1490*/  ULDC.64 UR4, c[0x0][0x290] ;  /* 0x0000a40000047ab9 */ /* 0x000fe20000000a00 */
[----:B------:R-:W-:Y:S01]  /*14a0*/  ISETP.LT.OR P0, PT, R12, 0x1, P2 ;  /* 0x000000010c00780c */ /* 0x000fe20001701670 */
[----:B------:R-:W-:Y:S02]  /*14b0*/  UIMAD UR6, UR19, UR4, URZ ;  /* 0x00000004130672a4 */ /* 0x000fe4000f8e023f */
[----:B------:R-:W-:Y:S02]  /*14c0*/  UIMAD.WIDE.U32 UR10, UR7, UR4, URZ ;  /* 0x00000004070a72a5 */ /* 0x000fe4000f8e003f */
        /* <DEDUP_REMOVED lines=110> */
[----:B------:R-:W-:Y:S01]  /*1bb0*/  LEA.HI R0, R25, R25, RZ, 0x1 ;  /* 0x0000001919007211 */ /* 0x000fe200078f08ff */
[----:B------:R-:W-:Y:S01]  /*1bc0*/  IMAD.SHL.U32 R234, R5, 0x2, RZ ;  /* 0x0000000205ea7824 */ /* 0x000fe200078e00ff */
[--C-:B------:R-:W-:Y:S01]  /*1bd0*/  SHF.R.S32.HI R245, RZ, 0x1f, R244.reuse ;  /* 0x0000001ffff57819 */ /* 0x100fe200000114f4 */
[----:B------:R-:W-:Y:S01]  /*1be0*/  IMAD.MOV.U32 R8, RZ, RZ, -0x50 ;  /* 0xffffffb0ff087424 */ /* 0x000fe200078e00ff */
[----:B------:R-:W-:Y:S01]  /*1bf0*/  LOP3.LUT R0, R0, 0xfffffffe, RZ, 0xc0, !PT ;  /* 0xfffffffe00007812 */ /* 0x000fe200078ec0ff */
[----:B------:R-:W-:Y:S01]  /*1c00*/  ULDC.64 UR4, c[0x0][0x240] ;  /* 0x0000900000047ab9 */ /* 0x000fe20000000a00 */
[----:B------:R-:W-:Y:S01]  /*1c10*/  SHF.L.U32 R225, R228, 0x1, RZ ;  /* 0x00000001e4e17819 */ /* 0x000fe200000006ff */
[----:B--2---:R-:W-:Y:S01]  /*1c20*/  IMAD.WIDE.U32 R4, R26, c[0x0][0x238], R244 ;  /* 0x00008e001a047a25 */ /* 0x004fe200078e00f4 */
[----:B------:R-:W-:Y:S01]  /*1c30*/  IADD3 R6, R25, -R0, RZ ;  /* 0x8000000019067210 */ /* 0x000fe20007ffe0ff */
[----:B------:R-:W-:Y:S01]  /*1c40*/  UIMAD UR4, UR19, UR4, URZ ;  /* 0x00000004130472a4 */ /* 0x000fe2000f8e023f */
[----:B------:R-:W-:Y:S01]  /*1c50*/  LOP3.LUT P0, RZ, R24, 0x1, RZ, 0xc0, !PT ;  /* 0x0000000118ff7812 */ /* 0x000fe2000780c0ff */
[----:B------:R-:W-:Y:S01]  /*1c60*/  IMAD R0, R27, c[0x0][0x238], RZ ;  /* 0x00008e001b007a24 */ /* 0x000fe200078e02ff */
[----:B------:R-:W-:Y:S01]  /*1c70*/  LOP3.LUT R3, R3, 0xfffffffc, RZ, 0xc0, !PT ;  /* 0xfffffffc03037812 */ /* 0x000fe200078ec0ff */
[----:B------:R-:W-:Y:S01]  /*1c80*/  UMOV UR6, 0x6 ;  /* 0x0000000600067882 */ /* 0x000fe20000000000 */
[----:B------:R-:W-:Y:S01]  /*1c90*/  IMAD R8, R28, R8, c[0x0][0x198] ;  /* 0x000066001c087624 */ /* 0x000fe200078e0208 */
[----:B------:R-:W-:Y:S01]  /*1ca0*/  ULDC UR17, c[0x0][0x17c] ;  /* 0x00005f0000117ab9 */ /* 0x000fe20000000800 */
[----:B------:R-:W-:Y:S01]  /*1cb0*/  IMAD R0, R26, c[0x0][0x23c], R0 ;  /* 0x00008f001a007a24 */ /* 0x000fe200078e0200 */
[----:B------:R-:W-:Y:S01]  /*1cc0*/  UIADD3 UR20, UR20, 0x3f, URZ ;  /* 0x0000003f14147890 */ /* 0x000fe2000fffe03f */
[----:B------:R-:W-:Y:S01]  /*1cd0*/  IMAD.SHL.U32 R216, R216, 0x2, RZ ;  /* 0x00000002d8d87824 */ /* 0x000fe200078e00ff */
[----:B------:R-:W-:Y:S01]  /*1ce0*/  USHF.L.U64.HI UR17, UR8, UR6, UR17 ;  /* 0x0000000608117299 */ /* 0x000fe20008010211 */
[----:B------:R-:W-:Y:S01]  /*1cf0*/  IMAD.IADD R5, R5, 0x1, R0 ;  /* 0x0000000105057824 */ /* 0x000fe200078e0200 */
[----:B------:R-:W-:Y:S01]  /*1d00*/  MOV R0, UR7 ;  /* 0x0000000700007c02 */ /* 0x000fe20008000f00 */
[----:B------:R-:W-:Y:S01]  /*1d10*/  UIMAD UR6, UR7, UR5, UR4 ;  /* 0x00000005070672a4 */ /* 0x000fe2000f8e0204 */
[----:B------:R-:W-:Y:S01]  /*1d20*/  IMAD.IADD R7, R7, 0x1, -R3 ;  /* 0x0000000107077824 */ /* 0x000fe200078e0a03 */
[----:B------:R-:W-:Y:S01]  /*1d30*/  USHF.R.S32.HI UR11, URZ, 0x1f, UR20 ;  /* 0x0000001f3f0b7899 */ /* 0x000fe20008011414 */
[----:B------:R-:W-:Y:S01]  /*1d40*/  IMAD.SHL.U32 R220, R220, 0x2, RZ ;  /* 0x00000002dcdc7824 */ /* 0x000fe200078e00ff */
[----:B------:R-:W-:Y:S01]  /*1d50*/  IADD3 R3, R234, 0x21480, RZ ;  /* 0x00021480ea037810 */ /* 0x000fe20007ffe0ff */
[----:B------:R-:W-:Y:S01]  /*1d60*/  IMAD.WIDE.U32 R10, R0, c[0x0][0x240], R4 ;  /* 0x00009000000a7a25 */ /* 0x000fe200078e0004 */
[----:B------:R-:W-:Y:S01]  /*1d70*/  IADD3 R0, R225, 0x1b080, RZ ;  /* 0x0001b080e1007810 */ /* 0x000fe20007ffe0ff */
[----:B------:R-:W-:Y:S01]  /*1d80*/  ULEA.HI UR20, UR11, UR20, URZ, 0x6 ;  /* 0x000000140b147291 */ /* 0x000fe2000f8f303f */
[----:B------:R-:W-:Y:S01]  /*1d90*/  SHF.L.U32 R230, R231, 0x1, RZ ;  /* 0x00000001e7e67819 */ /* 0x000fe200000006ff */
[----:B------:R-:W-:Y:S01]  /*1da0*/  IMAD R6, R6, -0x8, R8 ;  /* 0xfffffff806067824 */ /* 0x000fe200078e0208 */
[----:B------:R1:W-:Y:S01]  /*1db0*/  STL.64 [R1+0x10], R10 ;  /* 0x0000100a01007387 */ /* 0x0003e20000100a00 */
[----:B------:R-:W-:Y:S01]  /*1dc0*/  IMAD R224, R2, 0x2, R0 ;  /* 0x0000000202e07824 */ /* 0x000fe200078e0200 */
[----:B------:R-:W-:Y:S01]  /*1dd0*/  IADD3 R0, R236, 0xf080, RZ ;  /* 0x0000f080ec007810 */ /* 0x000fe20007ffe0ff */
[--C-:B------:R-:W-:Y:S01]  /*1de0*/  IMAD R217, R217, 0x2, R216.reuse ;  /* 0x00000002d9d97824 */ /* 0x100fe200078e02d8 */
[----:B------:R-:W-:Y:S01]  /*1df0*/  IADD3 R235, R234, 0x215a0, RZ ;  /* 0x000215a0eaeb7810 */ /* 0x000fe20007ffe0ff */
[----:B------:R-:W-:Y:S01]  /*1e00*/  IMAD R219, R218, 0x2, R216 ;  /* 0x00000002dadb7824 */ /* 0x000fe200078e02d8 */
[----:B------:R-:W-:Y:S01]  /*1e10*/  USHF.L.U32 UR18, UR8, 0x6, URZ ;  /* 0x0000000608127899 */ /* 0x000fe2000800063f */
[----:B------:R1:W-:Y:S01]  /*1e20*/  STL [R1+0x18], R0 ;  /* 0x0000180001007387 */ /* 0x0003e20000100800 */
[----:B------:R-:W-:Y:S01]  /*1e30*/  @P0 IADD3 R235, R3, 0xe0, RZ ;  /* 0x000000e003eb0810 */ /* 0x000fe20007ffe0ff */
[----:B------:R-:W-:Y:S01]  /*1e40*/  IMAD R233, R7, -0x2, R6 ;  /* 0xfffffffe07e97824 */ /* 0x000fe200078e0206 */
[----:B------:R-:W-:Y:S01]  /*1e50*/  LEA R223, R223, 0x23c80, 0x1 ;  /* 0x00023c80dfdf7811 */ /* 0x000fe200078e08ff */
[----:B------:R-:W-:Y:S01]  /*1e60*/  IMAD.IADD R229, R228, 0x1, R2 ;  /* 0x00000001e4e57824 */ /* 0x000fe200078e0202 */
[----:B------:R-:W-:Y:S01]  /*1e70*/  LEA R222, R222, 0x80, 0x1 ;  /* 0x00000080dede7811 */ /* 0x000fe200078e08ff */
        /* <DEDUP_REMOVED lines=64> */
[----:B------:R-:W-:Y:S01]  /*2280*/  IADD3 R252, R11, UR6, RZ ;  /* 0x000000060bfc7c10 */ /* 0x000fe2000fffe0ff */
[----:B------:R-:W-:Y:S01]  /*2290*/  ULDC UR9, c[0x0][0x278] ;  /* 0x00009e0000097ab9 */ /* 0x000fe20000000800 */
[----:B------:R-:W-:Y:S01]  /*22a0*/  IADD3 R232, R228, R231, RZ ;  /* 0x000000e7e4e87210 */ /* 0x000fe20007ffe0ff */
[----:B------:R-:W-:-:S02]  /*22b0*/  ULDC UR8, c[0x0][0x290] ;  /* 0x0000a40000087ab9 */ /* 0x000fc40000000800 */
[----:B------:R-:W-:Y:S02]  /*22c0*/  ULDC UR5, c[0x0][0x218] ;  /* 0x0000860000057ab9 */ /* 0x000fe40000000800 */
[----:B------:R-:W-:Y:S02]  /*22d0*/  UMOV UR4, URZ ;  /* 0x0000003f00047c82 */ /* 0x000fe40008000000 */
[----:B------:R-:W-:Y:S02]  /*22e0*/  UMOV UR22, 0x1 ;  /* 0x0000000100167882 */ /* 0x000fe40000000000 */
[----:B------:R-:W-:Y:S02]  /*22f0*/  UMOV UR12, URZ ;  /* 0x0000003f000c7c82 */ /* 0x000fe40008000000 */
[----:B------:R-:W-:Y:S02]  /*2300*/  UIMAD UR10, UR7, UR10, URZ ;  /* 0x0000000a070a72a4 */ /* 0x000fe4000f8e023f */
[----:B------:R-:W-:-:S02]  /*2310*/  UIMAD UR9, UR7, UR9, URZ ;  /* 0x00000009070972a4 */ /* 0x000fc4000f8e023f */
[----:B------:R-:W-:Y:S02]  /*2320*/  UIMAD UR8, UR7, UR8, URZ ;  /* 0x00000008070872a4 */ /* 0x000fe4000f8e023f */
[----:B------:R-:W-:Y:S02]  /*2330*/  UIMAD UR5, UR7, UR5, URZ ;  /* 0x00000005070572a4 */ /* 0x000fe4000f8e023f */
[----:B------:R-:W-:Y:S02]  /*2340*/  USHF.R.S32.HI UR20, URZ, 0x6, UR20 ;  /* 0x000000063f147899 */ /* 0x000fe40008011414 */
[----:B-1----:R-:W-:Y:S02]  /*2350*/  ULDC UR11, c[0x0][0x168] ;  /* 0x00005a00000b7ab9 */ /* 0x002fe40000000800 */
.L_x_694:
        /* <DEDUP_REMOVED lines=222> */
[----:B------:R-:W-:Y:S02]  /*3140*/  @!P5 LEA.HI.X R31, R36, c[0x0][0x25c], R31, 0x2, P0 ;  /* 0x00009700241fda11 */ /* 0x000fe400000f141f */
        /* <DEDUP_REMOVED lines=8> */
[C---:B------:R-:W-:Y:S04]  /*31d0*/  ISETP.LT.OR P2, PT, R28.reuse, 0x21, !P2 ;  /* 0x000000211c00780c */ /* 0x040fe80005741670 */
[----:B------:R-:W-:Y:S03]  /*31e0*/  @!P5 LEA R29, R29, 0x40, 0x6 ;  /* 0x000000401d1dd811 */ /* 0x000fe600078e30ff */
[----:B------:R3:W-:Y:S01]  /*31f0*/  LDGSTS.E.BYPASS.LTC128B.128 [R0+0x2000], [R24.64+0x80], !P0 ;  /* 0x0200008018007fae */ /* 0x0007e2000c101d58 */
[----:B------:R-:W-:Y:S01]  /*3200*/  ISETP.LT.OR P0, PT, R28, 0x1, !P1 ;  /* 0x000000011c00780c */ /* 0x000fe20004f01670 */
[----:B------:R-:W-:Y:S11]  /*3210*/  @!P5 IMAD.WIDE R30, R29, 0x4, R30 ;  /* 0x000000041d1ed825 */ /* 0x000ff600078e021e */
[----:B------:R-:W-:Y:S01]  /*3220*/  @!UPT UIADD3 URZ, URZ, URZ, URZ ;  /* 0x0000003f3f3ff290 */ /* 0x000fe2000fffe03f */
[----:B------:R3:W-:Y:S02]  /*3230*/  LDGSTS.E.BYPASS.LTC128B.128 [R0+0x4000], [R24.64+0x100], !P0 ;  /* 0x0400010018007fae */ /* 0x0007e4000c101d58 */
[----:B---3--:R-:W-:Y:S04]  /*3240*/  IADD3 R24, P0, R24, UR18, RZ ;  /* 0x0000001218187c10 */ /* 0x008fe8000ff1e0ff */
[----:B------:R-:W-:Y:S02]  /*3250*/  IADD3.X R25, R25, UR17, RZ, P0, !PT ;  /* 0x0000001119197c10 */ /* 0x000fe400087fe4ff */
[----:B------:R-:W-:Y:S01]  /*3260*/  ISETP.LT.OR P0, PT, R28, 0x21, !P1 ;  /* 0x000000211c00780c */ /* 0x000fe20004f01670 */
[----:B------:R-:W-:Y:S02]  /*3270*/  IMAD.U32 R28, RZ, RZ, UR22 ;  /* 0x00000016ff1c7e24 */ /* 0x000fe4000f8e00ff */
[----:B------:R3:W-:Y:S02]  /*3280*/  LDGSTS.E.BYPASS.LTC128B.128 [R0+0x1000], [R24.64], !P3 ;  /* 0x0100000018007fae */ /* 0x0007e4000d901d58 */
[----:B------:R-:W-:Y:S03]  /*3290*/  @!P5 IMAD R28, R28, 0x40, R240 ;  /* 0x000000401c1cd824 */ /* 0x000fe600078e02f0 */
[----:B------:R4:W-:Y:S05]  /*32a0*/  LDGSTS.E.BYPASS.LTC128B.128 [R0+0x3000], [R34.64], !P2 ;  /* 0x0300000022007fae */ /* 0x0009ea000d101d58 */
[----:B------:R4:W-:Y:S01]  /*32b0*/  LDGSTS.E.BYPASS.LTC128B.128 [R0+0x5000], [R32.64], !P0 ;  /* 0x0500000020007fae */ /* 0x0009e2000c101d58 */
[----:B---3--:R-:W-:Y:S05]  /*32c0*/  @!P5 IMAD.SHL.U32 R24, R28, 0x4, RZ ;  /* 0x000000041c18d824 */ /* 0x008fea00078e00ff */
[----:B------:R4:W-:Y:S02]  /*32d0*/  @!P5 LDGSTS.E.BYPASS.LTC128B.128 [R24+0x21080], [R30.64] ;  /* 0x210800001e18dfae */ /* 0x0009e4000b901d58 */
.L_x_692:
        /* <DEDUP_REMOVED lines=383> */
[----:B------:R-:W-:Y:S01]  /*4ad0*/  IMAD.MOV.U32 R5, RZ, RZ, R249 ;  /* 0x000000ffff057224 */ /* 0x000fe200078e00f9 */
[----:B------:R-:W-:Y:S01]  /*4ae0*/  USHF.R.S32.HI UR23, URZ, 0x1f, UR21 ;  /* 0x0000001f3f177899 */ /* 0x000fe20008011415 */
[----:B------:R-:W-:Y:S01]  /*4af0*/  IMAD.MOV.U32 R2, RZ, RZ, R240 ;  /* 0x000000ffff027224 */ /* 0x000fe200078e00f0 */
[----:B------:R-:W-:Y:S01]  /*4b00*/  ULDC.64 UR6, c[0x0][0x208] ;  /* 0x0000820000067ab9 */ /* 0x000fe20000000a00 */
[----:B------:R-:W-:Y:S01]  /*4b10*/  IMAD.MOV.U32 R3, RZ, RZ, R241 ;  /* 0x000000ffff037224 */ /* 0x000fe200078e00f1 */
[----:B------:R-:W1:Y:S01]  /*4b20*/  S2R R6, SR_CTAID.Y ;  /* 0x0000000000067919 */ /* 0x000e620000002600 */
[----:B------:R-:W-:Y:S01]  /*4b30*/  UIMAD.WIDE.U32 UR26, UR21, UR6, URZ ;  /* 0x00000006151a72a5 */ /* 0x000fe2000f8e003f */
[----:B------:R-:W-:Y:S01]  /*4b40*/  IMAD.MOV.U32 R15, RZ, RZ, c[0x0][0x208] ;  /* 0x00008200ff0f7624 */ /* 0x000fe200078e00ff */
[----:B------:R-:W-:Y:S02]  /*4b50*/  UIMAD UR23, UR23, UR6, URZ ;  /* 0x00000006171772a4 */ /* 0x000fe4000f8e023f */
[----:B------:R-:W-:Y:S01]  /*4b60*/  USHF.L.U32 UR6, UR21, 0x6, URZ ;  /* 0x0000000615067899 */ /* 0x000fe2000800063f */
[----:B------:R-:W-:Y:S01]  /*4b70*/  IMAD.SHL.U32 R20, R15, 0x40, RZ ;  /* 0x000000400f147824 */ /* 0x000fe200078e00ff */
[----:B------:R-:W-:Y:S01]  /*4b80*/  UIMAD UR23, UR21, UR7, UR23 ;  /* 0x00000007151772a4 */ /* 0x000fe2000f8e0217 */
[----:B------:R-:W-:Y:S03]  /*4b90*/  IMAD.U32 R9, RZ, RZ, UR26 ;  /* 0x0000001aff097e24 */ /* 0x000fe6000f8e00ff */
[----:B------:R-:W-:Y:S01]  /*4ba0*/  IMAD.U32 R14, RZ, RZ, UR6 ;  /* 0x00000006ff0e7e24 */ /* 0x000fe2000f8e00ff */
[----:B------:R-:W-:Y:S01]  /*4bb0*/  UIADD3 UR23, UR27, UR23, URZ ;  /* 0x000000171b177290 */ /* 0x000fe2000fffe03f */
        /* <DEDUP_REMOVED lines=13> */
[----:B------:R-:W-:Y:S02]  /*4c90*/  IADD3.X R7, R3, UR16, R7, P0, !PT ;  /* 0x0000001003077c10 */ /* 0x000fe400087fe407 */
[----:B------:R-:W-:Y:S01]  /*4ca0*/  LEA R2, P1, R8, R2, 0x7 ;  /* 0x0000000208027211 */ /* 0x000fe200078238ff */
[----:B------:R-:W-:Y:S01]  /*4cb0*/  IMAD.U32 R8, RZ, RZ, UR23 ;  /* 0x00000017ff087e24 */ /* 0x000fe2000f8e00ff */
[----:B------:R-:W-:Y:S02]  /*4cc0*/  LEA.HI.X R3, R0, c[0x0][0x1f4], R4, 0x1, P2 ;  /* 0x00007d0000037a11 */ /* 0x000fe400010f0c04 */
[----:B------:R-:W-:Y:S02]  /*4cd0*/  IADD3 R0, R238, 0x40, RZ ;  /* 0x00000040ee007810 */ /* 0x000fe40007ffe0ff */
[----:B------:R-:W-:Y:S02]  /*4ce0*/  LEA R4, P0, R6, c[0x0][0x280], 0x2 ;  /* 0x0000a00006047a11 */ /* 0x000fe400078010ff */
[----:B------:R-:W-:Y:S01]  /*4cf0*/  ISETP.GE.AND P2, PT, R0, c[0x0][0x1fc], PT ;  /* 0x00007f0000007a0c */ /* 0x000fe20003f46270 */
[----:B------:R-:W-:Y:S01]  /*4d00*/  IMAD.MOV.U32 R0, RZ, RZ, 0x6 ;  /* 0x00000006ff007424 */ /* 0x000fe200078e00ff */
[----:B------:R-:W-:Y:S01]  /*4d10*/  LEA.HI.X R5, R6, c[0x0][0x284], R7, 0x2, P0 ;  /* 0x0000a10006057a11 */ /* 0x000fe200000f1407 */
[----:B------:R-:W-:Y:S01]  /*4d20*/  IMAD.U32 R6, RZ, RZ, UR6 ;  /* 0x00000006ff067e24 */ /* 0x000fe2000f8e00ff */
[----:B------:R-:W-:Y:S02]  /*4d30*/  LEA.HI.X R3, R9, R3, R8, 0x7, P1 ;  /* 0x0000000309037211 */ /* 0x000fe400008f3c08 */
        /* <DEDUP_REMOVED lines=37> */
.L_x_693:
        /* <DEDUP_REMOVED lines=236> */
.L_x_691:
[----:B------:R-:W1:Y:S01]  /*5e50*/  S2UR UR14, SR_CTAID.Y ;  /* 0x00000000000e79c3 */ /* 0x000e620000002600 */
[----:B------:R-:W-:Y:S01]  /*5e60*/  UMOV UR4, 0x1 ;  /* 0x0000000100047882 */ /* 0x000fe20000000000 */
[----:B------:R-:W-:Y:S01]  /*5e70*/  ISETP.NE.AND P1, PT, R244, RZ, PT ;  /* 0x000000fff400720c */ /* 0x000fe20003f25270 */
[----:B------:R-:W-:Y:S01]  /*5e80*/  ULDC.64 UR10, c[0x0][0x338] ;  /* 0x0000ce00000a7ab9 */ /* 0x000fe20000000a00 */
[----:B------:R-:W-:Y:S01]  /*5e90*/  BSSY B0, `(.L_x_695) ;  /* 0x0000063000007945 */ /* 0x000fe20003800000 */
[----:B------:R-:W-:Y:S01]  /*5ea0*/  UISETP.NE.AND UP0, UPT, UR4, UR10, UPT ;  /* 0x0000000a0400728c */ /* 0x000fe2000bf05270 */
[----:B------:R-:W-:Y:S01]  /*5eb0*/  FMUL.FTZ R112, R112, c[0x0][0x298] ;  /* 0x0000a60070707a20 */ /* 0x000fe20000410000 */
[----:B------:R-:W-:Y:S01]  /*5ec0*/  ULDC UR8, c[0x0][0x340] ;  /* 0x0000d00000087ab9 */ /* 0x000fe20000000800 */
[----:B------:R-:W3:Y:S01]  /*5ed0*/  S2UR UR7, SR_CTAID.X ;  /* 0x00000000000779c3 */ /* 0x000ee20000002500 */
[----:B------:R-:W-:Y:S01]  /*5ee0*/  ULDC UR4, c[0x0][0x358] ;  /* 0x0000d60000047ab9 */ /* 0x000fe20000000800 */
[----:B------:R-:W-:Y:S01]  /*5ef0*/  FMUL.FTZ R113, R113, c[0x0][0x298] ;  /* 0x0000a60071717a20 */ /* 0x000fe20000410000 */
[----:B------:R-:W-:Y:S01]  /*5f00*/  ULDC UR5, c[0x0][0x2f4] ;  /* 0x0000bd0000057ab9 */ /* 0x000fe20000000800 */
[----:B------:R-:W-:-:S02]  /*5f10*/  FMUL.FTZ R114, R114, c[0x0][0x298] ;  /* 0x0000a60072727a20 */ /* 0x000fc40000410000 */
[----:B------:R-:W-:Y:S02]  /*5f20*/  FMUL.FTZ R115, R115, c[0x0][0x298] ;  /* 0x0000a60073737a20 */ /* 0x000fe40000410000 */
[----:B------:R-:W4:Y:S01]  /*5f30*/  S2UR UR6, SR_CTAID.Z ;  /* 0x00000000000679c3 */ /* 0x000f220000002700 */
[----:B------:R-:W-:Y:S02]  /*5f40*/  FMUL.FTZ R116, R116, c[0x0][0x298] ;  /* 0x0000a60074747a20 */ /* 0x000fe40000410000 */
[----:B------:R-:W-:Y:S02]  /*5f50*/  FMUL.FTZ R117, R117, c[0x0][0x298] ;  /* 0x0000a60075757a20 */ /* 0x000fe40000410000 */
[----:B------:R-:W-:Y:S02]  /*5f60*/  FMUL.FTZ R118, R118, c[0x0][0x298] ;  /* 0x0000a60076767a20 */ /* 0x000fe40000410000 */
[----:B------:R-:W-:Y:S01]  /*5f70*/  FMUL.FTZ R119, R119, c[0x0][0x298] ;  /* 0x0000a60077777a20 */ /* 0x000fe20000410000 */
[----:B-1----:R-:W-:Y:S01]  /*5f80*/  UIMAD.WIDE.U32 UR16, UR14, UR11, URZ ;  /* 0x0000000b0e1072a5 */ /* 0x002fe2000f8e003f */
[----:B------:R-:W-:Y:S01]  /*5f90*/  FMUL.FTZ R120, R120, c[0x0][0x298] ;  /* 0x0000a60078787a20 */ /* 0x000fe20000410000 */
[----:B------:R-:W-:Y:S01]  /*5fa0*/  USHF.R.S32.HI UR13, URZ, 0x1f, UR14 ;  /* 0x0000001f3f0d7899 */ /* 0x000fe2000801140e */
[----:B------:R-:W-:Y:S01]  /*5fb0*/  FMUL.FTZ R121, R121, c[0x0][0x298] ;  /* 0x0000a60079797a20 */ /* 0x000fe20000410000 */
[----:B------:R-:W-:Y:S01]  /*5fc0*/  UMOV UR11, UR14 ;  /* 0x0000000e000b7c82 */ /* 0x000fe20008000000 */
[----:B------:R-:W-:Y:S01]  /*5fd0*/  FMUL.FTZ R122, R122, c[0x0][0x298] ;  /* 0x0000a6007a7a7a20 */ /* 0x000fe20000410000 */
[----:B------:R-:W-:Y:S01]  /*5fe0*/  UMOV UR12, UR14 ;  /* 0x0000000e000c7c82 */ /* 0x000fe20008000000 */
[----:B------:R-:W-:Y:S01]  /*5ff0*/  FMUL.FTZ R123, R123, c[0x0][0x298] ;  /* 0x0000a6007b7b7a20 */ /* 0x000fe20000410000 */
[----:B------:R-:W-:Y:S01]  /*6000*/  @UP0 UMOV UR15, UR17 ;  /* 0x00000011000f0c82 */ /* 0x000fe20008000000 */
[----:B------:R-:W-:Y:S01]  /*6010*/  FMUL.FTZ R132, R132, c[0x0][0x298] ;  /* 0x0000a60084847a20 */ /* 0x000fe20000410000 */
[----:B------:R-:W-:Y:S01]  /*6020*/  @UP0 USHF.R.U32.HI UR11, URZ, UR8, UR15 ;  /* 0x000000083f0b0299 */ /* 0x000fe2000801160f */
[----:B------:R-:W-:Y:S01]  /*6030*/  FMUL.FTZ R133, R133, c[0x0][0x298] ;  /* 0x0000a60085857a20 */ /* 0x000fe20000410000 */
[----:B---3--:R-:W-:Y:S01]  /*6040*/  UIMAD UR8, UR7, UR4, URZ ;  /* 0x00000004070872a4 */ /* 0x008fe2000f8e023f */
[----:B------:R-:W-:Y:S01]  /*6050*/  FMUL.FTZ R134, R134, c[0x0][0x298] ;  /* 0x0000a60086867a20 */ /* 0x000fe20000410000 */
[----:B------:R-:W-:Y:S01]  /*6060*/  @UP0 USHF.R.S32.HI UR4, URZ, 0x1f, UR11 ;  /* 0x0000001f3f040899 */ /* 0x000fe2000801140b */
[----:B------:R-:W-:Y:S01]  /*6070*/  FMUL.FTZ R135, R135, c[0x0][0x298] ;  /* 0x0000a60087877a20 */ /* 0x000fe20000410000 */
[----:B----4-:R-:W-:Y:S01]  /*6080*/  UIMAD UR9, UR6, UR5, URZ ;  /* 0x00000005060972a4 */ /* 0x010fe2000f8e023f */
[----:B------:R-:W-:Y:S01]  /*6090*/  FMUL.FTZ R128, R128, c[0x0][0x298] ;  /* 0x0000a60080807a20 */ /* 0x000fe20000410000 */
[----:B------:R-:W-:Y:S01]  /*60a0*/  UIMAD UR5, UR8, UR5, URZ ;  /* 0x00000005080572a4 */ /* 0x000fe2000f8e023f */
[----:B------:R-:W-:Y:S01]  /*60b0*/  FMUL.FTZ R129, R129, c[0x0][0x298] ;  /* 0x0000a60081817a20 */ /* 0x000fe20000410000 */
[----:B------:R-:W-:Y:S01]  /*60c0*/  @UP0 UMOV UR12, UR11 ;  /* 0x0000000b000c0c82 */ /* 0x000fe20008000000 */
        /* <DEDUP_REMOVED lines=25> */
[----:B--2---:R-:W-:Y:S01]  /*6260*/  MOV R4, UR4 ;  /* 0x0000000400047c02 */ /* 0x004fe20008000f00 */
        /* <DEDUP_REMOVED lines=29> */
[----:B------:R-:W-:Y:S01]  /*6440*/  FMUL.FTZ R171, R171, c[0x0][0x298] ;  /* 0x0000a600abab7a20 */ /* 0x000fe20000410000 */
[----:B------:R-:W-:Y:S06]  /*6450*/  BAR.SYNC.DEFER_BLOCKING 0x1, 0x100 ;  /* 0x0044000000007b1d */ /* 0x000fec0000010000 */
[----:B------:R-:W-:Y:S05]  /*6460*/  @P1 BRA `(.L_x_696) ;  /* 0x0000005000001947 */ /* 0x000fea0003800000 */
.L_x_697:
[----:B------:R-:W2:Y:S01]  /*6470*/  LDG.E.STRONG.GPU R0, [R4.64] ;  /* 0x0000001804007981 */ /* 0x000ea2000c1ef900 */
[----:B------:R-:W-:Y:S01]  /*6480*/  YIELD ;  /* 0x0000000000007946 */ /* 0x000fe20003800000 */
[----:B--2---:R-:W-:Y:S01]  /*6490*/  ISETP.NE.AND P0, PT, R0, UR10, PT ;  /* 0x0000000a00007c0c */ /* 0x004fe2000bf05270 */
[----:B------:R-:W-:-:S12]  /*64a0*/  CCTL.IVALL ;  /* 0x00000000ff00798f */ /* 0x000fd80002000000 */
[----:B------:R-:W-:Y:S05]  /*64b0*/  @P0 BRA `(.L_x_697) ;  /* 0xffffffb000000947 */ /* 0x000fea000383ffff */
.L_x_696:
[----:B------:R-:W-:Y:S05]  /*64c0*/  BSYNC B0 ;  /* 0x0000000000007941 */ /* 0x000fea0003800000 */
.L_x_695:
[----:B------:R-:W-:Y:S01]  /*64d0*/  MOV R11, 0xffffffff ;  /* 0xffffffff000b7802 */ /* 0x000fe20000000f00 */
[----:B------:R-:W-:Y:S05]  /*64e0*/  BRA.CONV ~URZ, `(.L_x_698) ;  /* 0x000000237f007947 */ /* 0x000fea000b800000 */
[----:B------:R-:W-:Y:S02]  /*64f0*/  MOV R2, 0x6510 ;  /* 0x0000651000027802 */ /* 0x000fe40000000f00 */
[----:B------:R-:W-:Y:S05]  /*6500*/  CALL.REL.NOINC `($__internal_6_$__cuda_sm70_warpsync) ;  /* 0x00000ca000007944 */ /* 0x000fea0003c00000 */
.L_x_698:
        /* <DEDUP_REMOVED lines=82> */
[----:B------:R-:W-:Y:S05]  /*6a30*/  CALL.REL.NOINC `($__internal_6_$__cuda_sm70_warpsync) ;  /* 0x0000077000007944 */ /* 0x000fea0003c00000 */
.L_x_699:
        /* <DEDUP_REMOVED lines=12> */
.L_x_701:
[----:B------:R-:W-:Y:S05]  /*6b00*/  BSYNC B0 ;  /* 0x0000000000007941 */ /* 0x000fea0003800000 */
.L_x_700:
[----:B------:R-:W-:Y:S01]  /*6b10*/  ULDC.64 UR4, c[0x0][0x348] ;  /* 0x0000d20000047ab9 */ /* 0x000fe20000000a00 */
[----:B------:R-:W-:Y:S01]  /*6b20*/  BSSY B0, `(.L_x_702) ;  /* 0x000000b000007945 */ /* 0x000fe20003800000 */
[----:B------:R-:W-:-:S04]  /*6b30*/  UIADD3 UR4, UP0, UR8, UR4, URZ ;  /* 0x0000000408047290 */ /* 0x000fc8000ff1e03f */
[----:B------:R-:W-:Y:S02]  /*6b40*/  UIADD3.X UR5, UR9, UR5, URZ, UP0, !UPT ;  /* 0x0000000509057290 */ /* 0x000fe400087fe43f */
[----:B--2---:R-:W-:-:S04]  /*6b50*/  MOV R4, UR4 ;  /* 0x0000000400047c02 */ /* 0x004fc80008000f00 */
[----:B------:R-:W-:Y:S01]  /*6b60*/  MOV R5, UR5 ;  /* 0x0000000500057c02 */ /* 0x000fe20008000f00 */
[----:B------:R-:W-:Y:S05]  /*6b70*/  @P1 BRA `(.L_x_703) ;  /* 0x0000005000001947 */ /* 0x000fea0003800000 */
.L_x_704:
[----:B------:R-:W2:Y:S01]  /*6b80*/  LDG.E.STRONG.GPU R0, [R4.64] ;  /* 0x0000001804007981 */ /* 0x000ea2000c1ef900 */
[----:B------:R-:W-:Y:S01]  /*6b90*/  YIELD ;  /* 0x0000000000007946 */ /* 0x000fe20003800000 */
[----:B--2---:R-:W-:Y:S01]  /*6ba0*/  ISETP.NE.AND P0, PT, R0, UR10, PT ;  /* 0x0000000a00007c0c */ /* 0x004fe2000bf05270 */
[----:B------:R-:W-:-:S12]  /*6bb0*/  CCTL.IVALL ;  /* 0x00000000ff00798f */ /* 0x000fd80002000000 */
[----:B------:R-:W-:Y:S05]  /*6bc0*/  @P0 BRA `(.L_x_704) ;  /* 0xffffffb000000947 */ /* 0x000fea000383ffff */
.L_x_703:
[----:B------:R-:W-:Y:S05]  /*6bd0*/  BSYNC B0 ;  /* 0x0000000000007941 */ /* 0x000fea0003800000 */
.L_x_702:
[----:B------:R-:W-:Y:S05]  /*6be0*/  BRA.CONV ~URZ, `(.L_x_705) ;  /* 0x000000237f007947 */ /* 0x000fea000b800000 */
[----:B-1----:R-:W-:Y:S02]  /*6bf0*/  MOV R2, 0x6c10 ;  /* 0x00006c1000027802 */ /* 0x002fe40000000f00 */
[----:B------:R-:W-:Y:S05]  /*6c00*/  CALL.REL.NOINC `($__internal_6_$__cuda_sm70_warpsync) ;  /* 0x000005a000007944 */ /* 0x000fea0003c00000 */
.L_x_705:
[----:B------:R-:W-:Y:S01]  /*6c10*/  ULDC.64 UR4, c[0x0][0x300] ;  /* 0x0000c00000047ab9 */ /* 0x000fe20000000a00 */
[----:B-1----:R-:W-:Y:S01]  /*6c20*/  IMAD.U32 R2, RZ, RZ, UR12 ;  /* 0x0000000cff027e24 */ /* 0x002fe2000f8e00ff */
        /* <DEDUP_REMOVED lines=76> */
.L_x_706:
        /* <DEDUP_REMOVED lines=12> */
        .weak           $__internal_6_$__cuda_sm70_warpsync
        .type           $__internal_6_$__cuda_sm70_warpsync,@function
        .size           $__internal_6_$__cuda_sm70_warpsync,(.L_x_1404 - $__internal_6_$__cuda_sm70_warpsync)
$__internal_6_$__cuda_sm70_warpsync:
[----:B------:R-:W-:Y:S01]  /*71b0*/  MOV R3, 0x0 ;  /* 0x0000000000037802 */ /* 0x000fe20000000f00 */
[----:B------:R-:W-:Y:S04]  /*71c0*/  WARPSYNC R11 ;  /* 0x0000000b00007348 */ /* 0x000fe80003800000 */
[----:B------:R-:W-:Y:S05]  /*71d0*/  RET.REL.NODEC R2 `(_ZN7cutlass13device_kernelIN5flash19enable_sm80_to_sm89INS1_16FlashAttnBwdSm80INS1_25CollectiveMainloopBwdSm80ILi2ELi1EN4cute5tupleIJNS5_1CILi64EEENS7_ILi80EEENS7_ILi192EEEEEENS_6half_tEfNS_4arch4Sm80ELb0ELb0ELb0ELb0ELb1ELb0ELb1ELb0ELi2ELi4ELi2ELi2ELb0EEENS1_24CollectiveEpilogueBwdGQAISB_fSE_Li256ELb0ELb1EEENS1_19SingleTileSchedulerILb0ELb0ELb0ELi80EEEEEEEEEvNT_6ParamsE) ;  /* 0xffff8e2002007950 */ /* 0x000fea0003c3ffff */
.L_x_707:
        /* <DEDUP_REMOVED lines=10> */
.L_x_1404:


//--------------------- .text._ZN7cutlass13device_kernelIN5flash19enable_sm80_to_sm89INS1_16FlashAttnBwdSm80INS1_25CollectiveMainloopBwdSm80ILi2ELi1EN4cute5tupleIJNS5_1CILi64EEENS7_ILi80EEENS7_ILi192EEEEEENS_6half_tEfNS_4arch4Sm80ELb0ELb0ELb0ELb1ELb0ELb0ELb1ELb0ELi2ELi4ELi2ELi2ELb0EEENS1_21CollectiveEpilogueBwdISB_SC_SE_Li256ELb1ELb1ELi4EEENS1_19SingleTileSchedulerILb1ELb0ELb0ELi80EEEEEEEEEvNT_6ParamsE --------------------------
	.section	.text._ZN7cutlass13device_kernelIN5flash19enable_sm80_to_sm89INS1_16FlashAttnBwdSm80INS1_25CollectiveMainloopBwdSm80ILi2ELi1EN4cute5tupleIJNS5_1CILi64EEENS7_ILi80EEENS7_ILi192EEEEEENS_6half_tEfNS_4arch4Sm80ELb0ELb0ELb0ELb1ELb0ELb0ELb1ELb0ELi2ELi4ELi2ELi2ELb0EEENS1_21CollectiveEpilogueBwdISB_SC_SE_Li256ELb1ELb1ELi4EEENS1_19SingleTileSchedulerILb1ELb0ELb0ELi80EEEEEEEEEvNT_6ParamsE,"ax",@progbits
	.sectioninfo	@"SHI_REGISTERS=254"
	.align	128
.text._ZN7cutlass13device_kernelIN5flash19enable_sm80_to_sm89INS1_16FlashAttnBwdSm80INS1_25CollectiveMainloopBwdSm80ILi2ELi1EN4cute5tupleIJNS5_1CILi64EEENS7_ILi80EEENS7_ILi192EEEEEENS_6half_tEfNS_4arch4Sm80ELb0ELb0ELb0ELb1ELb0ELb0ELb1ELb0ELi2ELi4ELi2ELi2ELb0EEENS1_21CollectiveEpilogueBwdISB_SC_SE_Li256ELb1ELb1ELi4EEENS1_19SingleTileSchedulerILb1ELb0ELb0ELi80EEEEEEEEEvNT_6ParamsE:
        .type           _ZN7cutlass13device_kernelIN5flash19enable_sm80_to_sm89INS1_16FlashAttnBwdSm80INS1_25CollectiveMainloopBwdSm80ILi2ELi1EN4cute5tupleIJNS5_1CILi64EEENS7_ILi80EEENS7_ILi192EEEEEENS_6half_tEfNS_4arch4Sm80ELb0ELb0ELb0ELb1ELb0ELb0ELb1ELb0ELi2ELi4ELi2ELi2ELb0EEENS1_21CollectiveEpilogueBwdISB_SC_SE_Li256ELb1ELb1ELi4EEENS1_19SingleTileSchedulerILb1ELb0ELb0ELi80EEEEEEEEEvNT_6ParamsE,@function
        .size           _ZN7cutlass13device_kernelIN5flash19enable_sm80_to_sm89INS1_16FlashAttnBwdSm80INS1_25CollectiveMainloopBwdSm80ILi2ELi1EN4cute5tupleIJNS5_1CILi64EEENS7_ILi80EEENS7_ILi192EEEEEENS_6half_tEfNS_4arch4Sm80ELb0ELb0ELb0ELb1ELb0ELb0ELb1ELb0ELi2ELi4ELi2ELi2ELb0EEENS1_21CollectiveEpilogueBwdISB_SC_SE_Li256ELb1ELb1ELi4EEENS1_19SingleTileSchedulerILb1ELb0ELb0ELi80EEEEEEEEEvNT_6ParamsE,(.L_x_1406 - _ZN7cutlass13device_kernelIN5flash19enable_sm80_to_sm89INS1_16FlashAttnBwdSm80INS1_25CollectiveMainloopBwdSm80ILi2ELi1EN4cute5tupleIJNS5_1CILi64EEENS7_ILi80EEENS7_ILi192EEEEEENS_6half_tEfNS_4arch4Sm80ELb0ELb0ELb0ELb1ELb0ELb0ELb1ELb0ELi2ELi4ELi2ELi2ELb0EEENS1_21CollectiveEpilogueBwdISB_SC_SE_Li256ELb1ELb1ELi4EEENS1_19SingleTileSchedulerILb1ELb0ELb0ELi80EEEEEEEEEvNT_6ParamsE)
        .other          _ZN7cutlass13device_kernelIN5flash19enable_sm80_to_sm89INS1_16FlashAttnBwdSm80INS1_25CollectiveMainloopBwdSm80ILi2ELi1EN4cute5tupleIJNS5_1CILi64EEENS7_ILi80EEENS7_ILi192EEEEEENS_6half_tEfNS_4arch4Sm80ELb0ELb0ELb0ELb1ELb0ELb0ELb1ELb0ELi2ELi4ELi2ELi2ELb0EEENS1_21CollectiveEpilogueBwdISB_SC_SE_Li256ELb1ELb1ELi4EEENS1_19SingleTileSchedulerILb1ELb0ELb0ELi80EEEEEEEEEvNT_6ParamsE,@"STO_CUDA_ENTRY STV_DEFAULT"
_ZN7cutlass13device_kernelIN5flash19enable_sm80_to_sm89INS1_16FlashAttnBwdSm80INS1_25CollectiveMainloopBwdSm80ILi2ELi1EN4cute5tupleIJNS5_1CILi64EEENS7_ILi80EEENS7_ILi192EEEEEENS_6half_tEfNS_4arch4Sm80ELb0ELb0ELb0ELb1ELb0ELb0ELb1ELb0ELi2ELi4ELi2ELi2ELb0EEENS1_21CollectiveEpilogueBwdISB_SC_SE_Li256ELb1ELb1ELi4EEENS1_19SingleTileSchedulerILb1ELb0ELb0ELi80EEEEEEEEEvNT_6ParamsE:
        /* <DEDUP_REMOVED lines=17> */
.L_x_709:
        /* <DEDUP_REMOVED lines=8> */
.L_x_711:
[----:B------:R-:W-:Y:S02]  /*0190*/  MOV R4, c[0x0][0x3a4] ;  /* 0x0000e90000047a02 */ /* 0x000fe40000000f00 */
.L_x_710:
[----:B------:R-:W-:-:S05]  /*01a0*/  IMAD R3, R2, 0x50, RZ ;  /* 0x0000005002037824 */ /* 0x000fca00078e02ff */
[----:B-----5:R-:W-:-:S04]  /*01b0*/  ISETP.GE.AND P0, PT, R3, R4, PT ;  /* 0x000000040300720c */ /* 0x020fc80003f06270 */
[----:B------:R-:W-:Y:S01]  /*01c0*/  SEL R240, R240, 0xffffffff, !P0 ;  /* 0xfffffffff0f07807 */ /* 0x000fe20004000000 */
[----:B------:R-:W-:Y:S05]  /*01d0*/  BRA `(.L_x_712) ;  /* 0x0000011000007947 */ /* 0x000fea0003800000 */
.L_x_708:
[----:B---34-:R-:W-:-:S04]  /*01e0*/  ISETP.NE.U32.AND P0, PT, RZ, c[0x0][0x3c0], PT ;  /* 0x0000f000ff007a0c */ /* 0x018fc80003f05070 */
[----:B------:R-:W-:-:S13]  /*01f0*/  ISETP.NE.AND.EX P0, PT, RZ, c[0x0][0x3c4], PT, P0 ;  /* 0x0000f100ff007a0c */ /* 0x000fda0003f05300 */
[----:B------:R-:W-:Y:S05]  /*0200*/  @!P0 BRA `(.L_x_713) ;  /* 0x0000002000008947 */ /* 0x000fea0003800000 */
[----:B------:R1:W5:Y:S01]  /*0210*/  LDG.E R4, [R4.64] ;  /* 0x0000000e04047981 */ /* 0x000362000c1e1900 */
[----:B------:R-:W-:Y:S05]  /*0220*/  BRA `(.L_x_714) ;  /* 0x0000009000007947 */ /* 0x000fea0003800000 */
.L_x_713:
        /* <DEDUP_REMOVED lines=8> */
.L_x_715:
[----:B------:R-:W-:Y:S02]  /*02b0*/  MOV R4, c[0x0][0x3a4] ;  /* 0x0000e90000047a02 */ /* 0x000fe40000000f00 */
.L_x_714:
[----:B------:R-:W-:-:S05]  /*02c0*/  IMAD R3, R2, 0x50, RZ ;  /* 0x0000005002037824 */ /* 0x000fca00078e02ff */
[----:B-----5:R-:W-:-:S04]  /*02d0*/  ISETP.GE.AND P0, PT, R3, R4, PT ;  /* 0x000000040300720c */ /* 0x020fc80003f06270 */
[----:B------:R-:W-:-:S04]  /*02e0*/  SEL R240, R240, 0xffffffff, !P0 ;  /* 0xfffffffff0f07807 */ /* 0x000fc80004000000 */
.L_x_712:
        /* <DEDUP_REMOVED lines=9> */
[----:B------:R-:W2:Y:S02]  /*0380*/  @P3 LDG.E R3, [R12.64] ;  /* 0x0000000e0c033981 */ /* 0x000ea4000c1e1900 */
[----:B------:R-:W-:Y:S01]  /*0390*/  @P0 IMAD.WIDE R14, R240, R9, c[0x0][0x2d8] ;  /* 0x0000b600f00e0625 */ /* 0x000fe200078e0209 */
[----:B-1----:R-:W-:-:S03]  /*03a0*/  CS2R R4, SRZ ;  /* 0x0000000000047805 */ /* 0x002fc6000001ff00 */
[----:B------:R-:W-:Y:S01]  /*03b0*/  IMAD.MOV.U32 R6, RZ, RZ, RZ ;  /* 0x000000ffff067224 */ /* 0x000fe200078e00ff */
[----:B------:R-:W3:Y:S01]  /*03c0*/  @P0 LDG.E R7, [R14.64] ;  /* 0x0000000e0e070981 */ /* 0x000ee2000c1e1900 */
[----:B------:R-:W-:-:S03]  /*03d0*/  IMAD.WIDE R10, R240, R9, c[0x0][0x2d0] ;  /* 0x0000b400f00a7625 */ /* 0x000fc600078e0209 */
[----:B------:R1:W5:Y:S04]  /*03e0*/  @P3 LDG.E R4, [R12.64] ;  /* 0x0000000e0c043981 */ /* 0x000368000c1e1900 */
[----:B------:R1:W5:Y:S01]  /*03f0*/  @P2 LDG.E R6, [R10.64] ;  /* 0x0000000e0a062981 */ /* 0x000362000c1e1900 */
[----:B------:R-:W-:Y:S01]  /*0400*/  ULDC UR13, c[0x0][0x168] ;  /* 0x00005a00000d7ab9 */ /* 0x000fe20000000800 */
[----:B--2---:R-:W-:-:S05]  /*0410*/  @P3 IMAD R8, R240, 0x40, R3 ;  /* 0x00000040f0083824 */ /* 0x004fca00078e0203 */
[----:B------:R-:W-:Y:S01]  /*0420*/  @P3 SHF.R.S32.HI R3, RZ, 0x1f, R8 ;  /* 0x0000001fff033819 */ /* 0x000fe20000011408 */
[----:B---3--:R1:W2:Y:S03]  /*0430*/  @P0 R2UR UR13, R7 ;  /* 0x00000000070d03c2 */ /* 0x0082a600000e0000 */
[----:B------:R-:W-:-:S04]  /*0440*/  @P3 LEA.HI R3, R3, R8, RZ, 0x6 ;  /* 0x0000000803033211 */ /* 0x000fc800078f30ff */
[----:B------:R-:W-:Y:S01]  /*0450*/  @P3 LOP3.LUT R5, R3, 0xffffffc0, RZ, 0xc0, !PT ;  /* 0xffffffc003053812 */ /* 0x000fe200078ec0ff */
[----:B------:R-:W-:Y:S01]  /*0460*/  IMAD.MOV.U32 R3, RZ, RZ, c[0x0][0x198] ;  /* 0x00006600ff037624 */ /* 0x000fe200078e00ff */
[----:B-12---:R-:W-:Y:S05]  /*0470*/  @P0 BRA `(.L_x_716) ;  /* 0x0000006000000947 */ /* 0x006fea0003800000 */
[----:B------:R-:W-:Y:S05]  /*0480*/  @!P3 BRA `(.L_x_716) ;  /* 0x000000500000b947 */ /* 0x000fea0003800000 */
[----:B------:R-:W2:Y:S04]  /*0490*/  LDG.E R8, [R12.64] ;  /* 0x0000000e0c087981 */ /* 0x000ea8000c1e1900 */
[----:B------:R-:W3:Y:S01]  /*04a0*/  LDG.E R7, [R12.64+0x4] ;  /* 0x0000040e0c077981 */ /* 0x000ee2000c1e1900 */
[----:B--2---:R-:W1:Y:S08]  /*04b0*/  R2UR UR13, R8 ;  /* 0x00000000080d73c2 */ /* 0x004e7000000e0000 */
[----:B---3--:R-:W1:Y:S02]  /*04c0*/  R2UR UR4, R7 ;  /* 0x00000000070473c2 */ /* 0x008e6400000e0000 */
[----:B-1----:R-:W-:-:S06]  /*04d0*/  UIADD3 UR13, -UR13, UR4, URZ ;  /* 0x000000040d0d7290 */ /* 0x002fcc000fffe13f */
.L_x_716:
[----:B------:R-:W-:-:S04]  /*04e0*/  ISETP.NE.U32.AND P0, PT, RZ, c[0x0][0x2e0], PT ;  /* 0x0000b800ff007a0c */ /* 0x000fc80003f05070 */
[----:B------:R-:W-:-:S13]  /*04f0*/  ISETP.NE.AND.EX P0, PT, RZ, c[0x0][0x2e4], PT, P0 ;  /* 0x0000b900ff007a0c */ /* 0x000fda0003f05300 */
[----:B------:R-:W-:Y:S05]  /*0500*/  @!P0 BRA `(.L_x_717) ;  /* 0x0000003000008947 */ /* 0x000fea0003800000 */
[----:B------:R-:W-:-:S05]  /*0510*/  IMAD.WIDE R8, R240, R9, c[0x0][0x2e0] ;  /* 0x0000b800f0087625 */ /* 0x000fca00078e0209 */
[----:B------:R1:W5:Y:S01]  /*0520*/  LDG.E R3, [R8.64] ;  /* 0x0000000e08037981 */ /* 0x000362000c1e1900 */
[----:B------:R-:W-:Y:S05]  /*0530*/  BRA `(.L_x_718) ;  /* 0x0000004000007947 */ /* 0x000fea0003800000 */
.L_x_717:
[----:B------:R-:W-:Y:S05]  /*0540*/  @!P2 BRA `(.L_x_718) ;  /* 0x000000300000a947 */ /* 0x000fea0003800000 */
[----:B------:R-:W2:Y:S04]  /*0550*/  LDG.E R3, [R10.64] ;  /* 0x0000000e0a037981 */ /* 0x000ea8000c1e1900 */
[----:B------:R-:W2:Y:S02]  /*0560*/  LDG.E R8, [R10.64+0x4] ;  /* 0x0000040e0a087981 */ /* 0x000ea4000c1e1900 */
[----:B--2---:R-:W-:Y:S02]  /*0570*/  IADD3 R3, -R3, R8, RZ ;  /* 0x0000000803037210 */ /* 0x004fe40007ffe1ff */
.L_x_718:
        /* <DEDUP_REMOVED lines=66> */
[----:B------:R-:W-:Y:S01]  /*09a0*/  IMAD.SHL.U32 R10, R233, 0x4, RZ ;  /* 0x00000004e90a7824 */ /* 0x000fe200078e00ff */
[--C-:B------:R-:W-:Y:S01]  /*09b0*/  SHF.R.S32.HI R13, RZ, 0x1f, R0.reuse ;  /* 0x0000001fff0d7819 */ /* 0x100fe20000011400 */
[----:B-1----:R-:W-:Y:S01]  /*09c0*/  IMAD R8, R5, 0xc0, RZ ;  /* 0x000000c005087824 */ /* 0x002fe200078e02ff */
[----:B------:R-:W-:Y:S01]  /*09d0*/  ISETP.NE.AND P1, PT, R7, 0x1, PT ;  /* 0x000000010700780c */ /* 0x000fe20003f25270 */
[----:B------:R-:W-:Y:S01]  /*09e0*/  IMAD.MOV.U32 R9, RZ, RZ, R0 ;  /* 0x000000ffff097224 */ /* 0x000fe200078e0000 */
[----:B------:R-:W-:Y:S01]  /*09f0*/  SHF.R.S32.HI R7, RZ, 0x1f, R5 ;  /* 0x0000001fff077819 */ /* 0x000fe20000011405 */
[C---:B------:R-:W-:Y:S01]  /*0a00*/  IMAD R11, R13.reuse, c[0x0][0x288], RZ ;  /* 0x0000a2000d0b7a24 */ /* 0x040fe200078e02ff */
[----:B------:R-:W-:Y:S01]  /*0a10*/  IADD3 R26, P0, R10, R5, RZ ;  /* 0x000000050a1a7210 */ /* 0x000fe20007f1e0ff */
[----:B------:R-:W-:Y:S01]  /*0a20*/  UMOV UR6, 0x5 ;  /* 0x0000000500067882 */ /* 0x000fe20000000000 */
[----:B------:R-:W-:Y:S01]  /*0a30*/  SHF.R.S32.HI R5, RZ, 0x1f, R233 ;  /* 0x0000001fff057819 */ /* 0x000fe200000114e9 */
[----:B------:R-:W-:Y:S01]  /*0a40*/  IMAD R11, R0, c[0x0][0x28c], R11 ;  /* 0x0000a300000b7a24 */ /* 0x000fe200078e020b */
[----:B------:R-:W-:Y:S01]  /*0a50*/  LEA.HI.X.SX32 R27, R10, R7, 0x1, P0 ;  /* 0x000000070a1b7211 */ /* 0x000fe200000f0eff */
[----:B------:R-:W-:Y:S01]  /*0a60*/  ULDC.64 UR4, c[0x0][0x1d8] ;  /* 0x0000760000047ab9 */ /* 0x000fe20000000a00 */
[----:B------:R-:W-:Y:S01]  /*0a70*/  IADD3 R28, P0, R8, R233, RZ ;  /* 0x000000e9081c7210 */ /* 0x000fe20007f1e0ff */
[----:B------:R-:W-:Y:S01]  /*0a80*/  USHF.L.U64.HI UR5, UR4, UR6, UR5 ;  /* 0x0000000604057299 */ /* 0x000fe20008010205 */
[----:B------:R-:W-:Y:S01]  /*0a90*/  SEL R242, R240, RZ, !P3 ;  /* 0x000000fff0f27207 */ /* 0x000fe20005800000 */
[----:B------:R-:W-:Y:S01]  /*0aa0*/  @P1 IMAD.HI.U32 R7, R0, c[0x0][0x24c], RZ ;  /* 0x0000930000071a27 */ /* 0x000fe200078e00ff */
[----:B------:R-:W-:Y:S01]  /*0ab0*/  LEA.HI.X.SX32 R29, R8, R5, 0x1, P0 ;  /* 0x00000005081d7211 */ /* 0x000fe200000f0eff */
[----:B------:R-:W-:Y:S01]  /*0ac0*/  USHF.L.U32 UR4, UR4, 0x5, URZ ;  /* 0x0000000504047899 */ /* 0x000fe2000800063f */
[----:B------:R-:W-:Y:S01]  /*0ad0*/  LEA.HI R8, R18, R233, RZ, 0x3 ;  /* 0x000000e912087211 */ /* 0x000fe200078f18ff */
[----:B------:R-:W-:Y:S01]  /*0ae0*/  IMAD R5, R13, c[0x0][0x270], RZ ;  /* 0x00009c000d057a24 */ /* 0x000fe200078e02ff */
[----:B------:R-:W-:Y:S01]  /*0af0*/  @P1 SHF.R.U32.HI R9, RZ, c[0x0][0x250], R7 ;  /* 0x00009400ff091a19 */ /* 0x000fe20000011607 */
[----:B------:R-:W-:Y:S01]  /*0b00*/  IMAD.WIDE.U32 R14, R0, c[0x0][0x270], R26 ;  /* 0x00009c00000e7a25 */ /* 0x000fe200078e001a */
[----:B------:R-:W-:Y:S01]  /*0b10*/  LOP3.LUT R10, R8, 0xfffffff8, RZ, 0xc0, !PT ;  /* 0xfffffff8080a7812 */ /* 0x000fe200078ec0ff */
[----:B------:R-:W-:Y:S01]  /*0b20*/  ULDC.64 UR8, c[0x0][0x178] ;  /* 0x00005e0000087ab9 */ /* 0x000fe20000000a00 */
[----:B------:R-:W-:Y:S01]  /*0b30*/  SHF.R.S32.HI R32, RZ, 0x1f, R9 ;  /* 0x0000001fff207819 */ /* 0x000fe20000011409 */
[C---:B------:R-:W-:Y:S01]  /*0b40*/  IMAD R30, R0.reuse, c[0x0][0x274], R5 ;  /* 0x00009d00001e7a24 */ /* 0x040fe200078e0205 */
[----:B------:R-:W-:Y:S01]  /*0b50*/  SHF.R.S32.HI R239, RZ, 0x3, R8 ;  /* 0x00000003ffef7819 */ /* 0x000fe20000011408 */
[----:B------:R-:W-:Y:S01]  /*0b60*/  IMAD.IADD R5, R233, 0x1, -R10 ;  /* 0x00000001e9057824 */ /* 0x000fe200078e0a0a */
[----:B------:R-:W-:Y:S01]  /*0b70*/  USHF.L.U32 UR11, UR8, 0x5, URZ ;  /* 0x00000005080b7899 */ /* 0x000fe2000800063f */
[----:B------:R-:W-:Y:S01]  /*0b80*/  IMAD.WIDE.U32 R26, R0, c[0x0][0x288], R26 ;  /* 0x0000a200001a7a25 */ /* 0x000fe200078e001a */
[----:B------:R-:W-:Y:S01]  /*0b90*/  SHF.R.S32.HI R17, RZ, 0x1f, R239 ;  /* 0x0000001fff117819 */ /* 0x000fe200000114ef */
[----:B------:R-:W-:Y:S01]  /*0ba0*/  CS2R R170, SRZ ;  /* 0x0000000000aa7805 */ /* 0x000fe2000001ff00 */
[----:B-----5:R-:W-:Y:S01]  /*0bb0*/  IADD3 R20, P0, R239, R6, RZ ;  /* 0x00000006ef147210 */ /* 0x020fe20007f1e0ff */
[----:B------:R-:W-:Y:S01]  /*0bc0*/  IMAD.SHL.U32 R24, R5, 0x8, RZ ;  /* 0x0000000805187824 */ /* 0x000fe200078e00ff */
[----:B------:R-:W-:Y:S01]  /*0bd0*/  IADD3 R7, P1, R239, R4, RZ ;  /* 0x00000004ef077210 */ /* 0x000fe20007f3e0ff */
[----:B------:R-:W-:Y:S01]  /*0be0*/  IMAD R34, R32, c[0x0][0x1e0], RZ ;  /* 0x0000780020227a24 */ /* 0x000fe200078e02ff */
[-C--:B------:R-:W-:Y:S01]  /*0bf0*/  LEA.HI.X.SX32 R21, R6, R17.reuse, 0x1, P0 ;  /* 0x0000001106157211 */ /* 0x080fe200000f0eff */
[----:B------:R-:W-:Y:S01]  /*0c00*/  IMAD R32, R32, c[0x0][0x1b0], RZ ;  /* 0x00006c0020207a24 */ /* 0x000fe200078e02ff */
[----:B------:R-:W-:Y:S01]  /*0c10*/  SHF.R.S32.HI R25, RZ, 0x1f, R24 ;  /* 0x0000001fff197819 */ /* 0x000fe20000011418 */
[----:B------:R-:W-:Y:S01]  /*0c20*/  IMAD.IADD R27, R27, 0x1, R11 ;  /* 0x000000011b1b7824 */ /* 0x000fe200078e020b */
[----:B------:R-:W-:Y:S01]  /*0c30*/  SHF.R.S32.HI R6, RZ, 0x1f, R240 ;  /* 0x0000001fff067819 */ /* 0x000fe200000114f0 */
[C---:B------:R-:W-:Y:S01]  /*0c40*/  IMAD R32, R9.reuse, c[0x0][0x1b4], R32 ;  /* 0x00006d0009207a24 */ /* 0x040fe200078e0220 */
[----:B------:R-:W-:Y:S01]  /*0c50*/  LEA.HI.X.SX32 R12, R4, R17, 0x1, P1 ;  /* 0x00000011040c7211 */ /* 0x000fe200008f0eff */
[----:B------:R-:W-:Y:S01]  /*0c60*/  IMAD.WIDE.U32 R10, R9, c[0x0][0x1b0], R24 ;  /* 0x00006c00090a7a25 */ /* 0x000fe200078e0018 */
[----:B------:R-:W-:Y:S01]  /*0c70*/  USHF.L.U32 UR10, UR11, 0x1, URZ ;  /* 0x000000010b0a7899 */ /* 0x000fe2000800063f */
[----:B------:R-:W-:Y:S01]  /*0c80*/  LEA.HI R228, R18, R233, RZ, 0x7 ;  /* 0x000000e912e47211 */ /* 0x000fe200078f38ff */
[----:B------:R-:W-:Y:S01]  /*0c90*/  CS2R R168, SRZ ;  /* 0x0000000000a87805 */ /* 0x000fe2000001ff00 */
[----:B------:R-:W-:Y:S01]  /*0ca0*/  IMAD.IADD R31, R15, 0x1, R30 ;  /* 0x000000010f1f7824 */ /* 0x000fe200078e021e */
[----:B------:R-:W-:Y:S01]  /*0cb0*/  CS2R R166, SRZ ;  /* 0x0000000000a67805 */ /* 0x000fe2000001ff00 */
[----:B------:R-:W-:Y:S01]  /*0cc0*/  IMAD.MOV.U32 R30, RZ, RZ, R14 ;  /* 0x000000ffff1e7224 */ /* 0x000fe200078e000e */
[----:B------:R-:W-:Y:S01]  /*0cd0*/  SHF.R.S32.HI R228, RZ, 0x7, R228 ;  /* 0x00000007ffe47819 */ /* 0x000fe200000114e4 */
[C---:B------:R-:W-:Y:S01]  /*0ce0*/  IMAD R34, R9.reuse, c[0x0][0x1e4], R34 ;  /* 0x0000790009227a24 */ /* 0x040fe200078e0222 */
[----:B------:R-:W-:Y:S01]  /*0cf0*/  CS2R R164, SRZ ;  /* 0x0000000000a47805 */ /* 0x000fe2000001ff00 */
[----:B------:R-:W-:Y:S01]  /*0d00*/  IMAD.WIDE.U32 R14, R9, c[0x0][0x1e0], R24 ;  /* 0x00007800090e7a25 */ /* 0x000fe200078e0018 */
[----:B------:R-:W-:Y:S01]  /*0d10*/  CS2R R162, SRZ ;  /* 0x0000000000a27805 */ /* 0x000fe2000001ff00 */
[----:B------:R-:W-:Y:S01]  /*0d20*/  CS2R R160, SRZ ;  /* 0x0000000000a07805 */ /* 0x000fe2000001ff00 */
[----:B------:R-:W-:Y:S01]  /*0d30*/  CS2R R158, SRZ ;  /* 0x00000000009e7805 */ /* 0x000fe2000001ff00 */
[----:B------:R-:W-:Y:S01]  /*0d40*/  IMAD.IADD R33, R11, 0x1, R32 ;  /* 0x000000010b217824 */ /* 0x000fe200078e0220 */
[C---:B------:R-:W-:Y:S01]  /*0d50*/  SEL R11, R6.reuse, RZ, !P2 ;  /* 0x000000ff060b7207 */ /* 0x040fe20005000000 */
[----:B------:R-:W-:Y:S01]  /*0d60*/  IMAD.IADD R35, R15, 0x1, R34 ;  /* 0x000000010f237824 */ /* 0x000fe200078e0222 */
[----:B------:R-:W-:Y:S01]  /*0d70*/  SEL R6, R6, RZ, !P3 ;  /* 0x000000ff06067207 */ /* 0x000fe20005800000 */
[----:B------:R-:W-:Y:S01]  /*0d80*/  IMAD.SHL.U32 R235, R239, 0x40, RZ ;  /* 0x00000040efeb7824 */ /* 0x000fe200078e00ff */
[----:B------:R-:W-:Y:S01]  /*0d90*/  CS2R R156, SRZ ;  /* 0x00000000009c7805 */ /* 0x000fe2000001ff00 */
[----:B------:R-:W-:Y:S01]  /*0da0*/  IMAD.MOV.U32 R34, RZ, RZ, R14 ;  /* 0x000000ffff227224 */ /* 0x000fe200078e000e */
[----:B------:R-:W-:Y:S01]  /*0db0*/  SEL R14, R240, RZ, !P2 ;  /* 0x000000fff00e7207 */ /* 0x000fe20005000000 */
[----:B------:R-:W-:Y:S01]  /*0dc0*/  IMAD R17, R11, c[0x0][0x1e8], RZ ;  /* 0x00007a000b117a24 */ /* 0x000fe200078e02ff */
[----:B------:R-:W-:Y:S01]  /*0dd0*/  LOP3.LUT R235, R235, 0x1c0, RZ, 0xc0, !PT ;  /* 0x000001c0ebeb7812 */ /* 0x000fe200078ec0ff */
[----:B------:R-:W-:Y:S01]  /*0de0*/  IMAD R11, R11, c[0x0][0x1b8], RZ ;  /* 0x00006e000b0b7a24 */ /* 0x000fe200078e02ff */
[----:B------:R-:W-:Y:S01]  /*0df0*/  CS2R R154, SRZ ;  /* 0x00000000009a7805 */ /* 0x000fe2000001ff00 */
[C---:B------:R-:W-:Y:S01]  /*0e00*/  IMAD R9, R6.reuse, c[0x0][0x278], RZ ;  /* 0x00009e0006097a24 */ /* 0x040fe200078e02ff */
[----:B------:R-:W-:Y:S01]  /*0e10*/  LOP3.LUT R4, R235, 0x38, R24, 0xf8, !PT ;  /* 0x00000038eb047812 */ /* 0x000fe200078ef818 */
[----:B------:R-:W-:Y:S01]  /*0e20*/  IMAD R15, R6, c[0x0][0x290], RZ ;  /* 0x0000a400060f7a24 */ /* 0x000fe200078e02ff */
[----:B------:R-:W-:Y:S01]  /*0e30*/  SHF.R.U32.HI R235, RZ, 0x3, R235 ;  /* 0x00000003ffeb7819 */ /* 0x000fe200000116eb */
[C---:B------:R-:W-:Y:S01]  /*0e40*/  IMAD R16, R14.reuse, c[0x0][0x1ec], R17 ;  /* 0x00007b000e107a24 */ /* 0x040fe200078e0211 */
[----:B------:R-:W-:Y:S01]  /*0e50*/  CS2R R152, SRZ ;  /* 0x0000000000987805 */ /* 0x000fe2000001ff00 */
[----:B------:R-:W-:Y:S01]  /*0e60*/  IMAD.WIDE.U32 R34, R14, c[0x0][0x1e8], R34 ;  /* 0x00007a000e227a25 */ /* 0x000fe200078e0022 */
[----:B------:R-:W-:Y:S01]  /*0e70*/  LOP3.LUT R235, R4, R235, RZ, 0x3c, !PT ;  /* 0x000000eb04eb7212 */ /* 0x000fe200078e3cff */
[----:B------:R-:W-:Y:S01]  /*0e80*/  CS2R R150, SRZ ;  /* 0x0000000000967805 */ /* 0x000fe2000001ff00 */
[----:B------:R-:W-:Y:S01]  /*0e90*/  CS2R R148, SRZ ;  /* 0x0000000000947805 */ /* 0x000fe2000001ff00 */
[----:B------:R-:W-:Y:S01]  /*0ea0*/  IMAD.WIDE R20, R2, 0x50, R20 ;  /* 0x0000005002147825 */ /* 0x000fe200078e0214 */
[----:B------:R-:W-:Y:S01]  /*0eb0*/  CS2R R146, SRZ ;  /* 0x0000000000927805 */ /* 0x000fe2000001ff00 */
[----:B------:R-:W-:Y:S01]  /*0ec0*/  CS2R R144, SRZ ;  /* 0x0000000000907805 */ /* 0x000fe2000001ff00 */
[----:B------:R-:W-:Y:S01]  /*0ed0*/  CS2R R142, SRZ ;  /* 0x00000000008e7805 */ /* 0x000fe2000001ff00 */
[----:B------:R-:W-:Y:S01]  /*0ee0*/  IMAD.MOV.U32 R32, RZ, RZ, R10 ;  /* 0x000000ffff207224 */ /* 0x000fe200078e000a */
[----:B------:R-:W-:Y:S01]  /*0ef0*/  CS2R R140, SRZ ;  /* 0x00000000008c7805 */ /* 0x000fe2000001ff00 */
[C---:B------:R-:W-:Y:S01]  /*0f00*/  IMAD R9, R242.reuse, c[0x0][0x27c], R9 ;  /* 0x00009f00f2097a24 */ /* 0x040fe200078e0209 */
[----:B------:R-:W-:Y:S01]  /*0f10*/  CS2R R138, SRZ ;  /* 0x00000000008a7805 */ /* 0x000fe2000001ff00 */
[----:B------:R-:W-:Y:S01]  /*0f20*/  IMAD R10, R242, c[0x0][0x294], R15 ;  /* 0x0000a500f20a7a24 */ /* 0x000fe200078e020f */
[----:B------:R-:W-:Y:S01]  /*0f30*/  CS2R R136, SRZ ;  /* 0x0000000000887805 */ /* 0x000fe2000001ff00 */
[----:B------:R-:W-:Y:S01]  /*0f40*/  IMAD R22, R14, c[0x0][0x1bc], R11 ;  /* 0x00006f000e167a24 */ /* 0x000fe200078e020b */
[----:B------:R-:W-:Y:S01]  /*0f50*/  CS2R R134, SRZ ;  /* 0x0000000000867805 */ /* 0x000fe2000001ff00 */
[----:B------:R-:W-:Y:S01]  /*0f60*/  IMAD.IADD R17, R35, 0x1, R16 ;  /* 0x0000000123117824 */ /* 0x000fe200078e0210 */
[----:B------:R-:W-:Y:S01]  /*0f70*/  CS2R R132, SRZ ;  /* 0x0000000000847805 */ /* 0x000fe2000001ff00 */
[C---:B------:R-:W-:Y:S01]  /*0f80*/  IMAD.WIDE.U32 R30, R242.reuse, c[0x0][0x278], R30 ;  /* 0x00009e00f21e7a25 */ /* 0x040fe200078e001e */
[----:B------:R-:W-:Y:S01]  /*0f90*/  CS2R R130, SRZ ;  /* 0x0000000000827805 */ /* 0x000fe2000001ff00 */
[----:B------:R-:W-:Y:S01]  /*0fa0*/  CS2R R128, SRZ ;  /* 0x0000000000807805 */ /* 0x000fe2000001ff00 */
[----:B------:R-:W-:Y:S01]  /*0fb0*/  CS2R R126, SRZ ;  /* 0x00000000007e7805 */ /* 0x000fe2000001ff00 */
[----:B------:R-:W-:Y:S01]  /*0fc0*/  IMAD.WIDE.U32 R26, R242, c[0x0][0x290], R26 ;  /* 0x0000a400f21a7a25 */ /* 0x000fe200078e001a */
[----:B------:R-:W-:Y:S01]  /*0fd0*/  LEA R246, P1, R30, c[0x0][0x258], 0x2 ;  /* 0x000096001ef67a11 */ /* 0x000fe200078210ff */
[----:B------:R-:W-:Y:S01]  /*0fe0*/  CS2R R124, SRZ ;  /* 0x00000000007c7805 */ /* 0x000fe2000001ff00 */
[----:B------:R-:W-:Y:S01]  /*0ff0*/  CS2R R122, SRZ ;  /* 0x00000000007a7805 */ /* 0x000fe2000001ff00 */
[----:B------:R-:W-:Y:S01]  /*1000*/  IMAD.MOV.U32 R16, RZ, RZ, R34 ;  /* 0x000000ffff107224 */ /* 0x000fe200078e0022 */
[----:B------:R-:W-:Y:S01]  /*1010*/  LEA R244, P0, R26, c[0x0][0x280], 0x2 ;  /* 0x0000a0001af47a11 */ /* 0x000fe200078010ff */
[----:B------:R-:W-:Y:S01]  /*1020*/  IMAD R11, R21, c[0x0][0x1d8], RZ ;  /* 0x00007600150b7a24 */ /* 0x000fe200078e02ff */
[----:B------:R-:W-:Y:S01]  /*1030*/  CS2R R120, SRZ ;  /* 0x0000000000787805 */ /* 0x000fe2000001ff00 */
[----:B------:R-:W-:Y:S01]  /*1040*/  IMAD.IADD R9, R31, 0x1, R9 ;  /* 0x000000011f097824 */ /* 0x000fe200078e0209 */
[----:B------:R-:W-:Y:S01]  /*1050*/  CS2R R118, SRZ ;  /* 0x0000000000767805 */ /* 0x000fe2000001ff00 */
[----:B------:R-:W-:Y:S01]  /*1060*/  IMAD.IADD R10, R27, 0x1, R10 ;  /* 0x000000011b0a7824 */ /* 0x000fe200078e020a */
[----:B------:R-:W-:Y:S01]  /*1070*/  CS2R R116, SRZ ;  /* 0x0000000000747805 */ /* 0x000fe2000001ff00 */
[----:B------:R-:W-:Y:S01]  /*1080*/  IMAD R4, R20, c[0x0][0x1dc], R11 ;  /* 0x0000770014047a24 */ /* 0x000fe200078e020b */
[----:B------:R-:W-:Y:S01]  /*1090*/  LEA.HI.X R247, R30, c[0x0][0x25c], R9, 0x2, P1 ;  /* 0x000097001ef77a11 */ /* 0x000fe200008f1409 */
[----:B------:R-:W-:Y:S01]  /*10a0*/  IMAD.WIDE.U32 R16, R20, c[0x0][0x1d8], R16 ;  /* 0x0000760014107a25 */ /* 0x000fe200078e0010 */
[----:B------:R-:W-:Y:S01]  /*10b0*/  LEA.HI.X R245, R26, c[0x0][0x284], R10, 0x2, P0 ;  /* 0x0000a1001af57a11 */ /* 0x000fe200000f140a */
[----:B------:R-:W-:Y:S01]  /*10c0*/  CS2R R114, SRZ ;  /* 0x0000000000727805 */ /* 0x000fe2000001ff00 */
[----:B------:R-:W-:Y:S01]  /*10d0*/  ISETP.GE.AND P1, PT, R24, c[0x0][0x1cc], PT ;  /* 0x0000730018007a0c */ /* 0x000fe20003f26270 */
[----:B------:R-:W-:Y:S01]  /*10e0*/  IMAD.IADD R4, R17, 0x1, R4 ;  /* 0x0000000111047824 */ /* 0x000fe200078e0204 */
[----:B------:R-:W-:Y:S01]  /*10f0*/  LEA R30, P0, R16, c[0x0][0x1c0], 0x1 ;  /* 0x00007000101e7a11 */ /* 0x000fe200078008ff */
[----:B------:R-:W-:Y:S01]  /*1100*/  IMAD.IADD R11, R3, 0x1, -R239 ;  /* 0x00000001030b7824 */ /* 0x000fe200078e0aef */
[----:B------:R-:W-:Y:S01]  /*1110*/  IADD3 R10, R24, 0x40, RZ ;  /* 0x00000040180a7810 */ /* 0x000fe20007ffe0ff */
[----:B------:R-:W-:Y:S01]  /*1120*/  IMAD.WIDE.U32 R14, R14, c[0x0][0x1b8], R32 ;  /* 0x00006e000e0e7a25 */ /* 0x000fe200078e0020 */
[----:B------:R-:W-:Y:S01]  /*1130*/  LEA.HI.X R31, R16, c[0x0][0x1c4], R4, 0x1, P0 ;  /* 0x00007100101f7a11 */ /* 0x000fe200000f0c04 */
[----:B------:R-:W-:Y:S01]  /*1140*/  CS2R R112, SRZ ;  /* 0x0000000000707805 */ /* 0x000fe2000001ff00 */
[----:B------:R-:W-:Y:S01]  /*1150*/  LEA.HI R4, R18, R233, RZ, 0x6 ;  /* 0x000000e912047211 */ /* 0x000fe200078f30ff */
[----:B------:R-:W-:Y:S01]  /*1160*/  IMAD R11, R2, -0x50, R11 ;  /* 0xffffffb0020b7824 */ /* 0x000fe200078e020b */
[----:B------:R-:W-:Y:S01]  /*1170*/  ISETP.GT.AND P0, PT, R233, 0x7f, PT ;  /* 0x0000007fe900780c */ /* 0x000fe20003f04270 */
[----:B------:R-:W-:Y:S01]  /*1180*/  IMAD.IADD R23, R15, 0x1, R22 ;  /* 0x000000010f177824 */ /* 0x000fe200078e0216 */
[----:B------:R-:W-:Y:S01]  /*1190*/  SHF.R.S32.HI R4, RZ, 0x6, R4 ;  /* 0x00000006ff047819 */ /* 0x000fe20000011404 */
[----:B------:R-:W-:Y:S01]  /*11a0*/  IMAD.MOV.U32 R22, RZ, RZ, R14 ;  /* 0x000000ffff167224 */ /* 0x000fe200078e000e */
[----:B------:R-:W-:Y:S01]  /*11b0*/  ISETP.LT.OR P2, PT, R11, 0x1, P1 ;  /* 0x000000010b00780c */ /* 0x000fe20000f41670 */
[----:B------:R-:W-:Y:S01]  /*11c0*/  IMAD.MOV.U32 R14, RZ, RZ, c[0x0][0x1d8] ;  /* 0x00007600ff0e7624 */ /* 0x000fe200078e00ff */
[----:B------:R-:W-:Y:S01]  /*11d0*/  IADD3 R9, R24, 0x80, RZ ;  /* 0x0000008018097810 */ /* 0x000fe20007ffe0ff */
[----:B------:R-:W-:Y:S01]  /*11e0*/  IMAD.MOV.U32 R15, RZ, RZ, c[0x0][0x1dc] ;  /* 0x00007700ff0f7624 */ /* 0x000fe200078e00ff */
[----:B------:R-:W-:Y:S01]  /*11f0*/  ISETP.GE.AND P3, PT, R10, c[0x0][0x1cc], PT ;  /* 0x000073000a007a0c */ /* 0x000fe20003f66270 */
[----:B------:R-:W-:Y:S01]  /*1200*/  IMAD R235, R4, 0x200, R235 ;  /* 0x0000020004eb7824 */ /* 0x000fe200078e02eb */
[----:B------:R-:W-:Y:S01]  /*1210*/  LEA R26, P4, R14, R30, 0x6 ;  /* 0x0000001e0e1a7211 */ /* 0x000fe200078830ff */
[----:B------:R-:W-:Y:S01]  /*1220*/  IMAD R16, R21, c[0x0][0x1a8], RZ ;  /* 0x00006a0015107a24 */ /* 0x000fe200078e02ff */
[----:B------:R-:W-:Y:S01]  /*1230*/  ISETP.GE.AND P5, PT, R9, c[0x0][0x1cc], PT ;  /* 0x0000730009007a0c */ /* 0x000fe20003fa6270 */
[----:B------:R-:W-:Y:S01]  /*1240*/  IMAD.SHL.U32 R235, R235, 0x2, RZ ;  /* 0x00000002ebeb7824 */ /* 0x000fe200078e00ff */
[C---:B------:R-:W-:Y:S01]  /*1250*/  ISETP.LT.OR P6, PT, R11.reuse, 0x1, P3 ;  /* 0x000000010b00780c */ /* 0x040fe20001fc1670 */
[----:B------:R-:W-:Y:S01]  /*1260*/  IMAD R16, R20, c[0x0][0x1ac], R16 ;  /* 0x00006b0014107a24 */ /* 0x000fe200078e0210 */
[----:B------:R-:W-:Y:S01]  /*1270*/  LEA.HI.X R27, R14, R31, R15, 0x6, P4 ;  /* 0x0000001f0e1b7211 */ /* 0x000fe200020f340f */
[----:B------:R-:W-:Y:S01]  /*1280*/  IMAD.U32 R15, RZ, RZ, UR4 ;  /* 0x00000004ff0f7e24 */ /* 0x000fe2000f8e00ff */
[C---:B------:R-:W-:Y:S01]  /*1290*/  ISETP.LT.OR P4, PT, R11.reuse, 0x1, P5 ;  /* 0x000000010b00780c */ /* 0x040fe20002f81670 */
[----:B------:R-:W-:Y:S01]  /*12a0*/  IMAD.U32 R14, RZ, RZ, UR5 ;  /* 0x00000005ff0e7e24 */ /* 0x000fe2000f8e00ff */
[----:B------:R-:W-:Y:S01]  /*12b0*/  @!PT LDS RZ, [RZ] ;  /* 0x00000000fffff984 */ /* 0x000fe20000000800 */
[----:B------:R-:W-:Y:S01]  /*12c0*/  @!PT LDS RZ, [RZ] ;  /* 0x00000000fffff984 */ /* 0x000fe20000000800 */
[----:B------:R-:W-:Y:S01]  /*12d0*/  @!PT LDS RZ, [RZ] ;  /* 0x00000000fffff984 */ /* 0x000fe20000000800 */
[----:B------:R1:W-:Y:S01]  /*12e0*/  LDGSTS.E.BYPASS.LTC128B.128 [R235+0x7880], [R30.64], !P2 ;  /* 0x078800001eeb7fae */ /* 0x0003e2000d101d4e */
[----:B------:R-:W-:Y:S01]  /*12f0*/  ISETP.LT.OR P1, PT, R11, 0x21, P1 ;  /* 0x000000210b00780c */ /* 0x000fe20000f21670 */
[----:B------:R-:W-:Y:S01]  /*1300*/  IMAD.WIDE.U32 R20, R20, c[0x0][0x1a8], R22 ;  /* 0x00006a0014147a25 */ /* 0x000fe200078e0016 */
[----:B------:R-:W-:Y:S01]  /*1310*/  @!P0 LEA R32, P2, R15, R26, 0x1 ;  /* 0x0000001a0f208211 */ /* 0x000fe200078408ff */
[----:B------:R-:W-:Y:S01]  /*1320*/  ULDC.64 UR4, c[0x0][0x1a8] ;  /* 0x00006a0000047ab9 */ /* 0x000fe20000000a00 */
[----:B------:R-:W-:Y:S01]  /*1330*/  ISETP.LT.OR P5, PT, R11, 0x21, P5 ;  /* 0x000000210b00780c */ /* 0x000fe20002fa1670 */
[----:B------:R-:W-:Y:S01]  /*1340*/  IMAD.WIDE.U32 R22, R7, c[0x0][0x178], R24 ;  /* 0x00005e0007167a25 */ /* 0x000fe200078e0018 */
[----:B------:R-:W-:Y:S01]  /*1350*/  @!P0 LEA.HI.X R33, R15, R27, R14, 0x1, P2 ;  /* 0x0000001b0f218211 */ /* 0x000fe200010f0c0e */
[----:B------:R1:W-:Y:S01]  /*1360*/  LDGSTS.E.BYPASS.LTC128B.128 [R235+0xa080], [R30.64+0x80], !P6 ;  /* 0x0a0800801eeb7fae */ /* 0x0003e2000f101d4e */
[C---:B------:R-:W-:Y:S01]  /*1370*/  @!P0 ISETP.GE.AND P2, PT, R11.reuse, 0x41, PT ;  /* 0x000000410b00880c */ /* 0x040fe20003f46270 */
[----:B------:R-:W-:Y:S01]  /*1380*/  IMAD R14, R12, c[0x0][0x178], RZ ;  /* 0x00005e000c0e7a24 */ /* 0x000fe200078e02ff */
[----:B------:R-:W-:Y:S01]  /*1390*/  ISETP.LT.OR P6, PT, R11, 0x21, P3 ;  /* 0x000000210b00780c */ /* 0x000fe20001fc1670 */
[----:B------:R1:W-:Y:S01]  /*13a0*/  LDGSTS.E.BYPASS.LTC128B.128 [R235+0xc880], [R30.64+0x100], !P4 ;  /* 0x0c8801001eeb7fae */ /* 0x0003e2000e101d4e */
[C---:B------:R-:W-:Y:S01]  /*13b0*/  @!P0 ISETP.GE.OR P4, PT, R24.reuse, c[0x0][0x1cc], !P2 ;  /* 0x0000730018008a0c */ /* 0x040fe20005786670 */
[----:B------:R-:W-:Y:S01]  /*13c0*/  IMAD R14, R7, c[0x0][0x17c], R14 ;  /* 0x00005f00070e7a24 */ /* 0x000fe200078e020e */
[----:B------:R-:W-:Y:S01]  /*13d0*/  @!P0 ISETP.LT.OR P3, PT, R11, 0x41, P3 ;  /* 0x000000410b00880c */ /* 0x000fe20001f61670 */
[----:B------:R2:W-:Y:S01]  /*13e0*/  LDGSTS.E.BYPASS.LTC128B.128 [R235+0x8880], [R26.64], !P1 ;  /* 0x088800001aeb7fae */ /* 0x0005e2000c901d4e */
[----:B------:R-:W-:Y:S01]  /*13f0*/  @!P0 ISETP.GE.OR P2, PT, R9, c[0x0][0x1cc], !P2 ;  /* 0x0000730009008a0c */ /* 0x000fe20005746670 */
[----:B------:R-:W-:Y:S01]  /*1400*/  IMAD.IADD R16, R21, 0x1, R16 ;  /* 0x0000000115107824 */ /* 0x000fe200078e0210 */
[----:B------:R-:W-:Y:S01]  /*1410*/  USHF.L.U32 UR7, UR4, 0x5, URZ ;  /* 0x0000000504077899 */ /* 0x000fe2000800063f */
[----:B------:R-:W-:Y:S01]  /*1420*/  IMAD.IADD R23, R23, 0x1, R14 ;  /* 0x0000000117177824 */ /* 0x000fe200078e020e */
[----:B------:R-:W-:Y:S01]  /*1430*/  USHF.L.U64.HI UR5, UR4, UR6, UR5 ;  /* 0x0000000604057299 */ /* 0x000fe20008010205 */
[----:B------:R-:W-:Y:S01]  /*1440*/  IMAD R17, R13, c[0x0][0x180], RZ ;  /* 0x000060000d117a24 */ /* 0x000fe200078e02ff */
[----:B------:R-:W-:Y:S01]  /*1450*/  CS2R R102, SRZ ;  /* 0x0000000000667805 */ /* 0x000fe2000001ff00 */
[----:B------:R2:W-:Y:S01]  /*1460*/  LDGSTS.E.BYPASS.LTC128B.128 [R235+0xb080], [R26.64+0x80], !P6 ;  /* 0x0b0800801aeb7fae */ /* 0x0005e2000f101d4e */
[----:B------:R-:W-:Y:S01]  /*1470*/  ISETP.GE.AND P6, PT, R24, c[0x0][0x19c], PT ;  /* 0x0000670018007a0c */ /* 0x000fe20003fc6270 */
[----:B------:R-:W-:Y:S01]  /*1480*/  IMAD.MOV.U32 R14, RZ, RZ, c[0x0][0x1a8] ;  /* 0x00006a00ff0e7624 */ /* 0x000fe200078e00ff */
[----:B------:R-:W-:Y:S01]  /*1490*/  CS2R R100, SRZ ;  /* 0x0000000000647805 */ /* 0x000fe2000001ff00 */
[----:B------:R2:W-:Y:S01]  /*14a0*/  LDGSTS.E.BYPASS.LTC128B.128 [R235+0xd880], [R26.64+0x100], !P5 ;  /* 0x0d8801001aeb7fae */ /* 0x0005e2000e901d4e */
[----:B------:R-:W-:Y:S01]  /*14b0*/  ISETP.GE.AND P5, PT, R10, c[0x0][0x19c], PT ;  /* 0x000067000a007a0c */ /* 0x000fe20003fa6270 */
[----:B------:R-:W-:Y:S01]  /*14c0*/  IMAD.WIDE.U32 R22, R0, c[0x0][0x180], R22 ;  /* 0x0000600000167a25 */ /* 0x000fe200078e0016 */
[----:B------:R-:W-:Y:S01]  /*14d0*/  CS2R R98, SRZ ;  /* 0x0000000000627805 */ /* 0x000fe2000001ff00 */
[----:B------:R3:W-:Y:S01]  /*14e0*/  @!P0 LDGSTS.E.BYPASS.LTC128B.128 [R235+0x9880], [R32.64], !P4 ;  /* 0x0988000020eb8fae */ /* 0x0007e2000e101d4e */
[C---:B------:R-:W-:Y:S01]  /*14f0*/  ISETP.LT.OR P4, PT, R11.reuse, 0x1, P6 ;  /* 0x000000010b00780c */ /* 0x040fe20003781670 */
[----:B------:R-:W-:Y:S01]  /*1500*/  IMAD.MOV.U32 R15, RZ, RZ, c[0x0][0x1ac] ;  /* 0x00006b00ff0f7624 */ /* 0x000fe200078e00ff */
[----:B------:R-:W-:Y:S01]  /*1510*/  CS2R R96, SRZ ;  /* 0x0000000000607805 */ /* 0x000fe2000001ff00 */
[----:B------:R3:W-:Y:S01]  /*1520*/  @!P0 LDGSTS.E.BYPASS.LTC128B.128 [R235+0xc080], [R32.64+0x80], !P3 ;  /* 0x0c08008020eb8fae */ /* 0x0007e2000d901d4e */
[----:B------:R-:W-:Y:S01]  /*1530*/  IMAD R12, R12, c[0x0][0x208], RZ ;  /* 0x000082000c0c7a24 */ /* 0x000fe200078e02ff */
[----:B------:R-:W-:Y:S01]  /*1540*/  CS2R R94, SRZ ;  /* 0x00000000005e7805 */ /* 0x000fe2000001ff00 */
[C---:B-1----:R-:W-:Y:S01]  /*1550*/  LEA R30, P1, R20.reuse, c[0x0][0x190], 0x1 ;  /* 0x00006400141e7a11 */ /* 0x042fe200078208ff */
[----:B------:R3:W-:Y:S01]  /*1560*/  @!P0 LDGSTS.E.BYPASS.LTC128B.128 [R235+0xe880], [R32.64+0x100], !P2 ;  /* 0x0e88010020eb8fae */ /* 0x0007e2000d101d4e */
[----:B------:R-:W-:Y:S01]  /*1570*/  ISETP.LT.OR P2, PT, R11, 0x1, P5 ;  /* 0x000000010b00780c */ /* 0x000fe20002f41670 */
[----:B------:R-:W-:Y:S01]  /*1580*/  IMAD R12, R7, c[0x0][0x20c], R12 ;  /* 0x00008300070c7a24 */ /* 0x000fe200078e020c */
[----:B------:R-:W-:Y:S01]  /*1590*/  LEA.HI.X R31, R20, c[0x0][0x194], R16, 0x1, P1 ;  /* 0x00006500141f7a11 */ /* 0x000fe200008f0c10 */
[----:B------:R-:W-:Y:S01]  /*15a0*/  IMAD R16, R0, c[0x0][0x184], R17 ;  /* 0x0000610000107a24 */ /* 0x000fe200078e0211 */
[----:B------:R-:W-:Y:S01]  /*15b0*/  LEA R20, P3, R14, R30, 0x6 ;  /* 0x0000001e0e147211 */ /* 0x000fe200078630ff */
[----:B------:R-:W-:Y:S01]  /*15c0*/  IMAD R17, R6, c[0x0][0x188], RZ ;  /* 0x0000620006117a24 */ /* 0x000fe200078e02ff */
[----:B------:R-:W-:Y:S01]  /*15d0*/  ISETP.GE.AND P1, PT, R9, c[0x0][0x19c], PT ;  /* 0x0000670009007a0c */ /* 0x000fe20003f26270 */
[----:B------:R-:W-:Y:S01]  /*15e0*/  IMAD.IADD R23, R23, 0x1, R16 ;  /* 0x0000000117177824 */ /* 0x000fe200078e0210 */
[----:B------:R-:W-:Y:S01]  /*15f0*/  LEA.HI.X R21, R14, R31, R15, 0x6, P3 ;  /* 0x0000001f0e157211 */ /* 0x000fe200018f340f */
[C---:B------:R-:W-:Y:S01]  /*1600*/  IMAD R14, R242.reuse, c[0x0][0x18c], R17 ;  /* 0x00006300f20e7a24 */ /* 0x040fe200078e0211 */
[C---:B------:R-:W-:Y:S01]  /*1610*/  ISETP.LT.OR P3, PT, R11.reuse, 0x1, P1 ;  /* 0x000000010b00780c */ /* 0x040fe20000f61670 */
[----:B------:R-:W-:Y:S01]  /*1620*/  IMAD.WIDE.U32 R16, R242, c[0x0][0x188], R22 ;  /* 0x00006200f2107a25 */ /* 0x000fe200078e0016 */
[----:B------:R3:W-:Y:S01]  /*1630*/  LDGSTS.E.BYPASS.LTC128B.128 [R235+0x80], [R30.64], !P4 ;  /* 0x000800001eeb7fae */ /* 0x0007e2000e101d4e */
[----:B------:R-:W-:Y:S01]  /*1640*/  ISETP.LT.OR P4, PT, R11, 0x21, P6 ;  /* 0x000000210b00780c */ /* 0x000fe20003781670 */
[----:B------:R-:W-:Y:S01]  /*1650*/  CS2R R92, SRZ ;  /* 0x00000000005c7805 */ /* 0x000fe2000001ff00 */
[----:B------:R-:W-:Y:S01]  /*1660*/  IMAD.IADD R14, R17, 0x1, R14 ;  /* 0x00000001110e7824 */ /* 0x000fe200078e020e */
[----:B------:R3:W-:Y:S01]  /*1670*/  LDGSTS.E.BYPASS.LTC128B.128 [R235+0x2880], [R30.64+0x80], !P2 ;  /* 0x028800801eeb7fae */ /* 0x0007e2000d101d4e */
[C---:B------:R-:W-:Y:S01]  /*1680*/  LEA R250, P2, R16.reuse, c[0x0][0x160], 0x1 ;  /* 0x0000580010fa7a11 */ /* 0x040fe200078408ff */
[----:B------:R-:W-:Y:S01]  /*1690*/  IMAD.WIDE.U32 R22, R7, c[0x0][0x208], R24 ;  /* 0x0000820007167a25 */ /* 0x000fe200078e0018 */
[----:B------:R-:W-:Y:S01]  /*16a0*/  @!P0 ISETP.LT.OR P6, PT, R11, 0x41, P6 ;  /* 0x000000410b00880c */ /* 0x000fe200037c1670 */
[----:B------:R-:W-:Y:S01]  /*16b0*/  CS2R R90, SRZ ;  /* 0x00000000005a7805 */ /* 0x000fe2000001ff00 */
[----:B------:R-:W-:Y:S01]  /*16c0*/  LEA.HI.X R251, R16, c[0x0][0x164], R14, 0x1, P2 ;  /* 0x0000590010fb7a11 */ /* 0x000fe200010f0c0e */
[----:B------:R-:W-:Y:S01]  /*16d0*/  IMAD.IADD R23, R23, 0x1, R12 ;  /* 0x0000000117177824 */ /* 0x000fe200078e020c */
[----:B------:R-:W-:Y:S01]  /*16e0*/  ISETP.GE.AND P2, PT, R10, c[0x0][0x16c], PT ;  /* 0x00005b000a007a0c */ /* 0x000fe20003f46270 */
[----:B------:R3:W-:Y:S01]  /*16f0*/  LDGSTS.E.BYPASS.LTC128B.128 [R235+0x5080], [R30.64+0x100], !P3 ;  /* 0x050801001eeb7fae */ /* 0x0007e2000d901d4e */
[----:B------:R-:W-:Y:S01]  /*1700*/  ISETP.GE.AND P3, PT, R24, c[0x0][0x16c], PT ;  /* 0x00005b0018007a0c */ /* 0x000fe20003f66270 */
[----:B------:R-:W-:Y:S01]  /*1710*/  IMAD R15, R13, c[0x0][0x210], RZ ;  /* 0x000084000d0f7a24 */ /* 0x000fe200078e02ff */
[----:B------:R-:W-:Y:S01]  /*1720*/  SEL R7, RZ, 0xffffffff, P2 ;  /* 0xffffffffff077807 */ /* 0x000fe20001000000 */
[----:B------:R1:W-:Y:S01]  /*1730*/  LDGSTS.E.BYPASS.LTC128B.128 [R235+0x1080], [R20.64], !P4 ;  /* 0x0108000014eb7fae */ /* 0x0003e2000e101d4e */
[----:B------:R-:W-:Y:S01]  /*1740*/  SEL R17, RZ, 0x1, P3 ;  /* 0x00000001ff117807 */ /* 0x000fe20001800000 */
[C---:B------:R-:W-:Y:S01]  /*1750*/  IMAD R15, R0.reuse, c[0x0][0x214], R15 ;  /* 0x00008500000f7a24 */ /* 0x040fe200078e020f */
[----:B------:R-:W-:Y:S01]  /*1760*/  ISETP.LT.OR P4, PT, R11, 0x21, P5 ;  /* 0x000000210b00780c */ /* 0x000fe20002f81670 */
[----:B------:R-:W-:Y:S01]  /*1770*/  IMAD.SHL.U32 R12, R7, 0x2, RZ ;  /* 0x00000002070c7824 */ /* 0x000fe200078e00ff */
[C---:B------:R-:W-:Y:S01]  /*1780*/  ISETP.LT.OR P3, PT, R11.reuse, 0x21, P1 ;  /* 0x000000210b00780c */ /* 0x040fe20000f61670 */
[----:B------:R-:W-:Y:S01]  /*1790*/  IMAD.U32 R7, RZ, RZ, UR5 ;  /* 0x00000005ff077e24 */ /* 0x000fe2000f8e00ff */
[C---:B------:R-:W-:Y:S01]  /*17a0*/  @!P0 ISETP.LT.OR P5, PT, R11.reuse, 0x41, P5 ;  /* 0x000000410b00880c */ /* 0x040fe20002fa1670 */
[----:B------:R-:W-:Y:S01]  /*17b0*/  IMAD.WIDE.U32 R22, R0, c[0x0][0x210], R22 ;  /* 0x0000840000167a25 */ /* 0x000fe200078e0016 */
[----:B------:R-:W-:Y:S01]  /*17c0*/  @!P0 ISETP.LT.OR P1, PT, R11, 0x41, P1 ;  /* 0x000000410b00880c */ /* 0x000fe20000f21670 */
[----:B------:R-:W-:Y:S01]  /*17d0*/  ULDC.64 UR4, c[0x0][0x208] ;  /* 0x0000820000047ab9 */ /* 0x000fe20000000a00 */
[----:B------:R-:W-:Y:S01]  /*17e0*/  ISETP.GE.AND P2, PT, R9, c[0x0][0x16c], PT ;  /* 0x00005b0009007a0c */ /* 0x000fe20003f46270 */
[----:B------:R-:W-:Y:S01]  /*17f0*/  IMAD.U32 R11, RZ, RZ, UR7 ;  /* 0x00000007ff0b7e24 */ /* 0x000fe2000f8e00ff */
[----:B------:R-:W-:Y:S01]  /*1800*/  LOP3.LUT R17, R12, 0x2, R17, 0xe2, !PT ;  /* 0x000000020c117812 */ /* 0x000fe200078ee211 */
[----:B------:R-:W-:Y:S01]  /*1810*/  IMAD.IADD R23, R23, 0x1, R15 ;  /* 0x0000000117177824 */ /* 0x000fe200078e020f */
[----:B------:R-:W-:Y:S01]  /*1820*/  SEL R12, RZ, 0x4, P2 ;  /* 0x00000004ff0c7807 */ /* 0x000fe20001000000 */
[----:B------:R1:W-:Y:S01]  /*1830*/  LDGSTS.E.BYPASS.LTC128B.128 [R235+0x3880], [R20.64+0x80], !P4 ;  /* 0x0388008014eb7fae */ /* 0x0003e2000e101d4e */
[----:B------:R-:W-:Y:S01]  /*1840*/  @!P0 LEA R16, P2, R11, R20, 0x1 ;  /* 0x000000140b108211 */ /* 0x000fe200078408ff */
[----:B------:R-:W-:Y:S01]  /*1850*/  IMAD.WIDE.U32 R22, R242, c[0x0][0x218], R22 ;  /* 0x00008600f2167a25 */ /* 0x000fe200078e0016 */
[----:B------:R-:W-:Y:S01]  /*1860*/  LOP3.LUT R12, R17, R12, RZ, 0xfc, !PT ;  /* 0x0000000c110c7212 */ /* 0x000fe200078efcff */
[----:B------:R1:W-:Y:S01]  /*1870*/  LDGSTS.E.BYPASS.LTC128B.128 [R235+0x6080], [R20.64+0x100], !P3 ;  /* 0x0608010014eb7fae */ /* 0x0003e2000d901d4e */
[----:B------:R-:W-:Y:S01]  /*1880*/  @!P0 LEA.HI.X R17, R11, R21, R7, 0x1, P2 ;  /* 0x000000150b118211 */ /* 0x000fe200010f0c07 */
[----:B------:R-:W-:Y:S01]  /*1890*/  IMAD R11, R6, c[0x0][0x218], RZ ;  /* 0x00008600060b7a24 */ /* 0x000fe200078e02ff */
[C---:B------:R-:W-:Y:S01]  /*18a0*/  LOP3.LUT P4, RZ, R12.reuse, 0x1, RZ, 0xc0, !PT ;  /* 0x000000010cff7812 */ /* 0x040fe2000788c0ff */
[----:B------:R-:W-:Y:S01]  /*18b0*/  USHF.L.U64.HI UR7, UR8, UR6, UR9 ;  /* 0x0000000608077299 */ /* 0x000fe20008010209 */
[----:B------:R-:W-:Y:S01]  /*18c0*/  IADD3 R7, -R239, UR13, RZ ;  /* 0x0000000def077c10 */ /* 0x000fe2000fffe1ff */
[----:B------:R4:W-:Y:S01]  /*18d0*/  @!P0 LDGSTS.E.BYPASS.LTC128B.128 [R235+0x2080], [R16.64], !P6 ;  /* 0x0208000010eb8fae */ /* 0x0009e2000f101d4e */
[----:B------:R-:W-:Y:S01]  /*18e0*/  LOP3.LUT P3, RZ, R12, 0x2, RZ, 0xc0, !PT ;  /* 0x000000020cff7812 */ /* 0x000fe2000786c0ff */
[----:B------:R-:W-:Y:S01]  /*18f0*/  IMAD R11, R242, c[0x0][0x21c], R11 ;  /* 0x00008700f20b7a24 */ /* 0x000fe200078e020b */
[----:B------:R-:W-:Y:S01]  /*1900*/  LOP3.LUT P2, RZ, R12, 0x4, RZ, 0xc0, !PT ;  /* 0x000000040cff7812 */ /* 0x000fe2000784c0ff */
[----:B------:R4:W-:Y:S01]  /*1910*/  @!P0 LDGSTS.E.BYPASS.LTC128B.128 [R235+0x4880], [R16.64+0x80], !P5 ;  /* 0x0488008010eb8fae */ /* 0x0009e2000e901d4e */
[----:B------:R-:W-:Y:S01]  /*1920*/  ISETP.LT.OR P6, PT, R7, 0x1, !P4 ;  /* 0x000000010700780c */ /* 0x000fe200067c1670 */
[----:B------:R-:W-:Y:S01]  /*1930*/  IMAD.IADD R11, R23, 0x1, R11 ;  /* 0x00000001170b7824 */ /* 0x000fe200078e020b */
[C---:B------:R-:W-:Y:S01]  /*1940*/  ISETP.LT.OR P5, PT, R7.reuse, 0x1, !P3 ;  /* 0x000000010700780c */ /* 0x040fe20005fa1670 */
[----:B------:R4:W-:Y:S01]  /*1950*/  @!P0 LDGSTS.E.BYPASS.LTC128B.128 [R235+0x7080], [R16.64+0x100], !P1 ;  /* 0x0708010010eb8fae */ /* 0x0009e2000c901d4e */
[----:B------:R-:W-:Y:S01]  /*1960*/  ISETP.LT.OR P1, PT, R7, 0x1, !P2 ;  /* 0x000000010700780c */ /* 0x000fe20005721670 */
[----:B------:R-:W-:Y:S01]  /*1970*/  USHF.L.U32 UR12, UR4, 0x5, URZ ;  /* 0x00000005040c7899 */ /* 0x000fe2000800063f */
[C---:B------:R-:W-:Y:S01]  /*1980*/  LEA R248, P0, R22.reuse, c[0x0][0x1f0], 0x1 ;  /* 0x00007c0016f87a11 */ /* 0x040fe200078008ff */
[----:B------:R-:W0:Y:S01]  /*1990*/  LDGDEPBAR ;  /* 0x00000000000079af */ /* 0x000e220000000000 */
[----:B------:R-:W-:Y:S01]  /*19a0*/  USHF.L.U64.HI UR7, UR11, 0x1, UR7 ;  /* 0x000000010b077899 */ /* 0x000fe20008010207 */
[----:B------:R-:W-:Y:S01]  /*19b0*/  P2R R14, PR, RZ, 0x10 ;  /* 0x00000010ff0e7803 */ /* 0x000fe20000000000 */
[----:B------:R-:W-:Y:S01]  /*19c0*/  USHF.L.U32 UR11, UR12, 0x1, URZ ;  /* 0x000000010c0b7899 */ /* 0x000fe2000800063f */
[----:B------:R-:W-:Y:S01]  /*19d0*/  LEA.HI.X R249, R22, c[0x0][0x1f4], R11, 0x1, P0 ;  /* 0x00007d0016f97a11 */ /* 0x000fe200000f0c0b */
[----:B------:R-:W-:Y:S01]  /*19e0*/  IMAD.U32 R11, RZ, RZ, UR10 ;  /* 0x0000000aff0b7e24 */ /* 0x000fe2000f8e00ff */
[----:B------:R3:W-:Y:S01]  /*19f0*/  LDGSTS.E.BYPASS.LTC128B.128 [R235+0xf080], [R250.64], !P6 ;  /* 0x0f080000faeb7fae */ /* 0x0007e2000f101d4e */
[----:B------:R-:W-:Y:S01]  /*1a00*/  USHF.L.U64.HI UR5, UR4, UR6, UR5 ;  /* 0x0000000604057299 */ /* 0x000fe20008010205 */
[----:B------:R-:W-:Y:S01]  /*1a10*/  IMAD R3, R2, -0x50, R3 ;  /* 0xffffffb002037824 */ /* 0x000fe200078e0203 */
[-C--:B------:R-:W-:Y:S01]  /*1a20*/  LEA.HI R2, R18, R233.reuse, RZ, 0x5 ;  /* 0x000000e912027211 */ /* 0x080fe200078f28ff */
[----:B------:R3:W-:Y:S01]  /*1a30*/  LDGSTS.E.BYPASS.LTC128B.128 [R235+0x11080], [R250.64+0x80], !P5 ;  /* 0x11080080faeb7fae */ /* 0x0007e2000e901d4e */
[----:B------:R-:W-:Y:S01]  /*1a40*/  IADD3 R22, P6, P0, R11, 0x80, R250 ;  /* 0x000000800b167810 */ /* 0x000fe200078de0fa */
[----:B-1----:R-:W-:Y:S01]  /*1a50*/  IMAD.U32 R21, RZ, RZ, UR11 ;  /* 0x0000000bff157e24 */ /* 0x002fe2000f8e00ff */
[----:B------:R-:W-:Y:S01]  /*1a60*/  USHF.L.U64.HI UR5, UR12, 0x1, UR5 ;  /* 0x000000010c057899 */ /* 0x000fe20008010205 */
[----:B------:R3:W-:Y:S01]  /*1a70*/  LDGSTS.E.BYPASS.LTC128B.128 [R235+0x13080], [R250.64+0x100], !P1 ;  /* 0x13080100faeb7fae */ /* 0x0007e2000c901d4e */
[----:B--2---:R-:W-:Y:S01]  /*1a80*/  IADD3 R26, P1, R250, UR10, RZ ;  /* 0x0000000afa1a7c10 */ /* 0x004fe2000ff3e0ff */
[----:B------:R-:W-:Y:S01]  /*1a90*/  IMAD R13, R13, c[0x0][0x238], RZ ;  /* 0x00008e000d0d7a24 */ /* 0x000fe200078e02ff */
[----:B------:R-:W-:Y:S01]  /*1aa0*/  IADD3.X R23, RZ, UR7, R251, P6, P0 ;  /* 0x00000007ff177c10 */ /* 0x000fe2000b7e04fb */
[C---:B------:R-:W-:Y:S01]  /*1ab0*/  IMAD.WIDE.U32 R28, R0.reuse, c[0x0][0x238], R28 ;  /* 0x00008e00001c7a25 */ /* 0x040fe200078e001c */
[----:B------:R-:W-:Y:S01]  /*1ac0*/  IADD3.X R27, R251, UR7, RZ, P1, !PT ;  /* 0x00000007fb1b7c10 */ /* 0x000fe20008ffe4ff */
[----:B------:R-:W-:Y:S01]  /*1ad0*/  UIADD3 UR6, UR13, 0x3f, URZ ;  /* 0x0000003f0d067890 */ /* 0x000fe2000fffe03f */
[----:B------:R-:W-:Y:S01]  /*1ae0*/  ISETP.LT.OR P6, PT, R7, 0x21, !P4 ;  /* 0x000000210700780c */ /* 0x000fe200067c1670 */
[----:B------:R-:W-:Y:S01]  /*1af0*/  IMAD R13, R0, c[0x0][0x23c], R13 ;  /* 0x00008f00000d7a24 */ /* 0x000fe200078e020d */
[----:B----4-:R-:W-:Y:S01]  /*1b00*/  IADD3 R16, P5, P1, R11, 0x100, R250 ;  /* 0x000001000b107810 */ /* 0x010fe200079be0fa */
[----:B------:R-:W-:Y:S01]  /*1b10*/  IMAD R241, R6, c[0x0][0x240], RZ ;  /* 0x0000900006f17a24 */ /* 0x000fe200078e02ff */
[----:B------:R-:W-:Y:S01]  /*1b20*/  ISETP.LT.OR P0, PT, R7, 0x21, !P3 ;  /* 0x000000210700780c */ /* 0x000fe20005f01670 */
[----:B------:R-:W-:Y:S01]  /*1b30*/  IMAD.IADD R29, R29, 0x1, R13 ;  /* 0x000000011d1d7824 */ /* 0x000fe200078e020d */
[----:B------:R-:W-:Y:S01]  /*1b40*/  IADD3.X R17, RZ, UR7, R251, P5, P1 ;  /* 0x00000007ff117c10 */ /* 0x000fe2000afe24fb */
[----:B------:R-:W-:Y:S01]  /*1b50*/  IMAD.SHL.U32 R6, R5, 0x40, RZ ;  /* 0x0000004005067824 */ /* 0x000fe200078e00ff */
[----:B------:R-:W-:Y:S01]  /*1b60*/  IADD3 R20, P5, P1, R21, 0x100, R248 ;  /* 0x0000010015147810 */ /* 0x000fe200079be0f8 */
[----:B------:R-:W-:Y:S01]  /*1b70*/  IMAD.MOV.U32 R227, RZ, RZ, 0x20 ;  /* 0x00000020ffe37424 */ /* 0x000fe200078e00ff */
[----:B------:R-:W-:Y:S01]  /*1b80*/  ISETP.GE.AND P4, PT, R24, c[0x0][0x1fc], PT ;  /* 0x00007f0018007a0c */ /* 0x000fe20003f86270 */
[----:B------:R-:W-:Y:S01]  /*1b90*/  IMAD.MOV.U32 R229, RZ, RZ, 0x10 ;  /* 0x00000010ffe57424 */ /* 0x000fe200078e00ff */
[----:B------:R-:W-:Y:S01]  /*1ba0*/  IADD3.X R21, RZ, UR5, R249, P5, P1 ;  /* 0x00000005ff157c10 */ /* 0x000fe2000afe24f9 */
[----:B------:R1:W-:Y:S01]  /*1bb0*/  LDGSTS.E.BYPASS.LTC128B.128 [R235+0x10080], [R26.64], !P6 ;  /* 0x100800001aeb7fae */ /* 0x0003e2000f101d4e */
[----:B------:R-:W-:Y:S01]  /*1bc0*/  ISETP.GT.AND P1, PT, R233, 0xf, PT ;  /* 0x0000000fe900780c */ /* 0x000fe20003f24270 */
[----:B------:R-:W-:Y:S01]  /*1bd0*/  IMAD.MOV.U32 R217, RZ, RZ, 0x120 ;  /* 0x00000120ffd97424 */ /* 0x000fe200078e00ff */
[C---:B------:R-:W-:Y:S01]  /*1be0*/  ISETP.LT.OR P5, PT, R7.reuse, 0x21, !P2 ;  /* 0x000000210700780c */ /* 0x040fe200057a1670 */
[----:B------:R2:W-:Y:S01]  /*1bf0*/  LDGSTS.E.BYPASS.LTC128B.128 [R235+0x12080], [R22.64], !P0 ;  /* 0x1208000016eb7fae */ /* 0x0005e2000c101d4e */
[----:B------:R-:W-:Y:S01]  /*1c00*/  ISETP.LT.OR P0, PT, R7, 0x1, P4 ;  /* 0x000000010700780c */ /* 0x000fe20002701670 */
[----:B------:R-:W-:Y:S01]  /*1c10*/  IMAD R241, R242, c[0x0][0x244], R241 ;  /* 0x00009100f2f17a24 */ /* 0x000fe200078e02f1 */
[----:B------:R-:W-:Y:S01]  /*1c20*/  ISETP.GE.AND P6, PT, R10, c[0x0][0x1fc], PT ;  /* 0x00007f000a007a0c */ /* 0x000fe20003fc6270 */
[----:B------:R-:W-:Y:S01]  /*1c30*/  IMAD.WIDE.U32 R242, R242, c[0x0][0x240], R28 ;  /* 0x00009000f2f27a25 */ /* 0x000fe200078e001c */
[----:B------:R-:W-:Y:S01]  /*1c40*/  SHF.R.S32.HI R12, RZ, 0x1f, R2 ;  /* 0x0000001fff0c7819 */ /* 0x000fe20000011402 */
[----:B------:R-:W-:Y:S01]  /*1c50*/  UMOV UR4, 0x6 ;  /* 0x0000000600047882 */ /* 0x000fe20000000000 */
[----:B------:R-:W-:Y:S01]  /*1c60*/  CS2R R88, SRZ ;  /* 0x0000000000587805 */ /* 0x000fe2000001ff00 */
[----:B------:R-:W-:Y:S01]  /*1c70*/  CS2R R86, SRZ ;  /* 0x0000000000567805 */ /* 0x000fe2000001ff00 */
[----:B------:R-:W-:Y:S01]  /*1c80*/  CS2R R84, SRZ ;  /* 0x0000000000547805 */ /* 0x000fe2000001ff00 */
[----:B------:R-:W-:Y:S01]  /*1c90*/  @!P1 IMAD.SHL.U32 R11, R233, 0x10, RZ ;  /* 0x00000010e90b9824 */ /* 0x000fe200078e00ff */
[----:B------:R-:W-:Y:S01]  /*1ca0*/  CS2R R82, SRZ ;  /* 0x0000000000527805 */ /* 0x000fe2000001ff00 */
[----:B------:R4:W-:Y:S01]  /*1cb0*/  LDGSTS.E.BYPASS.LTC128B.128 [R235+0x14080], [R16.64], !P5 ;  /* 0x1408000010eb7fae */ /* 0x0009e2000e901d4e */
[----:B------:R-:W-:Y:S01]  /*1cc0*/  ISETP.GE.AND P5, PT, R9, c[0x0][0x1fc], PT ;  /* 0x00007f0009007a0c */ /* 0x000fe20003fa6270 */
[----:B------:R-:W-:Y:S01]  /*1cd0*/  CS2R R80, SRZ ;  /* 0x0000000000507805 */ /* 0x000fe2000001ff00 */
[----:B------:R-:W-:Y:S01]  /*1ce0*/  CS2R R78, SRZ ;  /* 0x00000000004e7805 */ /* 0x000fe2000001ff00 */
[----:B------:R2:W-:Y:S01]  /*1cf0*/  @!P1 LDGSTS.E.BYPASS.LTC128B.128 [R11+0x21080], [R246.64] ;  /* 0x21080000f60b9fae */ /* 0x0005e2000b901d4e */
[----:B------:R-:W-:Y:S01]  /*1d00*/  CS2R R76, SRZ ;  /* 0x00000000004c7805 */ /* 0x000fe2000001ff00 */
[----:B------:R-:W-:Y:S01]  /*1d10*/  CS2R R74, SRZ ;  /* 0x00000000004a7805 */ /* 0x000fe2000001ff00 */
[----:B------:R-:W-:Y:S01]  /*1d20*/  CS2R R72, SRZ ;  /* 0x0000000000487805 */ /* 0x000fe2000001ff00 */
[----:B------:R-:W0:Y:S01]  /*1d30*/  LDGDEPBAR ;  /* 0x00000000000079af */ /* 0x000e220000000000 */
[----:B------:R-:W-:Y:S01]  /*1d40*/  CS2R R70, SRZ ;  /* 0x0000000000467805 */ /* 0x000fe2000001ff00 */
[----:B------:R-:W-:Y:S01]  /*1d50*/  CS2R R68, SRZ ;  /* 0x0000000000447805 */ /* 0x000fe2000001ff00 */
[CC--:B-1----:R-:W-:Y:S01]  /*1d60*/  LEA.HI R26, R18.reuse, R233.reuse, RZ, 0x2 ;  /* 0x000000e9121a7211 */ /* 0x0c2fe200078f10ff */
[----:B------:R3:W-:Y:S01]  /*1d70*/  LDGSTS.E.BYPASS.LTC128B.128 [R235+0x1b080], [R248.64], !P0 ;  /* 0x1b080000f8eb7fae */ /* 0x0007e2000c101d4e */
[C---:B------:R-:W-:Y:S01]  /*1d80*/  ISETP.LT.OR P0, PT, R7.reuse, 0x1, P6 ;  /* 0x000000010700780c */ /* 0x040fe20003701670 */
[----:B------:R-:W-:Y:S01]  /*1d90*/  CS2R R66, SRZ ;  /* 0x0000000000427805 */ /* 0x000fe2000001ff00 */
[----:B------:R-:W-:Y:S01]  /*1da0*/  LEA.HI R18, R18, R233, RZ, 0x4 ;  /* 0x000000e912127211 */ /* 0x000fe200078f20ff */
[----:B------:R-:W-:Y:S01]  /*1db0*/  CS2R R64, SRZ ;  /* 0x0000000000407805 */ /* 0x000fe2000001ff00 */
[C---:B------:R-:W-:Y:S01]  /*1dc0*/  ISETP.LT.OR P6, PT, R7.reuse, 0x21, P6 ;  /* 0x000000210700780c */ /* 0x040fe200037c1670 */
[----:B------:R-:W-:Y:S01]  /*1dd0*/  CS2R R62, SRZ ;  /* 0x00000000003e7805 */ /* 0x000fe2000001ff00 */
[----:B------:R-:W-:Y:S01]  /*1de0*/  SHF.R.S32.HI R19, RZ, 0x4, R18 ;  /* 0x00000004ff137819 */ /* 0x000fe20000011412 */
[----:B------:R-:W-:Y:S01]  /*1df0*/  CS2R R60, SRZ ;  /* 0x00000000003c7805 */ /* 0x000fe2000001ff00 */
[----:B------:R-:W-:Y:S01]  /*1e00*/  CS2R R58, SRZ ;  /* 0x00000000003a7805 */ /* 0x000fe2000001ff00 */
[----:B------:R-:W-:Y:S01]  /*1e10*/  CS2R R56, SRZ ;  /* 0x0000000000387805 */ /* 0x000fe2000001ff00 */
[----:B------:R-:W-:Y:S01]  /*1e20*/  CS2R R54, SRZ ;  /* 0x0000000000367805 */ /* 0x000fe2000001ff00 */
[----:B------:R-:W-:Y:S01]  /*1e30*/  CS2R R52, SRZ ;  /* 0x0000000000347805 */ /* 0x000fe2000001ff00 */
[----:B------:R-:W-:Y:S01]  /*1e40*/  CS2R R50, SRZ ;  /* 0x0000000000327805 */ /* 0x000fe2000001ff00 */
[----:B------:R3:W-:Y:S01]  /*1e50*/  LDGSTS.E.BYPASS.LTC128B.128 [R235+0x1d080], [R248.64+0x80], !P0 ;  /* 0x1d080080f8eb7fae */ /* 0x0007e2000c101d4e */
[----:B------:R-:W-:Y:S01]  /*1e60*/  ISETP.LT.OR P0, PT, R7, 0x1, P5 ;  /* 0x000000010700780c */ /* 0x000fe20002f01670 */
[----:B------:R-:W-:Y:S01]  /*1e70*/  CS2R R48, SRZ ;  /* 0x0000000000307805 */ /* 0x000fe2000001ff00 */
[--C-:B----4-:R-:W-:Y:S01]  /*1e80*/  SHF.R.S32.HI R16, RZ, 0x2, R26.reuse ;  /* 0x00000002ff107819 */ /* 0x110fe2000001141a */
[----:B------:R-:W-:Y:S01]  /*1e90*/  CS2R R46, SRZ ;  /* 0x00000000002e7805 */ /* 0x000fe2000001ff00 */
[----:B------:R-:W-:Y:S01]  /*1ea0*/  SHF.R.S32.HI R17, RZ, 0x1f, R26 ;  /* 0x0000001fff117819 */ /* 0x000fe2000001141a */
[----:B------:R-:W-:Y:S01]  /*1eb0*/  CS2R R44, SRZ ;  /* 0x00000000002c7805 */ /* 0x000fe2000001ff00 */
[----:B--2---:R-:W-:Y:S01]  /*1ec0*/  SHF.R.S32.HI R11, RZ, 0x5, R2 ;  /* 0x00000005ff0b7819 */ /* 0x004fe20000011402 */
[----:B------:R-:W-:Y:S01]  /*1ed0*/  IMAD.IADD R241, R243, 0x1, R241 ;  /* 0x00000001f3f17824 */ /* 0x000fe200078e02f1 */
[----:B------:R-:W-:Y:S01]  /*1ee0*/  LEA.HI R17, R17, R16, RZ, 0x3 ;  /* 0x0000001011117211 */ /* 0x000fe200078f18ff */
[----:B------:R-:W-:Y:S01]  /*1ef0*/  USHF.L.U64.HI UR9, UR8, UR4, UR9 ;  /* 0x0000000408097299 */ /* 0x000fe20008010209 */
[----:B------:R-:W-:Y:S01]  /*1f00*/  LEA.HI R15, R12, R11, RZ, 0x2 ;  /* 0x0000000b0c0f7211 */ /* 0x000fe200078f10ff */
[----:B------:R-:W-:Y:S01]  /*1f10*/  IMAD.SHL.U32 R12, R228, 0x8, RZ ;  /* 0x00000008e40c7824 */ /* 0x000fe200078e00ff */
[----:B------:R-:W-:Y:S01]  /*1f20*/  LOP3.LUT R17, R17, 0xfffffff8, RZ, 0xc0, !PT ;  /* 0xfffffff811117812 */ /* 0x000fe200078ec0ff */
[----:B------:R3:W-:Y:S01]  /*1f30*/  LDGSTS.E.BYPASS.LTC128B.128 [R235+0x1f080], [R248.64+0x100], !P0 ;  /* 0x1f080100f8eb7fae */ /* 0x0007e2000c101d4e */
[----:B------:R-:W-:Y:S01]  /*1f40*/  LOP3.LUT R0, R15, 0xfffffffc, RZ, 0xc0, !PT ;  /* 0xfffffffc0f007812 */ /* 0x000fe200078ec0ff */
[C---:B------:R-:W-:Y:S01]  /*1f50*/  IMAD.SHL.U32 R223, R11.reuse, 0x100, RZ ;  /* 0x000001000bdf7824 */ /* 0x040fe200078e00ff */
[----:B------:R-:W-:Y:S01]  /*1f60*/  IADD3 R22, P0, R248, UR11, RZ ;  /* 0x0000000bf8167c10 */ /* 0x000fe2000ff1e0ff */
[----:B------:R-:W-:Y:S01]  /*1f70*/  IMAD.IADD R17, R16, 0x1, -R17 ;  /* 0x0000000110117824 */ /* 0x000fe200078e0a11 */
[----:B------:R-:W-:Y:S01]  /*1f80*/  LOP3.LUT R12, R12, 0x8, RZ, 0xc0, !PT ;  /* 0x000000080c0c7812 */ /* 0x000fe200078ec0ff */
[----:B------:R-:W-:Y:S01]  /*1f90*/  IMAD.IADD R0, R11, 0x1, -R0 ;  /* 0x000000010b007824 */ /* 0x000fe200078e0a00 */
[----:B------:R-:W-:Y:S01]  /*1fa0*/  IADD3.X R23, R249, UR5, RZ, P0, !PT ;  /* 0x00000005f9177c10 */ /* 0x000fe200087fe4ff */
[----:B------:R-:W-:Y:S01]  /*1fb0*/  IMAD.SHL.U32 R25, R17, 0x10, RZ ;  /* 0x0000001011197824 */ /* 0x000fe200078e00ff */
[C---:B------:R-:W-:Y:S01]  /*1fc0*/  ISETP.LT.OR P0, PT, R7.reuse, 0x21, P4 ;  /* 0x000000210700780c */ /* 0x040fe20002701670 */
[----:B------:R-:W-:Y:S01]  /*1fd0*/  IMAD.SHL.U32 R15, R0, 0x100, RZ ;  /* 0x00000100000f7824 */ /* 0x000fe200078e00ff */
[----:B------:R-:W-:Y:S01]  /*1fe0*/  ISETP.NE.AND P4, PT, R14, RZ, PT ;  /* 0x000000ff0e00720c */ /* 0x000fe20003f85270 */
[C---:B------:R-:W-:Y:S01]  /*1ff0*/  IMAD.SHL.U32 R238, R0.reuse, 0x10, RZ ;  /* 0x0000001000ee7824 */ /* 0x040fe200078e00ff */
[----:B------:R-:W-:Y:S01]  /*2000*/  LEA.HI R14, R0, R0, RZ, 0x1 ;  /* 0x00000000000e7211 */ /* 0x000fe200078f08ff */
[----:B------:R-:W-:Y:S01]  /*2010*/  USHF.R.S32.HI UR5, URZ, 0x1f, UR6 ;  /* 0x0000001f3f057899 */ /* 0x000fe20008011406 */
[----:B------:R-:W-:Y:S01]  /*2020*/  LOP3.LUT R16, R12, 0x70, R25, 0xf8, !PT ;  /* 0x000000700c107812 */ /* 0x000fe200078ef819 */
[----:B------:R-:W-:Y:S01]  /*2030*/  USHF.L.U32 UR10, UR8, 0x6, URZ ;  /* 0x00000006080a7899 */ /* 0x000fe2000800063f */
[----:B------:R-:W-:Y:S01]  /*2040*/  LOP3.LUT R26, R26, 0x3ffffffc, RZ, 0xc0, !PT ;  /* 0x3ffffffc1a1a7812 */ /* 0x000fe200078ec0ff */
[----:B------:R-:W-:Y:S01]  /*2050*/  IMAD.SHL.U32 R14, R14, 0x100, RZ ;  /* 0x000001000e0e7824 */ /* 0x000fe200078e00ff */
[----:B------:R-:W-:Y:S01]  /*2060*/  LOP3.LUT R16, R16, 0x100, R15, 0xf8, !PT ;  /* 0x0000010010107812 */ /* 0x000fe200078ef80f */
[----:B------:R-:W-:Y:S01]  /*2070*/  ULEA.HI UR5, UR5, UR6, URZ, 0x6 ;  /* 0x0000000605057291 */ /* 0x000fe2000f8f303f */
[----:B------:R-:W-:Y:S01]  /*2080*/  ISETP.LT.OR P5, PT, R7, 0x21, P5 ;  /* 0x000000210700780c */ /* 0x000fe20002fa1670 */
[----:B------:R-:W-:Y:S01]  /*2090*/  IMAD.IADD R15, R233, 0x1, -R26 ;  /* 0x00000001e90f7824 */ /* 0x000fe200078e0a1a */
[----:B------:R-:W-:Y:S01]  /*20a0*/  LOP3.LUT R14, R14, 0x7ffffe00, RZ, 0xc0, !PT ;  /* 0x7ffffe000e0e7812 */ /* 0x000fe200078ec0ff */
[----:B------:R3:W-:Y:S01]  /*20b0*/  LDGSTS.E.BYPASS.LTC128B.128 [R235+0x1c080], [R22.64], !P0 ;  /* 0x1c08000016eb7fae */ /* 0x0007e2000c101d4e */
[----:B------:R-:W-:Y:S01]  /*20c0*/  SHF.R.U32.HI R13, RZ, 0x3, R16 ;  /* 0x00000003ff0d7819 */ /* 0x000fe20000011610 */
[----:B------:R-:W-:Y:S01]  /*20d0*/  USHF.R.S32.HI UR8, URZ, 0x6, UR5 ;  /* 0x000000063f087899 */ /* 0x000fe20008011405 */
[----:B------:R-:W-:Y:S01]  /*20e0*/  LEA.HI R7, R18, R19, RZ, 0x1 ;  /* 0x0000001312077211 */ /* 0x000fe200078f08ff */
[----:B------:R-:W-:Y:S01]  /*20f0*/  IMAD R14, R15, 0x2, R14 ;  /* 0x000000020f0e7824 */ /* 0x000fe200078e020e */
[----:B------:R-:W-:Y:S01]  /*2100*/  LOP3.LUT R13, R16, 0x28, R13, 0x78, !PT ;  /* 0x00000028100d7812 */ /* 0x000fe200078e780d */
[----:B------:R3:W-:Y:S01]  /*2110*/  LDGSTS.E.BYPASS.LTC128B.128 [R235+0x1e080], [R22.64+0x80], !P6 ;  /* 0x1e08008016eb7fae */ /* 0x0007e2000f101d4e */
[----:B------:R-:W-:Y:S01]  /*2120*/  LOP3.LUT R18, R18, 0xfffffff0, RZ, 0xc0, !PT ;  /* 0xfffffff012127812 */ /* 0x000fe200078ec0ff */
[----:B------:R-:W-:Y:S01]  /*2130*/  UMOV UR4, URZ ;  /* 0x0000003f00047c82 */ /* 0x000fe20008000000 */
[----:B------:R-:W-:Y:S01]  /*2140*/  LEA.HI R15, R228, R228, RZ, 0x1 ;  /* 0x000000e4e40f7211 */ /* 0x000fe200078f08ff */
[----:B------:R-:W-:Y:S01]  /*2150*/  IMAD.IADD R14, R14, 0x1, R13 ;  /* 0x000000010e0e7824 */ /* 0x000fe200078e020d */
[----:B------:R1:W-:Y:S01]  /*2160*/  LDGSTS.E.BYPASS.LTC128B.128 [R235+0x20080], [R20.64], !P5 ;  /* 0x2008000014eb7fae */ /* 0x0003e2000e901d4e */
[----:B------:R-:W-:Y:S01]  /*2170*/  ISETP.GE.AND P0, PT, R24, c[0x0][0x1fc], PT ;  /* 0x00007f0018007a0c */ /* 0x000fe20003f06270 */
[----:B------:R-:W-:Y:S01]  /*2180*/  UMOV UR12, 0x1 ;  /* 0x00000001000c7882 */ /* 0x000fe20000000000 */
[----:B------:R-:W-:Y:S01]  /*2190*/  IMAD.SHL.U32 R237, R14, 0x2, RZ ;  /* 0x000000020eed7824 */ /* 0x000fe200078e00ff */
[----:B------:R-:W-:Y:S01]  /*21a0*/  ISETP.GE.AND P5, PT, R10, c[0x0][0x1fc], PT ;  /* 0x00007f000a007a0c */ /* 0x000fe20003fa6270 */
[----:B------:R-:W-:Y:S01]  /*21b0*/  IMAD.IADD R14, R233, 0x1, -R18 ;  /* 0x00000001e90e7824 */ /* 0x000fe200078e0a12 */
[----:B------:R-:W-:Y:S01]  /*21c0*/  LOP3.LUT R15, R15, 0xfffffffe, RZ, 0xc0, !PT ;  /* 0xfffffffe0f0f7812 */ /* 0x000fe200078ec0ff */
[----:B------:R-:W-:Y:S01]  /*21d0*/  UMOV UR5, URZ ;  /* 0x0000003f00057c82 */ /* 0x000fe20008000000 */
[----:B------:R-:W-:Y:S01]  /*21e0*/  SEL R13, RZ, 0x1, P0 ;  /* 0x00000001ff0d7807 */ /* 0x000fe20000000000 */
[----:B------:R-:W-:Y:S01]  /*21f0*/  IMAD.SHL.U32 R10, R14, 0x10, RZ ;  /* 0x000000100e0a7824 */ /* 0x000fe200078e00ff */
[----:B------:R-:W-:-:S02]  /*2200*/  ISETP.GE.AND P0, PT, R233, 0x10, PT ;  /* 0x00000010e900780c */ /* 0x000fc40003f06270 */
[----:B------:R-:W-:Y:S02]  /*2210*/  LOP3.LUT R7, R7, 0xfffffffe, RZ, 0xc0, !PT ;  /* 0xfffffffe07077812 */ /* 0x000fe400078ec0ff */
[----:B------:R-:W-:Y:S01]  /*2220*/  LOP3.LUT R11, R10, 0xf0, RZ, 0xc0, !PT ;  /* 0x000000f00a0b7812 */ /* 0x000fe200078ec0ff */
[----:B------:R-:W-:Y:S01]  /*2230*/  IMAD.IADD R10, R228, 0x1, -R15 ;  /* 0x00000001e40a7824 */ /* 0x000fe200078e0a0f */
[----:B------:R-:W-:Y:S01]  /*2240*/  LOP3.LUT P6, RZ, R17, 0x1, RZ, 0xc0, !PT ;  /* 0x0000000111ff7812 */ /* 0x000fe200078cc0ff */
[----:B------:R-:W-:Y:S01]  /*2250*/  IMAD.IADD R7, R19, 0x1, -R7 ;  /* 0x0000000113077824 */ /* 0x000fe200078e0a07 */
[C---:B------:R-:W-:Y:S01]  /*2260*/  LOP3.LUT R224, R11.reuse, R12, RZ, 0xfc, !PT ;  /* 0x0000000c0be07212 */ /* 0x040fe200078efcff */
[----:B------:R-:W-:Y:S01]  /*2270*/  IMAD R3, R10, -0x8, R3 ;  /* 0xfffffff80a037824 */ /* 0x000fe200078e0203 */
[----:B------:R-:W-:Y:S01]  /*2280*/  LOP3.LUT R10, R2, 0xffffffe0, RZ, 0xc0, !PT ;  /* 0xffffffe0020a7812 */ /* 0x000fe200078ec0ff */
[----:B------:R-:W-:Y:S01]  /*2290*/  IMAD.SHL.U32 R2, R4, 0x8, RZ ;  /* 0x0000000804027824 */ /* 0x000fe200078e00ff */
[----:B------:R-:W-:Y:S01]  /*22a0*/  LOP3.LUT R223, R11, 0x100, R223, 0xf8, !PT ;  /* 0x000001000bdf7812 */ /* 0x000fe200078ef8df */
[C---:B------:R-:W-:Y:S01]  /*22b0*/  @!P0 IMAD.SHL.U32 R11, R233.reuse, 0x10, RZ ;  /* 0x00000010e90b8824 */ /* 0x040fe200078e00ff */
[----:B------:R-:W-:Y:S01]  /*22c0*/  SHF.R.S32.HI R15, RZ, 0x1f, R14 ;  /* 0x0000001fff0f7819 */ /* 0x000fe2000001140e */
[----:B------:R-:W-:Y:S01]  /*22d0*/  IMAD.IADD R10, R233, 0x1, -R10 ;  /* 0x00000001e90a7824 */ /* 0x000fe200078e0a0a */
[----:B------:R-:W-:Y:S01]  /*22e0*/  IADD3 R16, R237, 0x21480, RZ ;  /* 0x00021480ed107810 */ /* 0x000fe20007ffe0ff */
[----:B------:R-:W-:Y:S01]  /*22f0*/  IMAD.SHL.U32 R232, R7, 0x8, RZ ;  /* 0x0000000807e87824 */ /* 0x000fe200078e00ff */
[----:B------:R2:W-:Y:S01]  /*2300*/  @!P0 LDGSTS.E.BYPASS.LTC128B.128 [R11+0x21280], [R244.64] ;  /* 0x21280000f40b8fae */ /* 0x0005e2000b901d4e */
[----:B------:R-:W-:Y:S01]  /*2310*/  LEA.HI R4, R15, R14, RZ, 0x3 ;  /* 0x0000000e0f047211 */ /* 0x000fe200078f18ff */
[----:B------:R-:W-:Y:S01]  /*2320*/  IMAD.SHL.U32 R15, R7, 0x20, RZ ;  /* 0x00000020070f7824 */ /* 0x000fe200078e00ff */
[----:B------:R-:W-:Y:S01]  /*2330*/  SHF.R.S32.HI R19, RZ, 0x1f, R10 ;  /* 0x0000001fff137819 */ /* 0x000fe2000001140a */
[----:B------:R-:W0:Y:S01]  /*2340*/  LDGDEPBAR ;  /* 0x00000000000079af */ /* 0x000e220000000000 */
[----:B-1----:R-:W-:-:S02]  /*2350*/  LOP3.LUT R21, R4, 0xfffffff8, RZ, 0xc0, !PT ;  /* 0xfffffff804157812 */ /* 0x002fc400078ec0ff */
[----:B------:R-:W-:Y:S01]  /*2360*/  LEA.HI R19, R19, R10, RZ, 0x2 ;  /* 0x0000000a13137211 */ /* 0x000fe200078f10ff */
[----:B------:R-:W0:Y:S01]  /*2370*/  LDGDEPBAR ;  /* 0x00000000000079af */ /* 0x000e220000000000 */
[----:B------:R-:W-:Y:S02]  /*2380*/  IADD3 R234, R237, 0x215a0, RZ ;  /* 0x000215a0edea7810 */ /* 0x000fe40007ffe0ff */
[----:B------:R-:W-:Y:S02]  /*2390*/  @P6 IADD3 R234, R16, 0xe0, RZ ;  /* 0x000000e010ea6810 */ /* 0x000fe40007ffe0ff */
[----:B------:R-:W-:Y:S02]  /*23a0*/  ISETP.GE.AND P6, PT, R9, c[0x0][0x1fc], PT ;  /* 0x00007f0009007a0c */ /* 0x000fe40003fc6270 */
[----:B------:R-:W-:Y:S02]  /*23b0*/  SEL R9, RZ, 0xffffffff, P5 ;  /* 0xffffffffff097807 */ /* 0x000fe40002800000 */
[----:B------:R-:W-:-:S02]  /*23c0*/  LOP3.LUT P0, RZ, R5, 0x4, RZ, 0xc0, !PT ;  /* 0x0000000405ff7812 */ /* 0x000fc4000780c0ff */
[----:B------:R-:W-:Y:S02]  /*23d0*/  SEL R236, RZ, 0x4, P6 ;  /* 0x00000004ffec7807 */ /* 0x000fe40003000000 */
[----:B------:R-:W-:Y:S02]  /*23e0*/  LOP3.LUT R232, R232, 0x8, RZ, 0xc0, !PT ;  /* 0x00000008e8e87812 */ /* 0x000fe400078ec0ff */
[----:B------:R-:W-:Y:S02]  /*23f0*/  LOP3.LUT R15, R15, 0x20, RZ, 0xc0, !PT ;  /* 0x000000200f0f7812 */ /* 0x000fe400078ec0ff */
[----:B------:R-:W-:Y:S02]  /*2400*/  LOP3.LUT P5, RZ, R5, 0x2, RZ, 0xc0, !PT ;  /* 0x0000000205ff7812 */ /* 0x000fe400078ac0ff */
[----:B--2---:R-:W-:Y:S01]  /*2410*/  LOP3.LUT R11, R6, 0x1c0, RZ, 0xc0, !PT ;  /* 0x000001c0060b7812 */ /* 0x004fe200078ec0ff */
[C---:B------:R-:W-:Y:S01]  /*2420*/  IMAD.IADD R6, R14.reuse, 0x1, -R21 ;  /* 0x000000010e067824 */ /* 0x040fe200078e0a15 */
[----:B------:R-:W-:Y:S01]  /*2430*/  LOP3.LUT R2, R15, 0x18, R2, 0xf8, !PT ;  /* 0x000000180f027812 */ /* 0x000fe200078ef802 */
[----:B------:R-:W-:Y:S01]  /*2440*/  IMAD.SHL.U32 R21, R14, 0x2, RZ ;  /* 0x000000020e157824 */ /* 0x000fe200078e00ff */
[----:B------:R-:W-:-:S02]  /*2450*/  LOP3.LUT R17, R11, 0x8, R8, 0xf8, !PT ;  /* 0x000000080b117812 */ /* 0x000fc400078ef808 */
[----:B------:R-:W-:Y:S02]  /*2460*/  SHF.R.U32.HI R230, RZ, 0x3, R11 ;  /* 0x00000003ffe67819 */ /* 0x000fe4000001160b */
[----:B------:R-:W-:Y:S02]  /*2470*/  LOP3.LUT R11, R11, 0x30, R238, 0xf8, !PT ;  /* 0x000000300b0b7812 */ /* 0x000fe400078ef8ee */
[C---:B------:R-:W-:Y:S02]  /*2480*/  LEA.HI.SX32 R238, R19.reuse, R238, 0x1e ;  /* 0x000000ee13ee7211 */ /* 0x040fe400078ff2ff */
[----:B------:R-:W-:Y:S02]  /*2490*/  LOP3.LUT R19, R19, 0xfffffffc, RZ, 0xc0, !PT ;  /* 0xfffffffc13137812 */ /* 0x000fe400078ec0ff */
[----:B------:R-:W-:Y:S01]  /*24a0*/  LOP3.LUT R11, R11, 0x8, R8, 0xf8, !PT ;  /* 0x000000080b0b7812 */ /* 0x000fe200078ef808 */
[----:B------:R-:W-:Y:S01]  /*24b0*/  IMAD.SHL.U32 R8, R9, 0x2, RZ ;  /* 0x0000000209087824 */ /* 0x000fe200078e00ff */
[----:B------:R-:W-:Y:S01]  /*24c0*/  LOP3.LUT P6, RZ, R6, 0x4, RZ, 0xc0, !PT ;  /* 0x0000000406ff7812 */ /* 0x000fe200078cc0ff */
[----:B------:R-:W-:Y:S01]  /*24d0*/  IMAD.IADD R10, R10, 0x1, -R19 ;  /* 0x000000010a0a7824 */ /* 0x000fe200078e0a13 */
[----:B------:R-:W-:-:S02]  /*24e0*/  LOP3.LUT R17, R17, R230, RZ, 0x3c, !PT ;  /* 0x000000e611117212 */ /* 0x000fc400078e3cff */
[----:B------:R-:W-:Y:S01]  /*24f0*/  LOP3.LUT R13, R8, 0x2, R13, 0xe2, !PT ;  /* 0x00000002080d7812 */ /* 0x000fe200078ee20d */
[----:B------:R-:W-:Y:S01]  /*2500*/  IMAD R231, R10, -0x2, R3 ;  /* 0xfffffffe0ae77824 */ /* 0x000fe200078e0203 */
[----:B------:R-:W-:Y:S01]  /*2510*/  SEL R3, R227, 0xffffffe0, !P0 ;  /* 0xffffffe0e3037807 */ /* 0x000fe20004000000 */
[----:B------:R-:W-:Y:S01]  /*2520*/  IMAD R228, R228, 0x200, R17 ;  /* 0x00000200e4e47824 */ /* 0x000fe200078e0211 */
[C---:B------:R-:W-:Y:S01]  /*2530*/  LOP3.LUT P0, RZ, R6.reuse, 0x2, RZ, 0xc0, !PT ;  /* 0x0000000206ff7812 */ /* 0x040fe2000780c0ff */
[----:B------:R-:W-:Y:S01]  /*2540*/  IMAD.SHL.U32 R6, R6, 0x40, RZ ;  /* 0x0000004006067824 */ /* 0x000fe200078e00ff */
[----:B------:R-:W-:Y:S01]  /*2550*/  LOP3.LUT R230, R11, R230, RZ, 0x3c, !PT ;  /* 0x000000e60be67212 */ /* 0x000fe200078e3cff */
[----:B------:R-:W-:Y:S01]  /*2560*/  IMAD.SHL.U32 R11, R4, 0x40, RZ ;  /* 0x00000040040b7824 */ /* 0x000fe200078e00ff */
[----:B------:R-:W-:Y:S01]  /*2570*/  SHF.R.U32.HI R8, RZ, 0x3, R223 ;  /* 0x00000003ff087819 */ /* 0x000fe200000116df */
[----:B------:R-:W-:Y:S01]  /*2580*/  IMAD.SHL.U32 R228, R228, 0x2, RZ ;  /* 0x00000002e4e47824 */ /* 0x000fe200078e00ff */
[----:B------:R-:W-:Y:S01]  /*2590*/  LOP3.LUT R9, R6, 0x1c0, RZ, 0xc0, !PT ;  /* 0x000001c006097812 */ /* 0x000fe200078ec0ff */
[----:B------:R-:W-:Y:S01]  /*25a0*/  IMAD R230, R7, 0x200, R230 ;  /* 0x0000020007e67824 */ /* 0x000fe200078e02e6 */
[----:B------:R-:W-:Y:S01]  /*25b0*/  LOP3.LUT R8, R8, 0x38, RZ, 0xc0, !PT ;  /* 0x0000003808087812 */ /* 0x000fe200078ec0ff */
[----:B------:R-:W-:Y:S01]  /*25c0*/  IMAD R219, R3, 0x2, R228 ;  /* 0x0000000203db7824 */ /* 0x000fe200078e02e4 */
[----:B------:R-:W-:-:S02]  /*25d0*/  LOP3.LUT R11, R11, 0xfffffe00, RZ, 0xc0, !PT ;  /* 0xfffffe000b0b7812 */ /* 0x000fc400078ec0ff */
[----:B------:R-:W-:Y:S02]  /*25e0*/  SHF.R.U32.HI R4, RZ, 0x3, R9 ;  /* 0x00000003ff047819 */ /* 0x000fe40000011609 */
[--C-:B------:R-:W-:Y:S01]  /*25f0*/  LOP3.LUT R223, R8, R223, R232.reuse, 0x1e, !PT ;  /* 0x000000df08df7212 */ /* 0x100fe200078e1ee8 */
[----:B------:R-:W-:Y:S01]  /*2600*/  IMAD R7, R0, 0x400, R11 ;  /* 0x0000040000077824 */ /* 0x000fe200078e020b */
[----:B------:R-:W-:Y:S02]  /*2610*/  LOP3.LUT R232, R4, R9, R232, 0x1e, !PT ;  /* 0x0000000904e87212 */ /* 0x000fe400078e1ee8 */
[----:B------:R-:W-:Y:S02]  /*2620*/  SEL R5, R229, 0xfffffff0, !P5 ;  /* 0xfffffff0e5057807 */ /* 0x000fe40006800000 */
[----:B------:R-:W-:Y:S01]  /*2630*/  LOP3.LUT P5, RZ, R14, 0x2, RZ, 0xc0, !PT ;  /* 0x000000020eff7812 */ /* 0x000fe200078ac0ff */
[----:B------:R-:W-:Y:S01]  /*2640*/  IMAD.IADD R232, R7, 0x1, R232 ;  /* 0x0000000107e87824 */ /* 0x000fe200078e02e8 */
[----:B------:R-:W-:Y:S01]  /*2650*/  LOP3.LUT R224, R224, 0x18, R21, 0x78, !PT ;  /* 0x00000018e0e07812 */ /* 0x000fe200078e7815 */
[----:B------:R-:W-:Y:S01]  /*2660*/  IMAD R220, R5, 0x2, R228 ;  /* 0x0000000205dc7824 */ /* 0x000fe200078e02e4 */
[----:B------:R-:W-:Y:S01]  /*2670*/  SEL R229, R229, 0xfffffff0, !P0 ;  /* 0xfffffff0e5e57807 */ /* 0x000fe20004000000 */
[----:B------:R-:W-:Y:S01]  /*2680*/  IMAD.SHL.U32 R0, R232, 0x2, RZ ;  /* 0x00000002e8007824 */ /* 0x000fe200078e00ff */
[----:B------:R-:W-:Y:S01]  /*2690*/  LOP3.LUT R2, R4, R2, R9, 0x1e, !PT ;  /* 0x0000000204027212 */ /* 0x000fe200078e1e09 */
[----:B------:R-:W-:Y:S01]  /*26a0*/  IMAD.SHL.U32 R224, R224, 0x2, RZ ;  /* 0x00000002e0e07824 */ /* 0x000fe200078e00ff */
[----:B------:R-:W-:Y:S01]  /*26b0*/  SEL R227, R227, 0xffffffe0, !P6 ;  /* 0xffffffe0e3e37807 */ /* 0x000fe20007000000 */
[----:B------:R-:W-:Y:S01]  /*26c0*/  IMAD.SHL.U32 R226, R229, 0x2, RZ ;  /* 0x00000002e5e27824 */ /* 0x000fe200078e00ff */
[----:B------:R-:W-:Y:S01]  /*26d0*/  IADD3 R0, R0, 0x1b080, RZ ;  /* 0x0001b08000007810 */ /* 0x000fe20007ffe0ff */
[----:B------:R-:W-:Y:S01]  /*26e0*/  IMAD.SHL.U32 R216, R232, 0x2, RZ ;  /* 0x00000002e8d87824 */ /* 0x000fe200078e00ff */
[----:B------:R-:W-:Y:S01]  /*26f0*/  SEL R217, R217, 0xe0, !P5 ;  /* 0x000000e0d9d97807 */ /* 0x000fe20006800000 */
[----:B------:R-:W-:Y:S01]  /*2700*/  IMAD R218, R3, 0x2, R220 ;  /* 0x0000000203da7824 */ /* 0x000fe200078e02dc */
[----:B------:R-:W-:Y:S01]  /*2710*/  LOP3.LUT R222, R2, R11, RZ, 0xfc, !PT ;  /* 0x0000000b02de7212 */ /* 0x000fe200078efcff */
[----:B------:R-:W-:Y:S01]  /*2720*/  IMAD R225, R227, 0x2, R0 ;  /* 0x00000002e3e17824 */ /* 0x000fe200078e0200 */
[----:B------:R-:W-:Y:S01]  /*2730*/  LOP3.LUT R236, R13, R236, RZ, 0xfc, !PT ;  /* 0x000000ec0dec7212 */ /* 0x000fe200078efcff */
[----:B------:R-:W-:Y:S01]  /*2740*/  IMAD R217, R217, 0x2, R224 ;  /* 0x00000002d9d97824 */ /* 0x000fe200078e02e0 */
[----:B------:R-:W-:Y:S01]  /*2750*/  LEA R223, R223, 0x23c80, 0x1 ;  /* 0x00023c80dfdf7811 */ /* 0x000fe200078e08ff */
[----:B------:R-:W-:Y:S01]  /*2760*/  IMAD.IADD R227, R232, 0x1, R227 ;  /* 0x00000001e8e37824 */ /* 0x000fe200078e02e3 */
[----:B------:R-:W-:Y:S01]  /*2770*/  LEA R222, R222, 0x80, 0x1 ;  /* 0x00000080dede7811 */ /* 0x000fe200078e08ff */
[----:B------:R-:W-:-:S02]  /*2780*/  IMAD.IADD R221, R232, 0x1, R229 ;  /* 0x00000001e8dd7824 */ /* 0x000fc400078e02e5 */
[----:B---3--:R-:W-:Y:S02]  /*2790*/  IMAD.IADD R0, R216, 0x1, R226 ;  /* 0x00000001d8007824 */ /* 0x008fe400078e02e2 */
.L_x_722:
        /* <DEDUP_REMOVED lines=171> */
[----:B--2-4-:R-:W-:Y:S01]  /*3250*/  IADD3 R26, R235, 0xf080, RZ ;  /* 0x0000f080eb1a7810 */ /* 0x014fe20007ffe0ff */
[----:B------:R-:W-:Y:S01]  /*3260*/  USHF.R.S32.HI UR16, URZ, 0x1f, UR11 ;  /* 0x0000001f3f107899 */ /* 0x000fe2000801140b */
[----:B------:R-:W-:Y:S01]  /*3270*/  IMAD.U32 R28, RZ, RZ, UR10 ;  /* 0x0000000aff1c7e24 */ /* 0x000fe2000f8e00ff */
[----:B------:R-:W-:Y:S02]  /*3280*/  ULDC.64 UR6, c[0x0][0x178] ;  /* 0x00005e0000067ab9 */ /* 0x000fe40000000a00 */
[----:B------:R-:W-:Y:S02]  /*3290*/  UIMAD UR16, UR16, UR6, URZ ;  /* 0x00000006101072a4 */ /* 0x000fe4000f8e023f */
[----:B------:R-:W-:Y:S02]  /*32a0*/  UIMAD.WIDE.U32 UR18, UR11, UR6, URZ ;  /* 0x000000060b1272a5 */ /* 0x000fe4000f8e003f */
[----:B------:R-:W-:Y:S02]  /*32b0*/  UIMAD UR16, UR11, UR7, UR16 ;  /* 0x000000070b1072a4 */ /* 0x000fe4000f8e0210 */
[----:B------:R-:W-:Y:S02]  /*32c0*/  UIMAD UR6, UR11, -0x40, UR13 ;  /* 0xffffffc00b0678a4 */ /* 0x000fe4000f8e020d */
[----:B------:R-:W-:Y:S01]  /*32d0*/  UIADD3 UR16, UR19, UR16, URZ ;  /* 0x0000001013107290 */ /* 0x000fe2000fffe03f */
[----:B------:R-:W-:Y:S02]  /*32e0*/  IMAD.U32 R31, RZ, RZ, UR18 ;  /* 0x00000012ff1f7e24 */ /* 0x000fe4000f8e00ff */
[----:B------:R-:W-:Y:S01]  /*32f0*/  IMAD.U32 R24, RZ, RZ, UR18 ;  /* 0x00000012ff187e24 */ /* 0x000fe2000f8e00ff */
[----:B------:R-:W-:Y:S02]  /*3300*/  IADD3 R25, -R239, UR6, RZ ;  /* 0x00000006ef197c10 */ /* 0x000fe4000fffe1ff */
[----:B------:R-:W-:Y:S01]  /*3310*/  LEA R30, P0, R31, R250, 0x7 ;  /* 0x000000fa1f1e7211 */ /* 0x000fe200078038ff */
[----:B------:R-:W-:Y:S03]  /*3320*/  IMAD.U32 R27, RZ, RZ, UR16 ;  /* 0x00000010ff1b7e24 */ /* 0x000fe6000f8e00ff */
[----:B------:R-:W-:Y:S02]  /*3330*/  IADD3 R28, P6, P5, R28, 0x80, R30 ;  /* 0x000000801c1c7810 */ /* 0x000fe40007dde01e */
[----:B------:R-:W-:Y:S01]  /*3340*/  LEA.HI.X R31, R24, R251, R27, 0x7, P0 ;  /* 0x000000fb181f7211 */ /* 0x000fe200000f3c1b */
[----:B------:R-:W-:Y:S01]  /*3350*/  IMAD.U32 R27, RZ, RZ, UR12 ;  /* 0x0000000cff1b7e24 */ /* 0x000fe2000f8e00ff */
[----:B------:R-:W-:Y:S01]  /*3360*/  ISETP.LT.OR P0, PT, R25, 0x1, !P4 ;  /* 0x000000011900780c */ /* 0x000fe20006701670 */
[----:B------:R-:W-:Y:S01]  /*3370*/  IMAD.U32 R24, RZ, RZ, UR10 ;  /* 0x0000000aff187e24 */ /* 0x000fe2000f8e00ff */
[--C-:B------:R-:W-:Y:S01]  /*3380*/  IADD3.X R29, RZ, UR9, R31.reuse, P6, P5 ;  /* 0x00000009ff1d7c10 */ /* 0x100fe2000b7ea41f */
[----:B------:R-:W-:Y:S01]  /*3390*/  IMAD R26, R27, 0x6000, R26 ;  /* 0x000060001b1a7824 */ /* 0x000fe200078e021a */
[----:B------:R-:W-:Y:S01]  /*33a0*/  ISETP.LT.OR P5, PT, R25, 0x1, !P3 ;  /* 0x000000011900780c */ /* 0x000fe20005fa1670 */
[----:B------:R-:W-:Y:S01]  /*33b0*/  IMAD.SHL.U32 R27, R233, 0x4, RZ ;  /* 0x00000004e91b7824 */ /* 0x000fe200078e00ff */
[C---:B------:R-:W-:Y:S07]  /*33c0*/  ISETP.LT.OR P6, PT, R25.reuse, 0x1, !P2 ;  /* 0x000000011900780c */ /* 0x040fee00057c1670 */
[----:B------:R-:W-:Y:S01]  /*33d0*/  @!PT LDS RZ, [RZ] ;  /* 0x00000000fffff984 */ /* 0x000fe20000000800 */
[----:B------:R-:W-:Y:S01]  /*33e0*/  @!PT LDS RZ, [RZ] ;  /* 0x00000000fffff984 */ /* 0x000fe20000000800 */
[----:B------:R-:W-:Y:S01]  /*33f0*/  @!PT LDS RZ, [RZ] ;  /* 0x00000000fffff984 */ /* 0x000fe20000000800 */
[----:B------:R2:W-:Y:S04]  /*3400*/  LDGSTS.E.BYPASS.LTC128B.128 [R26], [R30.64], !P0 ;  /* 0x000000001e1a7fae */ /* 0x0005e8000c101d4e */
[----:B------:R2:W-:Y:S01]  /*3410*/  LDGSTS.E.BYPASS.LTC128B.128 [R26+0x2000], [R30.64+0x80], !P5 ;  /* 0x020000801e1a7fae */ /* 0x0005e2000e901d4e */
[----:B------:R-:W-:Y:S01]  /*3420*/  IADD3 R34, P5, P0, R24, 0x100, R30 ;  /* 0x0000010018227810 */ /* 0x000fe200078be01e */
[----:B------:R-:W-:Y:S02]  /*3430*/  IMAD.U32 R24, RZ, RZ, UR12 ;  /* 0x0000000cff187e24 */ /* 0x000fe4000f8e00ff */
[----:B------:R2:W-:Y:S01]  /*3440*/  LDGSTS.E.BYPASS.LTC128B.128 [R26+0x4000], [R30.64+0x100], !P6 ;  /* 0x040001001e1a7fae */ /* 0x0005e2000f101d4e */
[----:B------:R-:W-:Y:S01]  /*3450*/  IADD3.X R35, RZ, UR9, R31, P5, P0 ;  /* 0x00000009ff237c10 */ /* 0x000fe2000afe041f */
[----:B------:R-:W-:Y:S01]  /*3460*/  @!P1 IMAD R24, R24, 0x40, R27 ;  /* 0x0000004018189824 */ /* 0x000fe200078e021b */
[C---:B------:R-:W-:Y:S02]  /*3470*/  ISETP.LT.OR P5, PT, R25.reuse, 0x21, !P4 ;  /* 0x000000211900780c */ /* 0x040fe400067a1670 */
[----:B------:R-:W-:Y:S02]  /*3480*/  IADD3 R36, P6, R30, UR10, RZ ;  /* 0x0000000a1e247c10 */ /* 0x000fe4000ffde0ff */
[----:B------:R-:W-:Y:S02]  /*3490*/  ISETP.LT.OR P0, PT, R25, 0x21, !P3 ;  /* 0x000000211900780c */ /* 0x000fe40005f01670 */
[----:B------:R-:W-:Y:S02]  /*34a0*/  IADD3.X R37, R31, UR9, RZ, P6, !PT ;  /* 0x000000091f257c10 */ /* 0x000fe4000b7fe4ff */
[----:B------:R-:W-:Y:S01]  /*34b0*/  ISETP.LT.OR P6, PT, R25, 0x21, !P2 ;  /* 0x000000211900780c */ /* 0x000fe200057c1670 */
[----:B------:R-:W-:Y:S04]  /*34c0*/  IMAD.U32 R25, RZ, RZ, UR5 ;  /* 0x00000005ff197e24 */ /* 0x000fe8000f8e00ff */
[----:B------:R4:W-:Y:S01]  /*34d0*/  LDGSTS.E.BYPASS.LTC128B.128 [R26+0x1000], [R36.64], !P5 ;  /* 0x01000000241a7fae */ /* 0x0009e2000e901d4e */
[----:B------:R-:W-:Y:S03]  /*34e0*/  @!P1 LEA R25, R25, 0x40, 0x6 ;  /* 0x0000004019199811 */ /* 0x000fe600078e30ff */
[----:B------:R4:W-:Y:S02]  /*34f0*/  LDGSTS.E.BYPASS.LTC128B.128 [R26+0x3000], [R28.64], !P0 ;  /* 0x030000001c1a7fae */ /* 0x0009e4000c101d4e */
[----:B------:R-:W-:Y:S02]  /*3500*/  @!P1 IMAD.WIDE R38, R25, 0x4, R246 ;  /* 0x0000000419269825 */ /* 0x000fe400078e02f6 */
[----:B------:R4:W-:Y:S02]  /*3510*/  LDGSTS.E.BYPASS.LTC128B.128 [R26+0x5000], [R34.64], !P6 ;  /* 0x05000000221a7fae */ /* 0x0009e4000f101d4e */
[----:B--2---:R-:W-:Y:S05]  /*3520*/  @!P1 IMAD.SHL.U32 R30, R24, 0x4, RZ ;  /* 0x00000004181e9824 */ /* 0x004fea00078e00ff */
[----:B------:R4:W-:Y:S02]  /*3530*/  @!P1 LDGSTS.E.BYPASS.LTC128B.128 [R30+0x21080], [R38.64] ;  /* 0x21080000261e9fae */ /* 0x0009e4000b901d4e */
.L_x_720:
[C---:B-12-4-:R-:W-:Y:S01]  /*3540*/  HMMA.16816.F32 R24, R104.reuse, R2, RZ ;  /* 0x000000026818723c */ /* 0x056fe200000018ff */
[----:B------:R-:W-:Y:S02]  /*3550*/  LDSM.16.M88.2 R2, [R219+0x7880] ;  /* 0x00788000db02783b */ /* 0x000fe40000000100 */
[C---:B------:R-:W-:Y:S02]  /*3560*/  ISETP.GT.AND P0, PT, R231.reuse, 0x1, PT ;  /* 0x00000001e700780c */ /* 0x040fe40003f04270 */
[----:B------:R-:W0:Y:S01]  /*3570*/  LDGDEPBAR ;  /* 0x00000000000079af */ /* 0x000e220000000000 */
[----:B------:R-:W-:Y:S02]  /*3580*/  IADD3 R188, R226, R225, RZ ;  /* 0x000000e1e2bc7210 */ /* 0x000fe40007ffe0ff */
[C---:B------:R-:W-:Y:S01]  /*3590*/  HMMA.16816.F32 R28, R104.reuse, R108, RZ ;  /* 0x0000006c681c723c */ /* 0x040fe200000018ff */
[----:B------:R-:W-:Y:S01]  /*35a0*/  LDSM.16.M88.2 R108, [R219+0x8080] ;  /* 0x00808000db6c783b */ /* 0x000fe20000000100 */
[----:B------:R-:W-:Y:S02]  /*35b0*/  ISETP.GT.AND P6, PT, R231, RZ, PT ;  /* 0x000000ffe700720c */ /* 0x000fe40003fc4270 */
[----:B------:R-:W-:Y:S02]  /*35c0*/  FSEL R5, R5, -INF , P0 ;  /* 0xff80000005057808 */ /* 0x000fe40000000000 */
[----:B------:R-:W-:Y:S02]  /*35d0*/  ISETP.GT.AND P5, PT, R231, 0x10, PT ;  /* 0x00000010e700780c */ /* 0x000fe40003fa4270 */
[C---:B------:R-:W-:Y:S08]  /*35e0*/  HMMA.16816.F32 R32, R104.reuse, R32, RZ ;  /* 0x000000206820723c */ /* 0x040ff000000018ff */
[C---:B------:R-:W-:Y:S01]  /*35f0*/  HMMA.16816.F32 R36, R104.reuse, R110, RZ ;  /* 0x0000006e6824723c */ /* 0x040fe200000018ff */
[----:B------:R-:W-:Y:S07]  /*3600*/  LDSM.16.M88.2 R110, [R219+0x8880] ;  /* 0x00888000db6e783b */ /* 0x000fee0000000100 */
[----:B------:R-:W-:Y:S01]  /*3610*/  HMMA.16816.F32 R40, R104, R172, RZ ;  /* 0x000000ac6828723c */ /* 0x000fe200000018ff */
[----:B------:R-:W1:Y:S04]  /*3620*/  LDSM.16.M88.4 R104, [R225] ;  /* 0x00000000e168783b */ /* 0x000e680000000200 */
[----:B------:R-:W2:Y:S03]  /*3630*/  LDSM.16.M88.2 R172, [R219+0x9080] ;  /* 0x00908000dbac783b */ /* 0x000ea60000000100 */
        /* <DEDUP_REMOVED lines=13> */
[----:B------:R-:W3:Y:S07]  /*3710*/  LDSM.16.M88.2 R108, [R218+0x9080] ;  /* 0x00908000da6c783b */ /* 0x000eee0000000100 */
[C---:B------:R-:W-:Y:S01]  /*3720*/  HMMA.16816.F32 R32, R104.reuse, R110, R32 ;  /* 0x0000006e6820723c */ /* 0x040fe20000001820 */
[----:B------:R-:W3:Y:S07]  /*3730*/  LDSM.16.M88.2 R110, [R218+0x9880] ;  /* 0x00988000da6e783b */ /* 0x000eee0000000100 */
[C---:B--2---:R-:W-:Y:S01]  /*3740*/  HMMA.16816.F32 R36, R104.reuse, R172, R36 ;  /* 0x000000ac6824723c */ /* 0x044fe20000001824 */
[----:B------:R-:W-:Y:S07]  /*3750*/  LDSM.16.M88.2 R172, [R228+0xa080] ;  /* 0x00a08000e4ac783b */ /* 0x000fee0000000100 */
[----:B----4-:R-:W-:Y:S01]  /*3760*/  HMMA.16816.F32 R40, R104, R174, R40 ;  /* 0x000000ae6828723c */ /* 0x010fe20000001828 */
[----:B------:R-:W2:Y:S04]  /*3770*/  LDSM.16.M88.4 R104, [R216+0x1d080] ;  /* 0x01d08000d868783b */ /* 0x000ea80000000200 */
[----:B------:R-:W4:Y:S03]  /*3780*/  LDSM.16.M88.2 R174, [R228+0xa880] ;  /* 0x00a88000e4ae783b */ /* 0x000f260000000100 */
[C---:B-----5:R-:W-:Y:S01]  /*3790*/  HMMA.16816.F32 R24, R176.reuse, R180, R24 ;  /* 0x000000b4b018723c */ /* 0x060fe20000001818 */
[----:B------:R-:W-:Y:S07]  /*37a0*/  LDSM.16.M88.2 R180, [R220+0xa080] ;  /* 0x00a08000dcb4783b */ /* 0x000fee0000000100 */
[C---:B------:R-:W-:Y:S01]  /*37b0*/  HMMA.16816.F32 R28, R176.reuse, R182, R28 ;  /* 0x000000b6b01c723c */ /* 0x040fe2000000181c */
[----:B------:R-:W-:Y:S07]  /*37c0*/  LDSM.16.M88.2 R182, [R220+0xb080] ;  /* 0x00b08000dcb6783b */ /* 0x000fee0000000100 */
[C---:B-1----:R-:W-:Y:S01]  /*37d0*/  HMMA.16816.F32 R32, R176.reuse, R2, R32 ;  /* 0x00000002b020723c */ /* 0x042fe20000001820 */
[----:B------:R-:W1:Y:S07]  /*37e0*/  LDSM.16.M88.2 R2, [R228+0xb080] ;  /* 0x00b08000e402783b */ /* 0x000e6e0000000100 */
[C---:B---3--:R-:W-:Y:S01]  /*37f0*/  HMMA.16816.F32 R36, R176.reuse, R108, R36 ;  /* 0x0000006cb024723c */ /* 0x048fe20000001824 */
[----:B------:R-:W3:Y:S07]  /*3800*/  LDSM.16.M88.2 R108, [R228+0xb880] ;  /* 0x00b88000e46c783b */ /* 0x000eee0000000100 */
[----:B------:R-:W-:Y:S01]  /*3810*/  HMMA.16816.F32 R40, R176, R110, R40 ;  /* 0x0000006eb028723c */ /* 0x000fe20000001828 */
[----:B------:R-:W5:Y:S04]  /*3820*/  LDSM.16.M88.2 R110, [R228+0xc080] ;  /* 0x00c08000e46e783b */ /* 0x000f680000000100 */
[----:B------:R-:W5:Y:S03]  /*3830*/  LDSM.16.M88.4 R176, [R0+0x1d080] ;  /* 0x01d0800000b0783b */ /* 0x000f660000000200 */
[C---:B--2---:R-:W-:Y:S01]  /*3840*/  HMMA.16816.F32 R24, R104.reuse, R172, R24 ;  /* 0x000000ac6818723c */ /* 0x044fe20000001818 */
[----:B------:R-:W2:Y:S07]  /*3850*/  LDSM.16.M88.2 R172, [R220+0xa880] ;  /* 0x00a88000dcac783b */ /* 0x000eae0000000100 */
[C---:B----4-:R-:W-:Y:S01]  /*3860*/  HMMA.16816.F32 R28, R104.reuse, R174, R28 ;  /* 0x000000ae681c723c */ /* 0x050fe2000000181c */
[----:B------:R-:W4:Y:S07]  /*3870*/  LDSM.16.M88.2 R174, [R220+0xb880] ;  /* 0x00b88000dcae783b */ /* 0x000f2e0000000100 */
[C---:B-1----:R-:W-:Y:S01]  /*3880*/  HMMA.16816.F32 R32, R104.reuse, R2, R32 ;  /* 0x000000026820723c */ /* 0x042fe20000001820 */
[----:B------:R-:W1:Y:S07]  /*3890*/  LDSM.16.M88.2 R2, [R220+0xc080] ;  /* 0x00c08000dc02783b */ /* 0x000e6e0000000100 */
[C---:B---3--:R-:W-:Y:S01]  /*38a0*/  HMMA.16816.F32 R36, R104.reuse, R108, R36 ;  /* 0x0000006c6824723c */ /* 0x048fe20000001824 */
[----:B------:R-:W3:Y:S07]  /*38b0*/  LDSM.16.M88.2 R108, [R219+0xa080] ;  /* 0x00a08000db6c783b */ /* 0x000eee0000000100 */
[----:B-----5:R-:W-:Y:S01]  /*38c0*/  HMMA.16816.F32 R40, R104, R110, R40 ;  /* 0x0000006e6828723c */ /* 0x020fe20000001828 */
[----:B------:R-:W5:Y:S04]  /*38d0*/  LDSM.16.M88.2 R104, [R219+0xa880] ;  /* 0x00a88000db68783b */ /* 0x000f680000000100 */
[----:B------:R-:W3:Y:S03]  /*38e0*/  LDSM.16.M88.2 R106, [R219+0xb080] ;  /* 0x00b08000db6a783b */ /* 0x000ee60000000100 */
[C---:B------:R-:W-:Y:S01]  /*38f0*/  HMMA.16816.F32 R24, R176.reuse, R180, R24 ;  /* 0x000000b4b018723c */ /* 0x040fe20000001818 */
[----:B------:R-:W5:Y:S07]  /*3900*/  LDSM.16.M88.2 R110, [R219+0xb880] ;  /* 0x00b88000db6e783b */ /* 0x000f6e0000000100 */
[C---:B--2---:R-:W-:Y:S08]  /*3910*/  HMMA.16816.F32 R28, R176.reuse, R172, R28 ;  /* 0x000000acb01c723c */ /* 0x044ff0000000181c */
[C---:B------:R-:W-:Y:S01]  /*3920*/  HMMA.16816.F32 R32, R176.reuse, R182, R32 ;  /* 0x000000b6b020723c */ /* 0x040fe20000001820 */
[----:B------:R-:W-:Y:S07]  /*3930*/  LDSM.16.M88.4 R180, [R216+0x1f080] ;  /* 0x01f08000d8b4783b */ /* 0x000fee0000000200 */
[C---:B----4-:R-:W-:Y:S01]  /*3940*/  HMMA.16816.F32 R36, R176.reuse, R174, R36 ;  /* 0x000000aeb024723c */ /* 0x050fe20000001824 */
[----:B------:R-:W-:Y:S07]  /*3950*/  LDSM.16.M88.4 R172, [R188+0x2000] ;  /* 0x00200000bcac783b */ /* 0x000fee0000000200 */
[----:B-1----:R-:W-:Y:S01]  /*3960*/  HMMA.16816.F32 R40, R176, R2, R40 ;  /* 0x00000002b028723c */ /* 0x002fe20000001828 */
[----:B------:R-:W1:Y:S04]  /*3970*/  LDSM.16.M88.2 R2, [R219+0xc080] ;  /* 0x00c08000db02783b */ /* 0x000e680000000100 */
[----:B------:R-:W-:Y:S03]  /*3980*/  LDSM.16.M88.2 R176, [R218+0xb080] ;  /* 0x00b08000dab0783b */ /* 0x000fe60000000100 */
[C---:B---3--:R-:W-:Y:S01]  /*3990*/  HMMA.16816.F32 R24, R184.reuse, R108, R24 ;  /* 0x0000006cb818723c */ /* 0x048fe20000001818 */
        /* <DEDUP_REMOVED lines=9> */
[----:B------:R-:W1:Y:S06]  /*3a30*/  LDSM.16.M88.2 R2, [R228+0xd080] ;  /* 0x00d08000e402783b */ /* 0x000e6c0000000100 */
[----:B------:R-:W-:Y:S01]  /*3a40*/  FSEL R184, R7, -INF , P0 ;  /* 0xff80000007b87808 */ /* 0x000fe20000000000 */
[C---:B--2---:R-:W-:Y:S01]  /*3a50*/  HMMA.16816.F32 R24, R172.reuse, R108, R24 ;  /* 0x0000006cac18723c */ /* 0x044fe20000001818 */
[----:B------:R-:W2:Y:S04]  /*3a60*/  LDSM.16.M88.2 R108, [R228+0xd880] ;  /* 0x00d88000e46c783b */ /* 0x000ea80000000100 */
[----:B------:R-:W-:Y:S02]  /*3a70*/  FSEL R186, R10, -INF , P5 ;  /* 0xff8000000aba7808 */ /* 0x000fe40002800000 */
[----:B------:R-:W-:Y:S01]  /*3a80*/  ISETP.GT.AND P0, PT, R231, 0x11, PT ;  /* 0x00000011e700780c */ /* 0x000fe20003f04270 */
[C---:B---3--:R-:W-:Y:S01]  /*3a90*/  HMMA.16816.F32 R28, R172.reuse, R104, R28 ;  /* 0x00000068ac1c723c */ /* 0x048fe2000000181c */
[----:B------:R-:W3:Y:S03]  /*3aa0*/  LDSM.16.M88.2 R104, [R228+0xe080] ;  /* 0x00e08000e468783b */ /* 0x000ee60000000100 */
[----:B------:R-:W-:Y:S02]  /*3ab0*/  FSEL R192, R11, -INF , P0 ;  /* 0xff8000000bc07808 */ /* 0x000fe40000000000 */
[----:B------:R-:W-:Y:S02]  /*3ac0*/  FSEL R9, R9, -INF , P0 ;  /* 0xff80000009097808 */ /* 0x000fe40000000000 */
[C---:B------:R-:W-:Y:S03]  /*3ad0*/  HMMA.16816.F32 R32, R172.reuse, R176, R32 ;  /* 0x000000b0ac20723c */ /* 0x040fe60000001820 */
[----:B------:R-:W-:Y:S04]  /*3ae0*/  ISETP.GT.AND P0, PT, R231, 0x30, PT ;  /* 0x00000030e700780c */ /* 0x000fe80003f04270 */
[----:B------:R-:W-:Y:S01]  /*3af0*/  FSEL R11, R16, -INF , P0 ;  /* 0xff800000100b7808 */ /* 0x000fe20000000000 */
[C---:B----4-:R-:W-:Y:S01]  /*3b00*/  HMMA.16816.F32 R36, R172.reuse, R106, R36 ;  /* 0x0000006aac24723c */ /* 0x050fe20000001824 */
[----:B------:R-:W4:Y:S03]  /*3b10*/  LDSM.16.M88.2 R106, [R228+0xe880] ;  /* 0x00e88000e46a783b */ /* 0x000f260000000100 */
[--C-:B------:R-:W-:Y:S01]  /*3b20*/  FFMA.FTZ R176, R5, c[0x0][0x29c], -R190.reuse ;  /* 0x0000a70005b07a23 */ /* 0x100fe200000108be */
[----:B------:R-:W-:Y:S02]  /*3b30*/  FSEL R5, R4, -INF , P6 ;  /* 0xff80000004057808 */ /* 0x000fe40003000000 */
[----:B------:R-:W-:Y:S01]  /*3b40*/  FSEL R18, R18, -INF , P0 ;  /* 0xff80000012127808 */ /* 0x000fe20000000000 */
[----:B------:R-:W-:Y:S01]  /*3b50*/  HMMA.16816.F32 R40, R172, R178, R40 ;  /* 0x000000b2ac28723c */ /* 0x000fe20000001828 */
[----:B------:R-:W-:Y:S01]  /*3b60*/  LDSM.16.M88.4 R172, [R0+0x1f080] ;  /* 0x01f0800000ac783b */ /* 0x000fe20000000200 */
[----:B------:R-:W-:Y:S01]  /*3b70*/  MUFU.EX2 R176, R176 ;  /* 0x000000b000b07308 */ /* 0x000fe20000000800 */
[----:B------:R-:W-:Y:S01]  /*3b80*/  ISETP.GT.AND P0, PT, R231, 0x41, PT ;  /* 0x00000041e700780c */ /* 0x000fe20003f04270 */
[--C-:B------:R-:W-:Y:S02]  /*3b90*/  FFMA.FTZ R177, R5, c[0x0][0x29c], -R190.reuse ;  /* 0x0000a70005b17a23 */ /* 0x100fe400000108be */
[----:B------:R-:W-:Y:S01]  /*3ba0*/  LDSM.16.M88.2 R4, [R220+0xd880] ;  /* 0x00d88000dc04783b */ /* 0x000fe20000000100 */
[----:B------:R-:W-:Y:S01]  /*3bb0*/  FSEL R21, R21, -INF , P0 ;  /* 0xff80000015157808 */ /* 0x000fe20000000000 */
[C---:B-----5:R-:W-:Y:S02]  /*3bc0*/  HMMA.16816.F32 R24, R180.reuse, R110, R24 ;  /* 0x0000006eb418723c */ /* 0x060fe40000001818 */
[----:B------:R-:W5:Y:S02]  /*3bd0*/  LDSM.16.M88.2 R110, [R220+0xc880] ;  /* 0x00c88000dc6e783b */ /* 0x000f640000000100 */
[----:B------:R-:W-:Y:S01]  /*3be0*/  MUFU.EX2 R177, R177 ;  /* 0x000000b100b17308 */ /* 0x000fe20000000800 */
[--C-:B------:R-:W-:Y:S02]  /*3bf0*/  FFMA.FTZ R179, R9, c[0x0][0x29c], -R190.reuse ;  /* 0x0000a70009b37a23 */ /* 0x100fe400000108be */
[--C-:B------:R-:W-:Y:S01]  /*3c00*/  FFMA.FTZ R18, R18, c[0x0][0x29c], -R189.reuse ;  /* 0x0000a70012127a23 */ /* 0x100fe200000108bd */
[C---:B-1----:R-:W-:Y:S01]  /*3c10*/  HMMA.16816.F32 R28, R180.reuse, R2, R28 ;  /* 0x00000002b41c723c */ /* 0x042fe2000000181c */
[----:B------:R-:W1:Y:S05]  /*3c20*/  LDSM.16.M88.2 R2, [R220+0xd080] ;  /* 0x00d08000dc02783b */ /* 0x000e6a0000000100 */
[----:B------:R-:W-:Y:S02]  /*3c30*/  MUFU.EX2 R179, R179 ;  /* 0x000000b300b37308 */ /* 0x000fe40000000800 */
[C---:B--2---:R-:W-:Y:S07]  /*3c40*/  HMMA.16816.F32 R32, R180.reuse, R108, R32 ;  /* 0x0000006cb420723c */ /* 0x044fee0000001820 */
[----:B------:R-:W-:Y:S01]  /*3c50*/  FSEL R109, R8, -INF , P5 ;  /* 0xff800000086d7808 */ /* 0x000fe20002800000 */
[C---:B---3--:R-:W-:Y:S01]  /*3c60*/  HMMA.16816.F32 R36, R180.reuse, R104, R36 ;  /* 0x00000068b424723c */ /* 0x048fe20000001824 */
[----:B------:R-:W2:Y:S01]  /*3c70*/  LDSM.16.M88.2 R104, [R220+0xe080] ;  /* 0x00e08000dc68783b */ /* 0x000ea20000000100 */
[----:B------:R-:W-:Y:S01]  /*3c80*/  MUFU.EX2 R18, R18 ;  /* 0x0000001200127308 */ /* 0x000fe20000000800 */
[----:B------:R-:W-:Y:S01]  /*3c90*/  ISETP.GT.AND P5, PT, R231, 0x21, PT ;  /* 0x00000021e700780c */ /* 0x000fe20003fa4270 */
[--C-:B------:R-:W-:Y:S03]  /*3ca0*/  FFMA.FTZ R178, R109, c[0x0][0x29c], -R190.reuse ;  /* 0x0000a7006db27a23 */ /* 0x100fe600000108be */
[----:B------:R-:W-:Y:S01]  /*3cb0*/  FSEL R13, R13, -INF , P5 ;  /* 0xff8000000d0d7808 */ /* 0x000fe20002800000 */
[----:B----4-:R-:W-:Y:S04]  /*3cc0*/  HMMA.16816.F32 R40, R180, R106, R40 ;  /* 0x0000006ab428723c */ /* 0x010fe80000001828 */
[----:B------:R-:W-:Y:S01]  /*3cd0*/  FSEL R196, R15, -INF , P5 ;  /* 0xff8000000fc47808 */ /* 0x000fe20002800000 */
[----:B------:R-:W-:Y:S01]  /*3ce0*/  MUFU.EX2 R178, R178 ;  /* 0x000000b200b27308 */ /* 0x000fe20000000800 */
[----:B------:R-:W-:Y:S01]  /*3cf0*/  ISETP.GT.AND P5, PT, R231, 0x40, PT ;  /* 0x00000040e700780c */ /* 0x000fe20003fa4270 */
[--C-:B------:R-:W-:Y:S01]  /*3d00*/  FFMA.FTZ R183, R11, c[0x0][0x29c], -R190.reuse ;  /* 0x0000a7000bb77a23 */ /* 0x100fe200000108be */
[----:B------:R-:W-:Y:S01]  /*3d10*/  FSEL R182, R6, -INF , P6 ;  /* 0xff80000006b67808 */ /* 0x000fe20003000000 */
[----:B------:R-:W-:Y:S01]  /*3d20*/  LDSM.16.M88.2 R10, [R219+0xe080] ;  /* 0x00e08000db0a783b */ /* 0x000fe20000000100 */
[C---:B-----5:R-:W-:Y:S03]  /*3d30*/  HMMA.16816.F32 R24, R172.reuse, R110, R24 ;  /* 0x0000006eac18723c */ /* 0x060fe60000001818 */
[----:B------:R-:W3:Y:S02]  /*3d40*/  LDSM.16.M88.2 R6, [R220+0xe880] ;  /* 0x00e88000dc06783b */ /* 0x000ee40000000100 */
[----:B------:R-:W-:Y:S01]  /*3d50*/  ISETP.GT.AND P6, PT, R231, 0x20, PT ;  /* 0x00000020e700780c */ /* 0x000fe20003fc4270 */
[--C-:B------:R-:W-:Y:S01]  /*3d60*/  FFMA.FTZ R181, R13, c[0x0][0x29c], -R190.reuse ;  /* 0x0000a7000db57a23 */ /* 0x100fe200000108be */
[----:B------:R-:W-:Y:S01]  /*3d70*/  LDSM.16.M88.4 R108, [R225+0x4000] ;  /* 0x00400000e16c783b */ /* 0x000fe20000000200 */
[C---:B-1----:R-:W-:Y:S01]  /*3d80*/  HMMA.16816.F32 R28, R172.reuse, R2, R28 ;  /* 0x00000002ac1c723c */ /* 0x042fe2000000181c */
[----:B------:R-:W-:Y:S02]  /*3d90*/  MUFU.EX2 R183, R183 ;  /* 0x000000b700b77308 */ /* 0x000fe40000000800 */
[----:B------:R-:W-:Y:S01]  /*3da0*/  LDSM.16.M88.2 R2, [R219+0xd080] ;  /* 0x00d08000db02783b */ /* 0x000fe20000000100 */
[----:B------:R-:W-:Y:S01]  /*3db0*/  FSEL R9, R12, -INF , P6 ;  /* 0xff8000000c097808 */ /* 0x000fe20003000000 */
[--C-:B------:R-:W-:Y:S01]  /*3dc0*/  FFMA.FTZ R196, R196, c[0x0][0x29c], -R189.reuse ;  /* 0x0000a700c4c47a23 */ /* 0x100fe200000108bd */
[----:B------:R-:W-:Y:S02]  /*3dd0*/  FSEL R194, R14, -INF , P6 ;  /* 0xff8000000ec27808 */ /* 0x000fe40003000000 */
[C---:B------:R-:W-:Y:S01]  /*3de0*/  HMMA.16816.F32 R32, R172.reuse, R4, R32 ;  /* 0x00000004ac20723c */ /* 0x040fe20000001820 */
[----:B------:R-:W-:Y:S02]  /*3df0*/  LDSM.16.M88.2 R4, [R219+0xd880] ;  /* 0x00d88000db04783b */ /* 0x000fe40000000100 */
[----:B------:R-:W-:Y:S01]  /*3e00*/  MUFU.EX2 R181, R181 ;  /* 0x000000b500b57308 */ /* 0x000fe20000000800 */
[--C-:B------:R-:W-:Y:S01]  /*3e10*/  FFMA.FTZ R180, R9, c[0x0][0x29c], -R190.reuse ;  /* 0x0000a70009b47a23 */ /* 0x100fe200000108be */
[----:B------:R-:W-:Y:S01]  /*3e20*/  LDSM.16.M88.4 R12, [R188+0x4000] ;  /* 0x00400000bc0c783b */ /* 0x000fe20000000200 */
[----:B------:R-:W-:Y:S02]  /*3e30*/  ISETP.GT.AND P6, PT, R231, 0x31, PT ;  /* 0x00000031e700780c */ /* 0x000fe40003fc4270 */
[C---:B--2---:R-:W-:Y:S01]  /*3e40*/  HMMA.16816.F32 R36, R172.reuse, R104, R36 ;  /* 0x00000068ac24723c */ /* 0x044fe20000001824 */
[----:B------:R-:W1:Y:S03]  /*3e50*/  LDSM.16.M88.2 R8, [R219+0xc880] ;  /* 0x00c88000db08783b */ /* 0x000e660000000100 */
[----:B------:R-:W-:Y:S01]  /*3e60*/  FSEL R17, R17, -INF , P6 ;  /* 0xff80000011117808 */ /* 0x000fe20003000000 */
[----:B------:R-:W-:Y:S01]  /*3e70*/  MUFU.EX2 R180, R180 ;  /* 0x000000b400b47308 */ /* 0x000fe20000000800 */
[----:B------:R-:W-:Y:S03]  /*3e80*/  FSEL R22, R22, -INF , P5 ;  /* 0xff80000016167808 */ /* 0x000fe60002800000 */
[--C-:B------:R-:W-:Y:S02]  /*3e90*/  FFMA.FTZ R185, R17, c[0x0][0x29c], -R190.reuse ;  /* 0x0000a70011b97a23 */ /* 0x100fe400000108be */
[----:B------:R-:W-:Y:S01]  /*3ea0*/  LDSM.16.M88.2 R16, [R218+0xc880] ;  /* 0x00c88000da10783b */ /* 0x000fe20000000100 */
[--C-:B------:R-:W-:Y:S06]  /*3eb0*/  FFMA.FTZ R22, R22, c[0x0][0x29c], -R189.reuse ;  /* 0x0000a70016167a23 */ /* 0x100fec00000108bd */
[----:B------:R-:W-:Y:S01]  /*3ec0*/  MUFU.EX2 R22, R22 ;  /* 0x0000001600167308 */ /* 0x000fe20000000800 */
[----:B---3--:R-:W-:Y:S01]  /*3ed0*/  HMMA.16816.F32 R40, R172, R6, R40 ;  /* 0x00000006ac28723c */ /* 0x008fe20000001828 */
[----:B------:R-:W2:Y:S04]  /*3ee0*/  LDSM.16.M88.2 R6, [R219+0xe880] ;  /* 0x00e88000db06783b */ /* 0x000ea80000000100 */
[----:B------:R-:W-:Y:S02]  /*3ef0*/  LDS R174, [R238.X4+0x21280] ;  /* 0x02128000eeae7984 */ /* 0x000fe40000004800 */
[----:B------:R-:W-:Y:S02]  /*3f00*/  FSEL R175, R20, -INF , P5 ;  /* 0xff80000014af7808 */ /* 0x000fe40002800000 */
[----:B------:R-:W-:Y:S03]  /*3f10*/  MUFU.EX2 R172, R185 ;  /* 0x000000b900ac7308 */ /* 0x000fe60000000800 */
[--C-:B------:R-:W-:Y:S02]  /*3f20*/  FFMA.FTZ R173, R175, c[0x0][0x29c], -R190.reuse ;  /* 0x0000a700afad7a23 */ /* 0x100fe400000108be */
[----:B------:R-:W-:Y:S02]  /*3f30*/  FFMA.FTZ R190, R21, c[0x0][0x29c], -R190 ;  /* 0x0000a70015be7a23 */ /* 0x000fe400000108be */
[----:B------:R-:W-:Y:S01]  /*3f40*/  LDSM.16.M88.2 R20, [R218+0xe080] ;  /* 0x00e08000da14783b */ /* 0x000fe20000000100 */
[--C-:B------:R-:W-:Y:S02]  /*3f50*/  FFMA.FTZ R175, R184, c[0x0][0x29c], -R189.reuse ;  /* 0x0000a700b8af7a23 */ /* 0x100fe400000108bd */
[----:B------:R-:W-:Y:S01]  /*3f60*/  MUFU.EX2 R173, R173 ;  /* 0x000000ad00ad7308 */ /* 0x000fe20000000800 */
[C---:B-1----:R-:W-:Y:S01]  /*3f70*/  HMMA.16816.F32 R24, R108.reuse, R8, R24 ;  /* 0x000000086c18723c */ /* 0x042fe20000001818 */
[----:B------:R-:W1:Y:S08]  /*3f80*/  LDSM.16.M88.2 R8, [R218+0xd080] ;  /* 0x00d08000da08783b */ /* 0x000e700000000100 */
[----:B------:R-:W-:Y:S01]  /*3f90*/  MUFU.EX2 R175, R175 ;  /* 0x000000af00af7308 */ /* 0x000fe20000000800 */
[C---:B------:R-:W-:Y:S01]  /*3fa0*/  HMMA.16816.F32 R28, R108.reuse, R2, R28 ;  /* 0x000000026c1c723c */ /* 0x040fe2000000181c */
[----:B------:R-:W3:Y:S07]  /*3fb0*/  LDSM.16.M88.2 R2, [R218+0xd880] ;  /* 0x00d88000da02783b */ /* 0x000eee0000000100 */
[C---:B------:R-:W-:Y:S01]  /*3fc0*/  HMMA.16816.F32 R32, R108.reuse, R4, R32 ;  /* 0x000000046c20723c */ /* 0x040fe20000001820 */
[----:B------:R-:W4:Y:S01]  /*3fd0*/  LDSM.16.M88.2 R4, [R218+0xe880] ;  /* 0x00e88000da04783b */ /* 0x000f220000000100 */
[----:B------:R-:W5:Y:S06]  /*3fe0*/  MUFU.EX2 R190, R190 ;  /* 0x000000be00be7308 */ /* 0x000f6c0000000800 */
[C---:B------:R-:W-:Y:S01]  /*3ff0*/  HMMA.16816.F32 R36, R108.reuse, R10, R36 ;  /* 0x0000000a6c24723c */ /* 0x040fe20000001824 */
[----:B------:R-:W4:Y:S06]  /*4000*/  LDS R11, [R238.X4+0x212a0] ;  /* 0x0212a000ee0b7984 */ /* 0x000f2c0000004800 */
[--C-:B------:R-:W-:Y:S01]  /*4010*/  FFMA.FTZ R10, R182, c[0x0][0x29c], -R189.reuse ;  /* 0x0000a700b60a7a23 */ /* 0x100fe200000108bd */
[----:B--2---:R-:W-:Y:S05]  /*4020*/  HMMA.16816.F32 R40, R108, R6, R40 ;  /* 0x000000066c28723c */ /* 0x004fea0000001828 */
[----:B------:R-:W2:Y:S02]  /*4030*/  MUFU.EX2 R10, R10 ;  /* 0x0000000a000a7308 */ /* 0x000ea40000000800 */
[--C-:B------:R-:W-:Y:S01]  /*4040*/  FFMA.FTZ R6, R186, c[0x0][0x29c], -R189.reuse ;  /* 0x0000a700ba067a23 */ /* 0x100fe200000108bd */
[C---:B------:R-:W-:Y:S05]  /*4050*/  HMMA.16816.F32 R24, R12.reuse, R16, R24 ;  /* 0x000000100c18723c */ /* 0x040fea0000001818 */
[--C-:B------:R-:W-:Y:S01]  /*4060*/  FFMA.FTZ R7, R192, c[0x0][0x29c], -R189.reuse ;  /* 0x0000a700c0077a23 */ /* 0x100fe200000108bd */
[----:B------:R-:W-:Y:S01]  /*4070*/  SHF.L.U32 R110, R230, 0x1, RZ ;  /* 0x00000001e66e7819 */ /* 0x000fe200000006ff */
[----:B------:R-:W-:Y:S01]  /*4080*/  MUFU.EX2 R6, R6 ;  /* 0x0000000600067308 */ /* 0x000fe20000000800 */
[C---:B-1----:R-:W-:Y:S04]  /*4090*/  HMMA.16816.F32 R28, R12.reuse, R8, R28 ;  /* 0x000000080c1c723c */ /* 0x042fe8000000181c */
[----:B------:R-:W-:Y:S03]  /*40a0*/  FSEL R16, R19, -INF , P6 ;  /* 0xff80000013107808 */ /* 0x000fe60003000000 */
[--C-:B------:R-:W-:Y:S01]  /*40b0*/  FFMA.FTZ R8, R194, c[0x0][0x29c], -R189.reuse ;  /* 0x0000a700c2087a23 */ /* 0x100fe200000108bd */
[C---:B---3--:R-:W-:Y:S01]  /*40c0*/  HMMA.16816.F32 R32, R12.reuse, R2, R32 ;  /* 0x000000020c20723c */ /* 0x048fe20000001820 */
[----:B------:R-:W-:Y:S03]  /*40d0*/  MUFU.EX2 R9, R196 ;  /* 0x000000c400097308 */ /* 0x000fe60000000800 */
[--C-:B------:R-:W-:Y:S04]  /*40e0*/  FFMA.FTZ R16, R16, c[0x0][0x29c], -R189.reuse ;  /* 0x0000a70010107a23 */ /* 0x100fe800000108bd */
[C---:B------:R-:W-:Y:S03]  /*40f0*/  HMMA.16816.F32 R36, R12.reuse, R20, R36 ;  /* 0x000000140c24723c */ /* 0x040fe60000001824 */
[----:B------:R-:W1:Y:S04]  /*4100*/  MUFU.EX2 R7, R7 ;  /* 0x0000000700077308 */ /* 0x000e680000000800 */
[----:B------:R-:W-:Y:S01]  /*4110*/  FSEL R20, R23, -INF , P0 ;  /* 0xff80000017147808 */ /* 0x000fe20000000000 */
[----:B----4-:R-:W-:Y:S01]  /*4120*/  HMMA.16816.F32 R40, R12, R4, R40 ;  /* 0x000000040c28723c */ /* 0x010fe20000001828 */
[----:B------:R-:W-:Y:S03]  /*4130*/  PLOP3.LUT P0, PT, PT, PT, UP0, 0x80, 0x0 ;  /* 0x000000000000781c */ /* 0x000fe60003f0f008 */
[----:B------:R-:W-:Y:S01]  /*4140*/  FFMA.FTZ R189, R20, c[0x0][0x29c], -R189 ;  /* 0x0000a70014bd7a23 */ /* 0x000fe200000108bd */
[----:B------:R-:W-:Y:S01]  /*4150*/  MUFU.EX2 R8, R8 ;  /* 0x0000000800087308 */ /* 0x000fe20000000800 */
[----:B-----5:R-:W-:Y:S01]  /*4160*/  F2FP.PACK_AB R20, R190, R173 ;  /* 0x000000adbe14723e */ /* 0x020fe200000000ff */
[--C-:B------:R-:W-:Y:S02]  /*4170*/  FADD.FTZ R5, R25, -R174.reuse ;  /* 0x800000ae19057221 */ /* 0x100fe40000010000 */
[--C-:B------:R-:W-:Y:S03]  /*4180*/  FADD.FTZ R4, R24, -R174.reuse ;  /* 0x800000ae18047221 */ /* 0x100fe60000010000 */
[C---:B------:R-:W-:Y:S01]  /*4190*/  FMUL.FTZ R5, R176.reuse, R5 ;  /* 0x00000005b0057220 */ /* 0x040fe20000410000 */
[----:B------:R-:W-:Y:S01]  /*41a0*/  F2FP.PACK_AB R176, R176, R177 ;  /* 0x000000b1b0b0723e */ /* 0x000fe200000000ff */
[----:B------:R-:W-:Y:S01]  /*41b0*/  FMUL.FTZ R4, R177, R4 ;  /* 0x00000004b1047220 */ /* 0x000fe20000410000 */
[----:B------:R3:W4:Y:S01]  /*41c0*/  MUFU.EX2 R15, R16 ;  /* 0x00000010000f7308 */ /* 0x0007220000000800 */
[--C-:B------:R-:W-:Y:S02]  /*41d0*/  FADD.FTZ R13, R28, -R174.reuse ;  /* 0x800000ae1c0d7221 */ /* 0x100fe40000010000 */
[--C-:B------:R-:W-:Y:S01]  /*41e0*/  FADD.FTZ R12, R29, -R174.reuse ;  /* 0x800000ae1d0c7221 */ /* 0x100fe20000010000 */
[----:B------:R-:W-:Y:S01]  /*41f0*/  F2FP.PACK_AB R4, R5, R4 ;  /* 0x000000040504723e */ /* 0x000fe200000000ff */
[----:B------:R-:W-:Y:S01]  /*4200*/  STS [R237+0x21480], R176 ;  /* 0x021480b0ed007388 */ /* 0x000fe20000000800 */
[----:B--2---:R-:W-:Y:S01]  /*4210*/  F2FP.PACK_AB R5, R175, R10 ;  /* 0x0000000aaf05723e */ /* 0x004fe200000000ff */
[C---:B------:R-:W-:Y:S02]  /*4220*/  FMUL.FTZ R12, R179.reuse, R12 ;  /* 0x0000000cb30c7220 */ /* 0x040fe40000410000 */
[----:B------:R-:W-:Y:S01]  /*4230*/  FMUL.FTZ R13, R178, R13 ;  /* 0x0000000db20d7220 */ /* 0x000fe20000410000 */
[----:B------:R-:W-:Y:S01]  /*4240*/  F2FP.PACK_AB R178, R179, R178 ;  /* 0x000000b2b3b2723e */ /* 0x000fe200000000ff */
[----:B------:R2:W-:Y:S01]  /*4250*/  STS [R234], R5 ;  /* 0x00000005ea007388 */ /* 0x0005e20000000800 */
[--C-:B------:R-:W-:Y:S01]  /*4260*/  FADD.FTZ R17, R32, -R174.reuse ;  /* 0x800000ae20117221 */ /* 0x100fe20000010000 */
[----:B------:R-:W5:Y:S01]  /*4270*/  MUFU.EX2 R189, R189 ;  /* 0x000000bd00bd7308 */ /* 0x000f620000000800 */
[----:B------:R-:W-:Y:S01]  /*4280*/  F2FP.PACK_AB R12, R12, R13 ;  /* 0x0000000d0c0c723e */ /* 0x000fe200000000ff */
[----:B------:R-:W-:Y:S01]  /*4290*/  STS [R237+0x21c80], R178 ;  /* 0x021c80b2ed007388 */ /* 0x000fe20000000800 */
[----:B-1----:R-:W-:Y:S01]  /*42a0*/  F2FP.PACK_AB R13, R7, R6 ;  /* 0x00000006070d723e */ /* 0x002fe200000000ff */
[--C-:B------:R-:W-:Y:S02]  /*42b0*/  FADD.FTZ R14, R33, -R174.reuse ;  /* 0x800000ae210e7221 */ /* 0x100fe40000010000 */
[----:B------:R-:W-:Y:S01]  /*42c0*/  FMUL.FTZ R17, R180, R17 ;  /* 0x00000011b4117220 */ /* 0x000fe20000410000 */
[C---:B------:R-:W-:Y:S01]  /*42d0*/  F2FP.PACK_AB R180, R181.reuse, R180 ;  /* 0x000000b4b5b4723e */ /* 0x040fe200000000ff */
[----:B------:R5:W-:Y:S01]  /*42e0*/  STS [R234+0x800], R13 ;  /* 0x0008000dea007388 */ /* 0x000be20000000800 */
[----:B------:R-:W-:Y:S01]  /*42f0*/  FMUL.FTZ R14, R181, R14 ;  /* 0x0000000eb50e7220 */ /* 0x000fe20000410000 */
[----:B---3--:R-:W-:Y:S02]  /*4300*/  F2FP.PACK_AB R16, R172, R183 ;  /* 0x000000b7ac10723e */ /* 0x008fe400000000ff */
[----:B------:R-:W-:Y:S01]  /*4310*/  STS [R237+0x22480], R180 ;  /* 0x022480b4ed007388 */ /* 0x000fe20000000800 */
[----:B----4-:R-:W-:Y:S01]  /*4320*/  F2FP.PACK_AB R19, R15, R18 ;  /* 0x000000120f13723e */ /* 0x010fe200000000ff */
[--C-:B------:R-:W-:Y:S01]  /*4330*/  FADD.FTZ R21, R30, -R11.reuse ;  /* 0x8000000b1e157221 */ /* 0x100fe20000010000 */
[----:B------:R-:W-:Y:S01]  /*4340*/  F2FP.PACK_AB R28, R14, R17 ;  /* 0x000000110e1c723e */ /* 0x000fe200000000ff */
[--C-:B------:R-:W-:Y:S01]  /*4350*/  FADD.FTZ R14, R27, -R11.reuse ;  /* 0x8000000b1b0e7221 */ /* 0x100fe20000010000 */
[----:B------:R-:W-:Y:S01]  /*4360*/  F2FP.PACK_AB R17, R9, R8 ;  /* 0x000000080911723e */ /* 0x000fe200000000ff */
[--C-:B------:R-:W-:Y:S02]  /*4370*/  FADD.FTZ R30, R31, -R11.reuse ;  /* 0x8000000b1f1e7221 */ /* 0x100fe40000010000 */
[----:B------:R-:W-:Y:S02]  /*4380*/  FMUL.FTZ R14, R175, R14 ;  /* 0x0000000eaf0e7220 */ /* 0x000fe40000410000 */
[----:B------:R-:W-:Y:S01]  /*4390*/  STS [R234+0x1000], R17 ;  /* 0x00100011ea007388 */ /* 0x000fe20000000800 */
[--C-:B--2---:R-:W-:Y:S02]  /*43a0*/  FADD.FTZ R5, R26, -R11.reuse ;  /* 0x8000000b1a057221 */ /* 0x104fe40000010000 */
[----:B------:R-:W-:Y:S01]  /*43b0*/  FMUL.FTZ R30, R7, R30 ;  /* 0x0000001e071e7220 */ /* 0x000fe20000410000 */
[----:B------:R-:W-:Y:S01]  /*43c0*/  STS [R237+0x22c80], R16 ;  /* 0x022c8010ed007388 */ /* 0x000fe20000000800 */
[----:B------:R-:W-:Y:S02]  /*43d0*/  FMUL.FTZ R5, R10, R5 ;  /* 0x000000050a057220 */ /* 0x000fe40000410000 */
[----:B------:R-:W-:Y:S01]  /*43e0*/  FMUL.FTZ R21, R6, R21 ;  /* 0x0000001506157220 */ /* 0x000fe20000410000 */
[----:B------:R1:W-:Y:S01]  /*43f0*/  STS [R234+0x1800], R19 ;  /* 0x00180013ea007388 */ /* 0x0003e20000000800 */
[--C-:B------:R-:W-:Y:S01]  /*4400*/  FADD.FTZ R7, R34, -R11.reuse ;  /* 0x8000000b22077221 */ /* 0x100fe20000010000 */
[----:B------:R-:W-:Y:S01]  /*4410*/  F2FP.PACK_AB R5, R14, R5 ;  /* 0x000000050e05723e */ /* 0x000fe200000000ff */
[--C-:B------:R-:W-:Y:S01]  /*4420*/  FADD.FTZ R6, R35, -R11.reuse ;  /* 0x8000000b23067221 */ /* 0x100fe20000010000 */
[----:B-----5:R-:W-:Y:S01]  /*4430*/  F2FP.PACK_AB R13, R189, R22 ;  /* 0x00000016bd0d723e */ /* 0x020fe200000000ff */
[----:B------:R-:W-:Y:S01]  /*4440*/  STS [R237+0x23480], R20 ;  /* 0x02348014ed007388 */ /* 0x000fe20000000800 */
[----:B------:R-:W-:Y:S01]  /*4450*/  F2FP.PACK_AB R21, R30, R21 ;  /* 0x000000151e15723e */ /* 0x000fe200000000ff */
[--C-:B------:R-:W-:Y:S02]  /*4460*/  FADD.FTZ R36, R36, -R174.reuse ;  /* 0x800000ae24247221 */ /* 0x100fe40000010000 */
[----:B------:R-:W-:Y:S01]  /*4470*/  STS [R234+0x2000], R13 ;  /* 0x0020000dea007388 */ /* 0x000fe20000000800 */
[--C-:B------:R-:W-:Y:S02]  /*4480*/  FADD.FTZ R37, R37, -R174.reuse ;  /* 0x800000ae25257221 */ /* 0x100fe40000010000 */
[----:B------:R-:W-:Y:S01]  /*4490*/  FMUL.FTZ R7, R8, R7 ;  /* 0x0000000708077220 */ /* 0x000fe20000410000 */
[----:B------:R-:W-:Y:S01]  /*44a0*/  BAR.SYNC.DEFER_BLOCKING 0x0 ;  /* 0x0000000000007b1d */ /* 0x000fe20000010000 */
[----:B------:R-:W-:Y:S02]  /*44b0*/  FMUL.FTZ R6, R9, R6 ;  /* 0x0000000609067220 */ /* 0x000fe40000410000 */
[----:B------:R-:W-:Y:S02]  /*44c0*/  FMUL.FTZ R36, R183, R36 ;  /* 0x00000024b7247220 */ /* 0x000fe40000410000 */
[----:B------:R-:W-:Y:S02]  /*44d0*/  FMUL.FTZ R37, R172, R37 ;  /* 0x00000025ac257220 */ /* 0x000fe40000410000 */
[--C-:B------:R-:W-:Y:S02]  /*44e0*/  FADD.FTZ R9, R38, -R11.reuse ;  /* 0x8000000b26097221 */ /* 0x100fe40000010000 */
[--C-:B------:R-:W-:Y:S01]  /*44f0*/  FADD.FTZ R8, R39, -R11.reuse ;  /* 0x8000000b27087221 */ /* 0x100fe20000010000 */
[----:B------:R-:W-:Y:S01]  /*4500*/  F2FP.PACK_AB R36, R37, R36 ;  /* 0x000000242524723e */ /* 0x000fe200000000ff */
[--C-:B------:R-:W-:Y:S01]  /*4510*/  FADD.FTZ R40, R40, -R174.reuse ;  /* 0x800000ae28287221 */ /* 0x100fe20000010000 */
[----:B-1----:R-:W-:Y:S01]  /*4520*/  F2FP.PACK_AB R19, R6, R7 ;  /* 0x000000070613723e */ /* 0x002fe200000000ff */
[----:B------:R-:W-:Y:S02]  /*4530*/  FADD.FTZ R41, R41, -R174 ;  /* 0x800000ae29297221 */ /* 0x000fe40000010000 */
[----:B------:R-:W-:Y:S02]  /*4540*/  FMUL.FTZ R9, R18, R9 ;  /* 0x0000000912097220 */ /* 0x000fe40000410000 */
[----:B------:R-:W-:Y:S02]  /*4550*/  FMUL.FTZ R8, R15, R8 ;  /* 0x000000080f087220 */ /* 0x000fe40000410000 */
[----:B------:R-:W-:Y:S02]  /*4560*/  FMUL.FTZ R40, R173, R40 ;  /* 0x00000028ad287220 */ /* 0x000fe40000410000 */
[----:B------:R-:W-:Y:S01]  /*4570*/  FMUL.FTZ R41, R190, R41 ;  /* 0x00000029be297220 */ /* 0x000fe20000410000 */
[----:B------:R-:W-:Y:S01]  /*4580*/  F2FP.PACK_AB R29, R8, R9 ;  /* 0x00000009081d723e */ /* 0x000fe200000000ff */
[--C-:B------:R-:W-:Y:S01]  /*4590*/  FADD.FTZ R17, R42, -R11.reuse ;  /* 0x8000000b2a117221 */ /* 0x100fe20000010000 */
[----:B------:R-:W-:Y:S01]  /*45a0*/  STS [R237+0x23c80], R4 ;  /* 0x023c8004ed007388 */ /* 0x000fe20000000800 */
[----:B------:R-:W-:Y:S01]  /*45b0*/  FADD.FTZ R10, R43, -R11 ;  /* 0x8000000b2b0a7221 */ /* 0x000fe20000010000 */
[----:B------:R-:W-:Y:S01]  /*45c0*/  F2FP.PACK_AB R40, R41, R40 ;  /* 0x000000282928723e */ /* 0x000fe200000000ff */
[----:B------:R-:W-:Y:S01]  /*45d0*/  FMUL.FTZ R17, R22, R17 ;  /* 0x0000001116117220 */ /* 0x000fe20000410000 */
[----:B------:R-:W-:Y:S01]  /*45e0*/  STS [R234+0x2800], R5 ;  /* 0x00280005ea007388 */ /* 0x000fe20000000800 */
[----:B------:R-:W-:Y:S03]  /*45f0*/  FMUL.FTZ R10, R189, R10 ;  /* 0x0000000abd0a7220 */ /* 0x000fe60000410000 */
[----:B------:R-:W-:Y:S02]  /*4600*/  STS [R237+0x24480], R12 ;  /* 0x0244800ced007388 */ /* 0x000fe40000000800 */
[----:B------:R-:W-:Y:S02]  /*4610*/  F2FP.PACK_AB R35, R10, R17 ;  /* 0x000000110a23723e */ /* 0x000fe400000000ff */
        /* <DEDUP_REMOVED lines=111> */
[----:B--234-:R-:W-:Y:S01]  /*4d10*/  LOP3.LUT P6, RZ, R236, 0x1, RZ, 0xc0, !PT ;  /* 0x00000001ecff7812 */ /* 0x01cfe200078cc0ff */
[----:B------:R-:W-:Y:S01]  /*4d20*/  USHF.R.S32.HI UR16, URZ, 0x1f, UR11 ;  /* 0x0000001f3f107899 */ /* 0x000fe2000801140b */
[----:B------:R-:W-:Y:S01]  /*4d30*/  P2R R7, PR, RZ, 0x4 ;  /* 0x00000004ff077803 */ /* 0x000fe20000000000 */
[----:B------:R-:W-:Y:S01]  /*4d40*/  ULDC.64 UR6, c[0x0][0x208] ;  /* 0x0000820000067ab9 */ /* 0x000fe20000000a00 */
[----:B------:R-:W-:Y:S01]  /*4d50*/  IMAD.MOV.U32 R5, RZ, RZ, c[0x0][0x208] ;  /* 0x00008200ff057624 */ /* 0x000fe200078e00ff */
[----:B------:R-:W-:Y:S01]  /*4d60*/  UIMAD UR16, UR16, UR6, URZ ;  /* 0x00000006101072a4 */ /* 0x000fe2000f8e023f */
[----:B------:R-:W-:Y:S01]  /*4d70*/  IMAD.MOV.U32 R4, RZ, RZ, 0x6 ;  /* 0x00000006ff047424 */ /* 0x000fe200078e00ff */
[----:B------:R-:W-:Y:S01]  /*4d80*/  UIMAD.WIDE.U32 UR18, UR11, UR6, URZ ;  /* 0x000000060b1272a5 */ /* 0x000fe2000f8e003f */
[C---:B------:R-:W-:Y:S01]  /*4d90*/  IMAD.SHL.U32 R6, R5.reuse, 0x40, RZ ;  /* 0x0000004005067824 */ /* 0x040fe200078e00ff */
[----:B------:R-:W-:Y:S02]  /*4da0*/  UIMAD UR16, UR11, UR7, UR16 ;  /* 0x000000070b1072a4 */ /* 0x000fe4000f8e0210 */
[----:B------:R-:W-:Y:S01]  /*4db0*/  SHF.L.U64.HI R4, R5, R4, c[0x0][0x20c] ;  /* 0x0000830005047619 */ /* 0x000fe20000010204 */
[----:B------:R-:W-:Y:S01]  /*4dc0*/  USHF.L.U32 UR6, UR11, 0x6, URZ ;  /* 0x000000060b067899 */ /* 0x000fe2000800063f */
[----:B------:R-:W-:Y:S01]  /*4dd0*/  IMAD.U32 R3, RZ, RZ, UR18 ;  /* 0x00000012ff037e24 */ /* 0x000fe2000f8e00ff */
[----:B------:R-:W-:Y:S01]  /*4de0*/  UIADD3 UR16, UR19, UR16, URZ ;  /* 0x0000001013107290 */ /* 0x000fe2000fffe03f */
[----:B------:R-:W-:Y:S03]  /*4df0*/  IMAD.U32 R2, RZ, RZ, UR18 ;  /* 0x00000012ff027e24 */ /* 0x000fe6000f8e00ff */
[----:B------:R-:W-:Y:S02]  /*4e00*/  LEA R8, P0, R3, R248, 0x7 ;  /* 0x000000f803087211 */ /* 0x000fe400078038ff */
[----:B------:R-:W-:Y:S05]  /*4e10*/  IMAD.U32 R3, RZ, RZ, UR16 ;  /* 0x00000010ff037e24 */ /* 0x000fea000f8e00ff */
[----:B------:R-:W-:Y:S01]  /*4e20*/  LEA.HI.X R9, R2, R249, R3, 0x7, P0 ;  /* 0x000000f902097211 */ /* 0x000fe200000f3c03 */
[----:B------:R-:W-:Y:S01]  /*4e30*/  IMAD.U32 R2, RZ, RZ, UR6 ;  /* 0x00000006ff027e24 */ /* 0x000fe2000f8e00ff */
[--C-:B------:R-:W-:Y:S01]  /*4e40*/  IADD3 R12, P5, P0, R6, 0x80, R8.reuse ;  /* 0x00000080060c7810 */ /* 0x100fe200078be008 */
[----:B------:R-:W-:Y:S03]  /*4e50*/  IMAD.U32 R3, RZ, RZ, UR6 ;  /* 0x00000006ff037e24 */ /* 0x000fe6000f8e00ff */
[--C-:B------:R-:W-:Y:S02]  /*4e60*/  IADD3.X R13, R4, RZ, R9.reuse, P5, P0 ;  /* 0x000000ff040d7210 */ /* 0x100fe40002fe0409 */
[----:B------:R-:W-:Y:S02]  /*4e70*/  IADD3 R10, P5, P0, R6, 0x100, R8 ;  /* 0x00000100060a7810 */ /* 0x000fe400078be008 */
[----:B------:R-:W-:Y:S02]  /*4e80*/  IADD3 R2, -R239, UR13, -R2 ;  /* 0x0000000def027c10 */ /* 0x000fe4000fffe902 */
[--C-:B------:R-:W-:Y:S02]  /*4e90*/  IADD3.X R11, R4, RZ, R9.reuse, P5, P0 ;  /* 0x000000ff040b7210 */ /* 0x100fe40002fe0409 */
[----:B------:R-:W-:Y:S02]  /*4ea0*/  ISETP.LT.OR P0, PT, R2, 0x1, !P6 ;  /* 0x000000010200780c */ /* 0x000fe40007701670 */
[----:B------:R-:W-:Y:S02]  /*4eb0*/  IADD3 R14, P5, R6, R8, RZ ;  /* 0x00000008060e7210 */ /* 0x000fe40007fbe0ff */
[----:B------:R-:W-:Y:S03]  /*4ec0*/  ISETP.LT.OR P6, PT, R2, 0x21, !P6 ;  /* 0x000000210200780c */ /* 0x000fe600077c1670 */
[----:B------:R-:W-:Y:S01]  /*4ed0*/  IMAD.X R15, R4, 0x1, R9, P5 ;  /* 0x00000001040f7824 */ /* 0x000fe200028e0609 */
[----:B------:R-:W-:Y:S01]  /*4ee0*/  LOP3.LUT P5, RZ, R236, 0x2, RZ, 0xc0, !PT ;  /* 0x00000002ecff7812 */ /* 0x000fe200078ac0ff */
[----:B------:R-:W-:Y:S04]  /*4ef0*/  @!P1 IMAD.WIDE R4, R3, 0x4, R244 ;  /* 0x0000000403049825 */ /* 0x000fe800078e02f4 */
[----:B------:R-:W-:Y:S01]  /*4f00*/  @!PT LDS RZ, [RZ] ;  /* 0x00000000fffff984 */ /* 0x000fe20000000800 */
[----:B------:R-:W-:Y:S01]  /*4f10*/  @!PT LDS RZ, [RZ] ;  /* 0x00000000fffff984 */ /* 0x000fe20000000800 */
[----:B------:R-:W-:Y:S01]  /*4f20*/  @!PT LDS RZ, [RZ] ;  /* 0x00000000fffff984 */ /* 0x000fe20000000800 */
[----:B------:R1:W-:Y:S01]  /*4f30*/  LDGSTS.E.BYPASS.LTC128B.128 [R235+0x1b080], [R8.64], !P0 ;  /* 0x1b08000008eb7fae */ /* 0x0003e2000c101d4e */
[C---:B------:R-:W-:Y:S02]  /*4f40*/  ISETP.LT.OR P0, PT, R2.reuse, 0x1, !P5 ;  /* 0x000000010200780c */ /* 0x040fe40006f01670 */
[----:B------:R-:W-:Y:S11]  /*4f50*/  ISETP.LT.OR P5, PT, R2, 0x21, !P5 ;  /* 0x000000210200780c */ /* 0x000ff60006fa1670 */
[----:B------:R1:W-:Y:S01]  /*4f60*/  LDGSTS.E.BYPASS.LTC128B.128 [R235+0x1d080], [R8.64+0x80], !P0 ;  /* 0x1d08008008eb7fae */ /* 0x0003e2000c101d4e */
[----:B------:R-:W-:Y:S04]  /*4f70*/  LOP3.LUT P0, RZ, R236, 0x4, RZ, 0xc0, !PT ;  /* 0x00000004ecff7812 */ /* 0x000fe8000780c0ff */
[C---:B------:R-:W-:Y:S02]  /*4f80*/  ISETP.LT.OR P2, PT, R2.reuse, 0x1, !P0 ;  /* 0x000000010200780c */ /* 0x040fe40004741670 */
[----:B------:R-:W-:Y:S01]  /*4f90*/  ISETP.LT.OR P0, PT, R2, 0x21, !P0 ;  /* 0x000000210200780c */ /* 0x000fe20004701670 */
[----:B------:R-:W-:Y:S10]  /*4fa0*/  @!P1 IMAD.SHL.U32 R2, R233, 0x10, RZ ;  /* 0x00000010e9029824 */ /* 0x000ff400078e00ff */
[----:B------:R1:W-:Y:S01]  /*4fb0*/  LDGSTS.E.BYPASS.LTC128B.128 [R235+0x1f080], [R8.64+0x100], !P2 ;  /* 0x1f08010008eb7fae */ /* 0x0003e2000d101d4e */
[----:B------:R-:W-:Y:S03]  /*4fc0*/  ISETP.NE.AND P2, PT, R7, RZ, PT ;  /* 0x000000ff0700720c */ /* 0x000fe60003f45270 */
[----:B------:R1:W-:Y:S04]  /*4fd0*/  LDGSTS.E.BYPASS.LTC128B.128 [R235+0x1c080], [R14.64], !P6 ;  /* 0x1c0800000eeb7fae */ /* 0x0003e8000f101d4e */
[----:B------:R1:W-:Y:S04]  /*4fe0*/  LDGSTS.E.BYPASS.LTC128B.128 [R235+0x1e080], [R12.64], !P5 ;  /* 0x1e0800000ceb7fae */ /* 0x0003e8000e901d4e */
[----:B------:R1:W-:Y:S04]  /*4ff0*/  LDGSTS.E.BYPASS.LTC128B.128 [R235+0x20080], [R10.64], !P0 ;  /* 0x200800000aeb7fae */ /* 0x0003e8000c101d4e */
[----:B------:R1:W-:Y:S02]  /*5000*/  @!P1 LDGSTS.E.BYPASS.LTC128B.128 [R2+0x21280], [R4.64] ;  /* 0x2128000004029fae */ /* 0x0003e4000b901d4e */
.L_x_721:
[-C--:B-1234-:R-:W-:Y:S01]  /*5010*/  HMMA.16816.F32 R4, R172, R176.reuse, RZ ;  /* 0x000000b0ac04723c */ /* 0x09efe200000018ff */
[----:B------:R-:W-:Y:S01]  /*5020*/  LDSM.16.MT88.4 R204, [R222+0x1000] ;  /* 0x00100000decc783b */ /* 0x000fe20000004200 */
[----:B------:R-:W-:Y:S02]  /*5030*/  UIMAD UR5, UR5, 0x3000, URZ ;  /* 0x00003000050578a4 */ /* 0x000fe4000f8e023f */
[----:B------:R-:W-:Y:S01]  /*5040*/  UISETP.GE.AND UP0, UPT, UR11, UR8, UPT ;  /* 0x000000080b00728c */ /* 0x000fe2000bf06270 */
[----:B------:R-:W-:Y:S01]  /*5050*/  LDSM.16.M88.4 R208, [R223+0x1400] ;  /* 0x00140000dfd0783b */ /* 0x000fe20000000200 */
[----:B------:R-:W-:Y:S02]  /*5060*/  UISETP.GE.AND UP1, UPT, UR12, 0x1, UPT ;  /* 0x000000010c00788c */ /* 0x000fe4000bf26270 */
[C---:B------:R-:W-:Y:S01]  /*5070*/  HMMA.16816.F32 R8, R180.reuse, R176, RZ ;  /* 0x000000b0b408723c */ /* 0x040fe200000018ff */
[----:B------:R-:W-:Y:S01]  /*5080*/  LDSM.16.M88.4 R212, [R223+0x2400] ;  /* 0x00240000dfd4783b */ /* 0x000fe20000000200 */
[----:B------:R-:W-:Y:S02]  /*5090*/  UIADD3 UR6, UR4, 0x1, URZ ;  /* 0x0000000104067890 */ /* 0x000fe4000fffe03f */
[----:B------:R-:W-:Y:S01]  /*50a0*/  IADD3 R2, P0, R242, UR5, RZ ;  /* 0x00000005f2027c10 */ /* 0x000fe2000ff1e0ff */
[----:B------:R-:W0:Y:S01]  /*50b0*/  LDGDEPBAR ;  /* 0x00000000000079af */ /* 0x000e220000000000 */
[----:B------:R-:W-:Y:S02]  /*50c0*/  UISETP.GE.AND UP2, UPT, UR4, 0x1, UPT ;  /* 0x000000010400788c */ /* 0x000fe4000bf46270 */
[-C--:B------:R-:W-:Y:S08]  /*50d0*/  HMMA.16816.F32 R12, R180, R178.reuse, RZ ;  /* 0x000000b2b40c723c */ /* 0x080ff000000018ff */
        /* <DEDUP_REMOVED lines=11> */
[----:B------:R-:W2:Y:S07]  /*5190*/  LDSM.16.MT88.4 R172, [R222+0x3800] ;  /* 0x00380000deac783b */ /* 0x000eae0000004200 */
        /* <DEDUP_REMOVED lines=15> */
[----:B------:R-:W3:Y:S04]  /*5290*/  LDSM.16.M88.4 R184, [R223+0x1800] ;  /* 0x00180000dfb8783b */ /* 0x000ee80000000200 */
[----:B------:R-:W-:Y:S03]  /*52a0*/  LDSM.16.M88.4 R200, [R223+0x2000] ;  /* 0x00200000dfc8783b */ /* 0x000fe60000000200 */
[-C--:B-1----:R-:W-:Y:S08]  /*52b0*/  HMMA.16816.F32 R4, R176, R204.reuse, R4 ;  /* 0x000000ccb004723c */ /* 0x082ff00000001804 */
[C---:B------:R-:W-:Y:S08]  /*52c0*/  HMMA.16816.F32 R8, R208.reuse, R204, R8 ;  /* 0x000000ccd008723c */ /* 0x040ff00000001808 */
[-C--:B------:R-:W-:Y:S08]  /*52d0*/  HMMA.16816.F32 R12, R208, R206.reuse, R12 ;  /* 0x000000ced00c723c */ /* 0x080ff0000000180c */
[C---:B------:R-:W-:Y:S01]  /*52e0*/  HMMA.16816.F32 R16, R176.reuse, R206, R16 ;  /* 0x000000ceb010723c */ /* 0x040fe20000001810 */
[----:B------:R-:W-:Y:S07]  /*52f0*/  LDSM.16.MT88.4 R204, [R222+0x2000] ;  /* 0x00200000decc783b */ /* 0x000fee0000004200 */
[-C--:B--2---:R-:W-:Y:S08]  /*5300*/  HMMA.16816.F32 R20, R176, R172.reuse, R20 ;  /* 0x000000acb014723c */ /* 0x084ff00000001814 */
[C---:B------:R-:W-:Y:S08]  /*5310*/  HMMA.16816.F32 R24, R208.reuse, R172, R24 ;  /* 0x000000acd018723c */ /* 0x040ff00000001818 */
[-C--:B------:R-:W-:Y:S08]  /*5320*/  HMMA.16816.F32 R28, R208, R174.reuse, R28 ;  /* 0x000000aed01c723c */ /* 0x080ff0000000181c */
[C---:B------:R-:W-:Y:S01]  /*5330*/  HMMA.16816.F32 R32, R176.reuse, R174, R32 ;  /* 0x000000aeb020723c */ /* 0x040fe20000001820 */
[----:B------:R-:W1:Y:S07]  /*5340*/  LDSM.16.MT88.4 R172, [R222+0x6800] ;  /* 0x00680000deac783b */ /* 0x000e6e0000004200 */
[-C--:B------:R-:W-:Y:S08]  /*5350*/  HMMA.16816.F32 R36, R176, R180.reuse, R36 ;  /* 0x000000b4b024723c */ /* 0x080ff00000001824 */
[C---:B------:R-:W-:Y:S08]  /*5360*/  HMMA.16816.F32 R40, R208.reuse, R180, R40 ;  /* 0x000000b4d028723c */ /* 0x040ff00000001828 */
[-C--:B------:R-:W-:Y:S01]  /*5370*/  HMMA.16816.F32 R104, R208, R182.reuse, R104 ;  /* 0x000000b6d068723c */ /* 0x080fe20000001868 */
[----:B------:R-:W2:Y:S07]  /*5380*/  LDSM.16.MT88.4 R208, [R222+0x4800] ;  /* 0x00480000ded0783b */ /* 0x000eae0000004200 */
[----:B------:R-:W-:Y:S01]  /*5390*/  HMMA.16816.F32 R108, R176, R182, R108 ;  /* 0x000000b6b06c723c */ /* 0x000fe2000000186c */
[----:B------:R-:W4:Y:S06]  /*53a0*/  LDSM.16.MT88.4 R176, [R222+0x7000] ;  /* 0x00700000deb0783b */ /* 0x000f2c0000004200 */
[----:B------:R-:W-:Y:S01]  /*53b0*/  IMAD.U32 R182, RZ, RZ, UR5 ;  /* 0x00000005ffb67e24 */ /* 0x000fe2000f8e00ff */
[-C--:B---3--:R-:W-:Y:S01]  /*53c0*/  HMMA.16816.F32 R4, R184, R188.reuse, R4 ;  /* 0x000000bcb804723c */ /* 0x088fe20000001804 */
[----:B------:R-:W-:Y:S04]  /*53d0*/  UIADD3 UR5, UR12, 0x1, URZ ;  /* 0x000000010c057890 */ /* 0x000fe8000fffe03f */
[----:B------:R-:W-:Y:S01]  /*53e0*/  LEA.HI.X.SX32 R3, R182, R241, 0x1, P0 ;  /* 0x000000f1b6037211 */ /* 0x000fe200000f0eff */
[----:B------:R-:W-:Y:S01]  /*53f0*/  USEL UR12, UR5, URZ, !UP1 ;  /* 0x0000003f050c7287 */ /* 0x000fe2000c800000 */
[C---:B------:R-:W-:Y:S01]  /*5400*/  LEA R180, P0, R2.reuse, c[0x0][0x220], 0x2 ;  /* 0x0000880002b47a11 */ /* 0x040fe200078010ff */
[C---:B------:R-:W-:Y:S01]  /*5410*/  HMMA.16816.F32 R8, R192.reuse, R188, R8 ;  /* 0x000000bcc008723c */ /* 0x040fe20000001808 */
[----:B------:R-:W-:Y:S03]  /*5420*/  UMOV UR5, UR11 ;  /* 0x0000000b00057c82 */ /* 0x000fe60008000000 */
[----:B------:R-:W-:Y:S01]  /*5430*/  LEA.HI.X R181, R2, c[0x0][0x224], R3, 0x2, P0 ;  /* 0x0000890002b57a11 */ /* 0x000fe200000f1403 */
[----:B------:R-:W-:Y:S01]  /*5440*/  IMAD.U32 R3, RZ, RZ, UR4 ;  /* 0x00000004ff037e24 */ /* 0x000fe2000f8e00ff */
[----:B------:R-:W-:Y:S01]  /*5450*/  PLOP3.LUT P0, PT, PT, PT, UP0, 0x80, 0x0 ;  /* 0x000000000000781c */ /* 0x000fe20003f0f008 */
[----:B------:R-:W-:Y:S01]  /*5460*/  USEL UR4, UR6, URZ, !UP2 ;  /* 0x0000003f06047287 */ /* 0x000fe2000d000000 */
[-C--:B------:R-:W-:Y:S04]  /*5470*/  HMMA.16816.F32 R12, R192, R190.reuse, R12 ;  /* 0x000000bec00c723c */ /* 0x080fe8000000180c */
[----:B------:R-:W-:Y:S04]  /*5480*/  IMAD R3, R3, 0x3000, R230 ;  /* 0x0000300003037824 */ /* 0x000fe800078e02e6 */
[C---:B------:R-:W-:Y:S08]  /*5490*/  HMMA.16816.F32 R16, R184.reuse, R190, R16 ;  /* 0x000000beb810723c */ /* 0x040ff00000001810 */
[-C--:B------:R-:W-:Y:S08]  /*54a0*/  HMMA.16816.F32 R20, R184, R196.reuse, R20 ;  /* 0x000000c4b814723c */ /* 0x080ff00000001814 */
[C---:B------:R-:W-:Y:S08]  /*54b0*/  HMMA.16816.F32 R24, R192.reuse, R196, R24 ;  /* 0x000000c4c018723c */ /* 0x040ff00000001818 */
[-C--:B------:R-:W-:Y:S08]  /*54c0*/  HMMA.16816.F32 R28, R192, R198.reuse, R28 ;  /* 0x000000c6c01c723c */ /* 0x080ff0000000181c */
[C---:B------:R-:W-:Y:S08]  /*54d0*/  HMMA.16816.F32 R32, R184.reuse, R198, R32 ;  /* 0x000000c6b820723c */ /* 0x040ff00000001820 */
[-C--:B-1----:R-:W-:Y:S08]  /*54e0*/  HMMA.16816.F32 R36, R184, R172.reuse, R36 ;  /* 0x000000acb824723c */ /* 0x082ff00000001824 */
[C---:B------:R-:W-:Y:S07]  /*54f0*/  HMMA.16816.F32 R40, R192.reuse, R172, R40 ;  /* 0x000000acc028723c */ /* 0x040fee0000001828 */
[----:B------:R-:W-:Y:S01]  /*5500*/  IMAD.SHL.U32 R172, R3, 0x2, RZ ;  /* 0x0000000203ac7824 */ /* 0x000fe200078e00ff */
[-C--:B------:R-:W-:Y:S01]  /*5510*/  HMMA.16816.F32 R104, R192, R174.reuse, R104 ;  /* 0x000000aec068723c */ /* 0x080fe20000001868 */
[----:B------:R-:W-:Y:S07]  /*5520*/  LDSM.16.MT88.2 R2, [R224+0x23c80] ;  /* 0x023c8000e002783b */ /* 0x000fee0000004100 */
[----:B------:R-:W-:Y:S08]  /*5530*/  HMMA.16816.F32 R108, R184, R174, R108 ;  /* 0x000000aeb86c723c */ /* 0x000ff0000000186c */
[-C--:B------:R-:W-:Y:S08]  /*5540*/  HMMA.16816.F32 R4, R200, R204.reuse, R4 ;  /* 0x000000ccc804723c */ /* 0x080ff00000001804 */
[C---:B------:R-:W-:Y:S08]  /*5550*/  HMMA.16816.F32 R8, R212.reuse, R204, R8 ;  /* 0x000000ccd408723c */ /* 0x040ff00000001808 */
[-C--:B------:R-:W-:Y:S07]  /*5560*/  HMMA.16816.F32 R12, R212, R206.reuse, R12 ;  /* 0x000000ced40c723c */ /* 0x080fee000000180c */
[----:B------:R-:W-:Y:S01]  /*5570*/  RED.E.ADD.F32.FTZ.RN.STRONG.GPU [R180.64], R4 ;  /* 0x00000004b400798e */ /* 0x000fe2000c10e78e */
[C---:B------:R-:W-:Y:S03]  /*5580*/  HMMA.16816.F32 R16, R200.reuse, R206, R16 ;  /* 0x000000cec810723c */ /* 0x040fe60000001810 */
[----:B------:R-:W-:Y:S04]  /*5590*/  RED.E.ADD.F32.FTZ.RN.STRONG.GPU [R180.64+0x400], R5 ;  /* 0x00040005b400798e */ /* 0x000fe8000c10e78e */
[----:B------:R-:W-:Y:S01]  /*55a0*/  RED.E.ADD.F32.FTZ.RN.STRONG.GPU [R180.64+0x800], R6 ;  /* 0x00080006b400798e */ /* 0x000fe2000c10e78e */
[-C--:B--2---:R-:W-:Y:S03]  /*55b0*/  HMMA.16816.F32 R20, R200, R208.reuse, R20 ;  /* 0x000000d0c814723c */ /* 0x084fe60000001814 */
        /* <DEDUP_REMOVED lines=12> */
[----:B------:R-:W-:Y:S04]  /*5680*/  RED.E.ADD.F32.FTZ.RN.STRONG.GPU [R180.64+0x2c00], R19 ;  /* 0x002c0013b400798e */ /* 0x000fe8000c10e78e */
[----:B------:R-:W-:Y:S01]  /*5690*/  RED.E.ADD.F32.FTZ.RN.STRONG.GPU [R180.64+0x3000], R12 ;  /* 0x0030000cb400798e */ /* 0x000fe2000c10e78e */
[C---:B------:R-:W-:Y:S03]  /*56a0*/  HMMA.16816.F32 R40, R212.reuse, R176, R40 ;  /* 0x000000b0d428723c */ /* 0x040fe60000001828 */
[----:B------:R-:W1:Y:S04]  /*56b0*/  LDSM.16.MT88.4 R8, [R172+0xf080] ;  /* 0x00f08000ac08783b */ /* 0x000e680000004200 */
[----:B------:R-:W-:Y:S01]  /*56c0*/  RED.E.ADD.F32.FTZ.RN.STRONG.GPU [R180.64+0x3400], R13 ;  /* 0x0034000db400798e */ /* 0x000fe2000c10e78e */
[-C--:B------:R-:W-:Y:S03]  /*56d0*/  HMMA.16816.F32 R104, R212, R178.reuse, R104 ;  /* 0x000000b2d468723c */ /* 0x080fe60000001868 */
[----:B------:R-:W-:Y:S04]  /*56e0*/  RED.E.ADD.F32.FTZ.RN.STRONG.GPU [R180.64+0x3800], R14 ;  /* 0x0038000eb400798e */ /* 0x000fe8000c10e78e */
[----:B------:R-:W-:Y:S01]  /*56f0*/  RED.E.ADD.F32.FTZ.RN.STRONG.GPU [R180.64+0x3c00], R15 ;  /* 0x003c000fb400798e */ /* 0x000fe2000c10e78e */
[----:B------:R-:W-:Y:S03]  /*5700*/  HMMA.16816.F32 R108, R200, R178, R108 ;  /* 0x000000b2c86c723c */ /* 0x000fe6000000186c */
        /* <DEDUP_REMOVED lines=184> */
.L_x_719:
[----:B------:R-:W-:Y:S05]  /*6290*/  @P1 BRA `(.L_x_723) ;  /* 0x000034f000001947 */ /* 0x000fea0003800000 */
[----:B------:R-:W-:Y:S01]  /*62a0*/  SHF.R.S32.HI R0, RZ, 0x1f, R233 ;  /* 0x0000001fff007819 */ /* 0x000fe200000114e9 */
[----:B-----5:R-:W-:Y:S01]  /*62b0*/  IMAD.SHL.U32 R3, R233, 0x80, RZ ;  /* 0x00000080e9037824 */ /* 0x020fe200078e00ff */
[----:B------:R-:W-:Y:S01]  /*62c0*/  BAR.SYNC.DEFER_BLOCKING 0x1, 0x100 ;  /* 0x0044000000007b1d */ /* 0x000fe20000010000 */
[----:B------:R-:W-:Y:S02]  /*62d0*/  F2FP.PACK_AB R44, R45, R44 ;  /* 0x0000002c2d2c723e */ /* 0x000fe400000000ff */
[----:B------:R-:W-:-:S02]  /*62e0*/  LEA.HI R5, R0, R233, RZ, 0x2 ;  /* 0x000000e900057211 */ /* 0x000fc400078f10ff */
[CC--:B------:R-:W-:Y:S02]  /*62f0*/  LEA.HI R2, R0.reuse, R233.reuse, RZ, 0x5 ;  /* 0x000000e900027211 */ /* 0x0c0fe400078f28ff */
[----:B------:R-:W-:Y:S02]  /*6300*/  LEA.HI R4, R0, R233, RZ, 0x7 ;  /* 0x000000e900047211 */ /* 0x000fe400078f38ff */
[--C-:B------:R-:W-:Y:S02]  /*6310*/  SHF.R.S32.HI R6, RZ, 0x2, R5.reuse ;  /* 0x00000002ff067819 */ /* 0x100fe40000011405 */
[----:B------:R-:W-:Y:S01]  /*6320*/  LOP3.LUT R3, R3, 0x180, RZ, 0xc0, !PT ;  /* 0x0000018003037812 */ /* 0x000fe200078ec0ff */
[----:B------:R-:W-:Y:S01]  /*6330*/  IMAD.SHL.U32 R4, R4, 0x4, RZ ;  /* 0x0000000404047824 */ /* 0x000fe200078e00ff */
[----:B------:R-:W-:Y:S02]  /*6340*/  SHF.R.U32.HI R2, RZ, 0x1, R2 ;  /* 0x00000001ff027819 */ /* 0x000fe40000011602 */
[----:B------:R-:W-:-:S02]  /*6350*/  SHF.R.S32.HI R5, RZ, 0x1f, R5 ;  /* 0x0000001fff057819 */ /* 0x000fc40000011405 */
[----:B------:R-:W-:Y:S02]  /*6360*/  LOP3.LUT R2, R3, 0x30, R2, 0xf8, !PT ;  /* 0x0000003003027812 */ /* 0x000fe400078ef802 */
[----:B------:R-:W-:Y:S02]  /*6370*/  LEA.HI R5, R5, R6, RZ, 0x3 ;  /* 0x0000000605057211 */ /* 0x000fe400078f18ff */
[----:B------:R-:W-:Y:S02]  /*6380*/  LOP3.LUT R179, R2, 0x40, RZ, 0xfc, !PT ;  /* 0x0000004002b37812 */ /* 0x000fe400078efcff */
[----:B------:R-:W-:Y:S02]  /*6390*/  LOP3.LUT R4, R4, 0xfffffe00, RZ, 0xc0, !PT ;  /* 0xfffffe0004047812 */ /* 0x000fe400078ec0ff */
[----:B------:R-:W-:Y:S02]  /*63a0*/  LOP3.LUT R5, R5, 0xfffffff8, RZ, 0xc0, !PT ;  /* 0xfffffff805057812 */ /* 0x000fe400078ec0ff */
[----:B------:R-:W-:-:S02]  /*63b0*/  LOP3.LUT R177, R2, 0x8, RZ, 0xfc, !PT ;  /* 0x0000000802b17812 */ /* 0x000fc400078efcff */
[----:B------:R-:W-:Y:S02]  /*63c0*/  SHF.R.U32.HI R3, RZ, 0x3, R3 ;  /* 0x00000003ff037819 */ /* 0x000fe40000011603 */
[C---:B------:R-:W-:Y:S02]  /*63d0*/  LOP3.LUT R175, R2.reuse, 0x48, RZ, 0xfc, !PT ;  /* 0x0000004802af7812 */ /* 0x040fe400078efcff */
[C---:B------:R-:W-:Y:S02]  /*63e0*/  LOP3.LUT R173, R2.reuse, 0x1400, RZ, 0xfc, !PT ;  /* 0x0000140002ad7812 */ /* 0x040fe400078efcff */
[----:B------:R-:W-:Y:S02]  /*63f0*/  LOP3.LUT R111, R2, 0x1440, RZ, 0xfc, !PT ;  /* 0x00001440026f7812 */ /* 0x000fe400078efcff */
[----:B------:R-:W-:Y:S02]  /*6400*/  LOP3.LUT R179, R179, 0x1c0, RZ, 0xc0, !PT ;  /* 0x000001c0b3b37812 */ /* 0x000fe400078ec0ff */
[----:B------:R-:W-:-:S02]  /*6410*/  IADD3 R6, R4, R6, -R5 ;  /* 0x0000000604067210 */ /* 0x000fc40007ffe805 */
[----:B------:R-:W-:Y:S02]  /*6420*/  LOP3.LUT R109, R2, 0x1408, RZ, 0xfc, !PT ;  /* 0x00001408026d7812 */ /* 0x000fe400078efcff */
[----:B------:R-:W-:Y:S02]  /*6430*/  LOP3.LUT R177, R177, 0x180, RZ, 0xc0, !PT ;  /* 0x00000180b1b17812 */ /* 0x000fe400078ec0ff */
        /* <DEDUP_REMOVED lines=29> */
[----:B------:R-:W-:Y:S02]  /*6610*/  LOP3.LUT R4, R3, R2, RZ, 0x3c, !PT ;  /* 0x0000000203047212 */ /* 0x000fe400078e3cff */
[----:B------:R-:W-:Y:S02]  /*6620*/  LOP3.LUT R107, R2, 0x1448, RZ, 0xfc, !PT ;  /* 0x00001448026b7812 */ /* 0x000fe400078efcff */
[----:B------:R-:W-:Y:S01]  /*6630*/  LOP3.LUT R175, R175, 0x1c0, RZ, 0xc0, !PT ;  /* 0x000001c0afaf7812 */ /* 0x000fe200078ec0ff */
[----:B------:R-:W-:Y:S01]  /*6640*/  IMAD.IADD R4, R6, 0x1, R4 ;  /* 0x0000000106047824 */ /* 0x000fe200078e0204 */
[C---:B------:R-:W-:Y:S02]  /*6650*/  LOP3.LUT R3, R2.reuse, 0x3848, RZ, 0xfc, !PT ;  /* 0x0000384802037812 */ /* 0x040fe400078efcff */
[----:B------:R-:W-:Y:S01]  /*6660*/  LOP3.LUT R105, R2, 0x2800, RZ, 0xfc, !PT ;  /* 0x0000280002697812 */ /* 0x000fe200078efcff */
[----:B------:R-:W-:Y:S01]  /*6670*/  IMAD.SHL.U32 R181, R4, 0x2, RZ ;  /* 0x0000000204b57824 */ /* 0x000fe200078e00ff */
[----:B------:R-:W-:-:S02]  /*6680*/  LOP3.LUT R103, R2, 0x2840, RZ, 0xfc, !PT ;  /* 0x0000284002677812 */ /* 0x000fc400078efcff */
[C---:B------:R-:W-:Y:S02]  /*6690*/  LOP3.LUT R101, R2.reuse, 0x2808, RZ, 0xfc, !PT ;  /* 0x0000280802657812 */ /* 0x040fe400078efcff */
[C---:B------:R-:W-:Y:S01]  /*66a0*/  LOP3.LUT R99, R2.reuse, 0x2848, RZ, 0xfc, !PT ;  /* 0x0000284802637812 */ /* 0x040fe200078efcff */
[----:B------:R-:W-:Y:S01]  /*66b0*/  STS.U16 [R181+0x7880], R44 ;  /* 0x0078802cb5007388 */ /* 0x000fe20000000400 */
        /* <DEDUP_REMOVED lines=44> */
[C---:B-1----:R-:W-:Y:S02]  /*6980*/  LOP3.LUT R9, R2.reuse, 0x3800, RZ, 0xfc, !PT ;  /* 0x0000380002097812 */ /* 0x042fe400078efcff */
[----:B------:R-:W-:-:S02]  /*6990*/  LOP3.LUT R7, R2, 0x3840, RZ, 0xfc, !PT ;  /* 0x0000384002077812 */ /* 0x000fc400078efcff */
[----:B------:R-:W-:Y:S02]  /*69a0*/  LOP3.LUT R5, R2, 0x3808, RZ, 0xfc, !PT ;  /* 0x0000380802057812 */ /* 0x000fe400078efcff */
[----:B------:R-:W-:Y:S02]  /*69b0*/  LOP3.LUT R173, R173, 0x180, RZ, 0xc0, !PT ;  /* 0x00000180adad7812 */ /* 0x000fe400078ec0ff */
[----:B------:R-:W-:Y:S02]  /*69c0*/  LOP3.LUT R111, R111, 0x1c0, RZ, 0xc0, !PT ;  /* 0x000001c06f6f7812 */ /* 0x000fe400078ec0ff */
[----:B------:R-:W-:Y:S02]  /*69d0*/  SHF.R.U32.HI R179, RZ, 0x3, R179 ;  /* 0x00000003ffb37819 */ /* 0x000fe400000116b3 */
[----:B------:R-:W-:Y:S02]  /*69e0*/  LOP3.LUT R109, R109, 0x180, RZ, 0xc0, !PT ;  /* 0x000001806d6d7812 */ /* 0x000fe400078ec0ff */
[----:B------:R-:W-:-:S02]  /*69f0*/  SHF.R.U32.HI R177, RZ, 0x3, R177 ;  /* 0x00000003ffb17819 */ /* 0x000fc400000116b1 */
[----:B------:R-:W-:Y:S02]  /*6a00*/  LOP3.LUT R107, R107, 0x1c0, RZ, 0xc0, !PT ;  /* 0x000001c06b6b7812 */ /* 0x000fe400078ec0ff */
[----:B------:R-:W-:Y:S02]  /*6a10*/  SHF.R.U32.HI R175, RZ, 0x3, R175 ;  /* 0x00000003ffaf7819 */ /* 0x000fe400000116af */
        /* <DEDUP_REMOVED lines=53> */
[----:B------:R-:W-:Y:S02]  /*6d70*/  SHF.R.U32.HI R111, RZ, 0x3, R111 ;  /* 0x00000003ff6f7819 */ /* 0x000fe4000001166f */
[--C-:B------:R-:W-:Y:S02]  /*6d80*/  LOP3.LUT R179, R179, 0x40, R2.reuse, 0x1e, !PT ;  /* 0x00000040b3b37812 */ /* 0x100fe400078e1e02 */
[----:B------:R-:W-:Y:S02]  /*6d90*/  SHF.R.U32.HI R109, RZ, 0x3, R109 ;  /* 0x00000003ff6d7819 */ /* 0x000fe4000001166d */
[----:B------:R-:W-:Y:S01]  /*6da0*/  LOP3.LUT R177, R177, 0x8, R2, 0x1e, !PT ;  /* 0x00000008b1b17812 */ /* 0x000fe200078e1e02 */
[----:B------:R-:W-:Y:S01]  /*6db0*/  IMAD.IADD R179, R6, 0x1, R179 ;  /* 0x0000000106b37824 */ /* 0x000fe200078e02b3 */
[----:B------:R-:W-:-:S02]  /*6dc0*/  SHF.R.U32.HI R107, RZ, 0x3, R107 ;  /* 0x00000003ff6b7819 */ /* 0x000fc4000001166b */
[----:B------:R-:W-:Y:S01]  /*6dd0*/  LOP3.LUT R175, R175, 0x48, R2, 0x1e, !PT ;  /* 0x00000048afaf7812 */ /* 0x000fe200078e1e02 */
[C---:B------:R-:W-:Y:S01]  /*6de0*/  IMAD.IADD R177, R6.reuse, 0x1, R177 ;  /* 0x0000000106b17824 */ /* 0x040fe200078e02b1 */
[----:B------:R-:W-:Y:S01]  /*6df0*/  SHF.R.U32.HI R3, RZ, 0x3, R3 ;  /* 0x00000003ff037819 */ /* 0x000fe20000011603 */
[----:B------:R-:W-:Y:S01]  /*6e00*/  IMAD.SHL.U32 R179, R179, 0x2, RZ ;  /* 0x00000002b3b37824 */ /* 0x000fe200078e00ff */
[----:B------:R-:W-:Y:S01]  /*6e10*/  SHF.R.U32.HI R105, RZ, 0x3, R105 ;  /* 0x00000003ff697819 */ /* 0x000fe20000011669 */
[----:B------:R-:W-:Y:S01]  /*6e20*/  IMAD.IADD R175, R6, 0x1, R175 ;  /* 0x0000000106af7824 */ /* 0x000fe200078e02af */
[----:B------:R-:W-:Y:S01]  /*6e30*/  SHF.R.U32.HI R103, RZ, 0x3, R103 ;  /* 0x00000003ff677819 */ /* 0x000fe20000011667 */
[----:B------:R-:W-:Y:S01]  /*6e40*/  IMAD.SHL.U32 R177, R177, 0x2, RZ ;  /* 0x00000002b1b17824 */ /* 0x000fe200078e00ff */
[----:B------:R-:W-:Y:S01]  /*6e50*/  SHF.R.U32.HI R101, RZ, 0x3, R101 ;  /* 0x00000003ff657819 */ /* 0x000fe20000011665 */
[----:B------:R-:W-:Y:S01]  /*6e60*/  IMAD.SHL.U32 R175, R175, 0x2, RZ ;  /* 0x00000002afaf7824 */ /* 0x000fe200078e00ff */
        /* <DEDUP_REMOVED lines=48> */
[----:B------:R-:W-:-:S02]  /*7170*/  LOP3.LUT R173, R173, 0x1400, R2, 0x1e, !PT ;  /* 0x00001400adad7812 */ /* 0x000fc400078e1e02 */
[--C-:B------:R-:W-:Y:S02]  /*7180*/  LOP3.LUT R111, R111, 0x1440, R2.reuse, 0x1e, !PT ;  /* 0x000014406f6f7812 */ /* 0x100fe400078e1e02 */
[--C-:B------:R-:W-:Y:S01]  /*7190*/  LOP3.LUT R109, R109, 0x1408, R2.reuse, 0x1e, !PT ;  /* 0x000014086d6d7812 */ /* 0x100fe200078e1e02 */
[C---:B------:R-:W-:Y:S01]  /*71a0*/  IMAD.IADD R173, R6.reuse, 0x1, R173 ;  /* 0x0000000106ad7824 */ /* 0x040fe200078e02ad */
        /* <DEDUP_REMOVED lines=105> */
[----:B------:R-:W-:Y:S01]  /*7840*/  IMAD.IADD R9, R6, 0x1, R9 ;  /* 0x0000000106097824 */ /* 0x000fe200078e0209 */
[----:B------:R-:W-:Y:S01]  /*7850*/  PRMT R2, R44, 0x7632, R2 ;  /* 0x000076322c027816 */ /* 0x000fe20000000002 */
[----:B------:R-:W-:Y:S01]  /*7860*/  IMAD.IADD R7, R6, 0x1, R7 ;  /* 0x0000000106077824 */ /* 0x000fe200078e0207 */
[----:B------:R-:W-:Y:S01]  /*7870*/  PRMT R4, R46, 0x7632, R4 ;  /* 0x000076322e047816 */ /* 0x000fe20000000004 */
[----:B------:R-:W-:Y:S01]  /*7880*/  IMAD.IADD R5, R6, 0x1, R5 ;  /* 0x0000000106057824 */ /* 0x000fe200078e0205 */
        /* <DEDUP_REMOVED lines=12> */
[----:B------:R-:W-:Y:S01]  /*7950*/  F2FP.PACK_AB R112, R113, R112 ;  /* 0x000000707170723e */ /* 0x000fe200000000ff */
[----:B------:R-:W-:Y:S01]  /*7960*/  IMAD.SHL.U32 R101, R101, 0x2, RZ ;  /* 0x0000000265657824 */ /* 0x000fe200078e00ff */
[----:B------:R-:W-:Y:S01]  /*7970*/  STS.U16 [R173+0x7880], R48 ;  /* 0x00788030ad007388 */ /* 0x000fe20000000400 */
[----:B------:R-:W-:Y:S01]  /*7980*/  IMAD.SHL.U32 R99, R99, 0x2, RZ ;  /* 0x0000000263637824 */ /* 0x000fe200078e00ff */
[----:B------:R-:W-:Y:S01]  /*7990*/  F2FP.PACK_AB R114, R115, R114 ;  /* 0x000000727372723e */ /* 0x000fe200000000ff */
        /* <DEDUP_REMOVED lines=10> */
[----:B-1----:R-:W-:Y:S01]  /*7a40*/  PRMT R2, R52, 0x7632, R2 ;  /* 0x0000763234027816 */ /* 0x002fe20000000002 */
[----:B------:R-:W-:Y:S01]  /*7a50*/  IMAD.SHL.U32 R87, R87, 0x2, RZ ;  /* 0x0000000257577824 */ /* 0x000fe200078e00ff */
[----:B------:R-:W-:Y:S01]  /*7a60*/  F2FP.PACK_AB R120, R121, R120 ;  /* 0x000000787978723e */ /* 0x000fe200000000ff */
[----:B------:R-:W-:Y:S01]  /*7a70*/  STS.U16 [R105+0x7880], R52 ;  /* 0x0078803469007388 */ /* 0x000fe20000000400 */
[----:B------:R-:W-:Y:S01]  /*7a80*/  IMAD.SHL.U32 R85, R85, 0x2, RZ ;  /* 0x0000000255557824 */ /* 0x000fe200078e00ff */
[----:B------:R-:W-:Y:S01]  /*7a90*/  F2FP.PACK_AB R122, R123, R122 ;  /* 0x0000007a7b7a723e */ /* 0x000fe200000000ff */
[----:B------:R-:W-:Y:S01]  /*7aa0*/  IMAD.SHL.U32 R83, R83, 0x2, RZ ;  /* 0x0000000253537824 */ /* 0x000fe200078e00ff */
[----:B------:R1:W-:Y:S01]  /*7ab0*/  STS.U16 [R103+0x7880], R2 ;  /* 0x0078800267007388 */ /* 0x0003e20000000400 */
[----:B--2---:R-:W-:Y:S01]  /*7ac0*/  PRMT R4, R64, 0x7632, R4 ;  /* 0x0000763240047816 */ /* 0x004fe20000000004 */
[----:B------:R-:W-:Y:S01]  /*7ad0*/  IMAD.SHL.U32 R81, R81, 0x2, RZ ;  /* 0x0000000251517824 */ /* 0x000fe200078e00ff */
[----:B------:R-:W-:Y:S01]  /*7ae0*/  F2FP.PACK_AB R132, R133, R132 ;  /* 0x000000848584723e */ /* 0x000fe200000000ff */
[----:B------:R-:W-:Y:S01]  /*7af0*/  STS.U16 [R101+0x7880], R54 ;  /* 0x0078803665007388 */ /* 0x000fe20000000400 */
[----:B------:R-:W-:Y:S01]  /*7b00*/  IMAD.SHL.U32 R79, R79, 0x2, RZ ;  /* 0x000000024f4f7824 */ /* 0x000fe200078e00ff */
[----:B------:R-:W-:Y:S01]  /*7b10*/  F2FP.PACK_AB R134, R135, R134 ;  /* 0x000000868786723e */ /* 0x000fe200000000ff */
[----:B------:R-:W-:Y:S01]  /*7b20*/  IMAD.SHL.U32 R77, R77, 0x2, RZ ;  /* 0x000000024d4d7824 */ /* 0x000fe200078e00ff */
[----:B------:R2:W-:Y:S01]  /*7b30*/  STS.U16 [R99+0x7880], R10 ;  /* 0x0078800a63007388 */ /* 0x0005e20000000400 */
[----:B---3--:R-:W-:Y:S01]  /*7b40*/  PRMT R6, R66, 0x7632, R6 ;  /* 0x0000763242067816 */ /* 0x008fe20000000006 */
[----:B------:R-:W-:Y:S01]  /*7b50*/  IMAD.SHL.U32 R75, R75, 0x2, RZ ;  /* 0x000000024b4b7824 */ /* 0x000fe200078e00ff */
[----:B------:R-:W-:Y:S01]  /*7b60*/  F2FP.PACK_AB R128, R129, R128 ;  /* 0x000000808180723e */ /* 0x000fe200000000ff */
[----:B------:R-:W-:Y:S01]  /*7b70*/  STS.U16 [R97+0x7880], R64 ;  /* 0x0078804061007388 */ /* 0x000fe20000000400 */
[----:B------:R-:W-:Y:S01]  /*7b80*/  IMAD.SHL.U32 R73, R73, 0x2, RZ ;  /* 0x0000000249497824 */ /* 0x000fe200078e00ff */
[----:B------:R-:W-:Y:S01]  /*7b90*/  F2FP.PACK_AB R130, R131, R130 ;  /* 0x000000828382723e */ /* 0x000fe200000000ff */
[----:B------:R-:W-:Y:S01]  /*7ba0*/  IMAD.SHL.U32 R71, R71, 0x2, RZ ;  /* 0x0000000247477824 */ /* 0x000fe200078e00ff */
[----:B------:R3:W-:Y:S01]  /*7bb0*/  STS.U16 [R95+0x7880], R4 ;  /* 0x007880045f007388 */ /* 0x0007e20000000400 */
[----:B----4-:R-:W-:Y:S01]  /*7bc0*/  PRMT R8, R60, 0x7632, R8 ;  /* 0x000076323c087816 */ /* 0x010fe20000000008 */
[----:B------:R-:W-:Y:S01]  /*7bd0*/  IMAD.SHL.U32 R69, R69, 0x2, RZ ;  /* 0x0000000245457824 */ /* 0x000fe200078e00ff */
[----:B------:R-:W-:Y:S01]  /*7be0*/  F2FP.PACK_AB R124, R125, R124 ;  /* 0x0000007c7d7c723e */ /* 0x000fe200000000ff */
        /* <DEDUP_REMOVED lines=79> */
[----:B------:R-:W-:Y:S01]  /*80e0*/  ISETP.NE.U32.AND P0, PT, RZ, c[0x0][0x360], PT ;  /* 0x0000d800ff007a0c */ /* 0x000fe20003f05070 */
[----:B------:R-:W-:Y:S01]  /*80f0*/  STS.U16 [R53+0x7880], R78 ;  /* 0x0078804e35007388 */ /* 0x000fe20000000400 */
[----:B------:R-:W-:Y:S01]  /*8100*/  IMAD.SHL.U32 R7, R7, 0x2, RZ ;  /* 0x0000000207077824 */ /* 0x000fe200078e00ff */
[----:B------:R-:W-:Y:S01]  /*8110*/  ISETP.NE.U32.AND P3, PT, RZ, c[0x0][0x358], PT ;  /* 0x0000d600ff007a0c */ /* 0x000fe20003f65070 */
[----:B------:R-:W-:Y:S01]  /*8120*/  IMAD.SHL.U32 R5, R5, 0x2, RZ ;  /* 0x0000000205057824 */ /* 0x000fe200078e00ff */
[----:B------:R2:W-:Y:S01]  /*8130*/  STS.U16 [R51+0x7880], R6 ;  /* 0x0078800633007388 */ /* 0x0005e20000000400 */
[----:B---3--:R-:W-:Y:S01]  /*8140*/  PRMT R2, R90, 0x7632, R2 ;  /* 0x000076325a027816 */ /* 0x008fe20000000002 */
[----:B------:R-:W-:Y:S01]  /*8150*/  IMAD.SHL.U32 R3, R3, 0x2, RZ ;  /* 0x0000000203037824 */ /* 0x000fe200078e00ff */
[----:B------:R-:W-:Y:S01]  /*8160*/  ISETP.NE.AND.EX P0, PT, RZ, c[0x0][0x364], PT, P0 ;  /* 0x0000d900ff007a0c */ /* 0x000fe20003f05300 */
[----:B------:R-:W-:Y:S01]  /*8170*/  STS.U16 [R49+0x7880], R88 ;  /* 0x0078805831007388 */ /* 0x000fe20000000400 */
[----:B------:R-:W-:-:S03]  /*8180*/  ISETP.NE.AND.EX P3, PT, RZ, c[0x0][0x35c], PT, P3 ;  /* 0x0000d700ff007a0c */ /* 0x000fc60003f65330 */
[----:B------:R3:W-:Y:S01]  /*8190*/  STS.U16 [R47+0x7880], R8 ;  /* 0x007880082f007388 */ /* 0x0007e20000000400 */
[----:B----4-:R-:W-:-:S03]  /*81a0*/  PRMT R10, R84, 0x7632, R10 ;  /* 0x00007632540a7816 */ /* 0x010fc6000000000a */
        /* <DEDUP_REMOVED lines=8> */
[----:B---3--:R-:W-:-:S03]  /*8230*/  PRMT R8, R82, 0x7632, R8 ;  /* 0x0000763252087816 */ /* 0x008fc60000000008 */
[----:B------:R-:W-:Y:S04]  /*8240*/  STS.U16 [R33+0x7880], R80 ;  /* 0x0078805021007388 */ /* 0x000fe80000000400 */
        /* <DEDUP_REMOVED lines=9> */
[----:B------:R-:W-:Y:S01]  /*82e0*/  STS.U16 [R19+0x7880], R10 ;  /* 0x0078800a13007388 */ /* 0x000fe20000000400 */
        /* <DEDUP_REMOVED lines=8> */
[----:B------:R1:W-:Y:S04]  /*8370*/  STS.U16 [R7+0x7880], R2 ;  /* 0x0078800207007388 */ /* 0x0003e80000000400 */
[----:B------:R-:W-:Y:S01]  /*8380*/  STS.U16 [R5+0x7880], R102 ;  /* 0x0078806605007388 */ /* 0x000fe20000000400 */
[----:B--2---:R-:W-:-:S05]  /*8390*/  PRMT R4, R102, 0x7632, R4 ;  /* 0x0000763266047816 */ /* 0x004fca0000000004 */
[----:B------:R2:W-:Y:S01]  /*83a0*/  STS.U16 [R3+0x7880], R4 ;  /* 0x0078800403007388 */ /* 0x0005e20000000400 */
[----:B---3--:R-:W-:-:S03]  /*83b0*/  PRMT R6, R112, 0x7632, R6 ;  /* 0x0000763270067816 */ /* 0x008fc60000000006 */
[----:B------:R-:W-:Y:S04]  /*83c0*/  STS.U16 [R181+0x80], R112 ;  /* 0x00008070b5007388 */ /* 0x000fe80000000400 */
[----:B------:R3:W-:Y:S01]  /*83d0*/  STS.U16 [R179+0x80], R6 ;  /* 0x00008006b3007388 */ /* 0x0007e20000000400 */
[----:B-1----:R-:W-:-:S03]  /*83e0*/  PRMT R2, R114, 0x7632, R2 ;  /* 0x0000763272027816 */ /* 0x002fc60000000002 */
[----:B------:R-:W-:Y:S04]  /*83f0*/  STS.U16 [R177+0x80], R114 ;  /* 0x00008072b1007388 */ /* 0x000fe80000000400 */
[----:B------:R1:W-:Y:S04]  /*8400*/  STS.U16 [R175+0x80], R2 ;  /* 0x00008002af007388 */ /* 0x0003e80000000400 */
        /* <DEDUP_REMOVED lines=11> */
[----:B----4-:R-:W-:-:S03]  /*84c0*/  PRMT R8, R132, 0x7632, R8 ;  /* 0x0000763284087816 */ /* 0x010fc60000000008 */
        /* <DEDUP_REMOVED lines=61> */
[----:B------:R-:W-:Y:S01]  /*88a0*/  STS.U16 [R15+0x80], R8 ;  /* 0x000080080f007388 */ /* 0x000fe20000000400 */
[----:B--2---:R-:W-:-:S03]  /*88b0*/  PRMT R4, R166, 0x7632, R4 ;  /* 0x00007632a6047816 */ /* 0x004fc60000000004 */
[----:B------:R-:W-:Y:S04]  /*88c0*/  STS.U16 [R13+0x80], R166 ;  /* 0x000080a60d007388 */ /* 0x000fe80000000400 */
[----:B------:R2:W-:Y:S01]  /*88d0*/  STS.U16 [R11+0x80], R4 ;  /* 0x000080040b007388 */ /* 0x0005e20000000400 */
[----:B---3--:R-:W-:-:S03]  /*88e0*/  PRMT R6, R170, 0x7632, R6 ;  /* 0x00007632aa067816 */ /* 0x008fc60000000006 */
[----:B------:R3:W-:Y:S01]  /*88f0*/  STS.U16 [R9+0x80], R168 ;  /* 0x000080a809007388 */ /* 0x0007e20000000400 */
[----:B-1----:R-:W-:Y:S01]  /*8900*/  PRMT R2, R168, 0x7632, R2 ;  /* 0x00007632a8027816 */ /* 0x002fe20000000002 */
[----:B------:R-:W-:-:S04]  /*8910*/  IMAD.MOV.U32 R19, RZ, RZ, 0x4 ;  /* 0x00000004ff137424 */ /* 0x000fc800078e00ff */
[----:B------:R3:W-:Y:S04]  /*8920*/  STS.U16 [R7+0x80], R2 ;  /* 0x0000800207007388 */ /* 0x0007e80000000400 */
[----:B------:R3:W-:Y:S04]  /*8930*/  STS.U16 [R5+0x80], R170 ;  /* 0x000080aa05007388 */ /* 0x0007e80000000400 */
[----:B------:R3:W-:Y:S01]  /*8940*/  STS.U16 [R3+0x80], R6 ;  /* 0x0000800603007388 */ /* 0x0007e20000000400 */
[----:B--2---:R-:W-:-:S03]  /*8950*/  IMAD.WIDE R10, R240, R19, c[0x0][0x358] ;  /* 0x0000d600f00a7625 */ /* 0x004fc600078e0213 */
[----:B------:R-:W-:Y:S01]  /*8960*/  BAR.SYNC.DEFER_BLOCKING 0x1, 0x100 ;  /* 0x0044000000007b1d */ /* 0x000fe20000010000 */
[----:B------:R-:W-:Y:S02]  /*8970*/  IMAD.MOV.U32 R76, RZ, RZ, c[0x0][0x2f0] ;  /* 0x0000bc00ff4c7624 */ /* 0x000fe400078e00ff */
[----:B------:R-:W-:-:S03]  /*8980*/  @P0 IMAD.WIDE R14, R240, R19, c[0x0][0x360] ;  /* 0x0000d800f00e0625 */ /* 0x000fc600078e0213 */
[----:B------:R-:W2:Y:S04]  /*8990*/  @P3 LDG.E R13, [R10.64] ;  /* 0x0000000e0a0d3981 */ /* 0x000ea8000c1e1900 */
[----:B------:R3:W5:Y:S01]  /*89a0*/  @P0 LDG.E R76, [R14.64] ;  /* 0x0000000e0e4c0981 */ /* 0x000762000c1e1900 */
[----:B------:R-:W-:Y:S02]  /*89b0*/  CS2R R84, SRZ ;  /* 0x0000000000547805 */ /* 0x000fe4000001ff00 */
[--C-:B--2---:R-:W-:Y:S01]  /*89c0*/  @P3 SHF.R.S32.HI R85, RZ, 0x1f, R13.reuse ;  /* 0x0000001fff553819 */ /* 0x104fe2000001140d */
[----:B------:R-:W-:Y:S01]  /*89d0*/  @P3 IMAD.MOV.U32 R84, RZ, RZ, R13 ;  /* 0x000000ffff543224 */ /* 0x000fe200078e000d */
[----:B------:R-:W-:Y:S05]  /*89e0*/  @P0 BRA `(.L_x_724) ;  /* 0x0000004000000947 */ /* 0x000fea0003800000 */
[----:B---3--:R-:W-:Y:S05]  /*89f0*/  @!P3 BRA `(.L_x_724) ;  /* 0x000000300000b947 */ /* 0x008fea0003800000 */
[----:B-----5:R-:W2:Y:S04]  /*8a00*/  LDG.E R76, [R10.64] ;  /* 0x0000000e0a4c7981 */ /* 0x020ea8000c1e1900 */
[----:B------:R-:W2:Y:S02]  /*8a10*/  LDG.E R3, [R10.64+0x4] ;  /* 0x0000040e0a037981 */ /* 0x000ea4000c1e1900 */
[----:B--2---:R-:W-:-:S02]  /*8a20*/  IADD3 R76, -R76, R3, RZ ;  /* 0x000000034c4c7210 */ /* 0x004fc40007ffe1ff */
.L_x_724:
[CC--:B---3--:R-:W-:Y:S01]  /*8a30*/  LEA.HI R2, R0.reuse, R233.reuse, RZ, 0x3 ;  /* 0x000000e900027211 */ /* 0x0c8fe200078f18ff */
[----:B------:R-:W1:Y:S01]  /*8a40*/  S2R R77, SR_CTAID.Y ;  /* 0x00000000004d7919 */ /* 0x000e620000002600 */
[----:B------:R-:W-:Y:S01]  /*8a50*/  LEA.HI R0, R0, R233, RZ, 0x6 ;  /* 0x000000e900007211 */ /* 0x000fe200078f30ff */
[----:B------:R-:W-:Y:S01]  /*8a60*/  CS2R R42, SRZ ;  /* 0x00000000002a7805 */ /* 0x000fe2000001ff00 */
[----:B------:R-:W-:Y:S01]  /*8a70*/  LOP3.LUT R82, R2, 0x1ffffff8, RZ, 0xc0, !PT ;  /* 0x1ffffff802527812 */ /* 0x000fe200078ec0ff */
[----:B------:R-:W-:Y:S01]  /*8a80*/  CS2R R40, SRZ ;  /* 0x0000000000287805 */ /* 0x000fe2000001ff00 */
[----:B------:R-:W-:Y:S01]  /*8a90*/  SHF.R.S32.HI R2, RZ, 0x3, R2 ;  /* 0x00000003ff027819 */ /* 0x000fe20000011402 */
[----:B------:R-:W-:Y:S01]  /*8aa0*/  IMAD.SHL.U32 R0, R0, 0x8, RZ ;  /* 0x0000000800007824 */ /* 0x000fe200078e00ff */
[C---:B------:R-:W-:Y:S01]  /*8ab0*/  ISETP.GT.AND P0, PT, R233.reuse, 0x7f, PT ;  /* 0x0000007fe900780c */ /* 0x040fe20003f04270 */
[C---:B------:R-:W-:Y:S01]  /*8ac0*/  IMAD.IADD R82, R233.reuse, 0x1, -R82 ;  /* 0x00000001e9527824 */ /* 0x040fe200078e0a52 */
[C---:B------:R-:W-:Y:S01]  /*8ad0*/  ISETP.GT.AND P2, PT, R233.reuse, 0x27f, PT ;  /* 0x0000027fe900780c */ /* 0x040fe20003f44270 */
[----:B------:R-:W-:Y:S01]  /*8ae0*/  IMAD.SHL.U32 R3, R2, 0x40, RZ ;  /* 0x0000004002037824 */ /* 0x000fe200078e00ff */
[----:B------:R-:W-:Y:S01]  /*8af0*/  ISETP.GT.AND P1, PT, R233, 0x17f, PT ;  /* 0x0000017fe900780c */ /* 0x000fe20003f24270 */
[----:B------:R-:W-:Y:S01]  /*8b00*/  IMAD.SHL.U32 R82, R82, 0x8, RZ ;  /* 0x0000000852527824 */ /* 0x000fe200078e00ff */
[----:B------:R-:W-:Y:S01]  /*8b10*/  CS2R R46, SRZ ;  /* 0x00000000002e7805 */ /* 0x000fe2000001ff00 */
[----:B------:R-:W-:Y:S01]  /*8b20*/  CS2R R44, SRZ ;  /* 0x00000000002c7805 */ /* 0x000fe2000001ff00 */
[----:B------:R-:W-:Y:S01]  /*8b30*/  LOP3.LUT R3, R3, 0x1c0, RZ, 0xc0, !PT ;  /* 0x000001c003037812 */ /* 0x000fe200078ec0ff */
[----:B------:R-:W-:Y:S01]  /*8b40*/  CS2R R50, SRZ ;  /* 0x0000000000327805 */ /* 0x000fe2000001ff00 */
[--C-:B------:R-:W-:Y:S01]  /*8b50*/  SHF.R.S32.HI R83, RZ, 0x1f, R82.reuse ;  /* 0x0000001fff537819 */ /* 0x100fe20000011452 */
[----:B------:R-:W-:Y:S01]  /*8b60*/  CS2R R48, SRZ ;  /* 0x0000000000307805 */ /* 0x000fe2000001ff00 */
[--C-:B------:R-:W-:Y:S01]  /*8b70*/  LOP3.LUT R4, R3, 0x38, R82.reuse, 0xf8, !PT ;  /* 0x0000003803047812 */ /* 0x100fe200078ef852 */
[----:B------:R-:W-:Y:S01]  /*8b80*/  CS2R R6, SRZ ;  /* 0x0000000000067805 */ /* 0x000fe2000001ff00 */
[----:B------:R-:W-:Y:S01]  /*8b90*/  SHF.R.U32.HI R3, RZ, 0x3, R3 ;  /* 0x00000003ff037819 */ /* 0x000fe20000011603 */
[----:B------:R-:W-:Y:S01]  /*8ba0*/  CS2R R10, SRZ ;  /* 0x00000000000a7805 */ /* 0x000fe2000001ff00 */
[----:B------:R-:W-:Y:S01]  /*8bb0*/  CS2R R8, SRZ ;  /* 0x0000000000087805 */ /* 0x000fe2000001ff00 */
[----:B-1----:R-:W-:Y:S01]  /*8bc0*/  IMAD.WIDE.U32 R86, R77, c[0x0][0x338], R82 ;  /* 0x0000ce004d567a25 */ /* 0x002fe200078e0052 */
[----:B------:R-:W-:Y:S01]  /*8bd0*/  LOP3.LUT R3, R4, R3, RZ, 0x3c, !PT ;  /* 0x0000000304037212 */ /* 0x000fe200078e3cff */
[----:B------:R-:W-:Y:S01]  /*8be0*/  CS2R R14, SRZ ;  /* 0x00000000000e7805 */ /* 0x000fe2000001ff00 */
[----:B------:R-:W-:Y:S01]  /*8bf0*/  CS2R R4, SRZ ;  /* 0x0000000000047805 */ /* 0x000fe2000001ff00 */
[----:B------:R-:W-:Y:S01]  /*8c00*/  CS2R R12, SRZ ;  /* 0x00000000000c7805 */ /* 0x000fe2000001ff00 */
[----:B------:R-:W-:Y:S01]  /*8c10*/  LOP3.LUT R81, R3, 0x7ffffe00, R0, 0xf8, !PT ;  /* 0x7ffffe0003517812 */ /* 0x000fe200078ef800 */
[----:B------:R-:W-:Y:S01]  /*8c20*/  CS2R R66, SRZ ;  /* 0x0000000000427805 */ /* 0x000fe2000001ff00 */
[----:B------:R-:W1:Y:S01]  /*8c30*/  S2R R3, SR_CTAID.X ;  /* 0x0000000000037919 */ /* 0x000e620000002500 */
[----:B------:R-:W-:Y:S01]  /*8c40*/  SHF.R.S32.HI R0, RZ, 0x1f, R77 ;  /* 0x0000001fff007819 */ /* 0x000fe2000001144d */
[----:B------:R-:W-:Y:S01]  /*8c50*/  CS2R R64, SRZ ;  /* 0x0000000000407805 */ /* 0x000fe2000001ff00 */
[----:B------:R-:W-:Y:S01]  /*8c60*/  SHF.R.S32.HI R78, RZ, 0x1f, R240 ;  /* 0x0000001fff4e7819 */ /* 0x000fe200000114f0 */
[----:B------:R-:W-:Y:S01]  /*8c70*/  IMAD.SHL.U32 R81, R81, 0x2, RZ ;  /* 0x0000000251517824 */ /* 0x000fe200078e00ff */
[----:B------:R-:W-:Y:S01]  /*8c80*/  CS2R R70, SRZ ;  /* 0x0000000000467805 */ /* 0x000fe2000001ff00 */
[----:B------:R-:W-:Y:S01]  /*8c90*/  IMAD R80, R0, c[0x0][0x338], RZ ;  /* 0x0000ce0000507a24 */ /* 0x000fe200078e02ff */
[----:B------:R-:W-:Y:S01]  /*8ca0*/  CS2R R68, SRZ ;  /* 0x0000000000447805 */ /* 0x000fe2000001ff00 */
[----:B------:R-:W-:Y:S01]  /*8cb0*/  CS2R R74, SRZ ;  /* 0x00000000004a7805 */ /* 0x000fe2000001ff00 */
[----:B------:R-:W-:Y:S01]  /*8cc0*/  CS2R R72, SRZ ;  /* 0x0000000000487805 */ /* 0x000fe2000001ff00 */
[----:B------:R-:W-:Y:S01]  /*8cd0*/  IMAD R79, R77, c[0x0][0x33c], R80 ;  /* 0x0000cf004d4f7a24 */ /* 0x000fe200078e0250 */
[----:B------:R-:W-:Y:S01]  /*8ce0*/  CS2R R54, SRZ ;  /* 0x0000000000367805 */ /* 0x000fe2000001ff00 */
[----:B------:R-:W-:Y:S01]  /*8cf0*/  CS2R R52, SRZ ;  /* 0x0000000000347805 */ /* 0x000fe2000001ff00 */
[----:B------:R-:W-:Y:S01]  /*8d00*/  CS2R R58, SRZ ;  /* 0x00000000003a7805 */ /* 0x000fe2000001ff00 */
[----:B------:R-:W-:Y:S01]  /*8d10*/  IMAD.IADD R87, R87, 0x1, R79 ;  /* 0x0000000157577824 */ /* 0x000fe200078e024f */
        /* <DEDUP_REMOVED lines=9> */
[----:B-1---5:R-:W-:Y:S01]  /*8db0*/  IMAD R76, R3, -0x50, R76 ;  /* 0xffffffb0034c7824 */ /* 0x022fe200078e024c */
[----:B------:R-:W-:Y:S01]  /*8dc0*/  CS2R R18, SRZ ;  /* 0x0000000000127805 */ /* 0x000fe2000001ff00 */
[----:B------:R-:W-:Y:S01]  /*8dd0*/  CS2R R16, SRZ ;  /* 0x0000000000107805 */ /* 0x000fe2000001ff00 */
[----:B------:R-:W-:Y:S01]  /*8de0*/  CS2R R22, SRZ ;  /* 0x0000000000167805 */ /* 0x000fe2000001ff00 */
[----:B------:R-:W-:Y:S01]  /*8df0*/  CS2R R20, SRZ ;  /* 0x0000000000147805 */ /* 0x000fe2000001ff00 */
[----:B------:R-:W-:Y:S01]  /*8e00*/  IMNMX R79, R76, 0x50, PT ;  /* 0x000000504c4f7817 */ /* 0x000fe20003800200 */
[----:B------:R-:W-:Y:S01]  /*8e10*/  CS2R R26, SRZ ;  /* 0x00000000001a7805 */ /* 0x000fe2000001ff00 */
[----:B------:R-:W-:Y:S01]  /*8e20*/  CS2R R24, SRZ ;  /* 0x0000000000187805 */ /* 0x000fe2000001ff00 */
[----:B------:R-:W-:Y:S01]  /*8e30*/  SEL R78, R78, RZ, !P3 ;  /* 0x000000ff4e4e7207 */ /* 0x000fe20005800000 */
[----:B------:R-:W1:Y:S01]  /*8e40*/  @!P0 LDS.128 R40, [R81+0x9880] ;  /* 0x0098800051288984 */ /* 0x000e620000000c00 */
[----:B------:R-:W-:Y:S01]  /*8e50*/  ISETP.GE.AND P5, PT, R2, R79, PT ;  /* 0x0000004f0200720c */ /* 0x000fe20003fa6270 */
[----:B------:R-:W-:Y:S01]  /*8e60*/  BSSY B0, `(.L_x_725) ;  /* 0x000002a000007945 */ /* 0x000fe20003800000 */
[----:B------:R-:W-:Y:S01]  /*8e70*/  SEL R240, R240, RZ, !P3 ;  /* 0x000000fff0f07207 */ /* 0x000fe20005800000 */
[----:B------:R-:W2:Y:S01]  /*8e80*/  @!P0 LDS.128 R44, [R81+0xc080] ;  /* 0x00c08000512c8984 */ /* 0x000ea20000000c00 */
[----:B------:R-:W-:-:S03]  /*8e90*/  IADD3 R80, R82, 0x40, RZ ;  /* 0x0000004052507810 */ /* 0x000fc60007ffe0ff */
[----:B------:R-:W3:Y:S04]  /*8ea0*/  @!P0 LDS.128 R48, [R81+0xe880] ;  /* 0x00e8800051308984 */ /* 0x000ee80000000c00 */
[----:B------:R-:W4:Y:S04]  /*8eb0*/  @!P0 LDS.128 R4, [R81+0x2080] ;  /* 0x0020800051048984 */ /* 0x000f280000000c00 */
[----:B------:R-:W1:Y:S04]  /*8ec0*/  @!P0 LDS.128 R8, [R81+0x4880] ;  /* 0x0048800051088984 */ /* 0x000e680000000c00 */
[----:B------:R-:W1:Y:S01]  /*8ed0*/  @!P0 LDS.128 R12, [R81+0x7080] ;  /* 0x00708000510c8984 */ /* 0x000e620000000c00 */
[----:B------:R-:W-:-:S03]  /*8ee0*/  IADD3 R88, P0, R2, R84, RZ ;  /* 0x0000005402587210 */ /* 0x000fc60007f1e0ff */
[----:B------:R-:W1:Y:S01]  /*8ef0*/  @!P2 LDS.128 R64, [R81+0x7880] ;  /* 0x007880005140a984 */ /* 0x000e620000000c00 */
[----:B------:R-:W-:Y:S01]  /*8f00*/  LEA.HI.X.SX32 R89, R2, R85, 0x1, P0 ;  /* 0x0000005502597211 */ /* 0x000fe200000f0eff */
[----:B------:R-:W-:Y:S02]  /*8f10*/  IMAD.WIDE.U32 R84, R240, c[0x0][0x340], R86 ;  /* 0x0000d000f0547a25 */ /* 0x000fe400078e0056 */
[----:B------:R-:W1:Y:S02]  /*8f20*/  @!P2 LDS.128 R68, [R81+0xa080] ;  /* 0x00a080005144a984 */ /* 0x000e640000000c00 */
[----:B------:R-:W-:Y:S01]  /*8f30*/  IMAD.WIDE R86, R3, 0x50, R88 ;  /* 0x0000005003567825 */ /* 0x000fe200078e0258 */
[----:B------:R-:W-:Y:S01]  /*8f40*/  IADD3 R3, R82, 0x80, RZ ;  /* 0x0000008052037810 */ /* 0x000fe20007ffe0ff */
[----:B------:R-:W1:Y:S04]  /*8f50*/  @!P2 LDS.128 R72, [R81+0xc880] ;  /* 0x00c880005148a984 */ /* 0x000e680000000c00 */
        /* <DEDUP_REMOVED lines=8> */
[----:B------:R2:W1:Y:S02]  /*8fe0*/  @!P1 LDS.128 R24, [R81+0x6080] ;  /* 0x0060800051189984 */ /* 0x0004640000000c00 */
[----:B--2---:R-:W-:-:S04]  /*8ff0*/  IMAD R81, R78, c[0x0][0x340], RZ ;  /* 0x0000d0004e517a24 */ /* 0x004fc800078e02ff */
[----:B------:R-:W-:-:S04]  /*9000*/  IMAD R76, R240, c[0x0][0x344], R81 ;  /* 0x0000d100f04c7a24 */ /* 0x000fc800078e0251 */
[----:B------:R-:W-:Y:S01]  /*9010*/  IMAD.IADD R89, R85, 0x1, R76 ;  /* 0x0000000155597824 */ /* 0x000fe200078e024c */
[----:B------:R-:W-:Y:S05]  /*9020*/  @P5 BRA `(.L_x_726) ;  /* 0x000000d000005947 */ /* 0x000fea0003800000 */
[----:B---34-:R-:W-:Y:S01]  /*9030*/  IMAD R76, R87, c[0x0][0x330], RZ ;  /* 0x0000cc00574c7a24 */ /* 0x018fe200078e02ff */
        /* <DEDUP_REMOVED lines=9> */
[----:B-1----:R1:W-:Y:S04]  /*90d0*/  @!P3 STG.E.128 [R92.64], R64 ;  /* 0x000000405c00b986 */ /* 0x0023e8000c101d0e */
[----:B------:R1:W-:Y:S04]  /*90e0*/  @!P2 STG.E.128 [R92.64+0x80], R68 ;  /* 0x000080445c00a986 */ /* 0x0003e8000c101d0e */
[----:B------:R1:W-:Y:S02]  /*90f0*/  @!P1 STG.E.128 [R92.64+0x100], R72 ;  /* 0x000100485c009986 */ /* 0x0003e4000c101d0e */
.L_x_726:
[----:B---34-:R-:W-:Y:S05]  /*9100*/  BSYNC B0 ;  /* 0x0000000000007941 */ /* 0x018fea0003800000 */
.L_x_725:
[----:B-1----:R-:W-:Y:S01]  /*9110*/  IADD3 R64, R2, 0x20, RZ ;  /* 0x0000002002407810 */ /* 0x002fe20007ffe0ff */
        /* <DEDUP_REMOVED lines=19> */
.L_x_728:
[----:B------:R-:W-:Y:S05]  /*9250*/  BSYNC B0 ;  /* 0x0000000000007941 */ /* 0x000fea0003800000 */
.L_x_727:
[----:B------:R-:W-:Y:S01]  /*9260*/  IADD3 R2, R2, 0x40, RZ ;  /* 0x0000004002027810 */ /* 0x000fe20007ffe0ff */
[----:B------:R-:W-:Y:S03]  /*9270*/  BSSY B0, `(.L_x_729) ;  /* 0x0000013000007945 */ /* 0x000fe60003800000 */
[----:B------:R-:W-:-:S13]  /*9280*/  ISETP.GE.AND P3, PT, R2, R79, PT ;  /* 0x0000004f0200720c */ /* 0x000fda0003f66270 */
[----:B------:R-:W-:Y:S05]  /*9290*/  @P3 BRA `(.L_x_730) ;  /* 0x0000010000003947 */ /* 0x000fea0003800000 */
[----:B-1----:R-:W-:Y:S01]  /*92a0*/  IADD3 R53, P0, R86, 0x40, RZ ;  /* 0x0000004056357810 */ /* 0x002fe20007f1e0ff */
        /* <DEDUP_REMOVED lines=15> */
.L_x_730:
[----:B------:R-:W-:Y:S05]  /*93a0*/  BSYNC B0 ;  /* 0x0000000000007941 */ /* 0x000fea0003800000 */
.L_x_729:
        /* <DEDUP_REMOVED lines=23> */
.L_x_732:
[----:B------:R-:W-:Y:S05]  /*9520*/  BSYNC B0 ;  /* 0x0000000000007941 */ /* 0x000fea0003800000 */
.L_x_731:
[----:B------:R-:W-:Y:S01]  /*9530*/  BSSY B0, `(.L_x_733) ;  /* 0x0000012000007945 */ /* 0x000fe20003800000 */
[----:B------:R-:W-:Y:S05]  /*9540*/  @P4 BRA `(.L_x_734) ;  /* 0x0000010000004947 */ /* 0x000fea0003800000 */
[----:B------:R-:W-:Y:S01]  /*9550*/  IADD3 R2, P0, R86, 0x20, RZ ;  /* 0x0000002056027810 */ /* 0x000fe20007f1e0ff */
[----:B-1----:R-:W-:Y:S01]  /*9560*/  IMAD.MOV.U32 R30, RZ, RZ, R240 ;  /* 0x000000ffff1e7224 */ /* 0x002fe200078e00f0 */
[----:B------:R-:W-:-:S02]  /*9570*/  MOV R31, R43 ;  /* 0x0000002b001f7202 */ /* 0x000fc40000000f00 */
        /* <DEDUP_REMOVED lines=13> */
.L_x_734:
[----:B------:R-:W-:Y:S05]  /*9650*/  BSYNC B0 ;  /* 0x0000000000007941 */ /* 0x000fea0003800000 */
.L_x_733:
        /* <DEDUP_REMOVED lines=19> */
.L_x_723:
[----:B------:R-:W-:Y:S01]  /*9790*/  ISETP.NE.U32.AND P0, PT, RZ, c[0x0][0x360], PT ;  /* 0x0000d800ff007a0c */ /* 0x000fe20003f05070 */
[----:B------:R-:W-:Y:S01]  /*97a0*/  IMAD.MOV.U32 R7, RZ, RZ, 0x4 ;  /* 0x00000004ff077424 */ /* 0x000fe200078e00ff */
[----:B------:R-:W-:-:S02]  /*97b0*/  ISETP.NE.U32.AND P1, PT, RZ, c[0x0][0x358], PT ;  /* 0x0000d600ff007a0c */ /* 0x000fc40003f25070 */
[----:B------:R-:W-:Y:S01]  /*97c0*/  ISETP.NE.AND.EX P0, PT, RZ, c[0x0][0x364], PT, P0 ;  /* 0x0000d900ff007a0c */ /* 0x000fe20003f05300 */
[----:B-1----:R-:W-:Y:S01]  /*97d0*/  IMAD.WIDE R8, R240, R7, c[0x0][0x358] ;  /* 0x0000d600f0087625 */ /* 0x002fe200078e0207 */
[----:B------:R-:W-:-:S03]  /*97e0*/  ISETP.NE.AND.EX P1, PT, RZ, c[0x0][0x35c], PT, P1 ;  /* 0x0000d700ff007a0c */ /* 0x000fc60003f25310 */
[----:B------:R-:W-:-:S08]  /*97f0*/  IMAD.MOV.U32 R5, RZ, RZ, c[0x0][0x2f0] ;  /* 0x0000bc00ff057624 */ /* 0x000fd000078e00ff */
[----:B------:R-:W-:Y:S02]  /*9800*/  @P0 IMAD.WIDE R10, R240, R7, c[0x0][0x360] ;  /* 0x0000d800f00a0625 */ /* 0x000fe400078e0207 */
[----:B-----5:R-:W2:Y:S04]  /*9810*/  @P1 LDG.E R3, [R8.64] ;  /* 0x0000000e08031981 */ /* 0x020ea8000c1e1900 */
        /* <DEDUP_REMOVED lines=9> */
.L_x_735:
[----:B-1----:R-:W1:Y:S01]  /*98b0*/  S2R R0, SR_CTAID.Y ;  /* 0x0000000000007919 */ /* 0x002e620000002600 */
[----:B------:R-:W-:Y:S01]  /*98c0*/  SHF.R.S32.HI R2, RZ, 0x1f, R233 ;  /* 0x0000001fff027819 */ /* 0x000fe200000114e9 */
[----:B------:R-:W-:Y:S01]  /*98d0*/  BSSY B0, `(.L_x_736) ;  /* 0x000002a000007945 */ /* 0x000fe20003800000 */
[----:B------:R-:W-:Y:S01]  /*98e0*/  SHF.R.S32.HI R4, RZ, 0x1f, R240 ;  /* 0x0000001fff047819 */ /* 0x000fe200000114f0 */
[----:B------:R-:W2:Y:S01]  /*98f0*/  S2R R14, SR_CTAID.X ;  /* 0x00000000000e7919 */ /* 0x000ea20000002500 */
[----:B------:R-:W-:-:S02]  /*9900*/  LEA.HI R3, R2, R233, RZ, 0x3 ;  /* 0x000000e902037211 */ /* 0x000fc400078f18ff */
[----:B------:R-:W-:Y:S02]  /*9910*/  SEL R4, R4, RZ, !P1 ;  /* 0x000000ff04047207 */ /* 0x000fe40004800000 */
[----:B------:R-:W-:Y:S02]  /*9920*/  LOP3.LUT R8, R3, 0x1ffffff8, RZ, 0xc0, !PT ;  /* 0x1ffffff803087812 */ /* 0x000fe400078ec0ff */
[----:B------:R-:W-:Y:S02]  /*9930*/  SHF.R.S32.HI R3, RZ, 0x3, R3 ;  /* 0x00000003ff037819 */ /* 0x000fe40000011403 */
[----:B------:R-:W-:Y:S01]  /*9940*/  SEL R240, R240, RZ, !P1 ;  /* 0x000000fff0f07207 */ /* 0x000fe20004800000 */
[----:B------:R-:W-:Y:S01]  /*9950*/  IMAD.IADD R8, R233, 0x1, -R8 ;  /* 0x00000001e9087824 */ /* 0x000fe200078e0a08 */
[----:B------:R-:W-:-:S03]  /*9960*/  IADD3 R10, P0, R3, R6, RZ ;  /* 0x00000006030a7210 */ /* 0x000fc60007f1e0ff */
[----:B------:R-:W-:-:S05]  /*9970*/  IMAD.SHL.U32 R8, R8, 0x8, RZ ;  /* 0x0000000808087824 */ /* 0x000fca00078e00ff */
[----:B------:R-:W-:Y:S02]  /*9980*/  SHF.R.S32.HI R9, RZ, 0x1f, R8 ;  /* 0x0000001fff097819 */ /* 0x000fe40000011408 */
[----:B-1----:R-:W-:Y:S01]  /*9990*/  SHF.R.S32.HI R2, RZ, 0x1f, R0 ;  /* 0x0000001fff027819 */ /* 0x002fe20000011400 */
[----:B--2--5:R-:W-:Y:S01]  /*99a0*/  IMAD R6, R14, -0x50, R5 ;  /* 0xffffffb00e067824 */ /* 0x024fe200078e0205 */
[----:B------:R-:W-:-:S03]  /*99b0*/  IADD3 R5, R8, 0x80, RZ ;  /* 0x0000008008057810 */ /* 0x000fc60007ffe0ff */
[----:B------:R-:W-:Y:S02]  /*99c0*/  IMAD R11, R2, c[0x0][0x308], RZ ;  /* 0x0000c200020b7a24 */ /* 0x000fe400078e02ff */
[----:B------:R-:W-:Y:S01]  /*99d0*/  IMAD.WIDE.U32 R16, R0, c[0x0][0x308], R8 ;  /* 0x0000c20000107a25 */ /* 0x000fe200078e0008 */
[----:B------:R-:W-:-:S03]  /*99e0*/  ISETP.GE.AND P5, PT, R3, R6, PT ;  /* 0x000000060300720c */ /* 0x000fc60003fa6270 */
[----:B------:R-:W-:Y:S01]  /*99f0*/  IMAD R12, R0, c[0x0][0x30c], R11 ;  /* 0x0000c300000c7a24 */ /* 0x000fe200078e020b */
[----:B------:R-:W-:Y:S02]  /*9a00*/  LEA.HI.X.SX32 R11, R3, R7, 0x1, P0 ;  /* 0x00000007030b7211 */ /* 0x000fe400000f0eff */
[----:B------:R-:W-:Y:S01]  /*9a10*/  IADD3 R7, R8, 0x40, RZ ;  /* 0x0000004008077810 */ /* 0x000fe20007ffe0ff */
[----:B------:R-:W-:Y:S02]  /*9a20*/  IMAD.IADD R13, R17, 0x1, R12 ;  /* 0x00000001110d7824 */ /* 0x000fe400078e020c */
[----:B------:R-:W-:Y:S02]  /*9a30*/  IMAD R17, R4, c[0x0][0x310], RZ ;  /* 0x0000c40004117a24 */ /* 0x000fe400078e02ff */
[----:B------:R-:W-:Y:S02]  /*9a40*/  IMAD.MOV.U32 R12, RZ, RZ, R16 ;  /* 0x000000ffff0c7224 */ /* 0x000fe400078e0010 */
[----:B------:R-:W-:-:S02]  /*9a50*/  IMAD R17, R240, c[0x0][0x314], R17 ;  /* 0x0000c500f0117a24 */ /* 0x000fc400078e0211 */
        /* <DEDUP_REMOVED lines=17> */
.L_x_737:
[----:B------:R-:W-:Y:S05]  /*9b70*/  BSYNC B0 ;  /* 0x0000000000007941 */ /* 0x000fea0003800000 */
.L_x_736:
        /* <DEDUP_REMOVED lines=13> */
[----:B-1----:R-:W-:-:S03]  /*9c50*/  LEA R20, P3, R18, c[0x0][0x2e8], 0x1 ;  /* 0x0000ba0012147a11 */ /* 0x002fc600078608ff */
[----:B------:R-:W-:-:S04]  /*9c60*/  IMAD R10, R11, c[0x0][0x304], R10 ;  /* 0x0000c1000b0a7a24 */ /* 0x000fc800078e020a */
[----:B------:R-:W-:-:S05]  /*9c70*/  IMAD.IADD R10, R19, 0x1, R10 ;  /* 0x00000001130a7824 */ /* 0x000fca00078e020a */
[----:B------:R-:W-:-:S05]  /*9c80*/  LEA.HI.X R21, R18, c[0x0][0x2ec], R10, 0x1, P3 ;  /* 0x0000bb0012157a11 */ /* 0x000fca00018f0c0a */
[----:B------:R1:W-:Y:S04]  /*9c90*/  @!P2 STG.E.128 [R20.64], RZ ;  /* 0x000000ff1400a986 */ /* 0x0003e8000c101d0e */
[----:B------:R1:W-:Y:S04]  /*9ca0*/  @!P1 STG.E.128 [R20.64+0x80], RZ ;  /* 0x000080ff14009986 */ /* 0x0003e8000c101d0e */
[----:B------:R1:W-:Y:S02]  /*9cb0*/  @!P0 STG.E.128 [R20.64+0x100], RZ ;  /* 0x000100ff14008986 */ /* 0x0003e4000c101d0e */
.L_x_739:
[----:B------:R-:W-:Y:S05]  /*9cc0*/  BSYNC B0 ;  /* 0x0000000000007941 */ /* 0x000fea0003800000 */
.L_x_738:
        /* <DEDUP_REMOVED lines=20> */
.L_x_741:
[----:B------:R-:W-:Y:S05]  /*9e10*/  BSYNC B0 ;  /* 0x0000000000007941 */ /* 0x000fea0003800000 */
.L_x_740:
        /* <DEDUP_REMOVED lines=23> */
.L_x_743:
[----:B------:R-:W-:Y:S05]  /*9f90*/  BSYNC B0 ;  /* 0x0000000000007941 */ /* 0x000fea0003800000 */
.L_x_742:
[----:B------:R-:W-:Y:S01]  /*9fa0*/  BSSY B0, `(.L_x_744) ;  /* 0x0000012000007945 */ /* 0x000fe20003800000 */
[----:B------:R-:W-:Y:S05]  /*9fb0*/  @P4 BRA `(.L_x_745) ;  /* 0x0000010000004947 */ /* 0x000fea0003800000 */
[----:B--2---:R-:W-:Y:S01]  /*9fc0*/  IADD3 R2, P0, R14, 0x20, RZ ;  /* 0x000000200e027810 */ /* 0x004fe20007f1e0ff */
        /* <DEDUP_REMOVED lines=12> */
[----:B------:R2:W-:Y:S04]  /*a090*/  @!P2 STG.E.128 [R2.64], RZ ;  /* 0x000000ff0200a986 */ /* 0x0005e8000c101d0e */
[----:B------:R2:W-:Y:S04]  /*a0a0*/  @!P1 STG.E.128 [R2.64+0x80], RZ ;  /* 0x000080ff02009986 */ /* 0x0005e8000c101d0e */
[----:B------:R2:W-:Y:S02]  /*a0b0*/  @!P0 STG.E.128 [R2.64+0x100], RZ ;  /* 0x000100ff02008986 */ /* 0x0005e4000c101d0e */
.L_x_745:
[----:B------:R-:W-:Y:S05]  /*a0c0*/  BSYNC B0 ;  /* 0x0000000000007941 */ /* 0x000fea0003800000 */
.L_x_744:
        /* <DEDUP_REMOVED lines=18> */
.L_x_746:
        /* <DEDUP_REMOVED lines=9> */
.L_x_1406:


//--------------------- .text._ZN7cutlass13device_kernelIN5flash19enable_sm80_to_sm89INS1_16FlashAttnBwdSm80INS1_25CollectiveMainloopBwdSm80ILi2ELi1EN4cute5tupleIJNS5_1CILi64EEENS7_ILi80EEENS7_ILi192EEEEEENS_6half_tEfNS_4arch4Sm80ELb0ELb0ELb0ELb1ELb1ELb0ELb1ELb0ELi2ELi4ELi2ELi2ELb0EEENS1_21CollectiveEpilogueBwdISB_SC_SE_Li256ELb1ELb1ELi4EEENS1_19SingleTileSchedulerILb1ELb0ELb0ELi80EEEEEEEEEvNT_6ParamsE --------------------------
	.section	.text._ZN7cutlass13device_kernelIN5flash19enable_sm80_to_sm89INS1_16FlashAttnBwdSm80INS1_25CollectiveMainloopBwdSm80ILi2ELi1EN4cute5tupleIJNS5_1CILi64EEENS7_ILi80EEENS7_ILi192EEEEEENS_6half_tEfNS_4arch4Sm80ELb0ELb0ELb0ELb1ELb1ELb0ELb1ELb0ELi2ELi4ELi2ELi2ELb0EEENS1_21CollectiveEpilogueBwdISB_SC_SE_Li256ELb1ELb1ELi4EEENS1_19SingleTileSchedulerILb1ELb0ELb0ELi80EEEEEEEEEvNT_6ParamsE,"ax",@progbits
	.sectioninfo	@"SHI_REGISTERS=254"
	.align	128
.text._ZN7cutlass13device_kernelIN5flash19enable_sm80_to_sm89INS1_16FlashAttnBwdSm80INS1_25CollectiveMainloopBwdSm80ILi2ELi1EN4cute5tupleIJNS5_1CILi64EEENS7_ILi80EEENS7_ILi192EEEEEENS_6half_tEfNS_4arch4Sm80ELb0ELb0ELb0ELb1ELb1ELb0ELb1ELb0ELi2ELi4ELi2ELi2ELb0EEENS1_21CollectiveEpilogueBwdISB_SC_SE_Li256ELb1ELb1ELi4EEENS1_19SingleTileSchedulerILb1ELb0ELb0ELi80EEEEEEEEEvNT_6ParamsE:
        .type           _ZN7cutlass13device_kernelIN5flash19enable_sm80_to_sm89INS1_16FlashAttnBwdSm80INS1_25CollectiveMainloopBwdSm80ILi2ELi1EN4cute5tupleIJNS5_1CILi64EEENS7_ILi80EEENS7_ILi192EEEEEENS_6half_tEfNS_4arch4Sm80ELb0ELb0ELb0ELb1ELb1ELb0ELb1ELb0ELi2ELi4ELi2ELi2ELb0EEENS1_21CollectiveEpilogueBwdISB_SC_SE_Li256ELb1ELb1ELi4EEENS1_19SingleTileSchedulerILb1ELb0ELb0ELi80EEEEEEEEEvNT_6ParamsE,@function
        .size           _ZN7cutlass13device_kernelIN5flash19enable_sm80_to_sm89INS1_16FlashAttnBwdSm80INS1_25CollectiveMainloopBwdSm80ILi2ELi1EN4cute5tupleIJNS5_1CILi64EEENS7_ILi80EEENS7_ILi192EEEEEENS_6half_tEfNS_4arch4Sm80ELb0ELb0ELb0ELb1ELb1ELb0ELb1ELb0ELi2ELi4ELi2ELi2ELb0EEENS1_21CollectiveEpilogueBwdISB_SC_SE_Li256ELb1ELb1ELi4EEENS1_19SingleTileSchedulerILb1ELb0ELb0ELi80EEEEEEEEEvNT_6ParamsE,(.L_x_1407 - _ZN7cutlass13device_kernelIN5flash19enable_sm80_to_sm89INS1_16FlashAttnBwdSm80INS1_25CollectiveMainloopBwdSm80ILi2ELi1EN4cute5tupleIJNS5_1CILi64EEENS7_ILi80EEENS7_ILi192EEEEEENS_6half_tEfNS_4arch4Sm80ELb0ELb0ELb0ELb1ELb1ELb0ELb1ELb0ELi2ELi4ELi2ELi2ELb0EEENS1_21CollectiveEpilogueBwdISB_SC_SE_Li256ELb1ELb1ELi4EEENS1_19SingleTileSchedulerILb1ELb0ELb0ELi80EEEEEEEEEvNT_6ParamsE)
        .other          _ZN7cutlass13device_kernelIN5flash19enable_sm80_to_sm89INS1_16FlashAttnBwdSm80INS1_25CollectiveMainloopBwdSm80ILi2ELi1EN4cute5tupleIJNS5_1CILi64EEENS7_ILi80EEENS7_ILi192EEEEEENS_6half_tEfNS_4arch4Sm80ELb0ELb0ELb0ELb1ELb1ELb0ELb1ELb0ELi2ELi4ELi2ELi2ELb0EEENS1_21CollectiveEpilogueBwdISB_SC_SE_Li256ELb1ELb1ELi4EEENS1_19SingleTileSchedulerILb1ELb0ELb0ELi80EEEEEEEEEvNT_6ParamsE,@"STO_CUDA_ENTRY STV_DEFAULT"
_ZN7cutlass13device_kernelIN5flash19enable_sm80_to_sm89INS1_16FlashAttnBwdSm80INS1_25CollectiveMainloopBwdSm80ILi2ELi1EN4cute5tupleIJNS5_1CILi64EEENS7_ILi80EEENS7_ILi192EEEEEENS_6half_tEfNS_4arch4Sm80ELb0ELb0ELb0ELb1ELb1ELb0ELb1ELb0ELi2ELi4ELi2ELi2ELb0EEENS1_21CollectiveEpilogueBwdISB_SC_SE_Li256ELb1ELb1ELi4EEENS1_19SingleTileSchedulerILb1ELb0ELb0ELi80EEEEEEEEEvNT_6ParamsE:
        /* <DEDUP_REMOVED lines=17> */
.L_x_748:
        /* <DEDUP_REMOVED lines=8> */
.L_x_750:
[----:B------:R-:W-:Y:S02]  /*0190*/  MOV R4, c[0x0][0x3a4] ;  /* 0x0000e90000047a02 */ /* 0x000fe40000000f00 */
.L_x_749:
[----:B------:R-:W-:-:S05]  /*01a0*/  IMAD R3, R2, 0x50, RZ ;  /* 0x0000005002037824 */ /* 0x000fca00078e02ff */
[----:B-----5:R-:W-:-:S04]  /*01b0*/  ISETP.GE.AND P0, PT, R3, R4, PT ;  /* 0x000000040300720c */ /* 0x020fc80003f06270 */
[----:B------:R-:W-:Y:S01]  /*01c0*/  SEL R240, R240, 0xffffffff, !P0 ;  /* 0xfffffffff0f07807 */ /* 0x000fe20004000000 */
[----:B------:R-:W-:Y:S05]  /*01d0*/  BRA `(.L_x_751) ;  /* 0x0000011000007947 */ /* 0x000fea0003800000 */
.L_x_747:
[----:B---34-:R-:W-:-:S04]  /*01e0*/  ISETP.NE.U32.AND P0, PT, RZ, c[0x0][0x3c0], PT ;  /* 0x0000f000ff007a0c */ /* 0x018fc80003f05070 */
[----:B------:R-:W-:-:S13]  /*01f0*/  ISETP.NE.AND.EX P0, PT, RZ, c[0x0][0x3c4], PT, P0 ;  /* 0x0000f100ff007a0c */ /* 0x000fda0003f05300 */
[----:B------:R-:W-:Y:S05]  /*0200*/  @!P0 BRA `(.L_x_752) ;  /* 0x0000002000008947 */ /* 0x000fea0003800000 */
[----:B------:R1:W5:Y:S01]  /*0210*/  LDG.E R4, [R4.64] ;  /* 0x0000000e04047981 */ /* 0x000362000c1e1900 */
[----:B------:R-:W-:Y:S05]  /*0220*/  BRA `(.L_x_753) ;  /* 0x0000009000007947 */ /* 0x000fea0003800000 */
.L_x_752:
        /* <DEDUP_REMOVED lines=8> */
.L_x_754:
[----:B------:R-:W-:Y:S02]  /*02b0*/  MOV R4, c[0x0][0x3a4] ;  /* 0x0000e90000047a02 */ /* 0x000fe40000000f00 */
.L_x_753:
[----:B------:R-:W-:-:S05]  /*02c0*/  IMAD R3, R2, 0x50, RZ ;  /* 0x0000005002037824 */ /* 0x000fca00078e02ff */
[----:B-----5:R-:W-:-:S04]  /*02d0*/  ISETP.GE.AND P0, PT, R3, R4, PT ;  /* 0x000000040300720c */ /* 0x020fc80003f06270 */
[----:B------:R-:W-:-:S04]  /*02e0*/  SEL R240, R240, 0xffffffff, !P0 ;  /* 0xfffffffff0f07807 */ /* 0x000fc80004000000 */
.L_x_751:
        /* <DEDUP_REMOVED lines=31> */
.L_x_755:
[----:B------:R-:W-:-:S04]  /*04e0*/  ISETP.NE.U32.AND P0, PT, RZ, c[0x0][0x2e0], PT ;  /* 0x0000b800ff007a0c */ /* 0x000fc80003f05070 */
[----:B------:R-:W-:-:S13]  /*04f0*/  ISETP.NE.AND.EX P0, PT, RZ, c[0x0][0x2e4], PT, P0 ;  /* 0x0000b900ff007a0c */ /* 0x000fda0003f05300 */
[----:B------:R-:W-:Y:S05]  /*0500*/  @!P0 BRA `(.L_x_756) ;  /* 0x0000003000008947 */ /* 0x000fea0003800000 */
[----:B------:R-:W-:-:S05]  /*0510*/  IMAD.WIDE R8, R240, R9, c[0x0][0x2e0] ;  /* 0x0000b800f0087625 */ /* 0x000fca00078e0209 */
[----:B------:R1:W5:Y:S01]  /*0520*/  LDG.E R3, [R8.64] ;  /* 0x0000000e08037981 */ /* 0x000362000c1e1900 */
[----:B------:R-:W-:Y:S05]  /*0530*/  BRA `(.L_x_757) ;  /* 0x0000004000007947 */ /* 0x000fea0003800000 */
.L_x_756:
[----:B------:R-:W-:Y:S05]  /*0540*/  @!P2 BRA `(.L_x_757) ;  /* 0x000000300000a947 */ /* 0x000fea0003800000 */
[----:B------:R-:W2:Y:S04]  /*0550*/  LDG.E R3, [R10.64] ;  /* 0x0000000e0a037981 */ /* 0x000ea8000c1e1900 */
[----:B------:R-:W2:Y:S02]  /*0560*/  LDG.E R8, [R10.64+0x4] ;  /* 0x0000040e0a087981 */ /* 0x000ea4000c1e1900 */
[----:B--2---:R-:W-:Y:S02]  /*0570*/  IADD3 R3, -R3, R8, RZ ;  /* 0x0000000803037210 */ /* 0x004fe40007ffe1ff */
.L_x_757:
        /* <DEDUP_REMOVED lines=546> */
.L_x_761:
        /* <DEDUP_REMOVED lines=218> */
.L_x_759:
        /* <DEDUP_REMOVED lines=429> */
.L_x_760:
        /* <DEDUP_REMOVED lines=296> */
.L_x_758:
        /* <DEDUP_REMOVED lines=634> */
.L_x_763:
        /* <DEDUP_REMOVED lines=109> */
.L_x_765:
[----:B---34-:R-:W-:Y:S05]  /*9100*/  BSYNC B0 ;  /* 0x0000000000007941 */ /* 0x018fea0003800000 */
.L_x_764:
        /* <DEDUP_REMOVED lines=20> */
.L_x_767:
[----:B------:R-:W-:Y:S05]  /*9250*/  BSYNC B0 ;  /* 0x0000000000007941 */ /* 0x000fea0003800000 */
.L_x_766:
        /* <DEDUP_REMOVED lines=20> */
.L_x_769:
[----:B------:R-:W-:Y:S05]  /*93a0*/  BSYNC B0 ;  /* 0x0000000000007941 */ /* 0x000fea0003800000 */
.L_x_768:
        /* <DEDUP_REMOVED lines=23> */
.L_x_771:
[----:B------:R-:W-:Y:S05]  /*9520*/  BSYNC B0 ;  /* 0x0000000000007941 */ /* 0x000fea0003800000 */
.L_x_770:
        /* <DEDUP_REMOVED lines=18> */
.L_x_773:
[----:B------:R-:W-:Y:S05]  /*9650*/  BSYNC B0 ;  /* 0x0000000000007941 */ /* 0x000fea0003800000 */
.L_x_772:
        /* <DEDUP_REMOVED lines=19> */
.L_x_762:
        /* <DEDUP_REMOVED lines=18> */
.L_x_774:
        /* <DEDUP_REMOVED lines=44> */
.L_x_776:
[----:B------:R-:W-:Y:S05]  /*9b70*/  BSYNC B0 ;  /* 0x0000000000007941 */ /* 0x000fea0003800000 */
.L_x_775:
        /* <DEDUP_REMOVED lines=20> */
.L_x_778:
[----:B------:R-:W-:Y:S05]  /*9cc0*/  BSYNC B0 ;  /* 0x0000000000007941 */ /* 0x000fea0003800000 */
.L_x_777:
        /* <DEDUP_REMOVED lines=20> */
.L_x_780:
[----:B------:R-:W-:Y:S05]  /*9e10*/  BSYNC B0 ;  /* 0x0000000000007941 */ /* 0x000fea0003800000 */
.L_x_779:
        /* <DEDUP_REMOVED lines=23> */
.L_x_782:
[----:B------:R-:W-:Y:S05]  /*9f90*/  BSYNC B0 ;  /* 0x0000000000007941 */ /* 0x000fea0003800000 */
.L_x_781:
        /* <DEDUP_REMOVED lines=18> */
.L_x_784:
[----:B------:R-:W-:Y:S05]  /*a0c0*/  BSYNC B0 ;  /* 0x0000000000007941 */ /* 0x000fea0003800000 */
.L_x_783:
        /* <DEDUP_REMOVED lines=18> */
.L_x_785:
        /* <DEDUP_REMOVED lines=9> */
.L_x_1407:


//--------------------- .text._ZN7cutlass13device_kernelIN5flash19enable_sm80_to_sm89INS1_16FlashAttnBwdSm80INS1_25CollectiveMainloopBwdSm80ILi2ELi1EN4cute5tupleIJNS5_1CILi64EEENS7_ILi80EEENS7_ILi192EEEEEENS_6half_tEfNS_4arch4Sm80ELb0ELb0ELb0ELb1ELb0ELb0ELb1ELb0ELi2ELi4ELi2ELi2ELb0EEENS1_24CollectiveEpilogueBwdGQAISB_fSE_Li256ELb1ELb0EEENS1_19SingleTileSchedulerILb1ELb0ELb0ELi80EEEEEEEEEvNT_6ParamsE --------------------------
	.section	.text._ZN7cutlass13device_kernelIN5flash19enable_sm80_to_sm89INS1_16FlashAttnBwdSm80INS1_25CollectiveMainloopBwdSm80ILi2ELi1EN4cute5tupleIJNS5_1CILi64EEENS7_ILi80EEENS7_ILi192EEEEEENS_6half_tEfNS_4arch4Sm80ELb0ELb0ELb0ELb1ELb0ELb0ELb1ELb0ELi2ELi4ELi2ELi2ELb0EEENS1_24CollectiveEpilogueBwdGQAISB_fSE_Li256ELb1ELb0EEENS1_19SingleTileSchedulerILb1ELb0ELb0ELi80EEEEEEEEEvNT_6ParamsE,"ax",@progbits
	.sectioninfo	@"SHI_REGISTERS=255"
	.align	128
.text._ZN7cutlass13device_kernelIN5flash19enable_sm80_to_sm89INS1_16FlashAttnBwdSm80INS1_25CollectiveMainloopBwdSm80ILi2ELi1EN4cute5tupleIJNS5_1CILi64EEENS7_ILi80EEENS7_ILi192EEEEEENS_6half_tEfNS_4arch4Sm80ELb0ELb0ELb0ELb1ELb0ELb0ELb1ELb0ELi2ELi4ELi2ELi2ELb0EEENS1_24CollectiveEpilogueBwdGQAISB_fSE_Li256ELb1ELb0EEENS1_19SingleTileSchedulerILb1ELb0ELb0ELi80EEEEEEEEEvNT_6ParamsE:
        .type           _ZN7cutlass13device_kernelIN5flash19enable_sm80_to_sm89INS1_16FlashAttnBwdSm80INS1_25CollectiveMainloopBwdSm80ILi2ELi1EN4cute5tupleIJNS5_1CILi64EEENS7_ILi80EEENS7_ILi192EEEEEENS_6half_tEfNS_4arch4Sm80ELb0ELb0ELb0ELb1ELb0ELb0ELb1ELb0ELi2ELi4ELi2ELi2ELb0EEENS1_24CollectiveEpilogueBwdGQAISB_fSE_Li256ELb1ELb0EEENS1_19SingleTileSchedulerILb1ELb0ELb0ELi80EEEEEEEEEvNT_6ParamsE,@function
        .size           _ZN7cutlass13device_kernelIN5flash19enable_sm80_to_sm89INS1_16FlashAttnBwdSm80INS1_25CollectiveMainloopBwdSm80ILi2ELi1EN4cute5tupleIJNS5_1CILi64EEENS7_ILi80EEENS7_ILi192EEEEEENS_6half_tEfNS_4arch4Sm80ELb0ELb0ELb0ELb1ELb0ELb0ELb1ELb0ELi2ELi4ELi2ELi2ELb0EEENS1_24CollectiveEpilogueBwdGQAISB_fSE_Li256ELb1ELb0EEENS1_19SingleTileSchedulerILb1ELb0ELb0ELi80EEEEEEEEEvNT_6ParamsE,(.L_x_1408 - _ZN7cutlass13device_kernelIN5flash19enable_sm80_to_sm89INS1_16FlashAttnBwdSm80INS1_25CollectiveMainloopBwdSm80ILi2ELi1EN4cute5tupleIJNS5_1CILi64EEENS7_ILi80EEENS7_ILi192EEEEEENS_6half_tEfNS_4arch4Sm80ELb0ELb0ELb0ELb1ELb0ELb0ELb1ELb0ELi2ELi4ELi2ELi2ELb0EEENS1_24CollectiveEpilogueBwdGQAISB_fSE_Li256ELb1ELb0EEENS1_19SingleTileSchedulerILb1ELb0ELb0ELi80EEEEEEEEEvNT_6ParamsE)
        .other          _ZN7cutlass13device_kernelIN5flash19enable_sm80_to_sm89INS1_16FlashAttnBwdSm80INS1_25CollectiveMainloopBwdSm80ILi2ELi1EN4cute5tupleIJNS5_1CILi64EEENS7_ILi80EEENS7_ILi192EEEEEENS_6half_tEfNS_4arch4Sm80ELb0ELb0ELb0ELb1ELb0ELb0ELb1ELb0ELi2ELi4ELi2ELi2ELb0EEENS1_24CollectiveEpilogueBwdGQAISB_fSE_Li256ELb1ELb0EEENS1_19SingleTileSchedulerILb1ELb0ELb0ELi80EEEEEEEEEvNT_6ParamsE,@"STO_CUDA_ENTRY STV_DEFAULT"
_ZN7cutlass13device_kernelIN5flash19enable_sm80_to_sm89INS1_16FlashAttnBwdSm80INS1_25CollectiveMainloopBwdSm80ILi2ELi1EN4cute5tupleIJNS5_1CILi64EEENS7_ILi80EEENS7_ILi192EEEEEENS_6half_tEfNS_4arch4Sm80ELb0ELb0ELb0ELb1ELb0ELb0ELb1ELb0ELi2ELi4ELi2ELi2ELb0EEENS1_24CollectiveEpilogueBwdGQAISB_fSE_Li256ELb1ELb0EEENS1_19SingleTileSchedulerILb1ELb0ELb0ELi80EEEEEEEEEvNT_6ParamsE:
        /* <DEDUP_REMOVED lines=17> */
.L_x_787:
        /* <DEDUP_REMOVED lines=8> */
.L_x_789:
[----:B------:R-:W-:Y:S02]  /*0190*/  MOV R0, c[0x0][0x3ac] ;  /* 0x0000eb0000007a02 */ /* 0x000fe40000000f00 */
.L_x_788:
[----:B-1----:R-:W-:-:S05]  /*01a0*/  IMAD R2, R37, 0x50, RZ ;  /* 0x0000005025027824 */ /* 0x002fca00078e02ff */
[----:B-----5:R-:W-:-:S04]  /*01b0*/  ISETP.GE.AND P0, PT, R2, R0, PT ;  /* 0x000000000200720c */ /* 0x020fc80003f06270 */
[----:B------:R-:W-:Y:S01]  /*01c0*/  SEL R252, R5, 0xffffffff, !P0 ;  /* 0xffffffff05fc7807 */ /* 0x000fe20004000000 */
[----:B------:R-:W-:Y:S05]  /*01d0*/  BRA `(.L_x_790) ;  /* 0x0000011000007947 */ /* 0x000fea0003800000 */
.L_x_786:
[----:B---34-:R-:W-:-:S04]  /*01e0*/  ISETP.NE.U32.AND P0, PT, RZ, c[0x0][0x3c8], PT ;  /* 0x0000f200ff007a0c */ /* 0x018fc80003f05070 */
[----:B------:R-:W-:-:S13]  /*01f0*/  ISETP.NE.AND.EX P0, PT, RZ, c[0x0][0x3cc], PT, P0 ;  /* 0x0000f300ff007a0c */ /* 0x000fda0003f05300 */
[----:B------:R-:W-:Y:S05]  /*0200*/  @!P0 BRA `(.L_x_791) ;  /* 0x0000002000008947 */ /* 0x000fea0003800000 */
[----:B------:R1:W5:Y:S01]  /*0210*/  LDG.E R0, [R2.64] ;  /* 0x0000000e02007981 */ /* 0x000362000c1e1900 */
[----:B------:R-:W-:Y:S05]  /*0220*/  BRA `(.L_x_792) ;  /* 0x0000009000007947 */ /* 0x000fea0003800000 */
.L_x_791:
        /* <DEDUP_REMOVED lines=8> */
.L_x_793:
[----:B------:R-:W-:Y:S02]  /*02b0*/  MOV R0, c[0x0][0x3ac] ;  /* 0x0000eb0000007a02 */ /* 0x000fe40000000f00 */
.L_x_792:
[----:B-1----:R-:W-:-:S05]  /*02c0*/  IMAD R2, R37, 0x50, RZ ;  /* 0x0000005025027824 */ /* 0x002fca00078e02ff */
[----:B-----5:R-:W-:-:S04]  /*02d0*/  ISETP.GE.AND P0, PT, R2, R0, PT ;  /* 0x000000000200720c */ /* 0x020fc80003f06270 */
[----:B------:R-:W-:-:S04]  /*02e0*/  SEL R252, R5, 0xffffffff, !P0 ;  /* 0xffffffff05fc7807 */ /* 0x000fc80004000000 */
.L_x_790:
        /* <DEDUP_REMOVED lines=36> */
.L_x_794:
[----:B------:R-:W-:-:S04]  /*0530*/  ISETP.NE.U32.AND P0, PT, RZ, c[0x0][0x2e0], PT ;  /* 0x0000b800ff007a0c */ /* 0x000fc80003f05070 */
[----:B------:R-:W-:-:S13]  /*0540*/  ISETP.NE.AND.EX P0, PT, RZ, c[0x0][0x2e4], PT, P0 ;  /* 0x0000b900ff007a0c */ /* 0x000fda0003f05300 */
[----:B------:R-:W-:Y:S05]  /*0550*/  @!P0 BRA `(.L_x_795) ;  /* 0x0000003000008947 */ /* 0x000fea0003800000 */
[----:B------:R-:W-:-:S05]  /*0560*/  IMAD.WIDE R2, R252, R12, c[0x0][0x2e0] ;  /* 0x0000b800fc027625 */ /* 0x000fca00078e020c */
[----:B------:R1:W5:Y:S01]  /*0570*/  LDG.E R233, [R2.64] ;  /* 0x0000000e02e97981 */ /* 0x000362000c1e1900 */
[----:B------:R-:W-:Y:S05]  /*0580*/  BRA `(.L_x_796) ;  /* 0x0000004000007947 */ /* 0x000fea0003800000 */
.L_x_795:
[----:B------:R-:W-:Y:S05]  /*0590*/  @!P2 BRA `(.L_x_796) ;  /* 0x000000300000a947 */ /* 0x000fea0003800000 */
[----:B------:R1:W2:Y:S04]  /*05a0*/  LDG.E R0, [R2.64] ;  /* 0x0000000e02007981 */ /* 0x0002a8000c1e1900 */
[----:B-1----:R-:W2:Y:S02]  /*05b0*/  LDG.E R2, [R2.64+0x4] ;  /* 0x0000040e02027981 */ /* 0x002ea4000c1e1900 */
[----:B--2---:R-:W-:Y:S02]  /*05c0*/  IADD3 R233, -R0, R2, RZ ;  /* 0x0000000200e97210 */ /* 0x004fe40007ffe1ff */
.L_x_796:
        /* <DEDUP_REMOVED lines=67> */
[----:B-1----:R-:W-:Y:S01]  /*0a00*/  SHF.R.S32.HI R3, RZ, 0x1f, R38 ;  /* 0x0000001fff037819 */ /* 0x002fe20000011426 */
[----:B------:R-:W-:Y:S01]  /*0a10*/  IMAD.SHL.U32 R7, R38, 0x4, RZ ;  /* 0x0000000426077824 */ /* 0x000fe200078e00ff */
[----:B------:R-:W-:Y:S01]  /*0a20*/  ISETP.NE.AND P1, PT, R0, 0x1, PT ;  /* 0x000000010000780c */ /* 0x000fe20003f25270 */
[----:B------:R-:W-:Y:S01]  /*0a30*/  IMAD R0, R13, 0xc0, RZ ;  /* 0x000000c00d007824 */ /* 0x000fe200078e02ff */
[-C--:B------:R-:W-:Y:S01]  /*0a40*/  LEA.HI R33, R34, R38.reuse, RZ, 0x3 ;  /* 0x0000002622217211 */ /* 0x080fe200078f18ff */
[----:B------:R-:W-:Y:S01]  /*0a50*/  ULDC.64 UR4, c[0x0][0x1d8] ;  /* 0x0000760000047ab9 */ /* 0x000fe20000000a00 */
[----:B------:R-:W-:Y:S01]  /*0a60*/  SHF.R.S32.HI R35, RZ, 0x1f, R36 ;  /* 0x0000001fff237819 */ /* 0x000fe20000011424 */
[----:B------:R-:W-:Y:S01]  /*0a70*/  USHF.L.U32 UR7, UR4, 0x5, URZ ;  /* 0x0000000504077899 */ /* 0x000fe2000800063f */
[C---:B------:R-:W-:Y:S01]  /*0a80*/  IADD3 R28, P0, R0.reuse, R38, RZ ;  /* 0x00000026001c7210 */ /* 0x040fe20007f1e0ff */
[----:B------:R-:W-:Y:S01]  /*0a90*/  UMOV UR6, 0x5 ;  /* 0x0000000500067882 */ /* 0x000fe20000000000 */
[----:B------:R-:W-:Y:S01]  /*0aa0*/  SHF.R.S32.HI R239, RZ, 0x3, R33 ;  /* 0x00000003ffef7819 */ /* 0x000fe20000011421 */
[----:B------:R-:W-:Y:S01]  /*0ab0*/  IMAD R6, R35, c[0x0][0x270], RZ ;  /* 0x00009c0023067a24 */ /* 0x000fe200078e02ff */
[----:B------:R-:W-:Y:S01]  /*0ac0*/  LEA.HI.X.SX32 R29, R0, R3, 0x1, P0 ;  /* 0x00000003001d7211 */ /* 0x000fe200000f0eff */
[----:B------:R-:W-:Y:S01]  /*0ad0*/  USHF.L.U64.HI UR5, UR4, UR6, UR5 ;  /* 0x0000000604057299 */ /* 0x000fe20008010205 */
[----:B------:R-:W-:Y:S01]  /*0ae0*/  SHF.R.S32.HI R0, RZ, 0x1f, R13 ;  /* 0x0000001fff007819 */ /* 0x000fe2000001140d */
[C---:B------:R-:W-:Y:S01]  /*0af0*/  @P1 IMAD.HI.U32 R2, R36.reuse, c[0x0][0x24c], RZ ;  /* 0x0000930024021a27 */ /* 0x040fe200078e00ff */
[----:B------:R-:W-:Y:S01]  /*0b00*/  IADD3 R4, P0, R7, R13, RZ ;  /* 0x0000000d07047210 */ /* 0x000fe20007f1e0ff */
[----:B------:R-:W-:Y:S01]  /*0b10*/  ULDC.64 UR8, c[0x0][0x178] ;  /* 0x00005e0000087ab9 */ /* 0x000fe20000000a00 */
[----:B------:R-:W-:Y:S01]  /*0b20*/  SHF.R.S32.HI R3, RZ, 0x1f, R239 ;  /* 0x0000001fff037819 */ /* 0x000fe200000114ef */
[----:B------:R-:W-:Y:S01]  /*0b30*/  IMAD R13, R35, c[0x0][0x288], RZ ;  /* 0x0000a200230d7a24 */ /* 0x000fe200078e02ff */
[----:B------:R-:W-:Y:S01]  /*0b40*/  @P1 SHF.R.U32.HI R12, RZ, c[0x0][0x250], R2 ;  /* 0x00009400ff0c1a19 */ /* 0x000fe20000011602 */
[----:B------:R-:W-:Y:S01]  /*0b50*/  IMAD.SHL.U32 R17, R239, 0x40, RZ ;  /* 0x00000040ef117824 */ /* 0x000fe200078e00ff */
[----:B------:R-:W-:Y:S01]  /*0b60*/  LOP3.LUT R2, R33, 0xfffffff8, RZ, 0xc0, !PT ;  /* 0xfffffff821027812 */ /* 0x000fe200078ec0ff */
[C---:B------:R-:W-:Y:S01]  /*0b70*/  IMAD R13, R36.reuse, c[0x0][0x28c], R13 ;  /* 0x0000a300240d7a24 */ /* 0x040fe200078e020d */
[----:B------:R-:W-:Y:S01]  /*0b80*/  LEA.HI.X.SX32 R5, R7, R0, 0x1, P0 ;  /* 0x0000000007057211 */ /* 0x000fe200000f0eff */
[----:B------:R-:W-:Y:S01]  /*0b90*/  IMAD R0, R36, c[0x0][0x274], R6 ;  /* 0x00009d0024007a24 */ /* 0x000fe200078e0206 */
[----:B------:R-:W-:Y:S01]  /*0ba0*/  SHF.R.S32.HI R16, RZ, 0x1f, R12 ;  /* 0x0000001fff107819 */ /* 0x000fe2000001140c */
[----:B------:R-:W-:Y:S01]  /*0bb0*/  IMAD.IADD R27, R38, 0x1, -R2 ;  /* 0x00000001261b7824 */ /* 0x000fe200078e0a02 */
[C---:B------:R-:W-:Y:S01]  /*0bc0*/  IADD3 R23, P1, R239.reuse, R8, RZ ;  /* 0x00000008ef177210 */ /* 0x040fe20007f3e0ff */
[----:B------:R-:W-:Y:S01]  /*0bd0*/  IMAD.WIDE.U32 R6, R36, c[0x0][0x270], R4 ;  /* 0x00009c0024067a25 */ /* 0x000fe200078e0004 */
[----:B------:R-:W-:Y:S01]  /*0be0*/  IADD3 R10, P0, R239, R10, RZ ;  /* 0x0000000aef0a7210 */ /* 0x000fe20007f1e0ff */
[----:B------:R-:W-:Y:S01]  /*0bf0*/  USHF.L.U32 UR11, UR8, 0x5, URZ ;  /* 0x00000005080b7899 */ /* 0x000fe2000800063f */
[----:B------:R-:W-:Y:S01]  /*0c00*/  SHF.R.S32.HI R8, RZ, 0x1f, R252 ;  /* 0x0000001fff087819 */ /* 0x000fe200000114fc */
[----:B------:R-:W-:Y:S01]  /*0c10*/  IMAD.SHL.U32 R14, R27, 0x8, RZ ;  /* 0x000000081b0e7824 */ /* 0x000fe200078e00ff */
[----:B------:R-:W-:Y:S01]  /*0c20*/  SEL R21, R252, RZ, !P2 ;  /* 0x000000fffc157207 */ /* 0x000fe20005000000 */
[----:B------:R-:W-:Y:S01]  /*0c30*/  IMAD R2, R16, c[0x0][0x1e0], RZ ;  /* 0x0000780010027a24 */ /* 0x000fe200078e02ff */
[C---:B------:R-:W-:Y:S01]  /*0c40*/  SEL R22, R8.reuse, RZ, !P2 ;  /* 0x000000ff08167207 */ /* 0x040fe20005000000 */
[----:B------:R-:W-:Y:S01]  /*0c50*/  IMAD.IADD R7, R7, 0x1, R0 ;  /* 0x0000000107077824 */ /* 0x000fe200078e0200 */
[----:B------:R-:W-:Y:S01]  /*0c60*/  SHF.R.S32.HI R15, RZ, 0x1f, R14 ;  /* 0x0000001fff0f7819 */ /* 0x000fe2000001140e */
[C---:B------:R-:W-:Y:S01]  /*0c70*/  IMAD.X R26, R3.reuse, 0x1, R9, P1 ;  /* 0x00000001031a7824 */ /* 0x040fe200008e0609 */
[----:B------:R-:W-:Y:S01]  /*0c80*/  SEL R24, R8, RZ, !P3 ;  /* 0x000000ff08187207 */ /* 0x000fe20005800000 */
[----:B------:R-:W-:Y:S01]  /*0c90*/  IMAD.X R11, R3, 0x1, R11, P0 ;  /* 0x00000001030b7824 */ /* 0x000fe200000e060b */
[----:B------:R-:W-:Y:S01]  /*0ca0*/  SEL R30, R252, RZ, !P3 ;  /* 0x000000fffc1e7207 */ /* 0x000fe20005800000 */
[----:B------:R-:W-:Y:S01]  /*0cb0*/  IMAD R0, R12, c[0x0][0x1e4], R2 ;  /* 0x000079000c007a24 */ /* 0x000fe200078e0202 */
[----:B------:R-:W-:Y:S01]  /*0cc0*/  IADD3 R32, R14, 0x40, RZ ;  /* 0x000000400e207810 */ /* 0x000fe20007ffe0ff */
[----:B------:R-:W-:Y:S01]  /*0cd0*/  IMAD.WIDE.U32 R2, R12, c[0x0][0x1e0], R14 ;  /* 0x000078000c027a25 */ /* 0x000fe200078e000e */
[C---:B------:R-:W-:Y:S01]  /*0ce0*/  IADD3 R31, R14.reuse, 0x80, RZ ;  /* 0x000000800e1f7810 */ /* 0x040fe20007ffe0ff */
[----:B------:R-:W-:Y:S01]  /*0cf0*/  USHF.L.U32 UR10, UR11, 0x1, URZ ;  /* 0x000000010b0a7899 */ /* 0x000fe2000800063f */
[----:B------:R-:W-:Y:S01]  /*0d00*/  ISETP.GE.AND P4, PT, R14, c[0x0][0x1cc], PT ;  /* 0x000073000e007a0c */ /* 0x000fe20003f86270 */
[----:B------:R-:W-:Y:S01]  /*0d10*/  IMAD.IADD R3, R3, 0x1, R0 ;  /* 0x0000000103037824 */ /* 0x000fe200078e0200 */
[----:B------:R-:W-:Y:S01]  /*0d20*/  ISETP.GE.AND P2, PT, R32, c[0x0][0x1cc], PT ;  /* 0x0000730020007a0c */ /* 0x000fe20003f46270 */
[----:B------:R-:W-:Y:S01]  /*0d30*/  IMAD R0, R22, c[0x0][0x1e8], RZ ;  /* 0x00007a0016007a24 */ /* 0x000fe200078e02ff */
[----:B------:R-:W-:Y:S01]  /*0d40*/  ISETP.GE.AND P5, PT, R31, c[0x0][0x1cc], PT ;  /* 0x000073001f007a0c */ /* 0x000fe20003fa6270 */
[----:B------:R-:W-:Y:S01]  /*0d50*/  IMAD.WIDE.U32 R4, R36, c[0x0][0x288], R4 ;  /* 0x0000a20024047a25 */ /* 0x000fe200078e0004 */
[----:B------:R-:W-:Y:S01]  /*0d60*/  CS2R R170, SRZ ;  /* 0x0000000000aa7805 */ /* 0x000fe2000001ff00 */
[----:B------:R-:W-:Y:S01]  /*0d70*/  CS2R R168, SRZ ;  /* 0x0000000000a87805 */ /* 0x000fe2000001ff00 */
[----:B------:R-:W-:Y:S01]  /*0d80*/  CS2R R166, SRZ ;  /* 0x0000000000a67805 */ /* 0x000fe2000001ff00 */
[----:B------:R-:W-:Y:S01]  /*0d90*/  IMAD R9, R21, c[0x0][0x1ec], R0 ;  /* 0x00007b0015097a24 */ /* 0x000fe200078e0200 */
[----:B------:R-:W-:Y:S01]  /*0da0*/  LOP3.LUT R0, R17, 0x1c0, RZ, 0xc0, !PT ;  /* 0x000001c011007812 */ /* 0x000fe200078ec0ff */
[----:B------:R-:W-:Y:S01]  /*0db0*/  IMAD.IADD R5, R5, 0x1, R13 ;  /* 0x0000000105057824 */ /* 0x000fe200078e020d */
[----:B------:R-:W-:Y:S01]  /*0dc0*/  CS2R R164, SRZ ;  /* 0x0000000000a47805 */ /* 0x000fe2000001ff00 */
[----:B------:R-:W-:Y:S01]  /*0dd0*/  IMAD.WIDE.U32 R2, R21, c[0x0][0x1e8], R2 ;  /* 0x00007a0015027a25 */ /* 0x000fe200078e0002 */
[----:B------:R-:W-:Y:S01]  /*0de0*/  LOP3.LUT R13, R0, 0x38, R14, 0xf8, !PT ;  /* 0x00000038000d7812 */ /* 0x000fe200078ef80e */
[----:B------:R-:W-:Y:S01]  /*0df0*/  CS2R R162, SRZ ;  /* 0x0000000000a27805 */ /* 0x000fe2000001ff00 */
[----:B------:R-:W-:Y:S01]  /*0e00*/  SHF.R.U32.HI R8, RZ, 0x3, R0 ;  /* 0x00000003ff087819 */ /* 0x000fe20000011600 */
[C---:B------:R-:W-:Y:S01]  /*0e10*/  IMAD R0, R24.reuse, c[0x0][0x278], RZ ;  /* 0x00009e0018007a24 */ /* 0x040fe200078e02ff */
[----:B------:R-:W-:Y:S01]  /*0e20*/  CS2R R160, SRZ ;  /* 0x0000000000a07805 */ /* 0x000fe2000001ff00 */
[----:B------:R-:W-:Y:S01]  /*0e30*/  IMAD.IADD R3, R3, 0x1, R9 ;  /* 0x0000000103037824 */ /* 0x000fe200078e0209 */
[----:B------:R-:W-:Y:S01]  /*0e40*/  LOP3.LUT R25, R13, R8, RZ, 0x3c, !PT ;  /* 0x000000080d197212 */ /* 0x000fe200078e3cff */
[----:B------:R-:W-:Y:S01]  /*0e50*/  IMAD R8, R24, c[0x0][0x290], RZ ;  /* 0x0000a40018087a24 */ /* 0x000fe200078e02ff */
[----:B------:R-:W-:Y:S01]  /*0e60*/  CS2R R158, SRZ ;  /* 0x00000000009e7805 */ /* 0x000fe2000001ff00 */
[----:B------:R-:W-:Y:S01]  /*0e70*/  IMAD R9, R26, c[0x0][0x178], RZ ;  /* 0x00005e001a097a24 */ /* 0x000fe200078e02ff */
[----:B------:R-:W-:Y:S01]  /*0e80*/  CS2R R156, SRZ ;  /* 0x00000000009c7805 */ /* 0x000fe2000001ff00 */
[----:B------:R-:W-:Y:S01]  /*0e90*/  IMAD R18, R30, c[0x0][0x27c], R0 ;  /* 0x00009f001e127a24 */ /* 0x000fe200078e0200 */
[----:B------:R-:W-:Y:S01]  /*0ea0*/  CS2R R154, SRZ ;  /* 0x00000000009a7805 */ /* 0x000fe2000001ff00 */
[----:B------:R-:W-:Y:S01]  /*0eb0*/  IMAD R0, R16, c[0x0][0x1b0], RZ ;  /* 0x00006c0010007a24 */ /* 0x000fe200078e02ff */
[----:B------:R-:W-:Y:S01]  /*0ec0*/  CS2R R152, SRZ ;  /* 0x0000000000987805 */ /* 0x000fe2000001ff00 */
[C---:B------:R-:W-:Y:S01]  /*0ed0*/  IMAD R16, R30.reuse, c[0x0][0x294], R8 ;  /* 0x0000a5001e107a24 */ /* 0x040fe200078e0208 */
[----:B------:R-:W-:Y:S01]  /*0ee0*/  CS2R R150, SRZ ;  /* 0x0000000000967805 */ /* 0x000fe2000001ff00 */
[----:B------:R-:W-:Y:S01]  /*0ef0*/  IMAD R17, R23, c[0x0][0x17c], R9 ;  /* 0x00005f0017117a24 */ /* 0x000fe200078e0209 */
[----:B------:R-:W-:Y:S01]  /*0f00*/  CS2R R148, SRZ ;  /* 0x0000000000947805 */ /* 0x000fe2000001ff00 */
[----:B------:R-:W-:Y:S01]  /*0f10*/  IMAD.WIDE.U32 R8, R30, c[0x0][0x278], R6 ;  /* 0x00009e001e087a25 */ /* 0x000fe200078e0006 */
[----:B------:R-:W-:Y:S01]  /*0f20*/  CS2R R146, SRZ ;  /* 0x0000000000927805 */ /* 0x000fe2000001ff00 */
[----:B------:R-:W-:Y:S01]  /*0f30*/  CS2R R144, SRZ ;  /* 0x0000000000907805 */ /* 0x000fe2000001ff00 */
[----:B------:R-:W-:Y:S01]  /*0f40*/  CS2R R142, SRZ ;  /* 0x00000000008e7805 */ /* 0x000fe2000001ff00 */
[----:B------:R-:W-:Y:S01]  /*0f50*/  IMAD R19, R12, c[0x0][0x1b4], R0 ;  /* 0x00006d000c137a24 */ /* 0x000fe200078e0200 */
[C---:B------:R-:W-:Y:S01]  /*0f60*/  LEA R248, P1, R8.reuse, c[0x0][0x258], 0x2 ;  /* 0x0000960008f87a11 */ /* 0x040fe200078210ff */
[----:B------:R-:W-:Y:S01]  /*0f70*/  IMAD.IADD R0, R9, 0x1, R18 ;  /* 0x0000000109007824 */ /* 0x000fe200078e0212 */
[----:B------:R-:W-:Y:S01]  /*0f80*/  CS2R R140, SRZ ;  /* 0x00000000008c7805 */ /* 0x000fe2000001ff00 */
[----:B------:R-:W-:Y:S01]  /*0f90*/  IMAD.WIDE R10, R37, 0x50, R10 ;  /* 0x00000050250a7825 */ /* 0x000fe200078e020a */
[----:B------:R-:W-:Y:S01]  /*0fa0*/  CS2R R138, SRZ ;  /* 0x00000000008a7805 */ /* 0x000fe2000001ff00 */
[----:B------:R-:W-:Y:S01]  /*0fb0*/  CS2R R136, SRZ ;  /* 0x0000000000887805 */ /* 0x000fe2000001ff00 */
[----:B------:R-:W-:Y:S01]  /*0fc0*/  LEA.HI.X R249, R8, c[0x0][0x25c], R0, 0x2, P1 ;  /* 0x0000970008f97a11 */ /* 0x000fe200008f1400 */
[----:B------:R-:W-:Y:S01]  /*0fd0*/  IMAD.WIDE.U32 R4, R30, c[0x0][0x290], R4 ;  /* 0x0000a4001e047a25 */ /* 0x000fe200078e0004 */
[----:B------:R-:W-:Y:S01]  /*0fe0*/  CS2R R134, SRZ ;  /* 0x0000000000867805 */ /* 0x000fe2000001ff00 */
[----:B------:R-:W-:Y:S01]  /*0ff0*/  CS2R R132, SRZ ;  /* 0x0000000000847805 */ /* 0x000fe2000001ff00 */
[----:B------:R-:W-:Y:S01]  /*1000*/  CS2R R130, SRZ ;  /* 0x0000000000827805 */ /* 0x000fe2000001ff00 */
[--C-:B------:R-:W-:Y:S01]  /*1010*/  IMAD.WIDE.U32 R6, R23, c[0x0][0x178], R14.reuse ;  /* 0x00005e0017067a25 */ /* 0x100fe200078e000e */
[----:B------:R-:W-:Y:S01]  /*1020*/  LEA R246, P0, R4, c[0x0][0x280], 0x2 ;  /* 0x0000a00004f67a11 */ /* 0x000fe200078010ff */
[----:B------:R-:W-:Y:S01]  /*1030*/  CS2R R128, SRZ ;  /* 0x0000000000807805 */ /* 0x000fe2000001ff00 */
[----:B------:R-:W-:Y:S01]  /*1040*/  CS2R R126, SRZ ;  /* 0x00000000007e7805 */ /* 0x000fe2000001ff00 */
[----:B------:R-:W-:Y:S01]  /*1050*/  IMAD R20, R11, c[0x0][0x1d8], RZ ;  /* 0x000076000b147a24 */ /* 0x000fe200078e02ff */
[----:B------:R-:W-:Y:S01]  /*1060*/  CS2R R124, SRZ ;  /* 0x00000000007c7805 */ /* 0x000fe2000001ff00 */
[----:B------:R-:W-:Y:S01]  /*1070*/  IMAD.WIDE.U32 R12, R12, c[0x0][0x1b0], R14 ;  /* 0x00006c000c0c7a25 */ /* 0x000fe200078e000e */
[----:B------:R-:W-:Y:S01]  /*1080*/  CS2R R122, SRZ ;  /* 0x00000000007a7805 */ /* 0x000fe2000001ff00 */
[----:B------:R-:W-:Y:S01]  /*1090*/  CS2R R120, SRZ ;  /* 0x0000000000787805 */ /* 0x000fe2000001ff00 */
[----:B------:R-:W-:Y:S01]  /*10a0*/  CS2R R118, SRZ ;  /* 0x0000000000767805 */ /* 0x000fe2000001ff00 */
        /* <DEDUP_REMOVED lines=9> */
[----:B------:R-:W-:Y:S01]  /*1140*/  CS2R R102, SRZ ;  /* 0x0000000000667805 */ /* 0x000fe2000001ff00 */
[----:B------:R-:W-:Y:S01]  /*1150*/  CS2R R100, SRZ ;  /* 0x0000000000647805 */ /* 0x000fe2000001ff00 */
[----:B------:R-:W-:Y:S01]  /*1160*/  CS2R R98, SRZ ;  /* 0x0000000000627805 */ /* 0x000fe2000001ff00 */
[----:B------:R-:W-:Y:S01]  /*1170*/  IMAD.MOV.U32 R8, RZ, RZ, R6 ;  /* 0x000000ffff087224 */ /* 0x000fe200078e0006 */
[----:B------:R-:W-:Y:S01]  /*1180*/  LEA R4, P0, R2, c[0x0][0x1c0], 0x1 ;  /* 0x0000700002047a11 */ /* 0x000fe200078008ff */
[----:B------:R-:W-:Y:S01]  /*1190*/  IMAD.IADD R7, R13, 0x1, R19 ;  /* 0x000000010d077824 */ /* 0x000fe200078e0213 */
[CC--:B------:R-:W-:Y:S01]  /*11a0*/  LEA.HI R19, R34.reuse, R38.reuse, RZ, 0x4 ;  /* 0x0000002622137211 */ /* 0x0c0fe200078f20ff */
[----:B------:R-:W-:Y:S01]  /*11b0*/  IMAD.MOV.U32 R6, RZ, RZ, R12 ;  /* 0x000000ffff067224 */ /* 0x000fe200078e000c */
[----:B------:R-:W-:Y:S01]  /*11c0*/  CS2R R96, SRZ ;  /* 0x0000000000607805 */ /* 0x000fe2000001ff00 */
[----:B------:R-:W-:Y:S01]  /*11d0*/  IMAD R18, R21, c[0x0][0x1bc], R0 ;  /* 0x00006f0015127a24 */ /* 0x000fe200078e0200 */
[----:B------:R-:W-:Y:S01]  /*11e0*/  SHF.R.S32.HI R20, RZ, 0x4, R19 ;  /* 0x00000004ff147819 */ /* 0x000fe20000011413 */
[----:B-----5:R-:W-:Y:S01]  /*11f0*/  IMAD.IADD R0, R233, 0x1, -R239 ;  /* 0x00000001e9007824 */ /* 0x020fe200078e0aef */
[----:B------:R-:W-:Y:S01]  /*1200*/  CS2R R94, SRZ ;  /* 0x00000000005e7805 */ /* 0x000fe2000001ff00 */
[----:B------:R-:W-:Y:S01]  /*1210*/  IMAD.IADD R3, R3, 0x1, R16 ;  /* 0x0000000103037824 */ /* 0x000fe200078e0210 */
[----:B------:R-:W-:Y:S01]  /*1220*/  CS2R R92, SRZ ;  /* 0x00000000005c7805 */ /* 0x000fe2000001ff00 */
[----:B------:R-:W-:Y:S01]  /*1230*/  IMAD.WIDE.U32 R12, R21, c[0x0][0x1b8], R6 ;  /* 0x00006e00150c7a25 */ /* 0x000fe200078e0006 */
[-C--:B------:R-:W-:Y:S01]  /*1240*/  LEA.HI R7, R34, R38.reuse, RZ, 0x6 ;  /* 0x0000002622077211 */ /* 0x080fe200078f30ff */
[----:B------:R-:W-:Y:S01]  /*1250*/  CS2R R90, SRZ ;  /* 0x00000000005a7805 */ /* 0x000fe2000001ff00 */
[----:B------:R-:W-:Y:S01]  /*1260*/  LEA.HI.X R5, R2, c[0x0][0x1c4], R3, 0x1, P0 ;  /* 0x0000710002057a11 */ /* 0x000fe200000f0c03 */
[----:B------:R-:W-:Y:S01]  /*1270*/  IMAD.MOV.U32 R16, RZ, RZ, c[0x0][0x1d8] ;  /* 0x00007600ff107624 */ /* 0x000fe200078e00ff */
[----:B------:R-:W-:Y:S01]  /*1280*/  SHF.R.S32.HI R22, RZ, 0x6, R7 ;  /* 0x00000006ff167819 */ /* 0x000fe20000011407 */
[----:B------:R-:W-:Y:S01]  /*1290*/  IMAD R6, R35, c[0x0][0x180], RZ ;  /* 0x0000600023067a24 */ /* 0x000fe200078e02ff */
[----:B------:R-:W-:Y:S01]  /*12a0*/  LEA.HI R21, R34, R38, RZ, 0x5 ;  /* 0x0000002622157211 */ /* 0x000fe200078f28ff */
[----:B------:R-:W-:Y:S01]  /*12b0*/  IMAD R0, R37, -0x50, R0 ;  /* 0xffffffb025007824 */ /* 0x000fe200078e0200 */
[----:B------:R-:W-:Y:S01]  /*12c0*/  LEA R2, P0, R16, R4, 0x6 ;  /* 0x0000000410027211 */ /* 0x000fe200078030ff */
[----:B------:R-:W-:Y:S01]  /*12d0*/  IMAD.MOV.U32 R3, RZ, RZ, c[0x0][0x1dc] ;  /* 0x00007700ff037624 */ /* 0x000fe200078e00ff */
[----:B------:R-:W-:Y:S01]  /*12e0*/  CS2R R88, SRZ ;  /* 0x0000000000587805 */ /* 0x000fe2000001ff00 */
[----:B------:R-:W-:Y:S01]  /*12f0*/  IMAD R6, R36, c[0x0][0x184], R6 ;  /* 0x0000610024067a24 */ /* 0x000fe200078e0206 */
[----:B------:R-:W-:Y:S01]  /*1300*/  ISETP.LT.OR P3, PT, R0, 0x1, P4 ;  /* 0x000000010000780c */ /* 0x000fe20002761670 */
[----:B------:R-:W-:Y:S01]  /*1310*/  IMAD.WIDE.U32 R8, R36, c[0x0][0x180], R8 ;  /* 0x0000600024087a25 */ /* 0x000fe200078e0008 */
[C---:B------:R-:W-:Y:S01]  /*1320*/  ISETP.LT.OR P1, PT, R0.reuse, 0x1, P2 ;  /* 0x000000010000780c */ /* 0x040fe20001721670 */
[----:B------:R-:W-:Y:S01]  /*1330*/  CS2R R86, SRZ ;  /* 0x0000000000567805 */ /* 0x000fe2000001ff00 */
[----:B------:R-:W-:Y:S01]  /*1340*/  ISETP.LT.OR P6, PT, R0, 0x1, P5 ;  /* 0x000000010000780c */ /* 0x000fe20002fc1670 */
[----:B------:R-:W-:Y:S01]  /*1350*/  IMAD.IADD R9, R9, 0x1, R6 ;  /* 0x0000000109097824 */ /* 0x000fe200078e0206 */
[----:B------:R-:W-:Y:S01]  /*1360*/  LEA.HI.X R3, R16, R5, R3, 0x6, P0 ;  /* 0x0000000510037211 */ /* 0x000fe200000f3403 */
[----:B------:R-:W-:Y:S01]  /*1370*/  IMAD R6, R22, 0x200, R25 ;  /* 0x0000020016067824 */ /* 0x000fe200078e0219 */
[----:B------:R-:W-:Y:S01]  /*1380*/  ISETP.GT.AND P0, PT, R38, 0x7f, PT ;  /* 0x0000007f2600780c */ /* 0x000fe20003f04270 */
[----:B------:R-:W-:Y:S01]  /*1390*/  IMAD.U32 R7, RZ, RZ, UR7 ;  /* 0x00000007ff077e24 */ /* 0x000fe2000f8e00ff */
[----:B------:R-:W-:Y:S01]  /*13a0*/  ISETP.LT.OR P4, PT, R0, 0x21, P4 ;  /* 0x000000210000780c */ /* 0x000fe20002781670 */
[----:B------:R-:W-:Y:S01]  /*13b0*/  IMAD.SHL.U32 R236, R6, 0x2, RZ ;  /* 0x0000000206ec7824 */ /* 0x000fe200078e00ff */
[----:B------:R-:W-:Y:S01]  /*13c0*/  ISETP.LT.OR P5, PT, R0, 0x21, P5 ;  /* 0x000000210000780c */ /* 0x000fe20002fa1670 */
[----:B------:R-:W-:Y:S01]  /*13d0*/  IMAD.U32 R16, RZ, RZ, UR5 ;  /* 0x00000005ff107e24 */ /* 0x000fe2000f8e00ff */
[----:B------:R-:W-:Y:S01]  /*13e0*/  ULDC.64 UR4, c[0x0][0x1a8] ;  /* 0x00006a0000047ab9 */ /* 0x000fe20000000a00 */
[----:B------:R-:W-:Y:S01]  /*13f0*/  IMAD R17, R24, c[0x0][0x188], RZ ;  /* 0x0000620018117a24 */ /* 0x000fe200078e02ff */
[----:B------:R-:W-:Y:S01]  /*1400*/  @!PT LDS RZ, [RZ] ;  /* 0x00000000fffff984 */ /* 0x000fe20000000800 */
[----:B------:R-:W-:Y:S01]  /*1410*/  @!PT LDS RZ, [RZ] ;  /* 0x00000000fffff984 */ /* 0x000fe20000000800 */
[----:B------:R-:W-:Y:S01]  /*1420*/  @!PT LDS RZ, [RZ] ;  /* 0x00000000fffff984 */ /* 0x000fe20000000800 */
[----:B------:R1:W-:Y:S01]  /*1430*/  LDGSTS.E.BYPASS.LTC128B.128 [R236+0x7880], [R4.64], !P3 ;  /* 0x0788000004ec7fae */ /* 0x0003e2000d901d4e */
[----:B------:R-:W-:Y:S01]  /*1440*/  IMAD.WIDE.U32 R8, R30, c[0x0][0x188], R8 ;  /* 0x000062001e087a25 */ /* 0x000fe200078e0008 */
[----:B------:R-:W-:Y:S01]  /*1450*/  USHF.L.U32 UR7, UR4, 0x5, URZ ;  /* 0x0000000504077899 */ /* 0x000fe2000800063f */
[----:B------:R-:W-:Y:S01]  /*1460*/  CS2R R84, SRZ ;  /* 0x0000000000547805 */ /* 0x000fe2000001ff00 */
[----:B------:R1:W-:Y:S01]  /*1470*/  LDGSTS.E.BYPASS.LTC128B.128 [R236+0xa080], [R4.64+0x80], !P1 ;  /* 0x0a08008004ec7fae */ /* 0x0003e2000c901d4e */
[----:B------:R-:W-:Y:S01]  /*1480*/  @!P0 LEA R6, P3, R7, R2, 0x1 ;  /* 0x0000000207068211 */ /* 0x000fe200078608ff */
[----:B------:R-:W-:Y:S01]  /*1490*/  IMAD R11, R11, c[0x0][0x1a8], RZ ;  /* 0x00006a000b0b7a24 */ /* 0x000fe200078e02ff */
[C---:B------:R-:W-:Y:S01]  /*14a0*/  @!P0 ISETP.GE.AND P1, PT, R0.reuse, 0x41, PT ;  /* 0x000000410000880c */ /* 0x040fe20003f26270 */
[----:B------:R1:W-:Y:S01]  /*14b0*/  LDGSTS.E.BYPASS.LTC128B.128 [R236+0xc880], [R4.64+0x100], !P6 ;  /* 0x0c88010004ec7fae */ /* 0x0003e2000f101d4e */
[----:B------:R-:W-:Y:S01]  /*14c0*/  ISETP.LT.OR P6, PT, R0, 0x21, P2 ;  /* 0x000000210000780c */ /* 0x000fe200017c1670 */
[----:B------:R-:W-:Y:S01]  /*14d0*/  IMAD R11, R10, c[0x0][0x1ac], R11 ;  /* 0x00006b000a0b7a24 */ /* 0x000fe200078e020b */
[----:B------:R-:W-:Y:S01]  /*14e0*/  @!P0 LEA.HI.X R7, R7, R3, R16, 0x1, P3 ;  /* 0x0000000307078211 */ /* 0x000fe200018f0c10 */
[----:B------:R2:W-:Y:S01]  /*14f0*/  LDGSTS.E.BYPASS.LTC128B.128 [R236+0x8880], [R2.64], !P4 ;  /* 0x0888000002ec7fae */ /* 0x0005e2000e101d4e */
[----:B------:R-:W-:Y:S01]  /*1500*/  @!P0 ISETP.GE.OR P3, PT, R14, c[0x0][0x1cc], !P1 ;  /* 0x000073000e008a0c */ /* 0x000fe20004f66670 */
[----:B------:R-:W-:Y:S01]  /*1510*/  USHF.L.U64.HI UR5, UR4, UR6, UR5 ;  /* 0x0000000604057299 */ /* 0x000fe20008010205 */
[----:B------:R-:W-:Y:S01]  /*1520*/  @!P0 ISETP.LT.OR P2, PT, R0, 0x41, P2 ;  /* 0x000000410000880c */ /* 0x000fe20001741670 */
[----:B------:R-:W-:Y:S01]  /*1530*/  IMAD R233, R37, -0x50, R233 ;  /* 0xffffffb025e97824 */ /* 0x000fe200078e02e9 */
[----:B------:R-:W-:Y:S01]  /*1540*/  @!P0 ISETP.GE.OR P1, PT, R31, c[0x0][0x1cc], !P1 ;  /* 0x000073001f008a0c */ /* 0x000fe20004f26670 */
[----:B------:R-:W-:Y:S01]  /*1550*/  IMAD.MOV.U32 R230, RZ, RZ, 0x10 ;  /* 0x00000010ffe67424 */ /* 0x000fe200078e00ff */
[----:B------:R-:W-:Y:S01]  /*1560*/  LEA R240, P4, R8, c[0x0][0x160], 0x1 ;  /* 0x0000580008f07a11 */ /* 0x000fe200078808ff */
[----:B------:R-:W-:Y:S01]  /*1570*/  IMAD.MOV.U32 R221, RZ, RZ, 0x120 ;  /* 0x00000120ffdd7424 */ /* 0x000fe200078e00ff */
        /* <DEDUP_REMOVED lines=8> */
[----:B------:R-:W-:Y:S01]  /*1600*/  CS2R R74, SRZ ;  /* 0x00000000004a7805 */ /* 0x000fe2000001ff00 */
[----:B------:R3:W-:Y:S01]  /*1610*/  @!P0 LDGSTS.E.BYPASS.LTC128B.128 [R236+0x9880], [R6.64], !P3 ;  /* 0x0988000006ec8fae */ /* 0x0007e2000d901d4e */
[----:B------:R-:W-:Y:S01]  /*1620*/  CS2R R72, SRZ ;  /* 0x0000000000487805 */ /* 0x000fe2000001ff00 */
[----:B------:R-:W-:Y:S01]  /*1630*/  CS2R R70, SRZ ;  /* 0x0000000000467805 */ /* 0x000fe2000001ff00 */
[----:B------:R-:W-:Y:S01]  /*1640*/  CS2R R68, SRZ ;  /* 0x0000000000447805 */ /* 0x000fe2000001ff00 */
[----:B------:R3:W-:Y:S01]  /*1650*/  @!P0 LDGSTS.E.BYPASS.LTC128B.128 [R236+0xc080], [R6.64+0x80], !P2 ;  /* 0x0c08008006ec8fae */ /* 0x0007e2000d101d4e */
[----:B-1----:R-:W-:Y:S01]  /*1660*/  IMAD R4, R30, c[0x0][0x18c], R17 ;  /* 0x000063001e047a24 */ /* 0x002fe200078e0211 */
[----:B------:R-:W-:Y:S01]  /*1670*/  ISETP.LT.OR P2, PT, R0, 0x1, P5 ;  /* 0x000000010000780c */ /* 0x000fe20002f41670 */
[----:B------:R-:W-:Y:S01]  /*1680*/  IMAD.IADD R5, R13, 0x1, R18 ;  /* 0x000000010d057824 */ /* 0x000fe200078e0212 */
[----:B------:R3:W-:Y:S01]  /*1690*/  @!P0 LDGSTS.E.BYPASS.LTC128B.128 [R236+0xe880], [R6.64+0x100], !P1 ;  /* 0x0e88010006ec8fae */ /* 0x0007e2000c901d4e */
[----:B------:R-:W-:Y:S01]  /*16a0*/  IMAD.IADD R9, R9, 0x1, R4 ;  /* 0x0000000109097824 */ /* 0x000fe200078e0204 */
[----:B------:R-:W-:Y:S01]  /*16b0*/  ISETP.GE.AND P1, PT, R31, c[0x0][0x19c], PT ;  /* 0x000067001f007a0c */ /* 0x000fe20003f26270 */
[----:B------:R-:W-:Y:S01]  /*16c0*/  IMAD.MOV.U32 R4, RZ, RZ, R12 ;  /* 0x000000ffff047224 */ /* 0x000fe200078e000c */
[----:B------:R-:W-:Y:S01]  /*16d0*/  CS2R R66, SRZ ;  /* 0x0000000000427805 */ /* 0x000fe2000001ff00 */
[----:B------:R-:W-:Y:S01]  /*16e0*/  CS2R R64, SRZ ;  /* 0x0000000000407805 */ /* 0x000fe2000001ff00 */
[----:B------:R-:W-:Y:S01]  /*16f0*/  LEA.HI.X R241, R8, c[0x0][0x164], R9, 0x1, P4 ;  /* 0x0000590008f17a11 */ /* 0x000fe200020f0c09 */
[----:B------:R-:W-:Y:S01]  /*1700*/  IMAD.WIDE.U32 R4, R10, c[0x0][0x1a8], R4 ;  /* 0x00006a000a047a25 */ /* 0x000fe200078e0004 */
[----:B------:R-:W-:Y:S01]  /*1710*/  ISETP.LT.OR P4, PT, R0, 0x1, P6 ;  /* 0x000000010000780c */ /* 0x000fe20003781670 */
[----:B------:R-:W-:Y:S01]  /*1720*/  CS2R R62, SRZ ;  /* 0x00000000003e7805 */ /* 0x000fe2000001ff00 */
[----:B------:R-:W-:Y:S01]  /*1730*/  CS2R R60, SRZ ;  /* 0x00000000003c7805 */ /* 0x000fe2000001ff00 */
[----:B------:R-:W-:Y:S01]  /*1740*/  IMAD R10, R35, c[0x0][0x210], RZ ;  /* 0x00008400230a7a24 */ /* 0x000fe200078e02ff */
[----:B------:R-:W-:Y:S01]  /*1750*/  CS2R R58, SRZ ;  /* 0x00000000003a7805 */ /* 0x000fe2000001ff00 */
[----:B------:R-:W-:Y:S01]  /*1760*/  IMAD.U32 R9, RZ, RZ, UR5 ;  /* 0x00000005ff097e24 */ /* 0x000fe2000f8e00ff */
[----:B------:R-:W-:Y:S01]  /*1770*/  ULDC.64 UR4, c[0x0][0x208] ;  /* 0x0000820000047ab9 */ /* 0x000fe20000000a00 */
[----:B--2---:R-:W-:Y:S01]  /*1780*/  IMAD.IADD R3, R5, 0x1, R11 ;  /* 0x0000000105037824 */ /* 0x004fe200078e020b */
[C---:B------:R-:W-:Y:S01]  /*1790*/  LEA R2, P3, R4.reuse, c[0x0][0x190], 0x1 ;  /* 0x0000640004027a11 */ /* 0x040fe200078608ff */
[----:B------:R-:W-:Y:S01]  /*17a0*/  IMAD.MOV.U32 R5, RZ, RZ, c[0x0][0x1a8] ;  /* 0x00006a00ff057624 */ /* 0x000fe200078e00ff */
[----:B------:R-:W-:Y:S01]  /*17b0*/  USHF.L.U32 UR12, UR4, 0x5, URZ ;  /* 0x00000005040c7899 */ /* 0x000fe2000800063f */
[----:B------:R-:W-:Y:S01]  /*17c0*/  CS2R R56, SRZ ;  /* 0x0000000000387805 */ /* 0x000fe2000001ff00 */
[----:B------:R-:W-:Y:S01]  /*17d0*/  LEA.HI.X R3, R4, c[0x0][0x194], R3, 0x1, P3 ;  /* 0x0000650004037a11 */ /* 0x000fe200018f0c03 */
[----:B------:R-:W-:Y:S01]  /*17e0*/  IMAD R4, R26, c[0x0][0x208], RZ ;  /* 0x000082001a047a24 */ /* 0x000fe200078e02ff */
[C---:B------:R-:W-:Y:S01]  /*17f0*/  ISETP.LT.OR P3, PT, R0.reuse, 0x1, P1 ;  /* 0x000000010000780c */ /* 0x040fe20000f61670 */
[----:B------:R-:W-:Y:S01]  /*1800*/  USHF.L.U64.HI UR5, UR4, UR6, UR5 ;  /* 0x0000000604057299 */ /* 0x000fe20008010205 */
[----:B------:R-:W-:Y:S01]  /*1810*/  CS2R R54, SRZ ;  /* 0x0000000000367805 */ /* 0x000fe2000001ff00 */
[----:B------:R1:W-:Y:S01]  /*1820*/  LDGSTS.E.BYPASS.LTC128B.128 [R236+0x80], [R2.64], !P4 ;  /* 0x0008000002ec7fae */ /* 0x0003e2000e101d4e */
[C---:B------:R-:W-:Y:S01]  /*1830*/  ISETP.LT.OR P4, PT, R0.reuse, 0x21, P6 ;  /* 0x000000210000780c */ /* 0x040fe20003781670 */
[----:B---3--:R-:W-:Y:S01]  /*1840*/  IMAD.MOV.U32 R7, RZ, RZ, c[0x0][0x1ac] ;  /* 0x00006b00ff077624 */ /* 0x008fe200078e00ff */
[----:B------:R-:W-:Y:S01]  /*1850*/  @!P0 ISETP.LT.OR P6, PT, R0, 0x41, P6 ;  /* 0x000000410000880c */ /* 0x000fe200037c1670 */
[----:B------:R1:W-:Y:S01]  /*1860*/  LDGSTS.E.BYPASS.LTC128B.128 [R236+0x2880], [R2.64+0x80], !P2 ;  /* 0x0288008002ec7fae */ /* 0x0003e2000d101d4e */
[----:B------:R-:W-:Y:S01]  /*1870*/  LEA R6, P2, R5, R2, 0x6 ;  /* 0x0000000205067211 */ /* 0x000fe200078430ff */
[----:B------:R-:W-:Y:S01]  /*1880*/  IMAD R4, R23, c[0x0][0x20c], R4 ;  /* 0x0000830017047a24 */ /* 0x000fe200078e0204 */
[----:B------:R-:W-:Y:S01]  /*1890*/  USHF.L.U64.HI UR5, UR12, 0x1, UR5 ;  /* 0x000000010c057899 */ /* 0x000fe20008010205 */
[----:B------:R-:W-:Y:S01]  /*18a0*/  CS2R R52, SRZ ;  /* 0x0000000000347805 */ /* 0x000fe2000001ff00 */
[----:B------:R-:W-:Y:S01]  /*18b0*/  LEA.HI.X R7, R5, R3, R7, 0x6, P2 ;  /* 0x0000000305077211 */ /* 0x000fe200010f3407 */
[----:B------:R1:W-:Y:S01]  /*18c0*/  LDGSTS.E.BYPASS.LTC128B.128 [R236+0x5080], [R2.64+0x100], !P3 ;  /* 0x0508010002ec7fae */ /* 0x0003e2000d901d4e */
[----:B------:R-:W-:Y:S01]  /*18d0*/  ISETP.GE.AND P3, PT, R14, c[0x0][0x16c], PT ;  /* 0x00005b000e007a0c */ /* 0x000fe20003f66270 */
[----:B------:R-:W-:Y:S01]  /*18e0*/  UMOV UR4, 0x6 ;  /* 0x0000000600047882 */ /* 0x000fe20000000000 */
[----:B------:R-:W-:Y:S01]  /*18f0*/  ISETP.GE.AND P2, PT, R32, c[0x0][0x16c], PT ;  /* 0x00005b0020007a0c */ /* 0x000fe20003f46270 */
[----:B------:R2:W-:Y:S01]  /*1900*/  LDGSTS.E.BYPASS.LTC128B.128 [R236+0x1080], [R6.64], !P4 ;  /* 0x0108000006ec7fae */ /* 0x0005e2000e101d4e */
[----:B------:R-:W-:Y:S01]  /*1910*/  SEL R5, RZ, 0x1, P3 ;  /* 0x00000001ff057807 */ /* 0x000fe20001800000 */
[----:B------:R-:W-:Y:S01]  /*1920*/  CS2R R50, SRZ ;  /* 0x0000000000327805 */ /* 0x000fe2000001ff00 */
[C---:B------:R-:W-:Y:S01]  /*1930*/  ISETP.LT.OR P4, PT, R0.reuse, 0x21, P5 ;  /* 0x000000210000780c */ /* 0x040fe20002f81670 */
[----:B------:R-:W-:Y:S01]  /*1940*/  CS2R R48, SRZ ;  /* 0x0000000000307805 */ /* 0x000fe2000001ff00 */
[C---:B------:R-:W-:Y:S01]  /*1950*/  ISETP.LT.OR P3, PT, R0.reuse, 0x21, P1 ;  /* 0x000000210000780c */ /* 0x040fe20000f61670 */
[----:B------:R-:W-:Y:S01]  /*1960*/  CS2R R46, SRZ ;  /* 0x00000000002e7805 */ /* 0x000fe2000001ff00 */
[C---:B------:R-:W-:Y:S01]  /*1970*/  @!P0 ISETP.LT.OR P5, PT, R0.reuse, 0x41, P5 ;  /* 0x000000410000880c */ /* 0x040fe20002fa1670 */
[----:B------:R-:W-:Y:S01]  /*1980*/  CS2R R44, SRZ ;  /* 0x00000000002c7805 */ /* 0x000fe2000001ff00 */
[----:B------:R-:W-:-:S02]  /*1990*/  @!P0 ISETP.LT.OR P1, PT, R0, 0x41, P1 ;  /* 0x000000410000880c */ /* 0x000fc40000f21670 */
[----:B------:R-:W-:Y:S02]  /*19a0*/  SEL R0, RZ, 0xffffffff, P2 ;  /* 0xffffffffff007807 */ /* 0x000fe40001000000 */
[----:B------:R-:W-:Y:S02]  /*19b0*/  ISETP.GE.AND P2, PT, R31, c[0x0][0x16c], PT ;  /* 0x00005b001f007a0c */ /* 0x000fe40003f46270 */
[----:B------:R-:W-:Y:S01]  /*19c0*/  IADD3 R250, R236, 0xf080, RZ ;  /* 0x0000f080ecfa7810 */ /* 0x000fe20007ffe0ff */
[----:B------:R-:W-:Y:S01]  /*19d0*/  IMAD.SHL.U32 R0, R0, 0x2, RZ ;  /* 0x0000000200007824 */ /* 0x000fe200078e00ff */
[----:B------:R-:W-:Y:S01]  /*19e0*/  SEL R8, RZ, 0x4, P2 ;  /* 0x00000004ff087807 */ /* 0x000fe20001000000 */
[----:B------:R2:W-:Y:S03]  /*19f0*/  LDGSTS.E.BYPASS.LTC128B.128 [R236+0x3880], [R6.64+0x80], !P4 ;  /* 0x0388008006ec7fae */ /* 0x0005e6000e101d4e */
[----:B------:R-:W-:Y:S01]  /*1a00*/  LOP3.LUT R0, R0, 0x2, R5, 0xe2, !PT ;  /* 0x0000000200007812 */ /* 0x000fe200078ee205 */
[----:B------:R-:W-:Y:S01]  /*1a10*/  IMAD.U32 R5, RZ, RZ, UR7 ;  /* 0x00000007ff057e24 */ /* 0x000fe2000f8e00ff */
[----:B------:R2:W-:Y:S01]  /*1a20*/  LDGSTS.E.BYPASS.LTC128B.128 [R236+0x6080], [R6.64+0x100], !P3 ;  /* 0x0608010006ec7fae */ /* 0x0005e2000d901d4e */
[----:B-1----:R-:W-:Y:S01]  /*1a30*/  IMAD.WIDE.U32 R2, R23, c[0x0][0x208], R14 ;  /* 0x0000820017027a25 */ /* 0x002fe200078e000e */
[----:B------:R-:W-:Y:S01]  /*1a40*/  LOP3.LUT R0, R0, R8, RZ, 0xfc, !PT ;  /* 0x0000000800007212 */ /* 0x000fe200078efcff */
[----:B------:R-:W-:Y:S01]  /*1a50*/  USHF.L.U64.HI UR7, UR8, UR6, UR9 ;  /* 0x0000000608077299 */ /* 0x000fe20008010209 */
[----:B------:R-:W-:Y:S01]  /*1a60*/  SHF.R.S32.HI R23, RZ, 0x5, R21 ;  /* 0x00000005ff177819 */ /* 0x000fe20000011415 */
[----:B------:R-:W-:Y:S01]  /*1a70*/  IMAD.IADD R3, R3, 0x1, R4 ;  /* 0x0000000103037824 */ /* 0x000fe200078e0204 */
[C---:B------:R-:W-:Y:S01]  /*1a80*/  @!P0 LEA R4, P2, R5.reuse, R6, 0x1 ;  /* 0x0000000605048211 */ /* 0x040fe200078408ff */
[----:B------:R-:W-:Y:S01]  /*1a90*/  IMAD R8, R36, c[0x0][0x214], R10 ;  /* 0x0000850024087a24 */ /* 0x000fe200078e020a */
[----:B------:R-:W-:Y:S01]  /*1aa0*/  LOP3.LUT P4, RZ, R0, 0x1, RZ, 0xc0, !PT ;  /* 0x0000000100ff7812 */ /* 0x000fe2000788c0ff */
[----:B------:R-:W-:Y:S01]  /*1ab0*/  IMAD.WIDE.U32 R2, R36, c[0x0][0x210], R2 ;  /* 0x0000840024027a25 */ /* 0x000fe200078e0002 */
[----:B------:R-:W-:Y:S01]  /*1ac0*/  @!P0 LEA.HI.X R5, R5, R7, R9, 0x1, P2 ;  /* 0x0000000705058211 */ /* 0x000fe200010f0c09 */
[----:B------:R-:W-:Y:S01]  /*1ad0*/  USHF.L.U64.HI UR7, UR11, 0x1, UR7 ;  /* 0x000000010b077899 */ /* 0x000fe20008010207 */
[C---:B------:R-:W-:Y:S01]  /*1ae0*/  LOP3.LUT P3, RZ, R0.reuse, 0x2, RZ, 0xc0, !PT ;  /* 0x0000000200ff7812 */ /* 0x040fe2000786c0ff */
[----:B------:R-:W-:Y:S01]  /*1af0*/  IMAD.IADD R3, R3, 0x1, R8 ;  /* 0x0000000103037824 */ /* 0x000fe200078e0208 */
[----:B------:R-:W-:Y:S01]  /*1b00*/  IADD3 R8, -R239, UR13, RZ ;  /* 0x0000000def087c10 */ /* 0x000fe2000fffe1ff */
[----:B------:R1:W-:Y:S01]  /*1b10*/  @!P0 LDGSTS.E.BYPASS.LTC128B.128 [R236+0x2080], [R4.64], !P6 ;  /* 0x0208000004ec8fae */ /* 0x0003e2000f101d4e */
[----:B------:R-:W-:Y:S01]  /*1b20*/  LOP3.LUT P2, RZ, R0, 0x4, RZ, 0xc0, !PT ;  /* 0x0000000400ff7812 */ /* 0x000fe2000784c0ff */
[----:B------:R-:W-:Y:S01]  /*1b30*/  IMAD R0, R24, c[0x0][0x218], RZ ;  /* 0x0000860018007a24 */ /* 0x000fe200078e02ff */
[C---:B------:R-:W-:Y:S01]  /*1b40*/  ISETP.LT.OR P6, PT, R8.reuse, 0x1, !P4 ;  /* 0x000000010800780c */ /* 0x040fe200067c1670 */
[----:B------:R1:W-:Y:S01]  /*1b50*/  @!P0 LDGSTS.E.BYPASS.LTC128B.128 [R236+0x4880], [R4.64+0x80], !P5 ;  /* 0x0488008004ec8fae */ /* 0x0003e2000e901d4e */
[----:B------:R-:W-:Y:S01]  /*1b60*/  ISETP.LT.OR P5, PT, R8, 0x1, !P3 ;  /* 0x000000010800780c */ /* 0x000fe20005fa1670 */
[----:B------:R-:W-:Y:S01]  /*1b70*/  IMAD R0, R30, c[0x0][0x21c], R0 ;  /* 0x000087001e007a24 */ /* 0x000fe200078e0200 */
[----:B------:R-:W-:Y:S01]  /*1b80*/  USHF.L.U32 UR11, UR12, 0x1, URZ ;  /* 0x000000010c0b7899 */ /* 0x000fe2000800063f */
[----:B------:R1:W-:Y:S01]  /*1b90*/  @!P0 LDGSTS.E.BYPASS.LTC128B.128 [R236+0x7080], [R4.64+0x100], !P1 ;  /* 0x0708010004ec8fae */ /* 0x0003e2000c901d4e */
[----:B------:R-:W-:Y:S01]  /*1ba0*/  ISETP.LT.OR P1, PT, R8, 0x1, !P2 ;  /* 0x000000010800780c */ /* 0x000fe20005721670 */
[----:B------:R-:W-:Y:S01]  /*1bb0*/  IMAD.WIDE.U32 R2, R30, c[0x0][0x218], R2 ;  /* 0x000086001e027a25 */ /* 0x000fe200078e0002 */
[----:B------:R-:W-:Y:S01]  /*1bc0*/  P2R R9, PR, RZ, 0x10 ;  /* 0x00000010ff097803 */ /* 0x000fe20000000000 */
[----:B------:R-:W0:Y:S01]  /*1bd0*/  LDGDEPBAR ;  /* 0x00000000000079af */ /* 0x000e220000000000 */
[----:B------:R-:W-:Y:S01]  /*1be0*/  UIADD3 UR6, UR13, 0x3f, URZ ;  /* 0x0000003f0d067890 */ /* 0x000fe2000fffe03f */
[----:B------:R-:W-:Y:S01]  /*1bf0*/  IMAD.IADD R0, R3, 0x1, R0 ;  /* 0x0000000103007824 */ /* 0x000fe200078e0200 */
[----:B------:R-:W-:Y:S01]  /*1c00*/  LEA R242, P0, R2, c[0x0][0x1f0], 0x1 ;  /* 0x00007c0002f27a11 */ /* 0x000fe200078008ff */
[----:B------:R3:W-:Y:S01]  /*1c10*/  LDGSTS.E.BYPASS.LTC128B.128 [R236+0xf080], [R240.64], !P6 ;  /* 0x0f080000f0ec7fae */ /* 0x0007e2000f101d4e */
[----:B------:R-:W-:Y:S01]  /*1c20*/  IMAD.WIDE.U32 R10, R36, c[0x0][0x238], R28 ;  /* 0x00008e00240a7a25 */ /* 0x000fe200078e001c */
[----:B------:R-:W-:Y:S01]  /*1c30*/  USHF.L.U64.HI UR9, UR8, UR4, UR9 ;  /* 0x0000000408097299 */ /* 0x000fe20008010209 */
[----:B------:R-:W-:Y:S01]  /*1c40*/  LEA.HI.X R243, R2, c[0x0][0x1f4], R0, 0x1, P0 ;  /* 0x00007d0002f37a11 */ /* 0x000fe200000f0c00 */
[----:B------:R3:W-:Y:S01]  /*1c50*/  LDGSTS.E.BYPASS.LTC128B.128 [R236+0x11080], [R240.64+0x80], !P5 ;  /* 0x11080080f0ec7fae */ /* 0x0007e2000e901d4e */
[----:B------:R-:W-:Y:S01]  /*1c60*/  IMAD.U32 R2, RZ, RZ, UR10 ;  /* 0x0000000aff027e24 */ /* 0x000fe2000f8e00ff */
[----:B------:R-:W-:Y:S01]  /*1c70*/  UMOV UR4, URZ ;  /* 0x0000003f00047c82 */ /* 0x000fe20008000000 */
[----:B------:R-:W-:Y:S01]  /*1c80*/  IMAD.U32 R0, RZ, RZ, UR11 ;  /* 0x0000000bff007e24 */ /* 0x000fe2000f8e00ff */
[----:B------:R3:W-:Y:S01]  /*1c90*/  LDGSTS.E.BYPASS.LTC128B.128 [R236+0x13080], [R240.64+0x100], !P1 ;  /* 0x13080100f0ec7fae */ /* 0x0007e2000c901d4e */
[----:B--2---:R-:W-:Y:S01]  /*1ca0*/  IADD3 R6, P1, R240, UR10, RZ ;  /* 0x0000000af0067c10 */ /* 0x004fe2000ff3e0ff */
[----:B------:R-:W-:-:S02]  /*1cb0*/  USHF.L.U32 UR10, UR8, 0x6, URZ ;  /* 0x00000006080a7899 */ /* 0x000fc4000800063f */
[----:B------:R-:W-:Y:S01]  /*1cc0*/  UMOV UR12, 0x1 ;  /* 0x00000001000c7882 */ /* 0x000fe20000000000 */
[----:B------:R-:W-:Y:S02]  /*1cd0*/  IADD3.X R7, R241, UR7, RZ, P1, !PT ;  /* 0x00000007f1077c10 */ /* 0x000fe40008ffe4ff */
[C-C-:B-1----:R-:W-:Y:S02]  /*1ce0*/  IADD3 R4, P6, P0, R2.reuse, 0x80, R240.reuse ;  /* 0x0000008002047810 */ /* 0x142fe400078de0f0 */
[----:B------:R-:W-:Y:S02]  /*1cf0*/  IADD3 R2, P5, P1, R2, 0x100, R240 ;  /* 0x0000010002027810 */ /* 0x000fe400079be0f0 */
[----:B------:R-:W-:Y:S02]  /*1d00*/  IADD3.X R5, RZ, UR7, R241, P6, P0 ;  /* 0x00000007ff057c10 */ /* 0x000fe4000b7e04f1 */
[C---:B------:R-:W-:Y:S02]  /*1d10*/  ISETP.LT.OR P6, PT, R8.reuse, 0x21, !P4 ;  /* 0x000000210800780c */ /* 0x040fe400067c1670 */
[----:B------:R-:W-:-:S02]  /*1d20*/  ISETP.LT.OR P0, PT, R8, 0x21, !P3 ;  /* 0x000000210800780c */ /* 0x000fc40005f01670 */
[----:B------:R-:W-:Y:S02]  /*1d30*/  IADD3.X R3, RZ, UR7, R241, P5, P1 ;  /* 0x00000007ff037c10 */ /* 0x000fe4000afe24f1 */
[----:B------:R-:W-:Y:S02]  /*1d40*/  IADD3 R16, P5, P1, R0, 0x100, R242 ;  /* 0x0000010000107810 */ /* 0x000fe400079be0f2 */
[----:B------:R-:W-:Y:S02]  /*1d50*/  ISETP.GE.AND P4, PT, R14, c[0x0][0x1fc], PT ;  /* 0x00007f000e007a0c */ /* 0x000fe40003f86270 */
[----:B------:R-:W-:Y:S02]  /*1d60*/  IADD3.X R17, RZ, UR5, R243, P5, P1 ;  /* 0x00000005ff117c10 */ /* 0x000fe4000afe24f3 */
[----:B------:R-:W-:Y:S01]  /*1d70*/  ISETP.GT.AND P1, PT, R38, 0xf, PT ;  /* 0x0000000f2600780c */ /* 0x000fe20003f24270 */
[----:B------:R1:W-:Y:S01]  /*1d80*/  LDGSTS.E.BYPASS.LTC128B.128 [R236+0x10080], [R6.64], !P6 ;  /* 0x1008000006ec7fae */ /* 0x0003e2000f101d4e */
[----:B------:R-:W-:-:S02]  /*1d90*/  ISETP.LT.OR P5, PT, R8, 0x21, !P2 ;  /* 0x000000210800780c */ /* 0x000fc400057a1670 */
[----:B------:R-:W-:Y:S01]  /*1da0*/  ISETP.GE.AND P6, PT, R32, c[0x0][0x1fc], PT ;  /* 0x00007f0020007a0c */ /* 0x000fe20003fc6270 */
[----:B------:R2:W-:Y:S01]  /*1db0*/  LDGSTS.E.BYPASS.LTC128B.128 [R236+0x12080], [R4.64], !P0 ;  /* 0x1208000004ec7fae */ /* 0x0005e2000c101d4e */
[----:B------:R-:W-:-:S07]  /*1dc0*/  ISETP.LT.OR P0, PT, R8, 0x1, P4 ;  /* 0x000000010800780c */ /* 0x000fce0002701670 */
[----:B------:R-:W-:Y:S02]  /*1dd0*/  @!P1 IMAD.SHL.U32 R0, R38, 0x10, RZ ;  /* 0x0000001026009824 */ /* 0x000fe400078e00ff */
[----:B------:R4:W-:Y:S01]  /*1de0*/  LDGSTS.E.BYPASS.LTC128B.128 [R236+0x14080], [R2.64], !P5 ;  /* 0x1408000002ec7fae */ /* 0x0009e2000e901d4e */
[----:B------:R-:W-:-:S03]  /*1df0*/  ISETP.GE.AND P5, PT, R31, c[0x0][0x1fc], PT ;  /* 0x00007f001f007a0c */ /* 0x000fc60003fa6270 */
[----:B------:R1:W-:Y:S04]  /*1e00*/  @!P1 LDGSTS.E.BYPASS.LTC128B.128 [R0+0x21080], [R248.64] ;  /* 0x21080000f8009fae */ /* 0x0003e8000b901d4e */
[----:B------:R-:W0:Y:S04]  /*1e10*/  LDGDEPBAR ;  /* 0x00000000000079af */ /* 0x000e280000000000 */
[----:B------:R3:W-:Y:S01]  /*1e20*/  LDGSTS.E.BYPASS.LTC128B.128 [R236+0x1b080], [R242.64], !P0 ;  /* 0x1b080000f2ec7fae */ /* 0x0007e2000c101d4e */
[C---:B------:R-:W-:Y:S02]  /*1e30*/  ISETP.LT.OR P0, PT, R8.reuse, 0x1, P6 ;  /* 0x000000010800780c */ /* 0x040fe40003701670 */
[----:B------:R-:W-:-:S02]  /*1e40*/  ISETP.LT.OR P6, PT, R8, 0x21, P6 ;  /* 0x000000210800780c */ /* 0x000fc400037c1670 */
[----:B--2---:R-:W-:Y:S01]  /*1e50*/  LEA.HI R4, R34, R38, RZ, 0x2 ;  /* 0x0000002622047211 */ /* 0x004fe200078f10ff */
[----:B------:R-:W-:-:S03]  /*1e60*/  IMAD R5, R35, c[0x0][0x238], RZ ;  /* 0x00008e0023057a24 */ /* 0x000fc600078e02ff */
[----:B------:R-:W-:Y:S01]  /*1e70*/  SHF.R.S32.HI R12, RZ, 0x2, R4 ;  /* 0x00000002ff0c7819 */ /* 0x000fe20000011404 */
[----:B------:R-:W-:-:S04]  /*1e80*/  IMAD R5, R36, c[0x0][0x23c], R5 ;  /* 0x00008f0024057a24 */ /* 0x000fc800078e0205 */
[----:B------:R3:W-:Y:S01]  /*1e90*/  LDGSTS.E.BYPASS.LTC128B.128 [R236+0x1d080], [R242.64+0x80], !P0 ;  /* 0x1d080080f2ec7fae */ /* 0x0007e2000c101d4e */
[----:B----4-:R-:W-:Y:S02]  /*1ea0*/  LEA.HI R2, R34, R38, RZ, 0x7 ;  /* 0x0000002622027211 */ /* 0x010fe400078f38ff */
[----:B------:R-:W-:Y:S02]  /*1eb0*/  SHF.R.S32.HI R3, RZ, 0x1f, R21 ;  /* 0x0000001fff037819 */ /* 0x000fe40000011415 */
[----:B-1----:R-:W-:Y:S02]  /*1ec0*/  SHF.R.S32.HI R0, RZ, 0x1f, R4 ;  /* 0x0000001fff007819 */ /* 0x002fe40000011404 */
[----:B------:R-:W-:Y:S02]  /*1ed0*/  ISETP.LT.OR P0, PT, R8, 0x1, P5 ;  /* 0x000000010800780c */ /* 0x000fe40002f01670 */
[----:B------:R-:W-:Y:S02]  /*1ee0*/  LEA.HI R0, R0, R12, RZ, 0x3 ;  /* 0x0000000c00007211 */ /* 0x000fe400078f18ff */
[----:B------:R-:W-:-:S02]  /*1ef0*/  SHF.R.S32.HI R13, RZ, 0x7, R2 ;  /* 0x00000007ff0d7819 */ /* 0x000fc40000011402 */
[----:B------:R-:W-:Y:S02]  /*1f00*/  LEA.HI R2, R3, R23, RZ, 0x2 ;  /* 0x0000001703027211 */ /* 0x000fe400078f10ff */
[----:B------:R-:W-:Y:S01]  /*1f10*/  LOP3.LUT R0, R0, 0xfffffff8, RZ, 0xc0, !PT ;  /* 0xfffffff800007812 */ /* 0x000fe200078ec0ff */
[----:B------:R-:W-:Y:S01]  /*1f20*/  IMAD.SHL.U32 R15, R13, 0x8, RZ ;  /* 0x000000080d0f7824 */ /* 0x000fe200078e00ff */
[----:B------:R-:W-:Y:S02]  /*1f30*/  LOP3.LUT R2, R2, 0xfffffffc, RZ, 0xc0, !PT ;  /* 0xfffffffc02027812 */ /* 0x000fe400078ec0ff */
[----:B------:R-:W-:Y:S01]  /*1f40*/  LOP3.LUT R4, R4, 0x3ffffffc, RZ, 0xc0, !PT ;  /* 0x3ffffffc04047812 */ /* 0x000fe200078ec0ff */
[----:B------:R-:W-:Y:S01]  /*1f50*/  IMAD.IADD R12, R12, 0x1, -R0 ;  /* 0x000000010c0c7824 */ /* 0x000fe200078e0a00 */
[----:B------:R-:W-:Y:S01]  /*1f60*/  LOP3.LUT R15, R15, 0x8, RZ, 0xc0, !PT ;  /* 0x000000080f0f7812 */ /* 0x000fe200078ec0ff */
[----:B------:R-:W-:Y:S01]  /*1f70*/  IMAD.IADD R18, R23, 0x1, -R2 ;  /* 0x0000000117127824 */ /* 0x000fe200078e0a02 */
[----:B------:R3:W-:Y:S01]  /*1f80*/  LDGSTS.E.BYPASS.LTC128B.128 [R236+0x1f080], [R242.64+0x100], !P0 ;  /* 0x1f080100f2ec7fae */ /* 0x0007e2000c101d4e */
[----:B------:R-:W-:Y:S01]  /*1f90*/  IMAD.SHL.U32 R0, R12, 0x10, RZ ;  /* 0x000000100c007824 */ /* 0x000fe200078e00ff */
[----:B------:R-:W-:Y:S01]  /*1fa0*/  IADD3 R6, P0, R242, UR11, RZ ;  /* 0x0000000bf2067c10 */ /* 0x000fe2000ff1e0ff */
[C---:B------:R-:W-:Y:S01]  /*1fb0*/  IMAD.SHL.U32 R2, R18.reuse, 0x100, RZ ;  /* 0x0000010012027824 */ /* 0x040fe200078e00ff */
[----:B------:R-:W-:-:S02]  /*1fc0*/  LEA.HI R3, R18, R18, RZ, 0x1 ;  /* 0x0000001212037211 */ /* 0x000fc400078f08ff */
[----:B------:R-:W-:Y:S02]  /*1fd0*/  LOP3.LUT R0, R15, 0x70, R0, 0xf8, !PT ;  /* 0x000000700f007812 */ /* 0x000fe400078ef800 */
[----:B------:R-:W-:Y:S01]  /*1fe0*/  IADD3.X R7, R243, UR5, RZ, P0, !PT ;  /* 0x00000005f3077c10 */ /* 0x000fe200087fe4ff */
[----:B------:R-:W-:Y:S01]  /*1ff0*/  USHF.R.S32.HI UR5, URZ, 0x1f, UR6 ;  /* 0x0000001f3f057899 */ /* 0x000fe20008011406 */
[C---:B------:R-:W-:Y:S02]  /*2000*/  ISETP.LT.OR P0, PT, R8.reuse, 0x21, P4 ;  /* 0x000000210800780c */ /* 0x040fe40002701670 */
[----:B------:R-:W-:Y:S01]  /*2010*/  ISETP.LT.OR P5, PT, R8, 0x21, P5 ;  /* 0x000000210800780c */ /* 0x000fe20002fa1670 */
[----:B------:R-:W-:Y:S01]  /*2020*/  ULEA.HI UR5, UR5, UR6, URZ, 0x6 ;  /* 0x0000000605057291 */ /* 0x000fe2000f8f303f */
[----:B------:R-:W-:Y:S02]  /*2030*/  LEA.HI R8, R19, R20, RZ, 0x1 ;  /* 0x0000001413087211 */ /* 0x000fe400078f08ff */
[----:B------:R-:W-:Y:S01]  /*2040*/  LOP3.LUT R2, R0, 0x100, R2, 0xf8, !PT ;  /* 0x0000010000027812 */ /* 0x000fe200078ef802 */
[----:B------:R-:W-:Y:S01]  /*2050*/  IMAD.SHL.U32 R0, R3, 0x100, RZ ;  /* 0x0000010003007824 */ /* 0x000fe200078e00ff */
[----:B------:R-:W-:Y:S01]  /*2060*/  ISETP.NE.AND P4, PT, R9, RZ, PT ;  /* 0x000000ff0900720c */ /* 0x000fe20003f85270 */
[----:B------:R-:W-:Y:S01]  /*2070*/  IMAD.IADD R9, R38, 0x1, -R4 ;  /* 0x0000000126097824 */ /* 0x000fe200078e0a04 */
[----:B------:R-:W-:Y:S01]  /*2080*/  LOP3.LUT R4, R8, 0xfffffffe, RZ, 0xc0, !PT ;  /* 0xfffffffe08047812 */ /* 0x000fe200078ec0ff */
[----:B------:R-:W-:Y:S01]  /*2090*/  IMAD.IADD R3, R11, 0x1, R5 ;  /* 0x000000010b037824 */ /* 0x000fe200078e0205 */
[----:B------:R-:W-:Y:S01]  /*20a0*/  LOP3.LUT R5, R0, 0x7ffffe00, RZ, 0xc0, !PT ;  /* 0x7ffffe0000057812 */ /* 0x000fe200078ec0ff */
[----:B------:R1:W-:Y:S01]  /*20b0*/  LDGSTS.E.BYPASS.LTC128B.128 [R236+0x1c080], [R6.64], !P0 ;  /* 0x1c08000006ec7fae */ /* 0x0003e2000c101d4e */
[----:B------:R-:W-:Y:S01]  /*20c0*/  SHF.R.U32.HI R8, RZ, 0x3, R2 ;  /* 0x00000003ff087819 */ /* 0x000fe20000011602 */
[----:B------:R-:W-:Y:S01]  /*20d0*/  IMAD.IADD R0, R20, 0x1, -R4 ;  /* 0x0000000114007824 */ /* 0x000fe200078e0a04 */
[----:B------:R-:W-:Y:S01]  /*20e0*/  ISETP.GE.AND P0, PT, R14, c[0x0][0x1fc], PT ;  /* 0x00007f000e007a0c */ /* 0x000fe20003f06270 */
[----:B------:R-:W-:Y:S01]  /*20f0*/  IMAD R5, R9, 0x2, R5 ;  /* 0x0000000209057824 */ /* 0x000fe200078e0205 */
[----:B------:R-:W-:Y:S01]  /*2100*/  LOP3.LUT R4, R2, 0x28, R8, 0x78, !PT ;  /* 0x0000002802047812 */ /* 0x000fe200078e7808 */
[----:B------:R1:W-:Y:S01]  /*2110*/  LDGSTS.E.BYPASS.LTC128B.128 [R236+0x1e080], [R6.64+0x80], !P6 ;  /* 0x1e08008006ec7fae */ /* 0x0003e2000f101d4e */
[----:B------:R-:W-:Y:S01]  /*2120*/  LOP3.LUT P6, RZ, R12, 0x1, RZ, 0xc0, !PT ;  /* 0x000000010cff7812 */ /* 0x000fe200078cc0ff */
[----:B------:R-:W-:Y:S01]  /*2130*/  IMAD.MOV.U32 R2, RZ, RZ, R10 ;  /* 0x000000ffff027224 */ /* 0x000fe200078e000a */
[----:B------:R-:W-:Y:S01]  /*2140*/  USHF.R.S32.HI UR8, URZ, 0x6, UR5 ;  /* 0x000000063f087899 */ /* 0x000fe20008011405 */
[----:B------:R-:W-:Y:S01]  /*2150*/  IMAD.IADD R4, R5, 0x1, R4 ;  /* 0x0000000105047824 */ /* 0x000fe200078e0204 */
[----:B------:R-:W-:Y:S01]  /*2160*/  LOP3.LUT R5, R19, 0xfffffff0, RZ, 0xc0, !PT ;  /* 0xfffffff013057812 */ /* 0x000fe200078ec0ff */
[----:B------:R2:W-:Y:S01]  /*2170*/  LDGSTS.E.BYPASS.LTC128B.128 [R236+0x20080], [R16.64], !P5 ;  /* 0x2008000010ec7fae */ /* 0x0005e2000e901d4e */
[----:B------:R-:W-:Y:S01]  /*2180*/  IMAD.SHL.U32 R8, R23, 0x100, RZ ;  /* 0x0000010017087824 */ /* 0x000fe200078e00ff */
[----:B------:R-:W-:Y:S01]  /*2190*/  ISETP.GE.AND P5, PT, R32, c[0x0][0x1fc], PT ;  /* 0x00007f0020007a0c */ /* 0x000fe20003fa6270 */
[----:B------:R-:W-:Y:S01]  /*21a0*/  IMAD.SHL.U32 R234, R4, 0x2, RZ ;  /* 0x0000000204ea7824 */ /* 0x000fe200078e00ff */
[----:B------:R-:W-:Y:S01]  /*21b0*/  UMOV UR5, URZ ;  /* 0x0000003f00057c82 */ /* 0x000fe20008000000 */
[----:B------:R-:W-:Y:S01]  /*21c0*/  IMAD.IADD R4, R38, 0x1, -R5 ;  /* 0x0000000126047824 */ /* 0x000fe200078e0a05 */
[----:B------:R-:W-:Y:S01]  /*21d0*/  SEL R14, RZ, 0xffffffff, P5 ;  /* 0xffffffffff0e7807 */ /* 0x000fe20002800000 */
[----:B------:R-:W-:Y:S01]  /*21e0*/  IMAD.WIDE.U32 R244, R30, c[0x0][0x240], R2 ;  /* 0x000090001ef47a25 */ /* 0x000fe200078e0002 */
[----:B------:R-:W-:-:S02]  /*21f0*/  IADD3 R5, R234, 0x21480, RZ ;  /* 0x00021480ea057810 */ /* 0x000fc40007ffe0ff */
[----:B------:R-:W-:Y:S01]  /*2200*/  IADD3 R235, R234, 0x215a0, RZ ;  /* 0x000215a0eaeb7810 */ /* 0x000fe20007ffe0ff */
[----:B------:R-:W-:Y:S01]  /*2210*/  IMAD.SHL.U32 R3, R27, 0x40, RZ ;  /* 0x000000401b037824 */ /* 0x000fe200078e00ff */
[----:B------:R-:W-:Y:S01]  /*2220*/  @P6 IADD3 R235, R5, 0xe0, RZ ;  /* 0x000000e005eb6810 */ /* 0x000fe20007ffe0ff */
[----:B------:R-:W-:Y:S01]  /*2230*/  IMAD.SHL.U32 R220, R4, 0x2, RZ ;  /* 0x0000000204dc7824 */ /* 0x000fe200078e00ff */
[----:B------:R-:W-:Y:S01]  /*2240*/  LOP3.LUT R2, R21, 0xffffffe0, RZ, 0xc0, !PT ;  /* 0xffffffe015027812 */ /* 0x000fe200078ec0ff */
[----:B------:R-:W-:Y:S01]  /*2250*/  IMAD.SHL.U32 R11, R22, 0x8, RZ ;  /* 0x00000008160b7824 */ /* 0x000fe200078e00ff */
[----:B------:R-:W-:Y:S02]  /*2260*/  LOP3.LUT P5, RZ, R27, 0x2, RZ, 0xc0, !PT ;  /* 0x000000021bff7812 */ /* 0x000fe400078ac0ff */
[----:B------:R-:W-:Y:S01]  /*2270*/  LOP3.LUT R3, R3, 0x1c0, RZ, 0xc0, !PT ;  /* 0x000001c003037812 */ /* 0x000fe200078ec0ff */
[----:B------:R-:W-:Y:S01]  /*2280*/  IMAD.IADD R2, R38, 0x1, -R2 ;  /* 0x0000000126027824 */ /* 0x000fe200078e0a02 */
[----:B------:R-:W-:Y:S01]  /*2290*/  SEL R217, R230, 0xfffffff0, !P5 ;  /* 0xfffffff0e6d97807 */ /* 0x000fe20006800000 */
[----:B-1----:R-:W-:Y:S01]  /*22a0*/  IMAD.SHL.U32 R6, R4, 0x10, RZ ;  /* 0x0000001004067824 */ /* 0x002fe200078e00ff */
[----:B------:R-:W-:-:S02]  /*22b0*/  LEA.HI R7, R13, R13, RZ, 0x1 ;  /* 0x0000000d0d077211 */ /* 0x000fc400078f08ff */
[----:B------:R-:W-:Y:S02]  /*22c0*/  LOP3.LUT R216, R3, 0x8, R33, 0xf8, !PT ;  /* 0x0000000803d87812 */ /* 0x000fe400078ef821 */
[----:B------:R-:W-:Y:S01]  /*22d0*/  LOP3.LUT R5, R6, 0xf0, RZ, 0xc0, !PT ;  /* 0x000000f006057812 */ /* 0x000fe200078ec0ff */
[----:B------:R-:W-:Y:S01]  /*22e0*/  IMAD R6, R24, c[0x0][0x240], RZ ;  /* 0x0000900018067a24 */ /* 0x000fe200078e02ff */
[----:B--2---:R-:W-:Y:S02]  /*22f0*/  SEL R16, RZ, 0x1, P0 ;  /* 0x00000001ff107807 */ /* 0x004fe40000000000 */
[----:B------:R-:W-:Y:S01]  /*2300*/  ISETP.GE.AND P0, PT, R38, 0x10, PT ;  /* 0x000000102600780c */ /* 0x000fe20003f06270 */
[----:B------:R-:W-:Y:S01]  /*2310*/  IMAD R17, R30, c[0x0][0x244], R6 ;  /* 0x000091001e117a24 */ /* 0x000fe200078e0206 */
[C---:B------:R-:W-:Y:S02]  /*2320*/  LOP3.LUT R15, R5.reuse, R15, RZ, 0xfc, !PT ;  /* 0x0000000f050f7212 */ /* 0x040fe400078efcff */
[----:B------:R-:W-:Y:S01]  /*2330*/  LOP3.LUT R12, R5, 0x100, R8, 0xf8, !PT ;  /* 0x00000100050c7812 */ /* 0x000fe200078ef808 */
[----:B------:R-:W-:Y:S01]  /*2340*/  IMAD.SHL.U32 R8, R0, 0x20, RZ ;  /* 0x0000002000087824 */ /* 0x000fe200078e00ff */
[----:B------:R-:W-:Y:S01]  /*2350*/  LOP3.LUT R7, R7, 0xfffffffe, RZ, 0xc0, !PT ;  /* 0xfffffffe07077812 */ /* 0x000fe200078ec0ff */
[----:B------:R-:W-:Y:S01]  /*2360*/  IMAD.IADD R251, R245, 0x1, R17 ;  /* 0x00000001f5fb7824 */ /* 0x000fe200078e0211 */
[----:B------:R-:W-:-:S02]  /*2370*/  SHF.R.S32.HI R6, RZ, 0x1f, R2 ;  /* 0x0000001fff067819 */ /* 0x000fc40000011402 */
[----:B------:R-:W-:Y:S01]  /*2380*/  SHF.R.U32.HI R10, RZ, 0x3, R3 ;  /* 0x00000003ff0a7819 */ /* 0x000fe20000011603 */
[----:B------:R-:W-:Y:S01]  /*2390*/  IMAD.IADD R7, R13, 0x1, -R7 ;  /* 0x000000010d077824 */ /* 0x000fe200078e0a07 */
[----:B------:R-:W-:Y:S01]  /*23a0*/  LOP3.LUT P5, RZ, R4, 0x2, RZ, 0xc0, !PT ;  /* 0x0000000204ff7812 */ /* 0x000fe200078ac0ff */
[----:B------:R-:W-:Y:S01]  /*23b0*/  @!P0 IMAD.SHL.U32 R5, R38, 0x10, RZ ;  /* 0x0000001026058824 */ /* 0x000fe200078e00ff */
[----:B------:R-:W-:Y:S01]  /*23c0*/  ISETP.GE.AND P6, PT, R31, c[0x0][0x1fc], PT ;  /* 0x00007f001f007a0c */ /* 0x000fe20003fc6270 */
[----:B------:R-:W-:Y:S01]  /*23d0*/  IMAD R233, R7, -0x8, R233 ;  /* 0xfffffff807e97824 */ /* 0x000fe200078e02e9 */
[----:B------:R-:W-:Y:S02]  /*23e0*/  LOP3.LUT R216, R216, R10, RZ, 0x3c, !PT ;  /* 0x0000000ad8d87212 */ /* 0x000fe400078e3cff */
[----:B------:R1:W-:Y:S01]  /*23f0*/  @!P0 LDGSTS.E.BYPASS.LTC128B.128 [R5+0x21280], [R246.64] ;  /* 0x21280000f6058fae */ /* 0x0003e2000b901d4e */
[----:B------:R-:W-:Y:S02]  /*2400*/  LOP3.LUT P0, RZ, R27, 0x4, RZ, 0xc0, !PT ;  /* 0x000000041bff7812 */ /* 0x000fe4000780c0ff */
[----:B------:R-:W-:Y:S01]  /*2410*/  IMAD R216, R13, 0x200, R216 ;  /* 0x000002000dd87824 */ /* 0x000fe200078e02d8 */
[----:B------:R-:W0:Y:S01]  /*2420*/  LDGDEPBAR ;  /* 0x00000000000079af */ /* 0x000e220000000000 */
[----:B------:R-:W-:-:S02]  /*2430*/  SHF.R.U32.HI R223, RZ, 0x3, R12 ;  /* 0x00000003ffdf7819 */ /* 0x000fc4000001160c */
[----:B------:R-:W-:Y:S01]  /*2440*/  LOP3.LUT R220, R15, 0x18, R220, 0x78, !PT ;  /* 0x000000180fdc7812 */ /* 0x000fe200078e78dc */
[----:B------:R-:W0:Y:S01]  /*2450*/  LDGDEPBAR ;  /* 0x00000000000079af */ /* 0x000e220000000000 */
[----:B------:R-:W-:Y:S01]  /*2460*/  LOP3.LUT R223, R223, 0x38, RZ, 0xc0, !PT ;  /* 0x00000038dfdf7812 */ /* 0x000fe200078ec0ff */
[----:B------:R-:W-:Y:S01]  /*2470*/  IMAD.SHL.U32 R216, R216, 0x2, RZ ;  /* 0x00000002d8d87824 */ /* 0x000fe200078e00ff */
[----:B------:R-:W-:Y:S01]  /*2480*/  SEL R221, R221, 0xe0, !P5 ;  /* 0x000000e0dddd7807 */ /* 0x000fe20006800000 */
[----:B------:R-:W-:Y:S02]  /*2490*/  IMAD.SHL.U32 R220, R220, 0x2, RZ ;  /* 0x00000002dcdc7824 */ /* 0x000fe400078e00ff */
[----:B------:R-:W-:Y:S02]  /*24a0*/  IMAD R217, R217, 0x2, R216 ;  /* 0x00000002d9d97824 */ /* 0x000fe400078e02d8 */
[----:B------:R-:W-:Y:S01]  /*24b0*/  IMAD R221, R221, 0x2, R220 ;  /* 0x00000002dddd7824 */ /* 0x000fe200078e02dc */
[----:B-1----:R-:W-:-:S04]  /*24c0*/  SHF.R.S32.HI R5, RZ, 0x1f, R4 ;  /* 0x0000001fff057819 */ /* 0x002fc80000011404 */
[----:B------:R-:W-:Y:S02]  /*24d0*/  LEA.HI R222, R5, R4, RZ, 0x3 ;  /* 0x0000000405de7211 */ /* 0x000fe400078f18ff */
[----:B------:R-:W-:Y:S01]  /*24e0*/  LEA.HI R5, R6, R2, RZ, 0x2 ;  /* 0x0000000206057211 */ /* 0x000fe200078f10ff */
[----:B------:R-:W-:Y:S01]  /*24f0*/  IMAD.SHL.U32 R6, R18, 0x10, RZ ;  /* 0x0000001012067824 */ /* 0x000fe200078e00ff */
[C---:B------:R-:W-:Y:S01]  /*2500*/  LOP3.LUT R7, R222.reuse, 0xfffffff8, RZ, 0xc0, !PT ;  /* 0xfffffff8de077812 */ /* 0x040fe200078ec0ff */
[----:B------:R-:W-:-:S03]  /*2510*/  IMAD.SHL.U32 R222, R222, 0x40, RZ ;  /* 0x00000040dede7824 */ /* 0x000fc600078e00ff */
[----:B------:R-:W-:Y:S01]  /*2520*/  LOP3.LUT R9, R3, 0x30, R6, 0xf8, !PT ;  /* 0x0000003003097812 */ /* 0x000fe200078ef806 */
[----:B------:R-:W-:Y:S01]  /*2530*/  IMAD.IADD R3, R4, 0x1, -R7 ;  /* 0x0000000104037824 */ /* 0x000fe200078e0a07 */
[----:B------:R-:W-:Y:S01]  /*2540*/  LOP3.LUT R4, R8, 0x20, RZ, 0xc0, !PT ;  /* 0x0000002008047812 */ /* 0x000fe200078ec0ff */
[----:B------:R-:W-:Y:S01]  /*2550*/  IMAD.MOV.U32 R8, RZ, RZ, 0x20 ;  /* 0x00000020ff087424 */ /* 0x000fe200078e00ff */
[C---:B------:R-:W-:Y:S02]  /*2560*/  LEA.HI.SX32 R238, R5.reuse, R6, 0x1e ;  /* 0x0000000605ee7211 */ /* 0x040fe400078ff2ff */
[----:B------:R-:W-:Y:S02]  /*2570*/  LOP3.LUT R5, R5, 0xfffffffc, RZ, 0xc0, !PT ;  /* 0xfffffffc05057812 */ /* 0x000fe400078ec0ff */
[----:B------:R-:W-:Y:S01]  /*2580*/  LOP3.LUT R11, R4, 0x18, R11, 0xf8, !PT ;  /* 0x00000018040b7812 */ /* 0x000fe200078ef80b */
[----:B------:R-:W-:Y:S01]  /*2590*/  IMAD.SHL.U32 R4, R14, 0x2, RZ ;  /* 0x000000020e047824 */ /* 0x000fe200078e00ff */
[----:B------:R-:W-:Y:S01]  /*25a0*/  SEL R218, R8, 0xffffffe0, !P0 ;  /* 0xffffffe008da7807 */ /* 0x000fe20004000000 */
[----:B------:R-:W-:Y:S01]  /*25b0*/  IMAD.IADD R5, R2, 0x1, -R5 ;  /* 0x0000000102057824 */ /* 0x000fe200078e0a05 */
[----:B------:R-:W-:Y:S01]  /*25c0*/  SEL R7, RZ, 0x4, P6 ;  /* 0x00000004ff077807 */ /* 0x000fe20003000000 */
[----:B------:R-:W-:Y:S01]  /*25d0*/  IMAD.SHL.U32 R2, R0, 0x8, RZ ;  /* 0x0000000800027824 */ /* 0x000fe200078e00ff */
[----:B------:R-:W-:Y:S01]  /*25e0*/  LOP3.LUT P6, RZ, R3, 0x4, RZ, 0xc0, !PT ;  /* 0x0000000403ff7812 */ /* 0x000fe200078cc0ff */
[----:B------:R-:W-:Y:S01]  /*25f0*/  IMAD R233, R5, -0x2, R233 ;  /* 0xfffffffe05e97824 */ /* 0x000fe200078e02e9 */
[C---:B------:R-:W-:Y:S01]  /*2600*/  LOP3.LUT P0, RZ, R3.reuse, 0x2, RZ, 0xc0, !PT ;  /* 0x0000000203ff7812 */ /* 0x040fe2000780c0ff */
[----:B------:R-:W-:Y:S01]  /*2610*/  IMAD.SHL.U32 R3, R3, 0x40, RZ ;  /* 0x0000004003037824 */ /* 0x000fe200078e00ff */
[----:B------:R-:W-:Y:S01]  /*2620*/  LOP3.LUT R6, R9, 0x8, R33, 0xf8, !PT ;  /* 0x0000000809067812 */ /* 0x000fe200078ef821 */
[----:B------:R-:W-:Y:S01]  /*2630*/  IMAD R219, R218, 0x2, R216 ;  /* 0x00000002dadb7824 */ /* 0x000fe200078e02d8 */
[----:B------:R-:W-:Y:S01]  /*2640*/  LOP3.LUT R4, R4, 0x2, R16, 0xe2, !PT ;  /* 0x0000000204047812 */ /* 0x000fe200078ee210 */
[----:B------:R-:W-:Y:S01]  /*2650*/  IMAD R218, R218, 0x2, R217 ;  /* 0x00000002dada7824 */ /* 0x000fe200078e02d9 */
[----:B------:R-:W-:-:S02]  /*2660*/  LOP3.LUT R3, R3, 0x1c0, RZ, 0xc0, !PT ;  /* 0x000001c003037812 */ /* 0x000fc400078ec0ff */
[----:B------:R-:W-:Y:S02]  /*2670*/  LOP3.LUT R5, R2, 0x8, RZ, 0xc0, !PT ;  /* 0x0000000802057812 */ /* 0x000fe400078ec0ff */
[----:B------:R-:W-:Y:S02]  /*2680*/  LOP3.LUT R2, R6, R10, RZ, 0x3c, !PT ;  /* 0x0000000a06027212 */ /* 0x000fe400078e3cff */
[----:B------:R-:W-:Y:S02]  /*2690*/  LOP3.LUT R237, R4, R7, RZ, 0xfc, !PT ;  /* 0x0000000704ed7212 */ /* 0x000fe400078efcff */
[----:B------:R-:W-:Y:S01]  /*26a0*/  LOP3.LUT R222, R222, 0xfffffe00, RZ, 0xc0, !PT ;  /* 0xfffffe00dede7812 */ /* 0x000fe200078ec0ff */
[----:B------:R-:W-:Y:S01]  /*26b0*/  IMAD R229, R0, 0x200, R2 ;  /* 0x0000020000e57824 */ /* 0x000fe200078e0202 */
[----:B------:R-:W-:Y:S02]  /*26c0*/  SHF.R.U32.HI R4, RZ, 0x3, R3 ;  /* 0x00000003ff047819 */ /* 0x000fe40000011603 */
[----:B------:R-:W-:Y:S01]  /*26d0*/  SEL R230, R230, 0xfffffff0, !P0 ;  /* 0xfffffff0e6e67807 */ /* 0x000fe20004000000 */
[----:B------:R-:W-:Y:S01]  /*26e0*/  IMAD R2, R18, 0x400, R222 ;  /* 0x0000040012027824 */ /* 0x000fe200078e02de */
[----:B------:R-:W-:-:S02]  /*26f0*/  LOP3.LUT R0, R4, R3, R5, 0x1e, !PT ;  /* 0x0000000304007212 */ /* 0x000fc400078e1e05 */
[----:B------:R-:W-:Y:S01]  /*2700*/  LOP3.LUT R3, R4, R11, R3, 0x1e, !PT ;  /* 0x0000000b04037212 */ /* 0x000fe200078e1e03 */
[----:B------:R-:W-:Y:S01]  /*2710*/  IMAD.SHL.U32 R231, R230, 0x2, RZ ;  /* 0x00000002e6e77824 */ /* 0x000fe200078e00ff */
[----:B------:R-:W-:Y:S01]  /*2720*/  LOP3.LUT R223, R223, R12, R5, 0x1e, !PT ;  /* 0x0000000cdfdf7212 */ /* 0x000fe200078e1e05 */
[----:B------:R-:W-:Y:S01]  /*2730*/  IMAD.IADD R227, R2, 0x1, R0 ;  /* 0x0000000102e37824 */ /* 0x000fe200078e0200 */
[----:B------:R-:W-:Y:S02]  /*2740*/  SEL R0, R8, 0xffffffe0, !P6 ;  /* 0xffffffe008007807 */ /* 0x000fe40007000000 */
[----:B------:R-:W-:Y:S01]  /*2750*/  LOP3.LUT R222, R3, R222, RZ, 0xfc, !PT ;  /* 0x000000de03de7212 */ /* 0x000fe200078efcff */
[----:B------:R-:W-:Y:S01]  /*2760*/  IMAD.SHL.U32 R225, R227, 0x2, RZ ;  /* 0x00000002e3e17824 */ /* 0x000fe200078e00ff */
[----:B------:R-:W-:Y:S01]  /*2770*/  LEA R223, R223, 0x23c80, 0x1 ;  /* 0x00023c80dfdf7811 */ /* 0x000fe200078e08ff */
[----:B------:R-:W-:Y:S01]  /*2780*/  IMAD.IADD R228, R227, 0x1, R0 ;  /* 0x00000001e3e47824 */ /* 0x000fe200078e0200 */
[----:B------:R-:W-:Y:S01]  /*2790*/  LEA R222, R222, 0x80, 0x1 ;  /* 0x00000080dede7811 */ /* 0x000fe200078e08ff */
[C---:B------:R-:W-:Y:S01]  /*27a0*/  IMAD.IADD R226, R225.reuse, 0x1, R231 ;  /* 0x00000001e1e27824 */ /* 0x040fe200078e02e7 */
[----:B------:R-:W-:Y:S01]  /*27b0*/  IADD3 R224, R225, 0x1b080, RZ ;  /* 0x0001b080e1e07810 */ /* 0x000fe20007ffe0ff */
[----:B------:R-:W-:-:S04]  /*27c0*/  IMAD.IADD R232, R227, 0x1, R230 ;  /* 0x00000001e3e87824 */ /* 0x000fc800078e02e6 */
[----:B---3--:R-:W-:Y:S02]  /*27d0*/  IMAD R224, R0, 0x2, R224 ;  /* 0x0000000200e07824 */ /* 0x008fe400078e02e0 */
.L_x_800:
        /* <DEDUP_REMOVED lines=171> */
[----:B---34-:R-:W3:Y:S01]  /*3290*/  S2R R190, SR_TID.X ;  /* 0x0000000000be7919 */ /* 0x018ee20000002100 */
[----:B------:R-:W-:Y:S01]  /*32a0*/  USHF.R.S32.HI UR16, URZ, 0x1f, UR11 ;  /* 0x0000001f3f107899 */ /* 0x000fe2000801140b */
[----:B------:R-:W-:Y:S01]  /*32b0*/  IMAD.U32 R32, RZ, RZ, UR10 ;  /* 0x0000000aff207e24 */ /* 0x000fe2000f8e00ff */
[----:B------:R-:W-:Y:S01]  /*32c0*/  ULDC.64 UR6, c[0x0][0x178] ;  /* 0x00005e0000067ab9 */ /* 0x000fe20000000a00 */
[----:B------:R-:W-:Y:S01]  /*32d0*/  IMAD.U32 R30, RZ, RZ, UR10 ;  /* 0x0000000aff1e7e24 */ /* 0x000fe2000f8e00ff */
        /* <DEDUP_REMOVED lines=10> */
[----:B------:R-:W-:Y:S01]  /*3380*/  IADD3 R32, P5, P0, R32, 0x80, R24 ;  /* 0x0000008020207810 */ /* 0x000fe200078be018 */
[----:B---3--:R-:W-:Y:S01]  /*3390*/  IMAD.SHL.U32 R190, R190, 0x4, RZ ;  /* 0x00000004bebe7824 */ /* 0x008fe200078e00ff */
[----:B------:R-:W-:Y:S01]  /*33a0*/  LEA.HI.X R25, R25, R241, R0, 0x7, P6 ;  /* 0x000000f119197211 */ /* 0x000fe200030f3c00 */
[----:B------:R-:W-:Y:S01]  /*33b0*/  IMAD.U32 R0, RZ, RZ, UR12 ;  /* 0x0000000cff007e24 */ /* 0x000fe2000f8e00ff */
[----:B------:R-:W-:Y:S02]  /*33c0*/  ISETP.LT.OR P6, PT, R28, 0x1, !P4 ;  /* 0x000000011c00780c */ /* 0x000fe400067c1670 */
[--C-:B------:R-:W-:Y:S01]  /*33d0*/  IADD3.X R33, RZ, UR9, R25.reuse, P5, P0 ;  /* 0x00000009ff217c10 */ /* 0x100fe2000afe0419 */
[----:B------:R-:W-:Y:S01]  /*33e0*/  IMAD R0, R0, 0x6000, R250 ;  /* 0x0000600000007824 */ /* 0x000fe200078e02fa */
[----:B------:R-:W-:Y:S04]  /*33f0*/  IADD3 R30, P5, P0, R30, 0x100, R24 ;  /* 0x000001001e1e7810 */ /* 0x000fe800078be018 */
[----:B------:R-:W-:Y:S02]  /*3400*/  IADD3.X R31, RZ, UR9, R25, P5, P0 ;  /* 0x00000009ff1f7c10 */ /* 0x000fe4000afe0419 */
[C---:B------:R-:W-:Y:S02]  /*3410*/  ISETP.LT.OR P5, PT, R28.reuse, 0x1, !P3 ;  /* 0x000000011c00780c */ /* 0x040fe40005fa1670 */
[----:B------:R-:W-:Y:S01]  /*3420*/  ISETP.LT.OR P0, PT, R28, 0x1, !P2 ;  /* 0x000000011c00780c */ /* 0x000fe20005701670 */
[----:B------:R-:W-:Y:S01]  /*3430*/  @!PT LDS RZ, [RZ] ;  /* 0x00000000fffff984 */ /* 0x000fe20000000800 */
[----:B------:R-:W-:Y:S01]  /*3440*/  @!PT LDS RZ, [RZ] ;  /* 0x00000000fffff984 */ /* 0x000fe20000000800 */
[----:B------:R-:W-:Y:S01]  /*3450*/  @!PT LDS RZ, [RZ] ;  /* 0x00000000fffff984 */ /* 0x000fe20000000800 */
[----:B------:R3:W-:Y:S01]  /*3460*/  LDGSTS.E.BYPASS.LTC128B.128 [R0], [R24.64], !P6 ;  /* 0x0000000018007fae */ /* 0x0007e2000f101d4e */
[----:B------:R-:W-:Y:S04]  /*3470*/  IADD3 R34, P6, R24, UR10, RZ ;  /* 0x0000000a18227c10 */ /* 0x000fe8000ffde0ff */
[----:B------:R-:W-:Y:S02]  /*3480*/  IADD3.X R35, R25, UR9, RZ, P6, !PT ;  /* 0x0000000919237c10 */ /* 0x000fe4000b7fe4ff */
[C---:B------:R-:W-:Y:S03]  /*3490*/  ISETP.LT.OR P6, PT, R28.reuse, 0x21, !P2 ;  /* 0x000000211c00780c */ /* 0x040fe600057c1670 */
[----:B------:R3:W-:Y:S01]  /*34a0*/  LDGSTS.E.BYPASS.LTC128B.128 [R0+0x2000], [R24.64+0x80], !P5 ;  /* 0x0200008018007fae */ /* 0x0007e2000e901d4e */
[C---:B------:R-:W-:Y:S03]  /*34b0*/  ISETP.LT.OR P5, PT, R28.reuse, 0x21, !P4 ;  /* 0x000000211c00780c */ /* 0x040fe600067a1670 */
[----:B------:R3:W-:Y:S01]  /*34c0*/  LDGSTS.E.BYPASS.LTC128B.128 [R0+0x4000], [R24.64+0x100], !P0 ;  /* 0x0400010018007fae */ /* 0x0007e2000c101d4e */
[----:B------:R-:W-:Y:S09]  /*34d0*/  ISETP.LT.OR P0, PT, R28, 0x21, !P3 ;  /* 0x000000211c00780c */ /* 0x000ff20005f01670 */
[----:B------:R4:W-:Y:S04]  /*34e0*/  LDGSTS.E.BYPASS.LTC128B.128 [R0+0x1000], [R34.64], !P5 ;  /* 0x0100000022007fae */ /* 0x0009e8000e901d4e */
[----:B------:R4:W-:Y:S04]  /*34f0*/  LDGSTS.E.BYPASS.LTC128B.128 [R0+0x3000], [R32.64], !P0 ;  /* 0x0300000020007fae */ /* 0x0009e8000c101d4e */
[----:B------:R4:W-:Y:S01]  /*3500*/  LDGSTS.E.BYPASS.LTC128B.128 [R0+0x5000], [R30.64], !P6 ;  /* 0x050000001e007fae */ /* 0x0009e2000f101d4e */
[----:B---3--:R-:W-:Y:S02]  /*3510*/  IMAD.U32 R25, RZ, RZ, UR5 ;  /* 0x00000005ff197e24 */ /* 0x008fe4000f8e00ff */
[----:B------:R-:W-:Y:S03]  /*3520*/  IMAD.U32 R24, RZ, RZ, UR12 ;  /* 0x0000000cff187e24 */ /* 0x000fe6000f8e00ff */
[----:B------:R-:W-:Y:S01]  /*3530*/  @!P1 LEA R25, R25, 0x40, 0x6 ;  /* 0x0000004019199811 */ /* 0x000fe200078e30ff */
[----:B------:R-:W-:Y:S04]  /*3540*/  @!P1 IMAD R24, R24, 0x40, R190 ;  /* 0x0000004018189824 */ /* 0x000fe800078e02be */
[----:B------:R-:W-:Y:S02]  /*3550*/  @!P1 IMAD.SHL.U32 R28, R24, 0x4, RZ ;  /* 0x00000004181c9824 */ /* 0x000fe400078e00ff */
[----:B------:R-:W-:Y:S05]  /*3560*/  @!P1 IMAD.WIDE R24, R25, 0x4, R248 ;  /* 0x0000000419189825 */ /* 0x000fea00078e02f8 */
[----:B------:R4:W-:Y:S02]  /*3570*/  @!P1 LDGSTS.E.BYPASS.LTC128B.128 [R28+0x21080], [R24.64] ;  /* 0x21080000181c9fae */ /* 0x0009e4000b901d4e */
.L_x_798:
        /* <DEDUP_REMOVED lines=9> */
[----:B------:R-:W-:Y:S02]  /*3610*/  ISETP.GT.AND P5, PT, R233, 0x10, PT ;  /* 0x00000010e900780c */ /* 0x000fe40003fa4270 */
[----:B------:R-:W-:Y:S01]  /*3620*/  FSEL R4, R4, -INF , P6 ;  /* 0xff80000004047808 */ /* 0x000fe20003000000 */
[C---:B------:R-:W-:Y:S01]  /*3630*/  HMMA.16816.F32 R32, R104.reuse, R2, RZ ;  /* 0x000000026820723c */ /* 0x040fe200000018ff */
[----:B------:R-:W-:Y:S03]  /*3640*/  LDSM.16.M88.2 R2, [R219+0x7880] ;  /* 0x00788000db02783b */ /* 0x000fe60000000100 */
[----:B------:R-:W-:Y:S04]  /*3650*/  FSEL R8, R8, -INF , P5 ;  /* 0xff80000008087808 */ /* 0x000fe80002800000 */
[C---:B------:R-:W-:Y:S01]  /*3660*/  HMMA.16816.F32 R36, R104.reuse, R110, RZ ;  /* 0x0000006e6824723c */ /* 0x040fe200000018ff */
[----:B------:R-:W-:Y:S03]  /*3670*/  LDSM.16.M88.2 R110, [R219+0x8880] ;  /* 0x00888000db6e783b */ /* 0x000fe60000000100 */
[--C-:B------:R-:W-:Y:S04]  /*3680*/  FFMA.FTZ R8, R8, c[0x0][0x29c], -R188.reuse ;  /* 0x0000a70008087a23 */ /* 0x100fe800000108bc */
[----:B------:R-:W-:Y:S01]  /*3690*/  HMMA.16816.F32 R40, R104, R172, RZ ;  /* 0x000000ac6828723c */ /* 0x000fe200000018ff */
[----:B------:R-:W1:Y:S04]  /*36a0*/  LDSM.16.M88.4 R104, [R224] ;  /* 0x00000000e068783b */ /* 0x000e680000000200 */
        /* <DEDUP_REMOVED lines=73> */
[C---:B------:R-:W-:Y:S04]  /*3b40*/  HMMA.16816.F32 R32, R172.reuse, R176, R32 ;  /* 0x000000b0ac20723c */ /* 0x040fe80000001820 */
[--C-:B------:R-:W-:Y:S04]  /*3b50*/  FFMA.FTZ R9, R9, c[0x0][0x29c], -R188.reuse ;  /* 0x0000a70009097a23 */ /* 0x100fe800000108bc */
[C---:B----4-:R-:W-:Y:S01]  /*3b60*/  HMMA.16816.F32 R36, R172.reuse, R106, R36 ;  /* 0x0000006aac24723c */ /* 0x050fe20000001824 */
[----:B------:R-:W4:Y:S07]  /*3b70*/  LDSM.16.M88.2 R106, [R216+0xe880] ;  /* 0x00e88000d86a783b */ /* 0x000f2e0000000100 */
[----:B------:R-:W-:Y:S01]  /*3b80*/  HMMA.16816.F32 R40, R172, R178, R40 ;  /* 0x000000b2ac28723c */ /* 0x000fe20000001828 */
[----:B------:R-:W-:Y:S01]  /*3b90*/  LDSM.16.M88.4 R172, [R226+0x1f080] ;  /* 0x01f08000e2ac783b */ /* 0x000fe20000000200 */
[----:B------:R-:W-:Y:S06]  /*3ba0*/  MUFU.EX2 R179, R9 ;  /* 0x0000000900b37308 */ /* 0x000fec0000000800 */
[C---:B-----5:R-:W-:Y:S01]  /*3bb0*/  HMMA.16816.F32 R24, R180.reuse, R110, R24 ;  /* 0x0000006eb418723c */ /* 0x060fe20000001818 */
[----:B------:R-:W5:Y:S07]  /*3bc0*/  LDSM.16.M88.2 R110, [R217+0xc880] ;  /* 0x00c88000d96e783b */ /* 0x000f6e0000000100 */
        /* <DEDUP_REMOVED lines=18> */
[C---:B------:R-:W-:Y:S01]  /*3cf0*/  ISETP.GT.AND P6, PT, R233.reuse, 0x20, PT ;  /* 0x00000020e900780c */ /* 0x040fe20003fc4270 */
[----:B------:R-:W-:Y:S01]  /*3d00*/  MUFU.EX2 R107, R107 ;  /* 0x0000006b006b7308 */ /* 0x000fe20000000800 */
[----:B---3--:R-:W-:Y:S01]  /*3d10*/  LDSM.16.M88.4 R108, [R224+0x4000] ;  /* 0x00400000e06c783b */ /* 0x008fe20000000200 */
[C---:B------:R-:W-:Y:S01]  /*3d20*/  ISETP.GT.AND P5, PT, R233.reuse, 0x21, PT ;  /* 0x00000021e900780c */ /* 0x040fe20003fa4270 */
        /* <DEDUP_REMOVED lines=10> */
[----:B------:R-:W-:Y:S01]  /*3dd0*/  ISETP.GT.AND P6, PT, R233, 0x31, PT ;  /* 0x00000031e900780c */ /* 0x000fe20003fc4270 */
[--C-:B------:R-:W-:Y:S01]  /*3de0*/  FFMA.FTZ R12, R12, c[0x0][0x29c], -R188.reuse ;  /* 0x0000a7000c0c7a23 */ /* 0x100fe200000108bc */
[----:B------:R-:W-:Y:S02]  /*3df0*/  FSEL R13, R13, -INF , P5 ;  /* 0xff8000000d0d7808 */ /* 0x000fe40002800000 */
[----:B------:R-:W-:Y:S01]  /*3e00*/  FSEL R16, R16, -INF , P0 ;  /* 0xff80000010107808 */ /* 0x000fe20000000000 */
[C---:B------:R-:W-:Y:S01]  /*3e10*/  HMMA.16816.F32 R36, R172.reuse, R104, R36 ;  /* 0x00000068ac24723c */ /* 0x040fe20000001824 */
[----:B------:R-:W-:Y:S02]  /*3e20*/  MUFU.EX2 R178, R12 ;  /* 0x0000000c00b27308 */ /* 0x000fe40000000800 */
[----:B------:R-:W-:Y:S01]  /*3e30*/  ISETP.GT.AND P5, PT, R233, 0x40, PT ;  /* 0x00000040e900780c */ /* 0x000fe20003fa4270 */
[--C-:B------:R-:W-:Y:S01]  /*3e40*/  FFMA.FTZ R13, R13, c[0x0][0x29c], -R188.reuse ;  /* 0x0000a7000d0d7a23 */ /* 0x100fe200000108bc */
[----:B------:R-:W-:Y:S01]  /*3e50*/  FSEL R17, R17, -INF , P6 ;  /* 0xff80000011117808 */ /* 0x000fe20003000000 */
[--C-:B------:R-:W-:Y:S01]  /*3e60*/  FFMA.FTZ R16, R16, c[0x0][0x29c], -R188.reuse ;  /* 0x0000a70010107a23 */ /* 0x100fe200000108bc */
[----:B------:R-:W-:Y:S01]  /*3e70*/  FSEL R22, R22, -INF , P5 ;  /* 0xff80000016167808 */ /* 0x000fe20002800000 */
[--C-:B------:R-:W-:Y:S01]  /*3e80*/  FFMA.FTZ R105, R183, c[0x0][0x29c], -R189.reuse ;  /* 0x0000a700b7697a23 */ /* 0x100fe200000108bd */
[----:B-----5:R-:W-:Y:S01]  /*3e90*/  HMMA.16816.F32 R40, R172, R6, R40 ;  /* 0x00000006ac28723c */ /* 0x020fe20000001828 */
[----:B------:R-:W3:Y:S01]  /*3ea0*/  LDSM.16.M88.2 R6, [R219+0xe880] ;  /* 0x00e88000db06783b */ /* 0x000ee20000000100 */
[----:B------:R4:W-:Y:S01]  /*3eb0*/  MUFU.EX2 R177, R13 ;  /* 0x0000000d00b17308 */ /* 0x0009e20000000800 */
[--C-:B------:R-:W-:Y:S01]  /*3ec0*/  FFMA.FTZ R17, R17, c[0x0][0x29c], -R188.reuse ;  /* 0x0000a70011117a23 */ /* 0x100fe200000108bc */
[----:B------:R-:W-:Y:S01]  /*3ed0*/  FSEL R20, R20, -INF , P5 ;  /* 0xff80000014147808 */ /* 0x000fe20002800000 */
[--C-:B------:R-:W-:Y:S02]  /*3ee0*/  FFMA.FTZ R104, R182, c[0x0][0x29c], -R189.reuse ;  /* 0x0000a700b6687a23 */ /* 0x100fe400000108bd */
[----:B------:R-:W-:Y:S01]  /*3ef0*/  FSEL R175, R18, -INF , P0 ;  /* 0xff80000012af7808 */ /* 0x000fe20000000000 */
[--C-:B------:R-:W-:Y:S01]  /*3f00*/  FFMA.FTZ R172, R186, c[0x0][0x29c], -R189.reuse ;  /* 0x0000a700baac7a23 */ /* 0x100fe200000108bd */
[----:B------:R-:W-:Y:S01]  /*3f10*/  LDS R18, [R238.X4+0x21280] ;  /* 0x02128000ee127984 */ /* 0x000fe20000004800 */
[----:B------:R-:W-:Y:S02]  /*3f20*/  ISETP.GT.AND P0, PT, R233, 0x41, PT ;  /* 0x00000041e900780c */ /* 0x000fe40003f04270 */
[----:B------:R-:W-:Y:S01]  /*3f30*/  MUFU.EX2 R176, R16 ;  /* 0x0000001000b07308 */ /* 0x000fe20000000800 */
[--C-:B------:R-:W-:Y:S01]  /*3f40*/  FFMA.FTZ R20, R20, c[0x0][0x29c], -R188.reuse ;  /* 0x0000a70014147a23 */ /* 0x100fe200000108bc */
[----:B------:R-:W-:Y:S02]  /*3f50*/  FSEL R21, R21, -INF , P0 ;  /* 0xff80000015157808 */ /* 0x000fe40000000000 */
[----:B------:R-:W-:Y:S02]  /*3f60*/  FSEL R23, R23, -INF , P0 ;  /* 0xff80000017177808 */ /* 0x000fe40000000000 */
[----:B------:R-:W-:Y:S01]  /*3f70*/  PLOP3.LUT P0, PT, PT, PT, UP0, 0x80, 0x0 ;  /* 0x000000000000781c */ /* 0x000fe20003f0f008 */
[----:B------:R-:W-:Y:S01]  /*3f80*/  FFMA.FTZ R188, R21, c[0x0][0x29c], -R188 ;  /* 0x0000a70015bc7a23 */ /* 0x000fe200000108bc */
[C---:B-1----:R-:W-:Y:S01]  /*3f90*/  HMMA.16816.F32 R24, R108.reuse, R8, R24 ;  /* 0x000000086c18723c */ /* 0x042fe20000001818 */
[----:B------:R-:W-:Y:S01]  /*3fa0*/  LDSM.16.M88.2 R8, [R218+0xd080] ;  /* 0x00d08000da08783b */ /* 0x000fe20000000100 */
[----:B------:R1:W5:Y:S03]  /*3fb0*/  MUFU.EX2 R174, R17 ;  /* 0x0000001100ae7308 */ /* 0x0003660000000800 */
[----:B----4-:R4:W-:Y:S03]  /*3fc0*/  LDSM.16.M88.4 R12, [R0+0x4000] ;  /* 0x00400000000c783b */ /* 0x0109e60000000200 */
[C---:B------:R-:W-:Y:S01]  /*3fd0*/  HMMA.16816.F32 R28, R108.reuse, R2, R28 ;  /* 0x000000026c1c723c */ /* 0x040fe2000000181c */
[----:B------:R-:W-:Y:S03]  /*3fe0*/  LDSM.16.M88.2 R2, [R218+0xd880] ;  /* 0x00d88000da02783b */ /* 0x000fe60000000100 */
[----:B------:R5:W-:Y:S04]  /*3ff0*/  MUFU.EX2 R173, R20 ;  /* 0x0000001400ad7308 */ /* 0x000be80000000800 */
[C---:B--2---:R-:W-:Y:S01]  /*4000*/  HMMA.16816.F32 R32, R108.reuse, R4, R32 ;  /* 0x000000046c20723c */ /* 0x044fe20000001820 */
[----:B------:R-:W-:Y:S05]  /*4010*/  LDSM.16.M88.2 R4, [R218+0xe880] ;  /* 0x00e88000da04783b */ /* 0x000fea0000000100 */
[----:B------:R-:W2:Y:S02]  /*4020*/  MUFU.EX2 R172, R172 ;  /* 0x000000ac00ac7308 */ /* 0x000ea40000000800 */
[C---:B------:R-:W-:Y:S01]  /*4030*/  HMMA.16816.F32 R36, R108.reuse, R10, R36 ;  /* 0x0000000a6c24723c */ /* 0x040fe20000001824 */
[----:B-1----:R-:W1:Y:S03]  /*4040*/  LDSM.16.M88.2 R16, [R218+0xc880] ;  /* 0x00c88000da10783b */ /* 0x002e660000000100 */
[--C-:B----4-:R-:W-:Y:S03]  /*4050*/  FFMA.FTZ R0, R181, c[0x0][0x29c], -R189.reuse ;  /* 0x0000a700b5007a23 */ /* 0x110fe600000108bd */
[----:B------:R-:W-:Y:S01]  /*4060*/  F2FP.PACK_AB R11, R179, R180 ;  /* 0x000000b4b30b723e */ /* 0x000fe200000000ff */
[----:B---3--:R-:W-:Y:S01]  /*4070*/  HMMA.16816.F32 R40, R108, R6, R40 ;  /* 0x000000066c28723c */ /* 0x008fe20000001828 */
[----:B------:R-:W3:Y:S01]  /*4080*/  MUFU.EX2 R105, R105 ;  /* 0x0000006900697308 */ /* 0x000ee20000000800 */
[----:B-----5:R-:W4:Y:S05]  /*4090*/  LDSM.16.M88.2 R20, [R218+0xe080] ;  /* 0x00e08000da14783b */ /* 0x020f2a0000000100 */
[----:B------:R-:W-:Y:S04]  /*40a0*/  F2FP.PACK_AB R6, R174, R176 ;  /* 0x000000b0ae06723e */ /* 0x000fe800000000ff */
[----:B------:R-:W-:Y:S10]  /*40b0*/  MUFU.EX2 R104, R104 ;  /* 0x0000006800687308 */ /* 0x000ff40000000800 */
[----:B------:R-:W5:Y:S01]  /*40c0*/  MUFU.EX2 R188, R188 ;  /* 0x000000bc00bc7308 */ /* 0x000f620000000800 */
[C---:B-1----:R-:W-:Y:S07]  /*40d0*/  HMMA.16816.F32 R24, R12.reuse, R16, R24 ;  /* 0x000000100c18723c */ /* 0x042fee0000001818 */
[----:B------:R-:W-:Y:S01]  /*40e0*/  FSEL R16, R19, -INF , P6 ;  /* 0xff80000013107808 */ /* 0x000fe20003000000 */
[C---:B------:R-:W-:Y:S04]  /*40f0*/  HMMA.16816.F32 R28, R12.reuse, R8, R28 ;  /* 0x000000080c1c723c */ /* 0x040fe8000000181c */
[--C-:B------:R-:W-:Y:S02]  /*4100*/  FFMA.FTZ R17, R175, c[0x0][0x29c], -R189.reuse ;  /* 0x0000a700af117a23 */ /* 0x100fe400000108bd */
[--C-:B------:R-:W-:Y:S01]  /*4110*/  FFMA.FTZ R16, R16, c[0x0][0x29c], -R189.reuse ;  /* 0x0000a70010107a23 */ /* 0x100fe200000108bd */
[----:B------:R-:W-:Y:S01]  /*4120*/  F2FP.PACK_AB R8, R177, R178 ;  /* 0x000000b2b108723e */ /* 0x000fe200000000ff */
[C---:B------:R-:W-:Y:S02]  /*4130*/  HMMA.16816.F32 R32, R12.reuse, R2, R32 ;  /* 0x000000020c20723c */ /* 0x040fe40000001820 */
[----:B------:R-:W-:Y:S05]  /*4140*/  MUFU.EX2 R17, R17 ;  /* 0x0000001100117308 */ /* 0x000fea0000000800 */
[----:B------:R-:W-:Y:S01]  /*4150*/  F2FP.PACK_AB R3, R185, R184 ;  /* 0x000000b8b903723e */ /* 0x000fe200000000ff */
[C---:B----4-:R-:W-:Y:S04]  /*4160*/  HMMA.16816.F32 R36, R12.reuse, R20, R36 ;  /* 0x000000140c24723c */ /* 0x050fe80000001824 */
[----:B------:R1:W4:Y:S01]  /*4170*/  MUFU.EX2 R20, R0 ;  /* 0x0000000000147308 */ /* 0x0003220000000800 */
[----:B--2---:R-:W-:Y:S01]  /*4180*/  F2FP.PACK_AB R2, R172, R107 ;  /* 0x0000006bac02723e */ /* 0x004fe200000000ff */
[--C-:B------:R-:W-:Y:S02]  /*4190*/  FADD.FTZ R25, R25, -R18.reuse ;  /* 0x8000001219197221 */ /* 0x100fe40000010000 */
[----:B------:R-:W-:Y:S04]  /*41a0*/  HMMA.16816.F32 R40, R12, R4, R40 ;  /* 0x000000040c28723c */ /* 0x000fe80000001828 */
[--C-:B------:R-:W-:Y:S02]  /*41b0*/  FADD.FTZ R24, R24, -R18.reuse ;  /* 0x8000001218187221 */ /* 0x100fe40000010000 */
[----:B------:R-:W2:Y:S01]  /*41c0*/  MUFU.EX2 R16, R16 ;  /* 0x0000001000107308 */ /* 0x000ea20000000800 */
[----:B---3--:R-:W-:Y:S01]  /*41d0*/  F2FP.PACK_AB R4, R105, R106 ;  /* 0x0000006a6904723e */ /* 0x008fe200000000ff */
[--C-:B------:R-:W-:Y:S01]  /*41e0*/  FFMA.FTZ R14, R22, c[0x0][0x29c], -R189.reuse ;  /* 0x0000a700160e7a23 */ /* 0x100fe200000108bd */
[----:B-----5:R-:W-:Y:S03]  /*41f0*/  F2FP.PACK_AB R5, R188, R173 ;  /* 0x000000adbc05723e */ /* 0x020fe600000000ff */
        /* <DEDUP_REMOVED lines=11> */
[----:B------:R-:W3:Y:S01]  /*42b0*/  MUFU.EX2 R14, R14 ;  /* 0x0000000e000e7308 */ /* 0x000ee20000000800 */
        /* <DEDUP_REMOVED lines=18> */
[----:B----4-:R-:W-:Y:S01]  /*43e0*/  F2FP.PACK_AB R3, R20, R104 ;  /* 0x000000681403723e */ /* 0x010fe200000000ff */
[----:B------:R-:W-:Y:S01]  /*43f0*/  FMUL.FTZ R12, R188, R41 ;  /* 0x00000029bc0c7220 */ /* 0x000fe20000410000 */
[----:B--2---:R-:W-:Y:S03]  /*4400*/  F2FP.PACK_AB R2, R16, R17 ;  /* 0x000000111002723e */ /* 0x004fe600000000ff */
        /* <DEDUP_REMOVED lines=19> */
[----:B---3--:R-:W-:Y:S01]  /*4540*/  F2FP.PACK_AB R2, R7, R14 ;  /* 0x0000000e0702723e */ /* 0x008fe200000000ff */
        /* <DEDUP_REMOVED lines=137> */
[----:B------:R-:W-:Y:S01]  /*4de0*/  UIMAD UR16, UR11, UR7, UR16 ;  /* 0x000000070b1072a4 */ /* 0x000fe2000f8e0210 */
[----:B------:R-:W1:Y:S01]  /*4df0*/  S2R R200, SR_TID.X ;  /* 0x0000000000c87919 */ /* 0x000e620000002100 */
        /* <DEDUP_REMOVED lines=9> */
[C-C-:B------:R-:W-:Y:S04]  /*4e90*/  IADD3 R6, P5, P0, R8.reuse, 0x80, R2.reuse ;  /* 0x0000008008067810 */ /* 0x140fe800078be002 */
[--C-:B------:R-:W-:Y:S02]  /*4ea0*/  IADD3.X R7, R9, RZ, R3.reuse, P5, P0 ;  /* 0x000000ff09077210 */ /* 0x100fe40002fe0403 */
[----:B------:R-:W-:Y:S02]  /*4eb0*/  IADD3 R4, P5, P0, R8, 0x100, R2 ;  /* 0x0000010008047810 */ /* 0x000fe400078be002 */
[----:B------:R-:W-:Y:S02]  /*4ec0*/  IADD3 R0, -R239, UR13, -R0 ;  /* 0x0000000def007c10 */ /* 0x000fe4000fffe900 */
[C-C-:B------:R-:W-:Y:S02]  /*4ed0*/  IADD3.X R5, R9.reuse, RZ, R3.reuse, P5, P0 ;  /* 0x000000ff09057210 */ /* 0x140fe40002fe0403 */
[----:B------:R-:W-:Y:S02]  /*4ee0*/  ISETP.LT.OR P0, PT, R0, 0x1, !P6 ;  /* 0x000000010000780c */ /* 0x000fe40007701670 */
[----:B------:R-:W-:Y:S02]  /*4ef0*/  IADD3 R8, P5, R8, R2, RZ ;  /* 0x0000000208087210 */ /* 0x000fe40007fbe0ff */
[C---:B------:R-:W-:Y:S03]  /*4f00*/  ISETP.LT.OR P6, PT, R0.reuse, 0x21, !P6 ;  /* 0x000000210000780c */ /* 0x040fe600077c1670 */
[----:B------:R-:W-:Y:S01]  /*4f10*/  IMAD.X R9, R9, 0x1, R3, P5 ;  /* 0x0000000109097824 */ /* 0x000fe200028e0603 */
[C---:B------:R-:W-:Y:S05]  /*4f20*/  LOP3.LUT P5, RZ, R237.reuse, 0x2, RZ, 0xc0, !PT ;  /* 0x00000002edff7812 */ /* 0x040fea00078ac0ff */
[----:B------:R-:W-:Y:S01]  /*4f30*/  @!PT LDS RZ, [RZ] ;  /* 0x00000000fffff984 */ /* 0x000fe20000000800 */
[----:B------:R-:W-:Y:S01]  /*4f40*/  @!PT LDS RZ, [RZ] ;  /* 0x00000000fffff984 */ /* 0x000fe20000000800 */
[----:B------:R-:W-:Y:S01]  /*4f50*/  @!PT LDS RZ, [RZ] ;  /* 0x00000000fffff984 */ /* 0x000fe20000000800 */
[----:B------:R2:W-:Y:S01]  /*4f60*/  LDGSTS.E.BYPASS.LTC128B.128 [R236+0x1b080], [R2.64], !P0 ;  /* 0x1b08000002ec7fae */ /* 0x0005e2000c101d4e */
[C---:B------:R-:W-:Y:S02]  /*4f70*/  ISETP.LT.OR P0, PT, R0.reuse, 0x1, !P5 ;  /* 0x000000010000780c */ /* 0x040fe40006f01670 */
[C---:B------:R-:W-:Y:S11]  /*4f80*/  ISETP.LT.OR P5, PT, R0.reuse, 0x21, !P5 ;  /* 0x000000210000780c */ /* 0x040ff60006fa1670 */
[----:B------:R2:W-:Y:S01]  /*4f90*/  LDGSTS.E.BYPASS.LTC128B.128 [R236+0x1d080], [R2.64+0x80], !P0 ;  /* 0x1d08008002ec7fae */ /* 0x0005e2000c101d4e */
[----:B------:R-:W-:Y:S04]  /*4fa0*/  LOP3.LUT P0, RZ, R237, 0x4, RZ, 0xc0, !PT ;  /* 0x00000004edff7812 */ /* 0x000fe8000780c0ff */
[C---:B------:R-:W-:Y:S02]  /*4fb0*/  ISETP.LT.OR P2, PT, R0.reuse, 0x1, !P0 ;  /* 0x000000010000780c */ /* 0x040fe40004741670 */
[----:B------:R-:W-:Y:S01]  /*4fc0*/  ISETP.LT.OR P0, PT, R0, 0x21, !P0 ;  /* 0x000000210000780c */ /* 0x000fe20004701670 */
[----:B-1----:R-:W-:Y:S10]  /*4fd0*/  @!P1 IMAD.SHL.U32 R0, R200, 0x10, RZ ;  /* 0x00000010c8009824 */ /* 0x002ff400078e00ff */
[----:B------:R2:W-:Y:S01]  /*4fe0*/  LDGSTS.E.BYPASS.LTC128B.128 [R236+0x1f080], [R2.64+0x100], !P2 ;  /* 0x1f08010002ec7fae */ /* 0x0005e2000d101d4e */
[----:B------:R-:W-:Y:S03]  /*4ff0*/  ISETP.NE.AND P2, PT, R10, RZ, PT ;  /* 0x000000ff0a00720c */ /* 0x000fe60003f45270 */
[----:B------:R1:W-:Y:S04]  /*5000*/  LDGSTS.E.BYPASS.LTC128B.128 [R236+0x1c080], [R8.64], !P6 ;  /* 0x1c08000008ec7fae */ /* 0x0003e8000f101d4e */
[----:B------:R1:W-:Y:S04]  /*5010*/  LDGSTS.E.BYPASS.LTC128B.128 [R236+0x1e080], [R6.64], !P5 ;  /* 0x1e08000006ec7fae */ /* 0x0003e8000e901d4e */
[----:B------:R1:W-:Y:S01]  /*5020*/  LDGSTS.E.BYPASS.LTC128B.128 [R236+0x20080], [R4.64], !P0 ;  /* 0x2008000004ec7fae */ /* 0x0003e2000c101d4e */
[----:B--2---:R-:W-:Y:S04]  /*5030*/  IMAD.U32 R2, RZ, RZ, UR6 ;  /* 0x00000006ff027e24 */ /* 0x004fe8000f8e00ff */
[----:B------:R-:W-:Y:S05]  /*5040*/  @!P1 IMAD.WIDE R2, R2, 0x4, R246 ;  /* 0x0000000402029825 */ /* 0x000fea00078e02f6 */
[----:B------:R1:W-:Y:S02]  /*5050*/  @!P1 LDGSTS.E.BYPASS.LTC128B.128 [R0+0x21280], [R2.64] ;  /* 0x2128000002009fae */ /* 0x0003e4000b901d4e */
.L_x_799:
[-C--:B-1234-:R-:W-:Y:S01]  /*5060*/  HMMA.16816.F32 R4, R108, R16.reuse, RZ ;  /* 0x000000106c04723c */ /* 0x09efe200000018ff */
[----:B------:R-:W-:Y:S01]  /*5070*/  LDSM.16.M88.4 R200, [R223+0x1000] ;  /* 0x00100000dfc8783b */ /* 0x000fe20000000200 */
[----:B------:R-:W-:Y:S02]  /*5080*/  UIMAD UR5, UR5, 0x3000, URZ ;  /* 0x00003000050578a4 */ /* 0x000fe4000f8e023f */
[----:B------:R-:W-:Y:S01]  /*5090*/  UISETP.GE.AND UP0, UPT, UR11, UR8, UPT ;  /* 0x000000080b00728c */ /* 0x000fe2000bf06270 */
[----:B------:R-:W1:Y:S01]  /*50a0*/  LDSM.16.MT88.4 R204, [R222+0x1000] ;  /* 0x00100000decc783b */ /* 0x000e620000004200 */
[----:B------:R-:W-:Y:S02]  /*50b0*/  UISETP.GE.AND UP1, UPT, UR12, 0x1, UPT ;  /* 0x000000010c00788c */ /* 0x000fe4000bf26270 */
[C---:B------:R-:W-:Y:S01]  /*50c0*/  HMMA.16816.F32 R8, R172.reuse, R16, RZ ;  /* 0x00000010ac08723c */ /* 0x040fe200000018ff */
[----:B------:R-:W2:Y:S01]  /*50d0*/  LDSM.16.M88.4 R208, [R223+0x1400] ;  /* 0x00140000dfd0783b */ /* 0x000ea20000000200 */
[----:B------:R-:W-:Y:S02]  /*50e0*/  UIADD3 UR6, UR4, 0x1, URZ ;  /* 0x0000000104067890 */ /* 0x000fe4000fffe03f */
[----:B------:R-:W-:Y:S01]  /*50f0*/  IMAD.U32 R2, RZ, RZ, UR5 ;  /* 0x00000005ff027e24 */ /* 0x000fe2000f8e00ff */
[----:B------:R-:W-:Y:S01]  /*5100*/  LDSM.16.M88.4 R212, [R223+0x2400] ;  /* 0x00240000dfd4783b */ /* 0x000fe20000000200 */
[----:B------:R-:W-:Y:S01]  /*5110*/  IADD3 R0, P0, R244, UR5, RZ ;  /* 0x00000005f4007c10 */ /* 0x000fe2000ff1e0ff */
[----:B------:R-:W-:Y:S01]  /*5120*/  UIADD3 UR5, UR12, 0x1, URZ ;  /* 0x000000010c057890 */ /* 0x000fe2000fffe03f */
[-C--:B------:R-:W-:Y:S01]  /*5130*/  HMMA.16816.F32 R12, R172, R18.reuse, RZ ;  /* 0x00000012ac0c723c */ /* 0x080fe200000018ff */
[----:B------:R-:W0:Y:S01]  /*5140*/  LDGDEPBAR ;  /* 0x00000000000079af */ /* 0x000e220000000000 */
[----:B------:R-:W-:Y:S02]  /*5150*/  UISETP.GE.AND UP2, UPT, UR4, 0x1, UPT ;  /* 0x000000010400788c */ /* 0x000fe4000bf46270 */
[----:B------:R-:W-:Y:S01]  /*5160*/  LEA.HI.X.SX32 R2, R2, R251, 0x1, P0 ;  /* 0x000000fb02027211 */ /* 0x000fe200000f0eff */
[----:B------:R-:W-:Y:S03]  /*5170*/  USEL UR12, UR5, URZ, !UP1 ;  /* 0x0000003f050c7287 */ /* 0x000fe6000c800000 */
[C---:B------:R-:W-:Y:S01]  /*5180*/  HMMA.16816.F32 R16, R108.reuse, R18, RZ ;  /* 0x000000126c10723c */ /* 0x040fe200000018ff */
[----:B------:R-:W-:Y:S07]  /*5190*/  UMOV UR5, UR11 ;  /* 0x0000000b00057c82 */ /* 0x000fee0008000000 */
[-C--:B------:R-:W-:Y:S08]  /*51a0*/  HMMA.16816.F32 R20, R108, R36.reuse, RZ ;  /* 0x000000246c14723c */ /* 0x080ff000000018ff */
[C---:B------:R-:W-:Y:S08]  /*51b0*/  HMMA.16816.F32 R24, R172.reuse, R36, RZ ;  /* 0x00000024ac18723c */ /* 0x040ff000000018ff */
[-C--:B------:R-:W-:Y:S08]  /*51c0*/  HMMA.16816.F32 R28, R172, R38.reuse, RZ ;  /* 0x00000026ac1c723c */ /* 0x080ff000000018ff */
[C---:B------:R-:W-:Y:S08]  /*51d0*/  HMMA.16816.F32 R32, R108.reuse, R38, RZ ;  /* 0x000000266c20723c */ /* 0x040ff000000018ff */
[-C--:B------:R-:W-:Y:S08]  /*51e0*/  HMMA.16816.F32 R36, R108, R176.reuse, RZ ;  /* 0x000000b06c24723c */ /* 0x080ff000000018ff */
[C---:B------:R-:W-:Y:S08]  /*51f0*/  HMMA.16816.F32 R40, R172.reuse, R176, RZ ;  /* 0x000000b0ac28723c */ /* 0x040ff000000018ff */
[-C--:B------:R-:W-:Y:S01]  /*5200*/  HMMA.16816.F32 R104, R172, R178.reuse, RZ ;  /* 0x000000b2ac68723c */ /* 0x080fe200000018ff */
[----:B------:R-:W3:Y:S07]  /*5210*/  LDSM.16.MT88.4 R172, [R222+0x3800] ;  /* 0x00380000deac783b */ /* 0x000eee0000004200 */
[----:B------:R-:W-:Y:S01]  /*5220*/  HMMA.16816.F32 R108, R108, R178, RZ ;  /* 0x000000b26c6c723c */ /* 0x000fe200000018ff */
[----:B------:R-:W4:Y:S07]  /*5230*/  LDSM.16.MT88.4 R176, [R222+0x6000] ;  /* 0x00600000deb0783b */ /* 0x000f2e0000004200 */
        /* <DEDUP_REMOVED lines=27> */
[-C--:B----4-:R-:W-:Y:S08]  /*53f0*/  HMMA.16816.F32 R36, R200, R176.reuse, R36 ;  /* 0x000000b0c824723c */ /* 0x090ff00000001824 */
[C---:B------:R-:W-:Y:S08]  /*5400*/  HMMA.16816.F32 R40, R208.reuse, R176, R40 ;  /* 0x000000b0d028723c */ /* 0x040ff00000001828 */
[-C--:B------:R-:W-:Y:S01]  /*5410*/  HMMA.16816.F32 R104, R208, R178.reuse, R104 ;  /* 0x000000b2d068723c */ /* 0x080fe20000001868 */
[----:B------:R-:W2:Y:S07]  /*5420*/  LDSM.16.MT88.4 R208, [R222+0x4800] ;  /* 0x00480000ded0783b */ /* 0x000eae0000004200 */
[----:B------:R-:W-:Y:S01]  /*5430*/  HMMA.16816.F32 R108, R200, R178, R108 ;  /* 0x000000b2c86c723c */ /* 0x000fe2000000186c */
[----:B------:R-:W3:Y:S07]  /*5440*/  LDSM.16.MT88.4 R176, [R222+0x7000] ;  /* 0x00700000deb0783b */ /* 0x000eee0000004200 */
[-C--:B-----5:R-:W-:Y:S08]  /*5450*/  HMMA.16816.F32 R4, R180, R184.reuse, R4 ;  /* 0x000000b8b404723c */ /* 0x0a0ff00000001804 */
[C---:B------:R-:W-:Y:S08]  /*5460*/  HMMA.16816.F32 R8, R188.reuse, R184, R8 ;  /* 0x000000b8bc08723c */ /* 0x040ff00000001808 */
[-C--:B------:R-:W-:Y:S08]  /*5470*/  HMMA.16816.F32 R12, R188, R186.reuse, R12 ;  /* 0x000000babc0c723c */ /* 0x080ff0000000180c */
        /* <DEDUP_REMOVED lines=36> */
[-C--:B---3--:R-:W-:Y:S03]  /*56c0*/  HMMA.16816.F32 R36, R196, R176.reuse, R36 ;  /* 0x000000b0c424723c */ /* 0x088fe60000001824 */
        /* <DEDUP_REMOVED lines=193> */
.L_x_797:
[----:B------:R-:W-:Y:S05]  /*62e0*/  @P1 EXIT ;  /* 0x000000000000194d */ /* 0x000fea0003800000 */
[----:B------:R-:W-:-:S04]  /*62f0*/  ISETP.NE.U32.AND P2, PT, RZ, c[0x0][0x360], PT ;  /* 0x0000d800ff007a0c */ /* 0x000fc80003f45070 */
[----:B------:R-:W-:-:S13]  /*6300*/  ISETP.NE.AND.EX P2, PT, RZ, c[0x0][0x364], PT, P2 ;  /* 0x0000d900ff007a0c */ /* 0x000fda0003f45320 */
[----:B-1----:R-:W-:-:S04]  /*6310*/  @P2 IMAD.MOV.U32 R2, RZ, RZ, 0x4 ;  /* 0x00000004ff022424 */ /* 0x002fc800078e00ff */
[----:B------:R-:W-:-:S05]  /*6320*/  @P2 IMAD.WIDE R2, R252, R2, c[0x0][0x360] ;  /* 0x0000d800fc022625 */ /* 0x000fca00078e0202 */
[----:B------:R1:W2:Y:S01]  /*6330*/  @P2 LDG.E R0, [R2.64] ;  /* 0x0000000e02002981 */ /* 0x0002a2000c1e1900 */
[----:B------:R-:W3:Y:S03]  /*6340*/  S2UR UR5, SR_CTAID.X ;  /* 0x00000000000579c3 */ /* 0x000ee60000002500 */
[----:B------:R-:W4:Y:S04]  /*6350*/  S2R R5, SR_TID.X ;  /* 0x0000000000057919 */ /* 0x000f280000002100 */
[----:B-1----:R-:W1:Y:S01]  /*6360*/  S2R R3, SR_CTAID.Y ;  /* 0x0000000000037919 */ /* 0x002e620000002600 */
[----:B------:R-:W-:Y:S01]  /*6370*/  MOV R2, 0x1 ;  /* 0x0000000100027802 */ /* 0x000fe20000000f00 */
[----:B---3--:R-:W-:Y:S01]  /*6380*/  UIMAD UR5, UR5, 0x3c00, URZ ;  /* 0x00003c00050578a4 */ /* 0x008fe2000f8e023f */
[----:B----4-:R-:W-:Y:S01]  /*6390*/  SHF.R.S32.HI R6, RZ, 0x1f, R5 ;  /* 0x0000001fff067819 */ /* 0x010fe20000011405 */
[----:B------:R-:W-:Y:S01]  /*63a0*/  BAR.SYNC.DEFER_BLOCKING 0x1, 0x100 ;  /* 0x0044000000007b1d */ /* 0x000fe20000010000 */
[----:B------:R-:W-:Y:S01]  /*63b0*/  ISETP.NE.AND P0, PT, R2, c[0x0][0x338], PT ;  /* 0x0000ce0002007a0c */ /* 0x000fe20003f05270 */
[----:B------:R-:W-:-:S12]  /*63c0*/  USHF.R.S32.HI UR4, URZ, 0x1f, UR5 ;  /* 0x0000001f3f047899 */ /* 0x000fd80008011405 */
[----:B-1----:R-:W-:-:S04]  /*63d0*/  @P0 IMAD.HI.U32 R4, R3, c[0x0][0x33c], RZ ;  /* 0x0000cf0003040a27 */ /* 0x002fc800078e00ff */
[----:B--2---:R-:W-:-:S04]  /*63e0*/  @P2 IMAD R0, R252, 0x50, R0 ;  /* 0x00000050fc002824 */ /* 0x004fc800078e0200 */
[----:B------:R-:W-:-:S05]  /*63f0*/  @P2 IMAD.HI R0, R0, 0x66666667, RZ ;  /* 0x6666666700002827 */ /* 0x000fca00078e02ff */
[----:B------:R-:W-:-:S04]  /*6400*/  @P2 SHF.R.U32.HI R2, RZ, 0x1f, R0 ;  /* 0x0000001fff022819 */ /* 0x000fc80000011600 */
[----:B------:R-:W-:Y:S01]  /*6410*/  @P2 LEA.HI.SX32 R2, R0, R2, 0x1b ;  /* 0x0000000200022211 */ /* 0x000fe200078fdaff */
[----:B------:R-:W-:Y:S01]  /*6420*/  IMAD.MOV.U32 R0, RZ, RZ, R3 ;  /* 0x000000ffff007224 */ /* 0x000fe200078e0003 */
[----:B------:R-:W-:-:S03]  /*6430*/  @P0 SHF.R.U32.HI R0, RZ, c[0x0][0x340], R4 ;  /* 0x0000d000ff000a19 */ /* 0x000fc60000011604 */
[----:B------:R-:W-:Y:S01]  /*6440*/  @P2 IMAD R2, R2, 0x3c00, RZ ;  /* 0x00003c0002022824 */ /* 0x000fe200078e02ff */
[----:B------:R-:W-:-:S04]  /*6450*/  SHF.R.S32.HI R4, RZ, 0x1f, R0 ;  /* 0x0000001fff047819 */ /* 0x000fc80000011400 */
[----:B------:R-:W-:Y:S02]  /*6460*/  @P2 SHF.R.S32.HI R3, RZ, 0x1f, R2 ;  /* 0x0000001fff032819 */ /* 0x000fe40000011402 */
[----:B------:R-:W-:-:S06]  /*6470*/  @!P2 CS2R R2, SRZ ;  /* 0x000000000002a805 */ /* 0x000fcc000001ff00 */
[----:B------:R-:W-:Y:S01]  /*6480*/  IADD3 R2, P1, P0, R2, UR5, R5 ;  /* 0x0000000502027c10 */ /* 0x000fe2000f83e005 */
[C---:B------:R-:W-:Y:S02]  /*6490*/  IMAD R5, R4.reuse, c[0x0][0x328], RZ ;  /* 0x0000ca0004057a24 */ /* 0x040fe400078e02ff */
[----:B------:R-:W-:Y:S01]  /*64a0*/  IMAD R4, R4, c[0x0][0x300], RZ ;  /* 0x0000c00004047a24 */ /* 0x000fe200078e02ff */
[----:B------:R-:W-:Y:S01]  /*64b0*/  IADD3.X R3, R3, UR4, R6, P1, P0 ;  /* 0x0000000403037c10 */ /* 0x000fe20008fe0406 */
[C---:B------:R-:W-:Y:S01]  /*64c0*/  IMAD R7, R0.reuse, c[0x0][0x32c], R5 ;  /* 0x0000cb0000077a24 */ /* 0x040fe200078e0205 */
[----:B------:R-:W-:Y:S01]  /*64d0*/  SHF.R.S32.HI R6, RZ, 0x1f, R252 ;  /* 0x0000001fff067819 */ /* 0x000fe200000114fc */
[C---:B------:R-:W-:Y:S02]  /*64e0*/  IMAD R8, R0.reuse, c[0x0][0x304], R4 ;  /* 0x0000c10000087a24 */ /* 0x040fe400078e0204 */
[----:B------:R-:W-:-:S04]  /*64f0*/  IMAD.WIDE.U32 R4, R0, c[0x0][0x328], R2 ;  /* 0x0000ca0000047a25 */ /* 0x000fc800078e0002 */
[----:B------:R-:W-:Y:S01]  /*6500*/  IMAD.WIDE.U32 R2, R0, c[0x0][0x300], R2 ;  /* 0x0000c00000027a25 */ /* 0x000fe200078e0002 */
[----:B------:R-:W-:Y:S02]  /*6510*/  SEL R0, R6, RZ, !P2 ;  /* 0x000000ff06007207 */ /* 0x000fe40005000000 */
[----:B------:R-:W-:Y:S01]  /*6520*/  IADD3 R5, R5, R7, RZ ;  /* 0x0000000705057210 */ /* 0x000fe20007ffe0ff */
[----:B------:R-:W-:Y:S01]  /*6530*/  IMAD.IADD R3, R3, 0x1, R8 ;  /* 0x0000000103037824 */ /* 0x000fe200078e0208 */
[----:B------:R-:W-:Y:S01]  /*6540*/  SEL R6, R252, RZ, !P2 ;  /* 0x000000fffc067207 */ /* 0x000fe20005000000 */
[C---:B------:R-:W-:Y:S02]  /*6550*/  IMAD R10, R0.reuse, c[0x0][0x330], RZ ;  /* 0x0000cc00000a7a24 */ /* 0x040fe400078e02ff */
[----:B------:R-:W-:Y:S02]  /*6560*/  IMAD R0, R0, c[0x0][0x308], RZ ;  /* 0x0000c20000007a24 */ /* 0x000fe400078e02ff */
[----:B------:R-:W-:-:S02]  /*6570*/  IMAD R10, R6, c[0x0][0x334], R10 ;  /* 0x0000cd00060a7a24 */ /* 0x000fc400078e020a */
[----:B------:R-:W-:-:S04]  /*6580*/  IMAD.WIDE.U32 R8, R6, c[0x0][0x330], R4 ;  /* 0x0000cc0006087a25 */ /* 0x000fc800078e0004 */
[----:B------:R-:W-:Y:S01]  /*6590*/  IMAD R0, R6, c[0x0][0x30c], R0 ;  /* 0x0000c30006007a24 */ /* 0x000fe200078e0200 */
[----:B------:R-:W-:Y:S01]  /*65a0*/  LEA R4, P1, R8, c[0x0][0x310], 0x2 ;  /* 0x0000c40008047a11 */ /* 0x000fe200078210ff */
[----:B------:R-:W-:Y:S01]  /*65b0*/  IMAD.WIDE.U32 R6, R6, c[0x0][0x308], R2 ;  /* 0x0000c20006067a25 */ /* 0x000fe200078e0002 */
[----:B------:R-:W-:-:S03]  /*65c0*/  IADD3 R3, R9, R10, RZ ;  /* 0x0000000a09037210 */ /* 0x000fc60007ffe0ff */
[----:B------:R-:W-:Y:S01]  /*65d0*/  IMAD.IADD R0, R7, 0x1, R0 ;  /* 0x0000000107007824 */ /* 0x000fe200078e0200 */
[----:B------:R-:W-:Y:S02]  /*65e0*/  LEA.HI.X R5, R8, c[0x0][0x314], R3, 0x2, P1 ;  /* 0x0000c50008057a11 */ /* 0x000fe400008f1403 */
[----:B------:R-:W-:-:S03]  /*65f0*/  LEA R2, P0, R6, c[0x0][0x2e8], 0x2 ;  /* 0x0000ba0006027a11 */ /* 0x000fc600078010ff */
        /* <DEDUP_REMOVED lines=122> */
.L_x_801:
        /* <DEDUP_REMOVED lines=14> */
.L_x_1408:


//--------------------- .text._ZN7cutlass13device_kernelIN5flash19enable_sm80_to_sm89INS1_16FlashAttnBwdSm80INS1_25CollectiveMainloopBwdSm80ILi2ELi1EN4cute5tupleIJNS5_1CILi64EEENS7_ILi80EEENS7_ILi192EEEEEENS_6half_tEfNS_4arch4Sm80ELb0ELb0ELb0ELb1ELb1ELb0ELb1ELb0ELi2ELi4ELi2ELi2ELb0EEENS1_24CollectiveEpilogueBwdGQAISB_fSE_Li256ELb1ELb1EEENS1_19SingleTileSchedulerILb1ELb0ELb0ELi80EEEEEEEEEvNT_6ParamsE --------------------------
	.section	.text._ZN7cutlass13device_kernelIN5flash19enable_sm80_to_sm89INS1_16FlashAttnBwdSm80INS1_25CollectiveMainloopBwdSm80ILi2ELi1EN4cute5tupleIJNS5_1CILi64EEENS7_ILi80EEENS7_ILi192EEEEEENS_6half_tEfNS_4arch4Sm80ELb0ELb0ELb0ELb1ELb1ELb0ELb1ELb0ELi2ELi4ELi2ELi2ELb0EEENS1_24CollectiveEpilogueBwdGQAISB_fSE_Li256ELb1ELb1EEENS1_19SingleTileSchedulerILb1ELb0ELb0ELi80EEEEEEEEEvNT_6ParamsE,"ax",@progbits
	.sectioninfo	@"SHI_REGISTERS=254"
	.align	128
.text._ZN7cutlass13device_kernelIN5flash19enable_sm80_to_sm89INS1_16FlashAttnBwdSm80INS1_25CollectiveMainloopBwdSm80ILi2ELi1EN4cute5tupleIJNS5_1CILi64EEENS7_ILi80EEENS7_ILi192EEEEEENS_6half_tEfNS_4arch4Sm80ELb0ELb0ELb0ELb1ELb1ELb0ELb1ELb0ELi2ELi4ELi2ELi2ELb0EEENS1_24CollectiveEpilogueBwdGQAISB_fSE_Li256ELb1ELb1EEENS1_19SingleTileSchedulerILb1ELb0ELb0ELi80EEEEEEEEEvNT_6ParamsE:
        .type           _ZN7cutlass13device_kernelIN5flash19enable_sm80_to_sm89INS1_16FlashAttnBwdSm80INS1_25CollectiveMainloopBwdSm80ILi2ELi1EN4cute5tupleIJNS5_1CILi64EEENS7_ILi80EEENS7_ILi192EEEEEENS_6half_tEfNS_4arch4Sm80ELb0ELb0ELb0ELb1ELb1ELb0ELb1ELb0ELi2ELi4ELi2ELi2ELb0EEENS1_24CollectiveEpilogueBwdGQAISB_fSE_Li256ELb1ELb1EEENS1_19SingleTileSchedulerILb1ELb0ELb0ELi80EEEEEEEEEvNT_6ParamsE,@function
        .size           _ZN7cutlass13device_kernelIN5flash19enable_sm80_to_sm89INS1_16FlashAttnBwdSm80INS1_25CollectiveMainloopBwdSm80ILi2ELi1EN4cute5tupleIJNS5_1CILi64EEENS7_ILi80EEENS7_ILi192EEEEEENS_6half_tEfNS_4arch4Sm80ELb0ELb0ELb0ELb1ELb1ELb0ELb1ELb0ELi2ELi4ELi2ELi2ELb0EEENS1_24CollectiveEpilogueBwdGQAISB_fSE_Li256ELb1ELb1EEENS1_19SingleTileSchedulerILb1ELb0ELb0ELi80EEEEEEEEEvNT_6ParamsE,(.L_x_1409 - _ZN7cutlass13device_kernelIN5flash19enable_sm80_to_sm89INS1_16FlashAttnBwdSm80INS1_25CollectiveMainloopBwdSm80ILi2ELi1EN4cute5tupleIJNS5_1CILi64EEENS7_ILi80EEENS7_ILi192EEEEEENS_6half_tEfNS_4arch4Sm80ELb0ELb0ELb0ELb1ELb1ELb0ELb1ELb0ELi2ELi4ELi2ELi2ELb0EEENS1_24CollectiveEpilogueBwdGQAISB_fSE_Li256ELb1ELb1EEENS1_19SingleTileSchedulerILb1ELb0ELb0ELi80EEEEEEEEEvNT_6ParamsE)
        .other          _ZN7cutlass13device_kernelIN5flash19enable_sm80_to_sm89INS1_16FlashAttnBwdSm80INS1_25CollectiveMainloopBwdSm80ILi2ELi1EN4cute5tupleIJNS5_1CILi64EEENS7_ILi80EEENS7_ILi192EEEEEENS_6half_tEfNS_4arch4Sm80ELb0ELb0ELb0ELb1ELb1ELb0ELb1ELb0ELi2ELi4ELi2ELi2ELb0EEENS1_24CollectiveEpilogueBwdGQAISB_fSE_Li256ELb1ELb1EEENS1_19SingleTileSchedulerILb1ELb0ELb0ELi80EEEEEEEEEvNT_6ParamsE,@"STO_CUDA_ENTRY STV_DEFAULT"
_ZN7cutlass13device_kernelIN5flash19enable_sm80_to_sm89INS1_16FlashAttnBwdSm80INS1_25CollectiveMainloopBwdSm80ILi2ELi1EN4cute5tupleIJNS5_1CILi64EEENS7_ILi80EEENS7_ILi192EEEEEENS_6half_tEfNS_4arch4Sm80ELb0ELb0ELb0ELb1ELb1ELb0ELb1ELb0ELi2ELi4ELi2ELi2ELb0EEENS1_24CollectiveEpilogueBwdGQAISB_fSE_Li256ELb1ELb1EEENS1_19SingleTileSchedulerILb1ELb0ELb0ELi80EEEEEEEEEvNT_6ParamsE:
        /* <DEDUP_REMOVED lines=17> */
.L_x_803:
        /* <DEDUP_REMOVED lines=8> */
.L_x_805:
[----:B------:R-:W-:Y:S02]  /*0190*/  MOV R4, c[0x0][0x3ac] ;  /* 0x0000eb0000047a02 */ /* 0x000fe40000000f00 */
.L_x_804:
[----:B------:R-:W-:-:S05]  /*01a0*/  IMAD R3, R2, 0x50, RZ ;  /* 0x0000005002037824 */ /* 0x000fca00078e02ff */
[----:B-----5:R-:W-:-:S04]  /*01b0*/  ISETP.GE.AND P0, PT, R3, R4, PT ;  /* 0x000000040300720c */ /* 0x020fc80003f06270 */
[----:B------:R-:W-:Y:S01]  /*01c0*/  SEL R240, R240, 0xffffffff, !P0 ;  /* 0xfffffffff0f07807 */ /* 0x000fe20004000000 */
[----:B------:R-:W-:Y:S05]  /*01d0*/  BRA `(.L_x_806) ;  /* 0x0000011000007947 */ /* 0x000fea0003800000 */
.L_x_802:
[----:B---34-:R-:W-:-:S04]  /*01e0*/  ISETP.NE.U32.AND P0, PT, RZ, c[0x0][0x3c8], PT ;  /* 0x0000f200ff007a0c */ /* 0x018fc80003f05070 */
[----:B------:R-:W-:-:S13]  /*01f0*/  ISETP.NE.AND.EX P0, PT, RZ, c[0x0][0x3cc], PT, P0 ;  /* 0x0000f300ff007a0c */ /* 0x000fda0003f05300 */
[----:B------:R-:W-:Y:S05]  /*0200*/  @!P0 BRA `(.L_x_807) ;  /* 0x0000002000008947 */ /* 0x000fea0003800000 */
[----:B------:R1:W5:Y:S01]  /*0210*/  LDG.E R4, [R4.64] ;  /* 0x0000000e04047981 */ /* 0x000362000c1e1900 */
[----:B------:R-:W-:Y:S05]  /*0220*/  BRA `(.L_x_808) ;  /* 0x0000009000007947 */ /* 0x000fea0003800000 */
.L_x_807:
        /* <DEDUP_REMOVED lines=8> */
.L_x_809:
[----:B------:R-:W-:Y:S02]  /*02b0*/  MOV R4, c[0x0][0x3ac] ;  /* 0x0000eb0000047a02 */ /* 0x000fe40000000f00 */
.L_x_808:
[----:B------:R-:W-:-:S05]  /*02c0*/  IMAD R3, R2, 0x50, RZ ;  /* 0x0000005002037824 */ /* 0x000fca00078e02ff */
[----:B-----5:R-:W-:-:S04]  /*02d0*/  ISETP.GE.AND P0, PT, R3, R4, PT ;  /* 0x000000040300720c */ /* 0x020fc80003f06270 */
[----:B------:R-:W-:-:S04]  /*02e0*/  SEL R240, R240, 0xffffffff, !P0 ;  /* 0xfffffffff0f07807 */ /* 0x000fc80004000000 */
.L_x_806:
        /* <DEDUP_REMOVED lines=10> */
[CC--:B------:R-:W-:Y:S02]  /*0390*/  @P0 IMAD.WIDE R6, R240.reuse, R11.reuse, c[0x0][0x2d8] ;  /* 0x0000b600f0060625 */ /* 0x0c0fe400078e020b */
[----:B------:R-:W3:Y:S02]  /*03a0*/  @P4 LDG.E R13, [R16.64] ;  /* 0x0000000e100d4981 */ /* 0x000ee4000c1e1900 */
[C---:B------:R-:W-:Y:S02]  /*03b0*/  IMAD.WIDE R14, R240.reuse, R11, c[0x0][0x2d0] ;  /* 0x0000b400f00e7625 */ /* 0x040fe400078e020b */
[----:B------:R4:W5:Y:S04]  /*03c0*/  @P0 LDG.E R10, [R6.64] ;  /* 0x0000000e060a0981 */ /* 0x000968000c1e1900 */
[----:B-1----:R-:W3:Y:S01]  /*03d0*/  @P3 LDG.E R5, [R14.64] ;  /* 0x0000000e0e053981 */ /* 0x002ee2000c1e1900 */
[----:B------:R-:W-:Y:S01]  /*03e0*/  ULDC UR13, c[0x0][0x168] ;  /* 0x00005a00000d7ab9 */ /* 0x000fe20000000800 */
[----:B------:R-:W-:Y:S01]  /*03f0*/  CS2R R8, SRZ ;  /* 0x0000000000087805 */ /* 0x000fe2000001ff00 */
[----:B----4-:R-:W-:Y:S01]  /*0400*/  CS2R R6, SRZ ;  /* 0x0000000000067805 */ /* 0x010fe2000001ff00 */
[----:B--2---:R-:W-:-:S05]  /*0410*/  @P4 IMAD R4, R240, 0x40, R3 ;  /* 0x00000040f0044824 */ /* 0x004fca00078e0203 */
[----:B------:R-:W-:-:S04]  /*0420*/  @P4 SHF.R.S32.HI R3, RZ, 0x1f, R4 ;  /* 0x0000001fff034819 */ /* 0x000fc80000011404 */
[----:B------:R-:W-:Y:S01]  /*0430*/  @P4 LEA.HI R3, R3, R4, RZ, 0x6 ;  /* 0x0000000403034211 */ /* 0x000fe200078f30ff */
[----:B-----5:R1:W2:Y:S01]  /*0440*/  @P0 R2UR UR13, R10 ;  /* 0x000000000a0d03c2 */ /* 0x0202a200000e0000 */
[----:B------:R-:W-:Y:S01]  /*0450*/  IMAD.MOV.U32 R4, RZ, RZ, RZ ;  /* 0x000000ffff047224 */ /* 0x000fe200078e00ff */
[--C-:B---3--:R-:W-:Y:S01]  /*0460*/  @P4 SHF.R.S32.HI R7, RZ, 0x1f, R13.reuse ;  /* 0x0000001fff074819 */ /* 0x108fe2000001140d */
[----:B------:R-:W-:Y:S01]  /*0470*/  @P4 IMAD.MOV.U32 R6, RZ, RZ, R13 ;  /* 0x000000ffff064224 */ /* 0x000fe200078e000d */
[----:B------:R-:W-:Y:S01]  /*0480*/  @P4 LOP3.LUT R4, R3, 0xffffffc0, RZ, 0xc0, !PT ;  /* 0xffffffc003044812 */ /* 0x000fe200078ec0ff */
[----:B------:R-:W-:Y:S01]  /*0490*/  IMAD.MOV.U32 R3, RZ, RZ, c[0x0][0x198] ;  /* 0x00006600ff037624 */ /* 0x000fe200078e00ff */
[--C-:B------:R-:W-:Y:S01]  /*04a0*/  @P3 SHF.R.S32.HI R9, RZ, 0x1f, R5.reuse ;  /* 0x0000001fff093819 */ /* 0x100fe20000011405 */
[----:B------:R-:W-:Y:S01]  /*04b0*/  @P3 IMAD.MOV.U32 R8, RZ, RZ, R5 ;  /* 0x000000ffff083224 */ /* 0x000fe200078e0005 */
[----:B-12---:R-:W-:Y:S05]  /*04c0*/  @P0 BRA `(.L_x_810) ;  /* 0x0000006000000947 */ /* 0x006fea0003800000 */
[----:B------:R-:W-:Y:S05]  /*04d0*/  @!P4 BRA `(.L_x_810) ;  /* 0x000000500000c947 */ /* 0x000fea0003800000 */
[----:B------:R-:W2:Y:S04]  /*04e0*/  LDG.E R10, [R16.64] ;  /* 0x0000000e100a7981 */ /* 0x000ea8000c1e1900 */
[----:B------:R-:W3:Y:S01]  /*04f0*/  LDG.E R5, [R16.64+0x4] ;  /* 0x0000040e10057981 */ /* 0x000ee2000c1e1900 */
[----:B--2---:R-:W1:Y:S08]  /*0500*/  R2UR UR13, R10 ;  /* 0x000000000a0d73c2 */ /* 0x004e7000000e0000 */
[----:B---3--:R-:W1:Y:S02]  /*0510*/  R2UR UR4, R5 ;  /* 0x00000000050473c2 */ /* 0x008e6400000e0000 */
[----:B-1----:R-:W-:-:S06]  /*0520*/  UIADD3 UR13, -UR13, UR4, URZ ;  /* 0x000000040d0d7290 */ /* 0x002fcc000fffe13f */
.L_x_810:
[----:B------:R-:W-:-:S04]  /*0530*/  ISETP.NE.U32.AND P0, PT, RZ, c[0x0][0x2e0], PT ;  /* 0x0000b800ff007a0c */ /* 0x000fc80003f05070 */
[----:B------:R-:W-:-:S13]  /*0540*/  ISETP.NE.AND.EX P0, PT, RZ, c[0x0][0x2e4], PT, P0 ;  /* 0x0000b900ff007a0c */ /* 0x000fda0003f05300 */
[----:B------:R-:W-:Y:S05]  /*0550*/  @!P0 BRA `(.L_x_811) ;  /* 0x0000003000008947 */ /* 0x000fea0003800000 */
[----:B------:R-:W-:-:S05]  /*0560*/  IMAD.WIDE R10, R240, R11, c[0x0][0x2e0] ;  /* 0x0000b800f00a7625 */ /* 0x000fca00078e020b */
[----:B------:R1:W5:Y:S01]  /*0570*/  LDG.E R3, [R10.64] ;  /* 0x0000000e0a037981 */ /* 0x000362000c1e1900 */
[----:B------:R-:W-:Y:S05]  /*0580*/  BRA `(.L_x_812) ;  /* 0x0000004000007947 */ /* 0x000fea0003800000 */
.L_x_811:
[----:B------:R-:W-:Y:S05]  /*0590*/  @!P3 BRA `(.L_x_812) ;  /* 0x000000300000b947 */ /* 0x000fea0003800000 */
[----:B------:R-:W2:Y:S04]  /*05a0*/  LDG.E R3, [R14.64] ;  /* 0x0000000e0e037981 */ /* 0x000ea8000c1e1900 */
[----:B------:R-:W2:Y:S02]  /*05b0*/  LDG.E R10, [R14.64+0x4] ;  /* 0x0000040e0e0a7981 */ /* 0x000ea4000c1e1900 */
[----:B--2---:R-:W-:Y:S02]  /*05c0*/  IADD3 R3, -R3, R10, RZ ;  /* 0x0000000a03037210 */ /* 0x004fe40007ffe1ff */
.L_x_812:
        /* <DEDUP_REMOVED lines=65> */
[--C-:B-1----:R-:W-:Y:S01]  /*09e0*/  SHF.R.S32.HI R10, RZ, 0x1f, R233.reuse ;  /* 0x0000001fff0a7819 */ /* 0x102fe200000114e9 */
[----:B------:R-:W-:Y:S01]  /*09f0*/  IMAD.SHL.U32 R12, R233, 0x4, RZ ;  /* 0x00000004e90c7824 */ /* 0x000fe200078e00ff */
[----:B------:R-:W-:Y:S01]  /*0a00*/  SHF.R.S32.HI R11, RZ, 0x1f, R4 ;  /* 0x0000001fff0b7819 */ /* 0x000fe20000011404 */
[----:B------:R-:W-:Y:S01]  /*0a10*/  IMAD R14, R4, 0xc0, RZ ;  /* 0x000000c0040e7824 */ /* 0x000fe200078e02ff */
[----:B------:R-:W-:Y:S01]  /*0a20*/  ISETP.NE.AND P2, PT, R5, 0x1, PT ;  /* 0x000000010500780c */ /* 0x000fe20003f45270 */
[----:B------:R-:W-:Y:S01]  /*0a30*/  ULDC.64 UR4, c[0x0][0x1d8] ;  /* 0x0000760000047ab9 */ /* 0x000fe20000000a00 */
[----:B------:R-:W-:Y:S01]  /*0a40*/  IADD3 R24, P1, R12, R4, RZ ;  /* 0x000000040c187210 */ /* 0x000fe20007f3e0ff */
[----:B------:R-:W-:Y:S01]  /*0a50*/  USHF.L.U32 UR7, UR4, 0x5, URZ ;  /* 0x0000000504077899 */ /* 0x000fe2000800063f */
[----:B------:R-:W-:Y:S01]  /*0a60*/  SHF.R.S32.HI R5, RZ, 0x1f, R233 ;  /* 0x0000001fff057819 */ /* 0x000fe200000114e9 */
[----:B------:R-:W-:Y:S01]  /*0a70*/  UMOV UR6, 0x5 ;  /* 0x0000000500067882 */ /* 0x000fe20000000000 */
[-C--:B------:R-:W-:Y:S01]  /*0a80*/  IADD3 R28, P0, R14, R233.reuse, RZ ;  /* 0x000000e90e1c7210 */ /* 0x080fe20007f1e0ff */
[----:B------:R-:W-:Y:S01]  /*0a90*/  USHF.L.U64.HI UR5, UR4, UR6, UR5 ;  /* 0x0000000604057299 */ /* 0x000fe20008010205 */
[----:B------:R-:W-:Y:S01]  /*0aa0*/  LEA.HI R4, R10, R233, RZ, 0x3 ;  /* 0x000000e90a047211 */ /* 0x000fe200078f18ff */
[----:B------:R-:W-:Y:S01]  /*0ab0*/  ULDC.64 UR8, c[0x0][0x178] ;  /* 0x00005e0000087ab9 */ /* 0x000fe20000000a00 */
[----:B------:R-:W-:Y:S01]  /*0ac0*/  LEA.HI.X.SX32 R25, R12, R11, 0x1, P1 ;  /* 0x0000000b0c197211 */ /* 0x000fe200008f0eff */
[--C-:B------:R-:W-:Y:S01]  /*0ad0*/  IMAD.MOV.U32 R11, RZ, RZ, R0.reuse ;  /* 0x000000ffff0b7224 */ /* 0x100fe200078e0000 */
[----:B------:R-:W-:Y:S01]  /*0ae0*/  LEA.HI.X.SX32 R29, R14, R5, 0x1, P0 ;  /* 0x000000050e1d7211 */ /* 0x000fe200000f0eff */
[----:B------:R-:W-:Y:S01]  /*0af0*/  @P2 IMAD.HI.U32 R14, R0, c[0x0][0x24c], RZ ;  /* 0x00009300000e2a27 */ /* 0x000fe200078e00ff */
[----:B------:R-:W-:Y:S01]  /*0b00*/  SHF.R.S32.HI R12, RZ, 0x1f, R0 ;  /* 0x0000001fff0c7819 */ /* 0x000fe20000011400 */
[----:B------:R-:W-:Y:S01]  /*0b10*/  USHF.L.U32 UR11, UR8, 0x5, URZ ;  /* 0x00000005080b7899 */ /* 0x000fe2000800063f */
[----:B------:R-:W-:Y:S01]  /*0b20*/  LOP3.LUT R16, R4, 0xfffffff8, RZ, 0xc0, !PT ;  /* 0xfffffff804107812 */ /* 0x000fe200078ec0ff */
[----:B------:R-:W-:Y:S01]  /*0b30*/  IMAD.WIDE.U32 R26, R0, c[0x0][0x270], R24 ;  /* 0x00009c00001a7a25 */ /* 0x000fe200078e0018 */
[----:B------:R-:W-:Y:S01]  /*0b40*/  SHF.R.S32.HI R239, RZ, 0x3, R4 ;  /* 0x00000003ffef7819 */ /* 0x000fe20000011404 */
[----:B------:R-:W-:Y:S01]  /*0b50*/  USHF.L.U32 UR10, UR11, 0x1, URZ ;  /* 0x000000010b0a7899 */ /* 0x000fe2000800063f */
[----:B------:R-:W-:Y:S01]  /*0b60*/  @P2 SHF.R.U32.HI R11, RZ, c[0x0][0x250], R14 ;  /* 0x00009400ff0b2a19 */ /* 0x000fe2000001160e */
[----:B------:R-:W-:Y:S01]  /*0b70*/  IMAD R15, R12, c[0x0][0x270], RZ ;  /* 0x00009c000c0f7a24 */ /* 0x000fe200078e02ff */
[----:B------:R-:W-:Y:S01]  /*0b80*/  SHF.R.S32.HI R17, RZ, 0x1f, R239 ;  /* 0x0000001fff117819 */ /* 0x000fe200000114ef */
[----:B------:R-:W-:Y:S01]  /*0b90*/  IMAD.IADD R5, R233, 0x1, -R16 ;  /* 0x00000001e9057824 */ /* 0x000fe200078e0a10 */
[----:B------:R-:W-:Y:S01]  /*0ba0*/  IADD3 R13, P0, R239, R6, RZ ;  /* 0x00000006ef0d7210 */ /* 0x000fe20007f1e0ff */
[----:B------:R-:W-:Y:S01]  /*0bb0*/  IMAD R34, R0, c[0x0][0x274], R15 ;  /* 0x00009d0000227a24 */ /* 0x000fe200078e020f */
[----:B------:R-:W-:Y:S01]  /*0bc0*/  SHF.R.S32.HI R15, RZ, 0x1f, R11 ;  /* 0x0000001fff0f7819 */ /* 0x000fe2000001140b */
[----:B------:R-:W-:Y:S01]  /*0bd0*/  IMAD.SHL.U32 R20, R5, 0x8, RZ ;  /* 0x0000000805147824 */ /* 0x000fe200078e00ff */
[C---:B------:R-:W-:Y:S01]  /*0be0*/  SEL R30, R240.reuse, RZ, !P3 ;  /* 0x000000fff01e7207 */ /* 0x040fe20005800000 */
[----:B------:R-:W-:Y:S01]  /*0bf0*/  IMAD.X R7, R17, 0x1, R7, P0 ;  /* 0x0000000111077824 */ /* 0x000fe200000e0607 */
[----:B------:R-:W-:Y:S01]  /*0c00*/  IADD3 R22, P0, R239, R8, RZ ;  /* 0x00000008ef167210 */ /* 0x000fe20007f1e0ff */
[----:B------:R-:W-:Y:S01]  /*0c10*/  IMAD R16, R15, c[0x0][0x1e0], RZ ;  /* 0x000078000f107a24 */ /* 0x000fe200078e02ff */
[----:B------:R-:W-:Y:S01]  /*0c20*/  SHF.R.S32.HI R21, RZ, 0x1f, R20 ;  /* 0x0000001fff157819 */ /* 0x000fe20000011414 */
[----:B------:R-:W-:Y:S01]  /*0c30*/  IMAD.IADD R35, R27, 0x1, R34 ;  /* 0x000000011b237824 */ /* 0x000fe200078e0222 */
[----:B------:R-:W-:Y:S01]  /*0c40*/  SHF.R.S32.HI R8, RZ, 0x1f, R240 ;  /* 0x0000001fff087819 */ /* 0x000fe200000114f0 */
[----:B------:R-:W-:Y:S01]  /*0c50*/  IMAD.X R23, R17, 0x1, R9, P0 ;  /* 0x0000000111177824 */ /* 0x000fe200000e0609 */
[----:B------:R-:W-:Y:S01]  /*0c60*/  SEL R242, R240, RZ, !P4 ;  /* 0x000000fff0f27207 */ /* 0x000fe20006000000 */
[C---:B------:R-:W-:Y:S01]  /*0c70*/  IMAD R16, R11.reuse, c[0x0][0x1e4], R16 ;  /* 0x000079000b107a24 */ /* 0x040fe200078e0210 */
[C---:B------:R-:W-:Y:S01]  /*0c80*/  SEL R6, R8.reuse, RZ, !P3 ;  /* 0x000000ff08067207 */ /* 0x040fe20005800000 */
[----:B------:R-:W-:Y:S01]  /*0c90*/  IMAD.WIDE.U32 R18, R11, c[0x0][0x1e0], R20 ;  /* 0x000078000b127a25 */ /* 0x000fe200078e0014 */
[----:B------:R-:W-:Y:S01]  /*0ca0*/  SEL R8, R8, RZ, !P4 ;  /* 0x000000ff08087207 */ /* 0x000fe20006000000 */
[----:B------:R-:W-:Y:S01]  /*0cb0*/  CS2R R170, SRZ ;  /* 0x0000000000aa7805 */ /* 0x000fe2000001ff00 */
[----:B------:R-:W-:Y:S01]  /*0cc0*/  ISETP.GE.AND P4, PT, R20, c[0x0][0x1cc], PT ;  /* 0x0000730014007a0c */ /* 0x000fe20003f86270 */
[----:B------:R-:W-:Y:S01]  /*0cd0*/  IMAD R9, R12, c[0x0][0x288], RZ ;  /* 0x0000a2000c097a24 */ /* 0x000fe200078e02ff */
[----:B------:R-:W-:Y:S01]  /*0ce0*/  LEA.HI R228, R10, R233, RZ, 0x7 ;  /* 0x000000e90ae47211 */ /* 0x000fe200078f38ff */
[----:B------:R-:W-:Y:S01]  /*0cf0*/  IMAD.IADD R17, R19, 0x1, R16 ;  /* 0x0000000113117824 */ /* 0x000fe200078e0210 */
[----:B------:R-:W-:Y:S01]  /*0d00*/  CS2R R168, SRZ ;  /* 0x0000000000a87805 */ /* 0x000fe2000001ff00 */
[----:B------:R-:W-:Y:S01]  /*0d10*/  IMAD R32, R0, c[0x0][0x28c], R9 ;  /* 0x0000a30000207a24 */ /* 0x000fe200078e0209 */
[----:B------:R-:W-:Y:S01]  /*0d20*/  SHF.R.S32.HI R228, RZ, 0x7, R228 ;  /* 0x00000007ffe47819 */ /* 0x000fe200000114e4 */
[----:B------:R-:W-:Y:S01]  /*0d30*/  IMAD.SHL.U32 R19, R239, 0x40, RZ ;  /* 0x00000040ef137824 */ /* 0x000fe200078e00ff */
[----:B------:R-:W-:Y:S01]  /*0d40*/  CS2R R166, SRZ ;  /* 0x0000000000a67805 */ /* 0x000fe2000001ff00 */
[----:B------:R-:W-:Y:S01]  /*0d50*/  IMAD R9, R6, c[0x0][0x1e8], RZ ;  /* 0x00007a0006097a24 */ /* 0x000fe200078e02ff */
[----:B------:R-:W-:Y:S01]  /*0d60*/  CS2R R164, SRZ ;  /* 0x0000000000a47805 */ /* 0x000fe2000001ff00 */
[----:B------:R-:W-:Y:S01]  /*0d70*/  IMAD.MOV.U32 R16, RZ, RZ, R18 ;  /* 0x000000ffff107224 */ /* 0x000fe200078e0012 */
[----:B------:R-:W-:Y:S01]  /*0d80*/  LOP3.LUT R19, R19, 0x1c0, RZ, 0xc0, !PT ;  /* 0x000001c013137812 */ /* 0x000fe200078ec0ff */
[----:B------:R-:W-:Y:S01]  /*0d90*/  IMAD.MOV.U32 R34, RZ, RZ, R26 ;  /* 0x000000ffff227224 */ /* 0x000fe200078e001a */
[----:B------:R-:W-:Y:S01]  /*0da0*/  CS2R R162, SRZ ;  /* 0x0000000000a27805 */ /* 0x000fe2000001ff00 */
[C---:B------:R-:W-:Y:S01]  /*0db0*/  IMAD R26, R30.reuse, c[0x0][0x1ec], R9 ;  /* 0x00007b001e1a7a24 */ /* 0x040fe200078e0209 */
[----:B------:R-:W-:Y:S01]  /*0dc0*/  LOP3.LUT R14, R19, 0x38, R20, 0xf8, !PT ;  /* 0x00000038130e7812 */ /* 0x000fe200078ef814 */
[----:B------:R-:W-:Y:S01]  /*0dd0*/  IMAD.WIDE.U32 R16, R30, c[0x0][0x1e8], R16 ;  /* 0x00007a001e107a25 */ /* 0x000fe200078e0010 */
[----:B------:R-:W-:Y:S01]  /*0de0*/  SHF.R.U32.HI R19, RZ, 0x3, R19 ;  /* 0x00000003ff137819 */ /* 0x000fe20000011613 */
[----:B------:R-:W-:Y:S01]  /*0df0*/  CS2R R160, SRZ ;  /* 0x0000000000a07805 */ /* 0x000fe2000001ff00 */
[----:B------:R-:W-:Y:S01]  /*0e00*/  CS2R R158, SRZ ;  /* 0x00000000009e7805 */ /* 0x000fe2000001ff00 */
[----:B------:R-:W-:Y:S01]  /*0e10*/  IMAD.WIDE.U32 R24, R0, c[0x0][0x288], R24 ;  /* 0x0000a20000187a25 */ /* 0x000fe200078e0018 */
[----:B------:R-:W-:Y:S01]  /*0e20*/  LOP3.LUT R19, R14, R19, RZ, 0x3c, !PT ;  /* 0x000000130e137212 */ /* 0x000fe200078e3cff */
[----:B------:R-:W-:Y:S01]  /*0e30*/  CS2R R156, SRZ ;  /* 0x00000000009c7805 */ /* 0x000fe2000001ff00 */
[----:B------:R-:W-:Y:S01]  /*0e40*/  CS2R R154, SRZ ;  /* 0x00000000009a7805 */ /* 0x000fe2000001ff00 */
[----:B------:R-:W-:Y:S01]  /*0e50*/  IMAD.IADD R27, R17, 0x1, R26 ;  /* 0x00000001111b7824 */ /* 0x000fe200078e021a */
[----:B------:R-:W-:Y:S01]  /*0e60*/  CS2R R152, SRZ ;  /* 0x0000000000987805 */ /* 0x000fe2000001ff00 */
[----:B------:R-:W-:Y:S01]  /*0e70*/  IMAD.MOV.U32 R26, RZ, RZ, R16 ;  /* 0x000000ffff1a7224 */ /* 0x000fe200078e0010 */
[----:B------:R-:W-:Y:S01]  /*0e80*/  CS2R R150, SRZ ;  /* 0x0000000000967805 */ /* 0x000fe2000001ff00 */
[C---:B------:R-:W-:Y:S01]  /*0e90*/  IMAD R9, R8.reuse, c[0x0][0x290], RZ ;  /* 0x0000a40008097a24 */ /* 0x040fe200078e02ff */
[----:B------:R-:W-:Y:S01]  /*0ea0*/  CS2R R148, SRZ ;  /* 0x0000000000947805 */ /* 0x000fe2000001ff00 */
[----:B------:R-:W-:Y:S01]  /*0eb0*/  IMAD.IADD R33, R25, 0x1, R32 ;  /* 0x0000000119217824 */ /* 0x000fe200078e0220 */
[----:B------:R-:W-:Y:S01]  /*0ec0*/  CS2R R146, SRZ ;  /* 0x0000000000927805 */ /* 0x000fe2000001ff00 */
[----:B------:R-:W-:Y:S01]  /*0ed0*/  IMAD R17, R8, c[0x0][0x278], RZ ;  /* 0x00009e0008117a24 */ /* 0x000fe200078e02ff */
[----:B------:R-:W-:Y:S01]  /*0ee0*/  CS2R R144, SRZ ;  /* 0x0000000000907805 */ /* 0x000fe2000001ff00 */
[----:B------:R-:W-:Y:S01]  /*0ef0*/  IMAD R16, R15, c[0x0][0x1b0], RZ ;  /* 0x00006c000f107a24 */ /* 0x000fe200078e02ff */
[----:B------:R-:W-:Y:S01]  /*0f00*/  CS2R R142, SRZ ;  /* 0x00000000008e7805 */ /* 0x000fe2000001ff00 */
[----:B------:R-:W-:Y:S01]  /*0f10*/  IMAD.MOV.U32 R32, RZ, RZ, R24 ;  /* 0x000000ffff207224 */ /* 0x000fe200078e0018 */
[----:B------:R-:W-:Y:S01]  /*0f20*/  CS2R R140, SRZ ;  /* 0x00000000008c7805 */ /* 0x000fe2000001ff00 */
[----:B------:R-:W-:Y:S01]  /*0f30*/  IMAD.WIDE R22, R2, 0x50, R22 ;  /* 0x0000005002167825 */ /* 0x000fe200078e0216 */
[----:B------:R-:W-:Y:S01]  /*0f40*/  CS2R R138, SRZ ;  /* 0x00000000008a7805 */ /* 0x000fe2000001ff00 */
[----:B------:R-:W-:Y:S01]  /*0f50*/  CS2R R136, SRZ ;  /* 0x0000000000887805 */ /* 0x000fe2000001ff00 */
[----:B------:R-:W-:Y:S01]  /*0f60*/  CS2R R134, SRZ ;  /* 0x0000000000867805 */ /* 0x000fe2000001ff00 */
[C---:B------:R-:W-:Y:S01]  /*0f70*/  IMAD R15, R242.reuse, c[0x0][0x294], R9 ;  /* 0x0000a500f20f7a24 */ /* 0x040fe200078e0209 */
[----:B------:R-:W-:Y:S01]  /*0f80*/  CS2R R132, SRZ ;  /* 0x0000000000847805 */ /* 0x000fe2000001ff00 */
[C---:B------:R-:W-:Y:S01]  /*0f90*/  IMAD R14, R242.reuse, c[0x0][0x27c], R17 ;  /* 0x00009f00f20e7a24 */ /* 0x040fe200078e0211 */
[----:B------:R-:W-:Y:S01]  /*0fa0*/  CS2R R130, SRZ ;  /* 0x0000000000827805 */ /* 0x000fe2000001ff00 */
[C---:B------:R-:W-:Y:S01]  /*0fb0*/  IMAD R9, R11.reuse, c[0x0][0x1b4], R16 ;  /* 0x00006d000b097a24 */ /* 0x040fe200078e0210 */
[----:B------:R-:W-:Y:S01]  /*0fc0*/  CS2R R128, SRZ ;  /* 0x0000000000807805 */ /* 0x000fe2000001ff00 */
[----:B------:R-:W-:Y:S01]  /*0fd0*/  IMAD.WIDE.U32 R32, R242, c[0x0][0x290], R32 ;  /* 0x0000a400f2207a25 */ /* 0x000fe200078e0020 */
[----:B------:R-:W-:Y:S01]  /*0fe0*/  CS2R R126, SRZ ;  /* 0x00000000007e7805 */ /* 0x000fe2000001ff00 */
[----:B------:R-:W-:Y:S01]  /*0ff0*/  CS2R R124, SRZ ;  /* 0x00000000007c7805 */ /* 0x000fe2000001ff00 */
[----:B------:R-:W-:Y:S01]  /*1000*/  CS2R R122, SRZ ;  /* 0x00000000007a7805 */ /* 0x000fe2000001ff00 */
[----:B------:R-:W-:Y:S01]  /*1010*/  IMAD.WIDE.U32 R16, R11, c[0x0][0x1b0], R20 ;  /* 0x00006c000b107a25 */ /* 0x000fe200078e0014 */
        /* <DEDUP_REMOVED lines=9> */
[----:B------:R-:W-:Y:S01]  /*10b0*/  IMAD.IADD R15, R33, 0x1, R15 ;  /* 0x00000001210f7824 */ /* 0x000fe200078e020f */
[----:B------:R-:W-:Y:S01]  /*10c0*/  LEA R246, P1, R34, c[0x0][0x258], 0x2 ;  /* 0x0000960022f67a11 */ /* 0x000fe200078210ff */
[C---:B------:R-:W-:Y:S01]  /*10d0*/  IMAD R11, R22.reuse, c[0x0][0x1dc], R11 ;  /* 0x00007700160b7a24 */ /* 0x040fe200078e020b */
[----:B------:R-:W-:Y:S01]  /*10e0*/  CS2R R100, SRZ ;  /* 0x0000000000647805 */ /* 0x000fe2000001ff00 */
[----:B------:R-:W-:Y:S01]  /*10f0*/  IMAD.WIDE.U32 R26, R22, c[0x0][0x1d8], R26 ;  /* 0x00007600161a7a25 */ /* 0x000fe200078e001a */
[----:B------:R-:W-:Y:S01]  /*1100*/  LEA.HI.X R245, R32, c[0x0][0x284], R15, 0x2, P0 ;  /* 0x0000a10020f57a11 */ /* 0x000fe200000f140f */
[----:B------:R-:W-:Y:S01]  /*1110*/  CS2R R98, SRZ ;  /* 0x0000000000627805 */ /* 0x000fe2000001ff00 */
[----:B------:R-:W-:Y:S01]  /*1120*/  CS2R R96, SRZ ;  /* 0x0000000000607805 */ /* 0x000fe2000001ff00 */
[----:B------:R-:W-:Y:S01]  /*1130*/  IMAD.IADD R14, R35, 0x1, R14 ;  /* 0x00000001230e7824 */ /* 0x000fe200078e020e */
[----:B------:R-:W-:Y:S01]  /*1140*/  LEA R32, P0, R26, c[0x0][0x1c0], 0x1 ;  /* 0x000070001a207a11 */ /* 0x000fe200078008ff */
[----:B------:R-:W-:Y:S01]  /*1150*/  IMAD.IADD R35, R17, 0x1, R9 ;  /* 0x0000000111237824 */ /* 0x000fe200078e0209 */
[----:B------:R-:W-:Y:S01]  /*1160*/  CS2R R94, SRZ ;  /* 0x00000000005e7805 */ /* 0x000fe2000001ff00 */
[----:B------:R-:W-:Y:S01]  /*1170*/  IMAD.IADD R11, R27, 0x1, R11 ;  /* 0x000000011b0b7824 */ /* 0x000fe200078e020b */
[----:B------:R-:W-:Y:S01]  /*1180*/  LEA.HI.X R247, R34, c[0x0][0x25c], R14, 0x2, P1 ;  /* 0x0000970022f77a11 */ /* 0x000fe200008f140e */
[----:B------:R-:W-:Y:S01]  /*1190*/  IMAD.MOV.U32 R9, RZ, RZ, c[0x0][0x1d8] ;  /* 0x00007600ff097624 */ /* 0x000fe200078e00ff */
[----:B------:R-:W-:Y:S01]  /*11a0*/  CS2R R92, SRZ ;  /* 0x00000000005c7805 */ /* 0x000fe2000001ff00 */
[----:B------:R-:W-:Y:S01]  /*11b0*/  IMAD R17, R6, c[0x0][0x1b8], RZ ;  /* 0x00006e0006117a24 */ /* 0x000fe200078e02ff */
[----:B------:R-:W-:Y:S01]  /*11c0*/  LEA.HI.X R33, R26, c[0x0][0x1c4], R11, 0x1, P0 ;  /* 0x000071001a217a11 */ /* 0x000fe200000f0c0b */
[----:B------:R-:W-:Y:S01]  /*11d0*/  IMAD.MOV.U32 R6, RZ, RZ, c[0x0][0x1dc] ;  /* 0x00007700ff067624 */ /* 0x000fe200078e00ff */
[----:B------:R-:W-:Y:S01]  /*11e0*/  LEA R26, P0, R9, R32, 0x6 ;  /* 0x00000020091a7211 */ /* 0x000fe200078030ff */
[----:B------:R-:W-:Y:S01]  /*11f0*/  IMAD R24, R7, c[0x0][0x178], RZ ;  /* 0x00005e0007187a24 */ /* 0x000fe200078e02ff */
[----:B------:R-:W-:Y:S01]  /*1200*/  IADD3 R11, R20, 0x40, RZ ;  /* 0x00000040140b7810 */ /* 0x000fe20007ffe0ff */
[----:B------:R-:W-:Y:S01]  /*1210*/  IMAD.WIDE.U32 R36, R13, c[0x0][0x178], R20 ;  /* 0x00005e000d247a25 */ /* 0x000fe200078e0014 */
[----:B------:R-:W-:Y:S01]  /*1220*/  LEA.HI.X R27, R9, R33, R6, 0x6, P0 ;  /* 0x00000021091b7211 */ /* 0x000fe200000f3406 */
[----:B------:R-:W-:Y:S01]  /*1230*/  CS2R R90, SRZ ;  /* 0x00000000005a7805 */ /* 0x000fe2000001ff00 */
[----:B------:R-:W-:Y:S01]  /*1240*/  LEA.HI R6, R10, R233, RZ, 0x6 ;  /* 0x000000e90a067211 */ /* 0x000fe200078f30ff */
[----:B-----5:R-:W-:Y:S01]  /*1250*/  IMAD.IADD R9, R3, 0x1, -R239 ;  /* 0x0000000103097824 */ /* 0x020fe200078e0aef */
[----:B------:R-:W-:Y:S01]  /*1260*/  ISETP.GE.AND P2, PT, R11, c[0x0][0x1cc], PT ;  /* 0x000073000b007a0c */ /* 0x000fe20003f46270 */
[----:B------:R-:W-:Y:S01]  /*1270*/  IMAD R24, R13, c[0x0][0x17c], R24 ;  /* 0x00005f000d187a24 */ /* 0x000fe200078e0218 */
[----:B------:R-:W-:Y:S01]  /*1280*/  SHF.R.S32.HI R6, RZ, 0x6, R6 ;  /* 0x00000006ff067819 */ /* 0x000fe20000011406 */
[----:B------:R-:W-:Y:S01]  /*1290*/  IMAD R14, R2, -0x50, R9 ;  /* 0xffffffb0020e7824 */ /* 0x000fe200078e0209 */
[----:B------:R-:W-:Y:S01]  /*12a0*/  IADD3 R9, R20, 0x80, RZ ;  /* 0x0000008014097810 */ /* 0x000fe20007ffe0ff */
[----:B------:R-:W-:Y:S01]  /*12b0*/  IMAD.IADD R25, R37, 0x1, R24 ;  /* 0x0000000125197824 */ /* 0x000fe200078e0218 */
[----:B------:R-:W-:Y:S01]  /*12c0*/  ISETP.GT.AND P0, PT, R233, 0x7f, PT ;  /* 0x0000007fe900780c */ /* 0x000fe20003f04270 */
[----:B------:R-:W-:Y:S01]  /*12d0*/  IMAD.MOV.U32 R34, RZ, RZ, R16 ;  /* 0x000000ffff227224 */ /* 0x000fe200078e0010 */
[----:B------:R-:W-:Y:S01]  /*12e0*/  ISETP.GE.AND P5, PT, R9, c[0x0][0x1cc], PT ;  /* 0x0000730009007a0c */ /* 0x000fe20003fa6270 */
[----:B------:R-:W-:Y:S01]  /*12f0*/  IMAD R19, R6, 0x200, R19 ;  /* 0x0000020006137824 */ /* 0x000fe200078e0213 */
[C---:B------:R-:W-:Y:S01]  /*1300*/  ISETP.LT.OR P3, PT, R14.reuse, 0x1, P4 ;  /* 0x000000010e00780c */ /* 0x040fe20002761670 */
[----:B------:R-:W-:Y:S01]  /*1310*/  IMAD.MOV.U32 R24, RZ, RZ, R36 ;  /* 0x000000ffff187224 */ /* 0x000fe200078e0024 */
[----:B------:R-:W-:Y:S01]  /*1320*/  ISETP.LT.OR P1, PT, R14, 0x1, P2 ;  /* 0x000000010e00780c */ /* 0x000fe20001721670 */
[----:B------:R-:W-:Y:S01]  /*1330*/  IMAD R15, R12, c[0x0][0x180], RZ ;  /* 0x000060000c0f7a24 */ /* 0x000fe200078e02ff */
[----:B------:R-:W-:Y:S01]  /*1340*/  ISETP.LT.OR P6, PT, R14, 0x1, P5 ;  /* 0x000000010e00780c */ /* 0x000fe20002fc1670 */
[----:B------:R-:W-:Y:S01]  /*1350*/  IMAD R17, R30, c[0x0][0x1bc], R17 ;  /* 0x00006f001e117a24 */ /* 0x000fe200078e0211 */
[----:B------:R-:W-:Y:S01]  /*1360*/  ISETP.LT.OR P4, PT, R14, 0x21, P4 ;  /* 0x000000210e00780c */ /* 0x000fe20002781670 */
[----:B------:R-:W-:Y:S01]  /*1370*/  IMAD.WIDE.U32 R30, R30, c[0x0][0x1b8], R34 ;  /* 0x00006e001e1e7a25 */ /* 0x000fe200078e0022 */
[----:B------:R-:W-:Y:S01]  /*1380*/  ISETP.LT.OR P5, PT, R14, 0x21, P5 ;  /* 0x000000210e00780c */ /* 0x000fe20002fa1670 */
[----:B------:R-:W-:Y:S01]  /*1390*/  CS2R R88, SRZ ;  /* 0x0000000000587805 */ /* 0x000fe2000001ff00 */
[----:B------:R-:W-:Y:S01]  /*13a0*/  CS2R R86, SRZ ;  /* 0x0000000000567805 */ /* 0x000fe2000001ff00 */
[----:B------:R-:W-:Y:S01]  /*13b0*/  IMAD.SHL.U32 R235, R19, 0x2, RZ ;  /* 0x0000000213eb7824 */ /* 0x000fe200078e00ff */
[----:B------:R-:W-:Y:S01]  /*13c0*/  CS2R R84, SRZ ;  /* 0x0000000000547805 */ /* 0x000fe2000001ff00 */
[C---:B------:R-:W-:Y:S01]  /*13d0*/  IMAD R15, R0.reuse, c[0x0][0x184], R15 ;  /* 0x00006100000f7a24 */ /* 0x040fe200078e020f */
[----:B------:R-:W-:Y:S01]  /*13e0*/  CS2R R82, SRZ ;  /* 0x0000000000527805 */ /* 0x000fe2000001ff00 */
[----:B------:R-:W-:Y:S01]  /*13f0*/  IMAD.WIDE.U32 R34, R0, c[0x0][0x180], R24 ;  /* 0x0000600000227a25 */ /* 0x000fe200078e0018 */
[----:B------:R-:W-:Y:S01]  /*1400*/  @!PT LDS RZ, [RZ] ;  /* 0x00000000fffff984 */ /* 0x000fe20000000800 */
[----:B------:R-:W-:Y:S01]  /*1410*/  @!PT LDS RZ, [RZ] ;  /* 0x00000000fffff984 */ /* 0x000fe20000000800 */
[----:B------:R-:W-:Y:S01]  /*1420*/  @!PT LDS RZ, [RZ] ;  /* 0x00000000fffff984 */ /* 0x000fe20000000800 */
[----:B------:R1:W-:Y:S01]  /*1430*/  LDGSTS.E.BYPASS.LTC128B.128 [R235+0x7880], [R32.64], !P3 ;  /* 0x0788000020eb7fae */ /* 0x0003e2000d901d4e */
[----:B------:R-:W-:Y:S01]  /*1440*/  CS2R R80, SRZ ;  /* 0x0000000000507805 */ /* 0x000fe2000001ff00 */
[----:B------:R-:W-:Y:S01]  /*1450*/  CS2R R78, SRZ ;  /* 0x00000000004e7805 */ /* 0x000fe2000001ff00 */
[----:B------:R-:W-:Y:S01]  /*1460*/  IMAD.U32 R16, RZ, RZ, UR7 ;  /* 0x00000007ff107e24 */ /* 0x000fe2000f8e00ff */
[----:B------:R1:W-:Y:S01]  /*1470*/  LDGSTS.E.BYPASS.LTC128B.128 [R235+0xa080], [R32.64+0x80], !P1 ;  /* 0x0a08008020eb7fae */ /* 0x0003e2000c901d4e */
[----:B------:R-:W-:Y:S01]  /*1480*/  IMAD.IADD R35, R35, 0x1, R15 ;  /* 0x0000000123237824 */ /* 0x000fe200078e020f */
[----:B------:R-:W-:Y:S01]  /*1490*/  @!P0 ISETP.GE.AND P1, PT, R14, 0x41, PT ;  /* 0x000000410e00880c */ /* 0x000fe20003f26270 */
[----:B------:R-:W-:Y:S01]  /*14a0*/  IMAD.U32 R15, RZ, RZ, UR5 ;  /* 0x00000005ff0f7e24 */ /* 0x000fe2000f8e00ff */
[----:B------:R-:W-:Y:S01]  /*14b0*/  @!P0 LEA R24, P3, R16, R26, 0x1 ;  /* 0x0000001a10188211 */ /* 0x000fe200078608ff */
[----:B------:R1:W-:Y:S01]  /*14c0*/  LDGSTS.E.BYPASS.LTC128B.128 [R235+0xc880], [R32.64+0x100], !P6 ;  /* 0x0c88010020eb7fae */ /* 0x0003e2000f101d4e */
[----:B------:R-:W-:Y:S01]  /*14d0*/  ISETP.LT.OR P6, PT, R14, 0x21, P2 ;  /* 0x000000210e00780c */ /* 0x000fe200017c1670 */
[----:B------:R-:W-:Y:S01]  /*14e0*/  IMAD R19, R8, c[0x0][0x188], RZ ;  /* 0x0000620008137a24 */ /* 0x000fe200078e02ff */
[----:B------:R-:W-:Y:S01]  /*14f0*/  @!P0 LEA.HI.X R25, R16, R27, R15, 0x1, P3 ;  /* 0x0000001b10198211 */ /* 0x000fe200018f0c0f */
[----:B------:R-:W-:Y:S01]  /*1500*/  IMAD.WIDE.U32 R34, R242, c[0x0][0x188], R34 ;  /* 0x00006200f2227a25 */ /* 0x000fe200078e0022 */
[----:B------:R-:W-:Y:S01]  /*1510*/  @!P0 ISETP.GE.OR P3, PT, R20, c[0x0][0x1cc], !P1 ;  /* 0x0000730014008a0c */ /* 0x000fe20004f66670 */
[----:B------:R2:W-:Y:S01]  /*1520*/  LDGSTS.E.BYPASS.LTC128B.128 [R235+0x8880], [R26.64], !P4 ;  /* 0x088800001aeb7fae */ /* 0x0005e2000e101d4e */
[----:B------:R-:W-:Y:S01]  /*1530*/  @!P0 ISETP.LT.OR P2, PT, R14, 0x41, P2 ;  /* 0x000000410e00880c */ /* 0x000fe20001741670 */
[----:B------:R-:W-:Y:S01]  /*1540*/  IMAD R16, R242, c[0x0][0x18c], R19 ;  /* 0x00006300f2107a24 */ /* 0x000fe200078e0213 */
[----:B------:R-:W-:Y:S01]  /*1550*/  @!P0 ISETP.GE.OR P1, PT, R9, c[0x0][0x1cc], !P1 ;  /* 0x0000730009008a0c */ /* 0x000fe20004f26670 */
[----:B------:R-:W-:Y:S01]  /*1560*/  IMAD R15, R23, c[0x0][0x1a8], RZ ;  /* 0x00006a00170f7a24 */ /* 0x000fe200078e02ff */
[----:B------:R-:W-:Y:S01]  /*1570*/  LEA R250, P4, R34, c[0x0][0x160], 0x1 ;  /* 0x0000580022fa7a11 */ /* 0x000fe200078808ff */
[----:B------:R-:W-:Y:S01]  /*1580*/  IMAD.IADD R16, R35, 0x1, R16 ;  /* 0x0000000123107824 */ /* 0x000fe200078e0210 */
[----:B------:R-:W-:Y:S01]  /*1590*/  ULDC.64 UR4, c[0x0][0x1a8] ;  /* 0x00006a0000047ab9 */ /* 0x000fe20000000a00 */
[----:B------:R-:W-:Y:S01]  /*15a0*/  IMAD.IADD R31, R31, 0x1, R17 ;  /* 0x000000011f1f7824 */ /* 0x000fe200078e0211 */
[----:B------:R2:W-:Y:S01]  /*15b0*/  LDGSTS.E.BYPASS.LTC128B.128 [R235+0xb080], [R26.64+0x80], !P6 ;  /* 0x0b0800801aeb7fae */ /* 0x0005e2000f101d4e */
[----:B------:R-:W-:Y:S01]  /*15c0*/  ISETP.GE.AND P6, PT, R20, c[0x0][0x19c], PT ;  /* 0x0000670014007a0c */ /* 0x000fe20003fc6270 */
[----:B------:R-:W-:Y:S01]  /*15d0*/  IMAD R15, R22, c[0x0][0x1ac], R15 ;  /* 0x00006b00160f7a24 */ /* 0x000fe200078e020f */
[----:B------:R-:W-:Y:S01]  /*15e0*/  LEA.HI.X R251, R34, c[0x0][0x164], R16, 0x1, P4 ;  /* 0x0000590022fb7a11 */ /* 0x000fe200020f0c10 */
[----:B------:R2:W-:Y:S01]  /*15f0*/  LDGSTS.E.BYPASS.LTC128B.128 [R235+0xd880], [R26.64+0x100], !P5 ;  /* 0x0d8801001aeb7fae */ /* 0x0005e2000e901d4e */
[----:B------:R-:W-:Y:S01]  /*1600*/  ISETP.GE.AND P5, PT, R11, c[0x0][0x19c], PT ;  /* 0x000067000b007a0c */ /* 0x000fe20003fa6270 */
[----:B------:R-:W-:Y:S01]  /*1610*/  IMAD.WIDE.U32 R22, R22, c[0x0][0x1a8], R30 ;  /* 0x00006a0016167a25 */ /* 0x000fe200078e001e */
[----:B------:R-:W-:Y:S01]  /*1620*/  ISETP.LT.OR P4, PT, R14, 0x1, P6 ;  /* 0x000000010e00780c */ /* 0x000fe20003781670 */
[----:B------:R3:W-:Y:S01]  /*1630*/  @!P0 LDGSTS.E.BYPASS.LTC128B.128 [R235+0x9880], [R24.64], !P3 ;  /* 0x0988000018eb8fae */ /* 0x0007e2000d901d4e */
[----:B------:R-:W-:Y:S01]  /*1640*/  USHF.L.U32 UR7, UR4, 0x5, URZ ;  /* 0x0000000504077899 */ /* 0x000fe2000800063f */
[----:B------:R-:W-:Y:S01]  /*1650*/  IMAD.IADD R15, R23, 0x1, R15 ;  /* 0x00000001170f7824 */ /* 0x000fe200078e020f */
[----:B------:R-:W-:Y:S01]  /*1660*/  LEA R30, P3, R22, c[0x0][0x190], 0x1 ;  /* 0x00006400161e7a11 */ /* 0x000fe200078608ff */
[----:B------:R3:W-:Y:S01]  /*1670*/  @!P0 LDGSTS.E.BYPASS.LTC128B.128 [R235+0xc080], [R24.64+0x80], !P2 ;  /* 0x0c08008018eb8fae */ /* 0x0007e2000d101d4e */
[----:B------:R-:W-:Y:S01]  /*1680*/  ISETP.LT.OR P2, PT, R14, 0x1, P5 ;  /* 0x000000010e00780c */ /* 0x000fe20002f41670 */
[----:B------:R-:W-:Y:S01]  /*1690*/  IMAD.MOV.U32 R16, RZ, RZ, c[0x0][0x1ac] ;  /* 0x00006b00ff107624 */ /* 0x000fe200078e00ff */
[----:B------:R-:W-:Y:S01]  /*16a0*/  LEA.HI.X R31, R22, c[0x0][0x194], R15, 0x1, P3 ;  /* 0x00006500161f7a11 */ /* 0x000fe200018f0c0f */
[----:B------:R3:W-:Y:S01]  /*16b0*/  @!P0 LDGSTS.E.BYPASS.LTC128B.128 [R235+0xe880], [R24.64+0x100], !P1 ;  /* 0x0e88010018eb8fae */ /* 0x0007e2000c901d4e */
[----:B------:R-:W-:Y:S01]  /*16c0*/  ISETP.GE.AND P1, PT, R9, c[0x0][0x19c], PT ;  /* 0x0000670009007a0c */ /* 0x000fe20003f26270 */
[----:B------:R-:W-:Y:S01]  /*16d0*/  IMAD.MOV.U32 R15, RZ, RZ, c[0x0][0x1a8] ;  /* 0x00006a00ff0f7624 */ /* 0x000fe200078e00ff */
[----:B------:R-:W-:Y:S01]  /*16e0*/  USHF.L.U64.HI UR5, UR4, UR6, UR5 ;  /* 0x0000000604057299 */ /* 0x000fe20008010205 */
[----:B------:R1:W-:Y:S01]  /*16f0*/  LDGSTS.E.BYPASS.LTC128B.128 [R235+0x80], [R30.64], !P4 ;  /* 0x000800001eeb7fae */ /* 0x0003e2000e101d4e */
[C---:B------:R-:W-:Y:S01]  /*1700*/  ISETP.LT.OR P3, PT, R14.reuse, 0x1, P1 ;  /* 0x000000010e00780c */ /* 0x040fe20000f61670 */
[----:B------:R-:W-:Y:S01]  /*1710*/  IMAD R18, R7, c[0x0][0x208], RZ ;  /* 0x0000820007127a24 */ /* 0x000fe200078e02ff */
[----:B------:R-:W-:Y:S01]  /*1720*/  ISETP.LT.OR P4, PT, R14, 0x21, P6 ;  /* 0x000000210e00780c */ /* 0x000fe20003781670 */
[----:B------:R-:W-:Y:S01]  /*1730*/  IMAD R3, R2, -0x50, R3 ;  /* 0xffffffb002037824 */ /* 0x000fe200078e0203 */
[----:B------:R-:W-:Y:S01]  /*1740*/  @!P0 ISETP.LT.OR P6, PT, R14, 0x41, P6 ;  /* 0x000000410e00880c */ /* 0x000fe200037c1670 */
[----:B------:R1:W-:Y:S01]  /*1750*/  LDGSTS.E.BYPASS.LTC128B.128 [R235+0x2880], [R30.64+0x80], !P2 ;  /* 0x028800801eeb7fae */ /* 0x0003e2000d101d4e */
[----:B------:R-:W-:Y:S01]  /*1760*/  LEA R22, P2, R15, R30, 0x6 ;  /* 0x0000001e0f167211 */ /* 0x000fe200078430ff */
[----:B------:R-:W-:Y:S01]  /*1770*/  IMAD R18, R13, c[0x0][0x20c], R18 ;  /* 0x000083000d127a24 */ /* 0x000fe200078e0212 */
[----:B------:R-:W-:Y:S01]  /*1780*/  LEA.HI R2, R10, R233, RZ, 0x5 ;  /* 0x000000e90a027211 */ /* 0x000fe200078f28ff */
[----:B------:R-:W-:Y:S01]  /*1790*/  IMAD.WIDE.U32 R28, R0, c[0x0][0x238], R28 ;  /* 0x00008e00001c7a25 */ /* 0x000fe200078e001c */
[----:B------:R-:W-:Y:S01]  /*17a0*/  LEA.HI.X R23, R15, R31, R16, 0x6, P2 ;  /* 0x0000001f0f177211 */ /* 0x000fe200010f3410 */
[----:B------:R-:W-:Y:S01]  /*17b0*/  CS2R R76, SRZ ;  /* 0x00000000004c7805 */ /* 0x000fe2000001ff00 */
[----:B------:R-:W-:Y:S01]  /*17c0*/  ISETP.GE.AND P2, PT, R11, c[0x0][0x16c], PT ;  /* 0x00005b000b007a0c */ /* 0x000fe20003f46270 */
[----:B------:R1:W-:Y:S01]  /*17d0*/  LDGSTS.E.BYPASS.LTC128B.128 [R235+0x5080], [R30.64+0x100], !P3 ;  /* 0x050801001eeb7fae */ /* 0x0003e2000d901d4e */
[----:B------:R-:W-:Y:S01]  /*17e0*/  ISETP.GE.AND P3, PT, R20, c[0x0][0x16c], PT ;  /* 0x00005b0014007a0c */ /* 0x000fe20003f66270 */
[----:B------:R-:W-:Y:S01]  /*17f0*/  IMAD R241, R8, c[0x0][0x240], RZ ;  /* 0x0000900008f17a24 */ /* 0x000fe200078e02ff */
[----:B------:R-:W-:Y:S01]  /*1800*/  SEL R7, RZ, 0xffffffff, P2 ;  /* 0xffffffffff077807 */ /* 0x000fe20001000000 */
[----:B------:R4:W-:Y:S01]  /*1810*/  LDGSTS.E.BYPASS.LTC128B.128 [R235+0x1080], [R22.64], !P4 ;  /* 0x0108000016eb7fae */ /* 0x0009e2000e101d4e */
[----:B------:R-:W-:Y:S01]  /*1820*/  SEL R16, RZ, 0x1, P3 ;  /* 0x00000001ff107807 */ /* 0x000fe20001800000 */
[----:B------:R-:W-:Y:S01]  /*1830*/  IMAD.MOV.U32 R227, RZ, RZ, 0x20 ;  /* 0x00000020ffe37424 */ /* 0x000fe200078e00ff */
[C---:B------:R-:W-:Y:S01]  /*1840*/  ISETP.LT.OR P4, PT, R14.reuse, 0x21, P5 ;  /* 0x000000210e00780c */ /* 0x040fe20002f81670 */
[----:B------:R-:W-:Y:S01]  /*1850*/  IMAD.SHL.U32 R7, R7, 0x2, RZ ;  /* 0x0000000207077824 */ /* 0x000fe200078e00ff */
[C---:B------:R-:W-:Y:S01]  /*1860*/  ISETP.LT.OR P3, PT, R14.reuse, 0x21, P1 ;  /* 0x000000210e00780c */ /* 0x040fe20000f61670 */
[----:B---3--:R-:W-:Y:S01]  /*1870*/  IMAD.WIDE.U32 R24, R13, c[0x0][0x208], R20 ;  /* 0x000082000d187a25 */ /* 0x008fe200078e0014 */
[C---:B------:R-:W-:Y:S01]  /*1880*/  @!P0 ISETP.LT.OR P5, PT, R14.reuse, 0x41, P5 ;  /* 0x000000410e00880c */ /* 0x040fe20002fa1670 */
[----:B------:R-:W-:Y:S01]  /*1890*/  CS2R R74, SRZ ;  /* 0x00000000004a7805 */ /* 0x000fe2000001ff00 */
[----:B------:R-:W-:Y:S01]  /*18a0*/  @!P0 ISETP.LT.OR P1, PT, R14, 0x41, P1 ;  /* 0x000000410e00880c */ /* 0x000fe20000f21670 */
[----:B------:R-:W-:Y:S01]  /*18b0*/  IMAD.U32 R14, RZ, RZ, UR7 ;  /* 0x00000007ff0e7e24 */ /* 0x000fe2000f8e00ff */
[----:B------:R-:W-:Y:S01]  /*18c0*/  ISETP.GE.AND P2, PT, R9, c[0x0][0x16c], PT ;  /* 0x00005b0009007a0c */ /* 0x000fe20003f46270 */
[----:B------:R-:W-:Y:S01]  /*18d0*/  IMAD.IADD R19, R25, 0x1, R18 ;  /* 0x0000000119137824 */ /* 0x000fe200078e0212 */
[----:B------:R-:W-:Y:S01]  /*18e0*/  LOP3.LUT R16, R7, 0x2, R16, 0xe2, !PT ;  /* 0x0000000207107812 */ /* 0x000fe200078ee210 */
[----:B------:R-:W-:Y:S01]  /*18f0*/  IMAD.MOV.U32 R18, RZ, RZ, R24 ;  /* 0x000000ffff127224 */ /* 0x000fe200078e0018 */
[----:B------:R-:W-:Y:S01]  /*1900*/  SEL R15, RZ, 0x4, P2 ;  /* 0x00000004ff0f7807 */ /* 0x000fe20001000000 */
[----:B------:R-:W-:Y:S01]  /*1910*/  IMAD.U32 R7, RZ, RZ, UR5 ;  /* 0x00000005ff077e24 */ /* 0x000fe2000f8e00ff */
[----:B------:R-:W-:Y:S01]  /*1920*/  @!P0 LEA R24, P2, R14, R22, 0x1 ;  /* 0x000000160e188211 */ /* 0x000fe200078408ff */
[----:B------:R-:W-:Y:S01]  /*1930*/  IMAD R13, R12, c[0x0][0x210], RZ ;  /* 0x000084000c0d7a24 */ /* 0x000fe200078e02ff */
[----:B------:R-:W-:Y:S01]  /*1940*/  LOP3.LUT R15, R16, R15, RZ, 0xfc, !PT ;  /* 0x0000000f100f7212 */ /* 0x000fe200078efcff */
[----:B------:R-:W-:Y:S01]  /*1950*/  IMAD.WIDE.U32 R18, R0, c[0x0][0x210], R18 ;  /* 0x0000840000127a25 */ /* 0x000fe200078e0012 */
[----:B------:R-:W-:Y:S01]  /*1960*/  @!P0 LEA.HI.X R25, R14, R23, R7, 0x1, P2 ;  /* 0x000000170e198211 */ /* 0x000fe200010f0c07 */
[----:B------:R4:W-:Y:S01]  /*1970*/  LDGSTS.E.BYPASS.LTC128B.128 [R235+0x3880], [R22.64+0x80], !P4 ;  /* 0x0388008016eb7fae */ /* 0x0009e2000e101d4e */
[----:B------:R-:W-:Y:S01]  /*1980*/  LOP3.LUT P4, RZ, R15, 0x1, RZ, 0xc0, !PT ;  /* 0x000000010fff7812 */ /* 0x000fe2000788c0ff */
[----:B------:R-:W-:Y:S01]  /*1990*/  IMAD R13, R0, c[0x0][0x214], R13 ;  /* 0x00008500000d7a24 */ /* 0x000fe200078e020d */
[----:B------:R-:W-:Y:S01]  /*19a0*/  IADD3 R7, -R239, UR13, RZ ;  /* 0x0000000def077c10 */ /* 0x000fe2000fffe1ff */
[----:B------:R4:W-:Y:S01]  /*19b0*/  LDGSTS.E.BYPASS.LTC128B.128 [R235+0x6080], [R22.64+0x100], !P3 ;  /* 0x0608010016eb7fae */ /* 0x0009e2000d901d4e */
[----:B------:R-:W-:Y:S01]  /*19c0*/  LOP3.LUT P3, RZ, R15, 0x2, RZ, 0xc0, !PT ;  /* 0x000000020fff7812 */ /* 0x000fe2000786c0ff */
[----:B------:R-:W-:Y:S01]  /*19d0*/  IMAD.IADD R19, R19, 0x1, R13 ;  /* 0x0000000113137824 */ /* 0x000fe200078e020d */
[----:B------:R-:W-:Y:S01]  /*19e0*/  LOP3.LUT P2, RZ, R15, 0x4, RZ, 0xc0, !PT ;  /* 0x000000040fff7812 */ /* 0x000fe2000784c0ff */
[----:B------:R-:W-:Y:S01]  /*19f0*/  IMAD R13, R8, c[0x0][0x218], RZ ;  /* 0x00008600080d7a24 */ /* 0x000fe200078e02ff */
[----:B------:R3:W-:Y:S01]  /*1a00*/  @!P0 LDGSTS.E.BYPASS.LTC128B.128 [R235+0x2080], [R24.64], !P6 ;  /* 0x0208000018eb8fae */ /* 0x0007e2000f101d4e */
[C---:B------:R-:W-:Y:S01]  /*1a10*/  ISETP.LT.OR P6, PT, R7.reuse, 0x1, !P4 ;  /* 0x000000010700780c */ /* 0x040fe200067c1670 */
[C---:B------:R-:W-:Y:S01]  /*1a20*/  IMAD.WIDE.U32 R18, R242.reuse, c[0x0][0x218], R18 ;  /* 0x00008600f2127a25 */ /* 0x040fe200078e0012 */
[----:B------:R-:W-:Y:S01]  /*1a30*/  ULDC.64 UR4, c[0x0][0x208] ;  /* 0x0000820000047ab9 */ /* 0x000fe20000000a00 */
[----:B------:R3:W-:Y:S01]  /*1a40*/  @!P0 LDGSTS.E.BYPASS.LTC128B.128 [R235+0x4880], [R24.64+0x80], !P5 ;  /* 0x0488008018eb8fae */ /* 0x0007e2000e901d4e */
[C---:B------:R-:W-:Y:S01]  /*1a50*/  ISETP.LT.OR P5, PT, R7.reuse, 0x1, !P3 ;  /* 0x000000010700780c */ /* 0x040fe20005fa1670 */
[----:B------:R-:W-:Y:S01]  /*1a60*/  IMAD R13, R242, c[0x0][0x21c], R13 ;  /* 0x00008700f20d7a24 */ /* 0x000fe200078e020d */
[----:B------:R-:W-:Y:S01]  /*1a70*/  USHF.L.U64.HI UR7, UR8, UR6, UR9 ;  /* 0x0000000608077299 */ /* 0x000fe20008010209 */
[----:B------:R3:W-:Y:S01]  /*1a80*/  @!P0 LDGSTS.E.BYPASS.LTC128B.128 [R235+0x7080], [R24.64+0x100], !P1 ;  /* 0x0708010018eb8fae */ /* 0x0007e2000c901d4e */
[----:B------:R-:W-:Y:S01]  /*1a90*/  ISETP.LT.OR P1, PT, R7, 0x1, !P2 ;  /* 0x000000010700780c */ /* 0x000fe20005721670 */
[----:B------:R-:W-:Y:S01]  /*1aa0*/  IMAD.IADD R13, R19, 0x1, R13 ;  /* 0x00000001130d7824 */ /* 0x000fe200078e020d */
[C---:B------:R-:W-:Y:S01]  /*1ab0*/  LEA R248, P0, R18.reuse, c[0x0][0x1f0], 0x1 ;  /* 0x00007c0012f87a11 */ /* 0x040fe200078008ff */
[----:B------:R-:W-:Y:S01]  /*1ac0*/  USHF.L.U32 UR12, UR4, 0x5, URZ ;  /* 0x00000005040c7899 */ /* 0x000fe2000800063f */
[----:B------:R-:W0:Y:S01]  /*1ad0*/  LDGDEPBAR ;  /* 0x00000000000079af */ /* 0x000e220000000000 */
[----:B------:R-:W-:Y:S01]  /*1ae0*/  USHF.L.U64.HI UR7, UR11, 0x1, UR7 ;  /* 0x000000010b077899 */ /* 0x000fe20008010207 */
[----:B------:R-:W-:Y:S01]  /*1af0*/  LEA.HI.X R249, R18, c[0x0][0x1f4], R13, 0x1, P0 ;  /* 0x00007d0012f97a11 */ /* 0x000fe200000f0c0d */
[----:B------:R-:W-:Y:S01]  /*1b00*/  IMAD.U32 R13, RZ, RZ, UR10 ;  /* 0x0000000aff0d7e24 */ /* 0x000fe2000f8e00ff */
[----:B------:R1:W-:Y:S01]  /*1b10*/  LDGSTS.E.BYPASS.LTC128B.128 [R235+0xf080], [R250.64], !P6 ;  /* 0x0f080000faeb7fae */ /* 0x0003e2000f101d4e */
[----:B------:R-:W-:Y:S01]  /*1b20*/  USHF.L.U32 UR11, UR12, 0x1, URZ ;  /* 0x000000010c0b7899 */ /* 0x000fe2000800063f */
[----:B------:R-:W-:Y:S01]  /*1b30*/  SHF.R.S32.HI R21, RZ, 0x1f, R2 ;  /* 0x0000001fff157819 */ /* 0x000fe20000011402 */
[----:B------:R-:W-:Y:S01]  /*1b40*/  USHF.L.U64.HI UR5, UR4, UR6, UR5 ;  /* 0x0000000604057299 */ /* 0x000fe20008010205 */
[----:B------:R1:W-:Y:S01]  /*1b50*/  LDGSTS.E.BYPASS.LTC128B.128 [R235+0x11080], [R250.64+0x80], !P5 ;  /* 0x11080080faeb7fae */ /* 0x0003e2000e901d4e */
[--C-:B----4-:R-:W-:Y:S01]  /*1b60*/  IADD3 R22, P6, P0, R13, 0x80, R250.reuse ;  /* 0x000000800d167810 */ /* 0x110fe200078de0fa */
[----:B------:R-:W-:Y:S01]  /*1b70*/  IMAD.SHL.U32 R8, R5, 0x40, RZ ;  /* 0x0000004005087824 */ /* 0x000fe200078e00ff */
[----:B------:R-:W-:Y:S01]  /*1b80*/  USHF.L.U64.HI UR5, UR12, 0x1, UR5 ;  /* 0x000000010c057899 */ /* 0x000fe20008010205 */
[----:B------:R1:W-:Y:S01]  /*1b90*/  LDGSTS.E.BYPASS.LTC128B.128 [R235+0x13080], [R250.64+0x100], !P1 ;  /* 0x13080100faeb7fae */ /* 0x0003e2000c901d4e */
[----:B------:R-:W-:Y:S01]  /*1ba0*/  IMAD.U32 R19, RZ, RZ, UR11 ;  /* 0x0000000bff137e24 */ /* 0x000fe2000f8e00ff */
[----:B------:R-:W-:Y:S01]  /*1bb0*/  IADD3.X R23, RZ, UR7, R251, P6, P0 ;  /* 0x00000007ff177c10 */ /* 0x000fe2000b7e04fb */
[----:B------:R-:W-:Y:S01]  /*1bc0*/  IMAD.MOV.U32 R229, RZ, RZ, 0x10 ;  /* 0x00000010ffe57424 */ /* 0x000fe200078e00ff */
[C---:B------:R-:W-:Y:S01]  /*1bd0*/  ISETP.LT.OR P6, PT, R7.reuse, 0x21, !P4 ;  /* 0x000000210700780c */ /* 0x040fe200067c1670 */
[----:B------:R-:W-:Y:S01]  /*1be0*/  UIADD3 UR6, UR13, 0x3f, URZ ;  /* 0x0000003f0d067890 */ /* 0x000fe2000fffe03f */
[----:B------:R-:W-:Y:S01]  /*1bf0*/  ISETP.LT.OR P0, PT, R7, 0x21, !P3 ;  /* 0x000000210700780c */ /* 0x000fe20005f01670 */
[----:B------:R-:W-:Y:S01]  /*1c00*/  IMAD.MOV.U32 R217, RZ, RZ, 0x120 ;  /* 0x00000120ffd97424 */ /* 0x000fe200078e00ff */
[----:B------:R-:W-:Y:S01]  /*1c10*/  UMOV UR4, 0x6 ;  /* 0x0000000600047882 */ /* 0x000fe20000000000 */
[----:B------:R-:W-:Y:S01]  /*1c20*/  IMAD R241, R242, c[0x0][0x244], R241 ;  /* 0x00009100f2f17a24 */ /* 0x000fe200078e02f1 */
[----:B---3--:R-:W-:Y:S01]  /*1c30*/  IADD3 R24, P1, R250, UR10, RZ ;  /* 0x0000000afa187c10 */ /* 0x008fe2000ff3e0ff */
[----:B------:R-:W-:Y:S01]  /*1c40*/  CS2R R72, SRZ ;  /* 0x0000000000487805 */ /* 0x000fe2000001ff00 */
[----:B------:R-:W-:Y:S01]  /*1c50*/  CS2R R70, SRZ ;  /* 0x0000000000467805 */ /* 0x000fe2000001ff00 */
[----:B------:R-:W-:Y:S01]  /*1c60*/  CS2R R68, SRZ ;  /* 0x0000000000447805 */ /* 0x000fe2000001ff00 */
[----:B------:R-:W-:Y:S01]  /*1c70*/  IADD3.X R25, R251, UR7, RZ, P1, !PT ;  /* 0x00000007fb197c10 */ /* 0x000fe20008ffe4ff */
[----:B------:R-:W-:Y:S01]  /*1c80*/  CS2R R66, SRZ ;  /* 0x0000000000427805 */ /* 0x000fe2000001ff00 */
[----:B------:R-:W-:Y:S01]  /*1c90*/  IADD3 R16, P5, P1, R13, 0x100, R250 ;  /* 0x000001000d107810 */ /* 0x000fe200079be0fa */
[----:B------:R-:W-:Y:S01]  /*1ca0*/  CS2R R64, SRZ ;  /* 0x0000000000407805 */ /* 0x000fe2000001ff00 */
[----:B------:R-:W-:Y:S01]  /*1cb0*/  P2R R13, PR, RZ, 0x10 ;  /* 0x00000010ff0d7803 */ /* 0x000fe20000000000 */
[----:B------:R3:W-:Y:S01]  /*1cc0*/  LDGSTS.E.BYPASS.LTC128B.128 [R235+0x10080], [R24.64], !P6 ;  /* 0x1008000018eb7fae */ /* 0x0007e2000f101d4e */
[----:B------:R-:W-:Y:S01]  /*1cd0*/  IADD3.X R17, RZ, UR7, R251, P5, P1 ;  /* 0x00000007ff117c10 */ /* 0x000fe2000afe24fb */
[----:B------:R-:W-:Y:S01]  /*1ce0*/  CS2R R62, SRZ ;  /* 0x00000000003e7805 */ /* 0x000fe2000001ff00 */
[----:B------:R-:W-:Y:S01]  /*1cf0*/  IADD3 R18, P5, P1, R19, 0x100, R248 ;  /* 0x0000010013127810 */ /* 0x000fe200079be0f8 */
[----:B------:R4:W-:Y:S01]  /*1d00*/  LDGSTS.E.BYPASS.LTC128B.128 [R235+0x12080], [R22.64], !P0 ;  /* 0x1208000016eb7fae */ /* 0x0009e2000c101d4e */
[----:B------:R-:W-:Y:S01]  /*1d10*/  ISETP.GE.AND P4, PT, R20, c[0x0][0x1fc], PT ;  /* 0x00007f0014007a0c */ /* 0x000fe20003f86270 */
[----:B------:R-:W-:Y:S01]  /*1d20*/  CS2R R60, SRZ ;  /* 0x00000000003c7805 */ /* 0x000fe2000001ff00 */
[----:B------:R-:W-:Y:S01]  /*1d30*/  IADD3.X R19, RZ, UR5, R249, P5, P1 ;  /* 0x00000005ff137c10 */ /* 0x000fe2000afe24f9 */
[----:B------:R-:W-:Y:S01]  /*1d40*/  CS2R R58, SRZ ;  /* 0x00000000003a7805 */ /* 0x000fe2000001ff00 */
[----:B------:R-:W-:Y:S01]  /*1d50*/  ISETP.GT.AND P1, PT, R233, 0xf, PT ;  /* 0x0000000fe900780c */ /* 0x000fe20003f24270 */
[----:B------:R-:W-:Y:S01]  /*1d60*/  CS2R R56, SRZ ;  /* 0x0000000000387805 */ /* 0x000fe2000001ff00 */
[C---:B------:R-:W-:Y:S01]  /*1d70*/  ISETP.LT.OR P5, PT, R7.reuse, 0x21, !P2 ;  /* 0x000000210700780c */ /* 0x040fe200057a1670 */
[----:B------:R-:W-:Y:S01]  /*1d80*/  CS2R R54, SRZ ;  /* 0x0000000000367805 */ /* 0x000fe2000001ff00 */
[----:B------:R-:W-:Y:S01]  /*1d90*/  ISETP.LT.OR P0, PT, R7, 0x1, P4 ;  /* 0x000000010700780c */ /* 0x000fe20002701670 */
[----:B------:R-:W-:Y:S01]  /*1da0*/  CS2R R52, SRZ ;  /* 0x0000000000347805 */ /* 0x000fe2000001ff00 */
[----:B------:R-:W-:Y:S01]  /*1db0*/  ISETP.GE.AND P6, PT, R11, c[0x0][0x1fc], PT ;  /* 0x00007f000b007a0c */ /* 0x000fe20003fc6270 */
[----:B------:R-:W-:Y:S01]  /*1dc0*/  CS2R R50, SRZ ;  /* 0x0000000000327805 */ /* 0x000fe2000001ff00 */
[----:B------:R-:W-:Y:S01]  /*1dd0*/  CS2R R48, SRZ ;  /* 0x0000000000307805 */ /* 0x000fe2000001ff00 */
[----:B------:R-:W-:Y:S01]  /*1de0*/  CS2R R46, SRZ ;  /* 0x00000000002e7805 */ /* 0x000fe2000001ff00 */
[----:B------:R-:W-:Y:S01]  /*1df0*/  CS2R R44, SRZ ;  /* 0x00000000002c7805 */ /* 0x000fe2000001ff00 */
[----:B------:R-:W-:-:S02]  /*1e00*/  USHF.L.U64.HI UR9, UR8, UR4, UR9 ;  /* 0x0000000408097299 */ /* 0x000fc40008010209 */
[----:B------:R-:W-:Y:S01]  /*1e10*/  @!P1 IMAD.SHL.U32 R15, R233, 0x10, RZ ;  /* 0x00000010e90f9824 */ /* 0x000fe200078e00ff */
[----:B------:R-:W-:Y:S01]  /*1e20*/  USHF.L.U32 UR10, UR8, 0x6, URZ ;  /* 0x00000006080a7899 */ /* 0x000fe2000800063f */
[----:B------:R1:W-:Y:S01]  /*1e30*/  LDGSTS.E.BYPASS.LTC128B.128 [R235+0x14080], [R16.64], !P5 ;  /* 0x1408000010eb7fae */ /* 0x0003e2000e901d4e */
[----:B------:R-:W-:Y:S01]  /*1e40*/  ISETP.GE.AND P5, PT, R9, c[0x0][0x1fc], PT ;  /* 0x00007f0009007a0c */ /* 0x000fe20003fa6270 */
[----:B------:R-:W-:Y:S02]  /*1e50*/  UMOV UR4, URZ ;  /* 0x0000003f00047c82 */ /* 0x000fe40008000000 */
[----:B------:R2:W-:Y:S01]  /*1e60*/  @!P1 LDGSTS.E.BYPASS.LTC128B.128 [R15+0x21080], [R246.64] ;  /* 0x21080000f60f9fae */ /* 0x0005e2000b901d4e */
[----:B------:R-:W-:-:S03]  /*1e70*/  UMOV UR12, 0x1 ;  /* 0x00000001000c7882 */ /* 0x000fc60000000000 */
[----:B------:R-:W0:Y:S04]  /*1e80*/  LDGDEPBAR ;  /* 0x00000000000079af */ /* 0x000e280000000000 */
[----:B------:R4:W-:Y:S01]  /*1e90*/  LDGSTS.E.BYPASS.LTC128B.128 [R235+0x1b080], [R248.64], !P0 ;  /* 0x1b080000f8eb7fae */ /* 0x0009e2000c101d4e */
[C---:B------:R-:W-:Y:S02]  /*1ea0*/  ISETP.LT.OR P0, PT, R7.reuse, 0x1, P6 ;  /* 0x000000010700780c */ /* 0x040fe40003701670 */
[----:B------:R-:W-:-:S11]  /*1eb0*/  ISETP.LT.OR P6, PT, R7, 0x21, P6 ;  /* 0x000000210700780c */ /* 0x000fd600037c1670 */
[----:B------:R4:W-:Y:S01]  /*1ec0*/  LDGSTS.E.BYPASS.LTC128B.128 [R235+0x1d080], [R248.64+0x80], !P0 ;  /* 0x1d080080f8eb7fae */ /* 0x0009e2000c101d4e */
[----:B------:R-:W-:Y:S01]  /*1ed0*/  ISETP.LT.OR P0, PT, R7, 0x1, P5 ;  /* 0x000000010700780c */ /* 0x000fe20002f01670 */
[----:B-1----:R-:W-:Y:S01]  /*1ee0*/  IMAD R17, R12, c[0x0][0x238], RZ ;  /* 0x00008e000c117a24 */ /* 0x002fe200078e02ff */
[----:B------:R-:W-:Y:S02]  /*1ef0*/  LEA.HI R16, R10, R233, RZ, 0x2 ;  /* 0x000000e90a107211 */ /* 0x000fe400078f10ff */
[----:B------:R-:W-:Y:S01]  /*1f00*/  SHF.R.S32.HI R12, RZ, 0x5, R2 ;  /* 0x00000005ff0c7819 */ /* 0x000fe20000011402 */
[----:B------:R-:W-:Y:S01]  /*1f10*/  IMAD R14, R0, c[0x0][0x23c], R17 ;  /* 0x00008f00000e7a24 */ /* 0x000fe200078e0211 */
[--C-:B---3--:R-:W-:Y:S01]  /*1f20*/  SHF.R.S32.HI R24, RZ, 0x2, R16.reuse ;  /* 0x00000002ff187819 */ /* 0x108fe20000011410 */
[----:B------:R-:W-:Y:S01]  /*1f30*/  IMAD.SHL.U32 R0, R228, 0x8, RZ ;  /* 0x00000008e4007824 */ /* 0x000fe200078e00ff */
[----:B--2---:R-:W-:Y:S01]  /*1f40*/  SHF.R.S32.HI R15, RZ, 0x1f, R16 ;  /* 0x0000001fff0f7819 */ /* 0x004fe20000011410 */
[----:B------:R-:W-:Y:S01]  /*1f50*/  IMAD.IADD R29, R29, 0x1, R14 ;  /* 0x000000011d1d7824 */ /* 0x000fe200078e020e */
[----:B------:R-:W-:Y:S01]  /*1f60*/  LEA.HI R21, R21, R12, RZ, 0x2 ;  /* 0x0000000c15157211 */ /* 0x000fe200078f10ff */
[----:B------:R-:W-:Y:S01]  /*1f70*/  IMAD.SHL.U32 R223, R12, 0x100, RZ ;  /* 0x000001000cdf7824 */ /* 0x000fe200078e00ff */
[----:B------:R-:W-:Y:S01]  /*1f80*/  LEA.HI R15, R15, R24, RZ, 0x3 ;  /* 0x000000180f0f7211 */ /* 0x000fe200078f18ff */
[----:B------:R1:W-:Y:S01]  /*1f90*/  LDGSTS.E.BYPASS.LTC128B.128 [R235+0x1f080], [R248.64+0x100], !P0 ;  /* 0x1f080100f8eb7fae */ /* 0x0003e2000c101d4e */
[----:B----4-:R-:W-:Y:S01]  /*1fa0*/  IADD3 R22, P0, R248, UR11, RZ ;  /* 0x0000000bf8167c10 */ /* 0x010fe2000ff1e0ff */
[----:B------:R-:W-:Y:S01]  /*1fb0*/  IMAD.WIDE.U32 R242, R242, c[0x0][0x240], R28 ;  /* 0x00009000f2f27a25 */ /* 0x000fe200078e001c */
[----:B------:R-:W-:-:S02]  /*1fc0*/  LOP3.LUT R15, R15, 0xfffffff8, RZ, 0xc0, !PT ;  /* 0xfffffff80f0f7812 */ /* 0x000fc400078ec0ff */
[----:B------:R-:W-:Y:S01]  /*1fd0*/  LOP3.LUT R21, R21, 0xfffffffc, RZ, 0xc0, !PT ;  /* 0xfffffffc15157812 */ /* 0x000fe200078ec0ff */
[----:B------:R-:W-:Y:S01]  /*1fe0*/  IMAD.IADD R241, R243, 0x1, R241 ;  /* 0x00000001f3f17824 */ /* 0x000fe200078e02f1 */
[----:B------:R-:W-:Y:S01]  /*1ff0*/  IADD3.X R23, R249, UR5, RZ, P0, !PT ;  /* 0x00000005f9177c10 */ /* 0x000fe200087fe4ff */
[----:B------:R-:W-:Y:S01]  /*2000*/  IMAD.IADD R15, R24, 0x1, -R15 ;  /* 0x00000001180f7824 */ /* 0x000fe200078e0a0f */
[----:B------:R-:W-:Y:S01]  /*2010*/  ISETP.LT.OR P0, PT, R7, 0x21, P4 ;  /* 0x000000210700780c */ /* 0x000fe20002701670 */
[----:B------:R-:W-:Y:S01]  /*2020*/  USHF.R.S32.HI UR5, URZ, 0x1f, UR6 ;  /* 0x0000001f3f057899 */ /* 0x000fe20008011406 */
[----:B------:R-:W-:Y:S02]  /*2030*/  LEA.HI R17, R10, R233, RZ, 0x4 ;  /* 0x000000e90a117211 */ /* 0x000fe400078f20ff */
[----:B------:R-:W-:Y:S01]  /*2040*/  ISETP.NE.AND P4, PT, R13, RZ, PT ;  /* 0x000000ff0d00720c */ /* 0x000fe20003f85270 */
[----:B------:R-:W-:Y:S01]  /*2050*/  IMAD.SHL.U32 R13, R15, 0x10, RZ ;  /* 0x000000100f0d7824 */ /* 0x000fe200078e00ff */
[----:B------:R-:W-:Y:S01]  /*2060*/  LOP3.LUT R10, R0, 0x8, RZ, 0xc0, !PT ;  /* 0x00000008000a7812 */ /* 0x000fe200078ec0ff */
[----:B------:R-:W-:Y:S01]  /*2070*/  IMAD.IADD R0, R12, 0x1, -R21 ;  /* 0x000000010c007824 */ /* 0x000fe200078e0a15 */
[----:B------:R-:W-:Y:S01]  /*2080*/  ISETP.LT.OR P5, PT, R7, 0x21, P5 ;  /* 0x000000210700780c */ /* 0x000fe20002fa1670 */
[----:B------:R-:W-:Y:S01]  /*2090*/  ULEA.HI UR5, UR5, UR6, URZ, 0x6 ;  /* 0x0000000605057291 */ /* 0x000fe2000f8f303f */
[----:B------:R-:W-:Y:S01]  /*20a0*/  LOP3.LUT R7, R10, 0x70, R13, 0xf8, !PT ;  /* 0x000000700a077812 */ /* 0x000fe200078ef80d */
[C---:B------:R-:W-:Y:S01]  /*20b0*/  IMAD.SHL.U32 R24, R0.reuse, 0x100, RZ ;  /* 0x0000010000187824 */ /* 0x040fe200078e00ff */
[C---:B------:R-:W-:Y:S01]  /*20c0*/  LEA.HI R13, R0.reuse, R0, RZ, 0x1 ;  /* 0x00000000000d7211 */ /* 0x040fe200078f08ff */
[----:B------:R1:W-:Y:S01]  /*20d0*/  LDGSTS.E.BYPASS.LTC128B.128 [R235+0x1c080], [R22.64], !P0 ;  /* 0x1c08000016eb7fae */ /* 0x0003e2000c101d4e */
[----:B------:R-:W-:Y:S01]  /*20e0*/  SHF.R.S32.HI R26, RZ, 0x4, R17 ;  /* 0x00000004ff1a7819 */ /* 0x000fe20000011411 */
[----:B------:R-:W-:Y:S01]  /*20f0*/  IMAD.SHL.U32 R238, R0, 0x10, RZ ;  /* 0x0000001000ee7824 */ /* 0x000fe200078e00ff */
[----:B------:R-:W-:Y:S01]  /*2100*/  LOP3.LUT R16, R16, 0x3ffffffc, RZ, 0xc0, !PT ;  /* 0x3ffffffc10107812 */ /* 0x000fe200078ec0ff */
[----:B------:R-:W-:Y:S01]  /*2110*/  IMAD.SHL.U32 R13, R13, 0x100, RZ ;  /* 0x000001000d0d7824 */ /* 0x000fe200078e00ff */
[----:B------:R-:W-:Y:S01]  /*2120*/  LEA.HI R21, R17, R26, RZ, 0x1 ;  /* 0x0000001a11157211 */ /* 0x000fe200078f08ff */
[----:B------:R1:W-:Y:S01]  /*2130*/  LDGSTS.E.BYPASS.LTC128B.128 [R235+0x1e080], [R22.64+0x80], !P6 ;  /* 0x1e08008016eb7fae */ /* 0x0003e2000f101d4e */
[----:B------:R-:W-:Y:S01]  /*2140*/  LOP3.LUT R24, R7, 0x100, R24, 0xf8, !PT ;  /* 0x0000010007187812 */ /* 0x000fe200078ef818 */
[----:B------:R-:W-:Y:S01]  /*2150*/  IMAD.IADD R16, R233, 0x1, -R16 ;  /* 0x00000001e9107824 */ /* 0x000fe200078e0a10 */
[----:B------:R-:W-:Y:S01]  /*2160*/  LOP3.LUT R7, R21, 0xfffffffe, RZ, 0xc0, !PT ;  /* 0xfffffffe15077812 */ /* 0x000fe200078ec0ff */
[----:B------:R2:W-:Y:S01]  /*2170*/  LDGSTS.E.BYPASS.LTC128B.128 [R235+0x20080], [R18.64], !P5 ;  /* 0x2008000012eb7fae */ /* 0x0005e2000e901d4e */
[----:B------:R-:W-:Y:S01]  /*2180*/  LOP3.LUT R21, R13, 0x7ffffe00, RZ, 0xc0, !PT ;  /* 0x7ffffe000d157812 */ /* 0x000fe200078ec0ff */
[----:B------:R-:W-:Y:S01]  /*2190*/  USHF.R.S32.HI UR8, URZ, 0x6, UR5 ;  /* 0x000000063f087899 */ /* 0x000fe20008011405 */
[----:B------:R-:W-:Y:S01]  /*21a0*/  LOP3.LUT R14, R17, 0xfffffff0, RZ, 0xc0, !PT ;  /* 0xfffffff0110e7812 */ /* 0x000fe200078ec0ff */
[----:B------:R-:W-:Y:S01]  /*21b0*/  IMAD.IADD R7, R26, 0x1, -R7 ;  /* 0x000000011a077824 */ /* 0x000fe200078e0a07 */
[----:B------:R-:W-:Y:S01]  /*21c0*/  SHF.R.U32.HI R13, RZ, 0x3, R24 ;  /* 0x00000003ff0d7819 */ /* 0x000fe20000011618 */
[----:B------:R-:W-:Y:S01]  /*21d0*/  IMAD R16, R16, 0x2, R21 ;  /* 0x0000000210107824 */ /* 0x000fe200078e0215 */
[----:B------:R-:W-:Y:S01]  /*21e0*/  ISETP.GE.AND P0, PT, R20, c[0x0][0x1fc], PT ;  /* 0x00007f0014007a0c */ /* 0x000fe20003f06270 */
[----:B------:R-:W-:Y:S01]  /*21f0*/  IMAD.IADD R14, R233, 0x1, -R14 ;  /* 0x00000001e90e7824 */ /* 0x000fe200078e0a0e */
[----:B------:R-:W-:Y:S01]  /*2200*/  LOP3.LUT R13, R24, 0x28, R13, 0x78, !PT ;  /* 0x00000028180d7812 */ /* 0x000fe200078e780d */
[----:B------:R-:W-:Y:S01]  /*2210*/  IMAD.SHL.U32 R232, R7, 0x8, RZ ;  /* 0x0000000807e87824 */ /* 0x000fe200078e00ff */
[----:B------:R-:W-:Y:S01]  /*2220*/  ISETP.GE.AND P5, PT, R11, c[0x0][0x1fc], PT ;  /* 0x00007f000b007a0c */ /* 0x000fe20003fa6270 */
[----:B------:R-:W-:Y:S01]  /*2230*/  IMAD.SHL.U32 R11, R14, 0x10, RZ ;  /* 0x000000100e0b7824 */ /* 0x000fe200078e00ff */
[----:B------:R-:W-:Y:S01]  /*2240*/  LOP3.LUT P6, RZ, R15, 0x1, RZ, 0xc0, !PT ;  /* 0x000000010fff7812 */ /* 0x000fe200078cc0ff */
[----:B------:R-:W-:Y:S01]  /*2250*/  IMAD.IADD R16, R16, 0x1, R13 ;  /* 0x0000000110107824 */ /* 0x000fe200078e020d */
[----:B------:R-:W-:Y:S01]  /*2260*/  SEL R13, RZ, 0x1, P0 ;  /* 0x00000001ff0d7807 */ /* 0x000fe20000000000 */
[----:B------:R-:W-:Y:S01]  /*2270*/  UMOV UR5, URZ ;  /* 0x0000003f00057c82 */ /* 0x000fe20008000000 */
[----:B------:R-:W-:Y:S01]  /*2280*/  ISETP.GE.AND P0, PT, R233, 0x10, PT ;  /* 0x00000010e900780c */ /* 0x000fe20003f06270 */
[----:B------:R-:W-:Y:S01]  /*2290*/  IMAD.SHL.U32 R237, R16, 0x2, RZ ;  /* 0x0000000210ed7824 */ /* 0x000fe200078e00ff */
[----:B------:R-:W-:-:S02]  /*22a0*/  LOP3.LUT R11, R11, 0xf0, RZ, 0xc0, !PT ;  /* 0x000000f00b0b7812 */ /* 0x000fc400078ec0ff */
[----:B------:R-:W-:Y:S02]  /*22b0*/  LEA.HI R15, R228, R228, RZ, 0x1 ;  /* 0x000000e4e40f7211 */ /* 0x000fe400078f08ff */
[C---:B------:R-:W-:Y:S02]  /*22c0*/  LOP3.LUT R224, R11.reuse, R10, RZ, 0xfc, !PT ;  /* 0x0000000a0be07212 */ /* 0x040fe400078efcff */
[----:B------:R-:W-:Y:S01]  /*22d0*/  LOP3.LUT R10, R2, 0xffffffe0, RZ, 0xc0, !PT ;  /* 0xffffffe0020a7812 */ /* 0x000fe200078ec0ff */
[----:B------:R-:W-:Y:S01]  /*22e0*/  IMAD.SHL.U32 R2, R6, 0x8, RZ ;  /* 0x0000000806027824 */ /* 0x000fe200078e00ff */
[----:B------:R-:W-:Y:S02]  /*22f0*/  LOP3.LUT R223, R11, 0x100, R223, 0xf8, !PT ;  /* 0x000001000bdf7812 */ /* 0x000fe400078ef8df */
[----:B------:R-:W-:Y:S01]  /*2300*/  LOP3.LUT R15, R15, 0xfffffffe, RZ, 0xc0, !PT ;  /* 0xfffffffe0f0f7812 */ /* 0x000fe200078ec0ff */
[----:B------:R-:W-:Y:S01]  /*2310*/  IMAD.IADD R10, R233, 0x1, -R10 ;  /* 0x00000001e90a7824 */ /* 0x000fe200078e0a0a */
[----:B------:R-:W-:Y:S01]  /*2320*/  IADD3 R16, R237, 0x21480, RZ ;  /* 0x00021480ed107810 */ /* 0x000fe20007ffe0ff */
[----:B------:R-:W-:Y:S01]  /*2330*/  @!P0 IMAD.SHL.U32 R11, R233, 0x10, RZ ;  /* 0x00000010e90b8824 */ /* 0x000fe200078e00ff */
[----:B------:R-:W-:Y:S01]  /*2340*/  IADD3 R234, R237, 0x215a0, RZ ;  /* 0x000215a0edea7810 */ /* 0x000fe20007ffe0ff */
[----:B------:R-:W-:Y:S01]  /*2350*/  IMAD.IADD R12, R228, 0x1, -R15 ;  /* 0x00000001e40c7824 */ /* 0x000fe200078e0a0f */
[----:B--2---:R-:W-:-:S02]  /*2360*/  SHF.R.S32.HI R19, RZ, 0x1f, R10 ;  /* 0x0000001fff137819 */ /* 0x004fc4000001140a */
[----:B------:R2:W-:Y:S01]  /*2370*/  @!P0 LDGSTS.E.BYPASS.LTC128B.128 [R11+0x21280], [R244.64] ;  /* 0x21280000f40b8fae */ /* 0x0005e2000b901d4e */
[----:B------:R-:W-:Y:S01]  /*2380*/  SHF.R.S32.HI R15, RZ, 0x1f, R14 ;  /* 0x0000001fff0f7819 */ /* 0x000fe2000001140e */
[----:B------:R-:W-:Y:S01]  /*2390*/  IMAD R3, R12, -0x8, R3 ;  /* 0xfffffff80c037824 */ /* 0x000fe200078e0203 */
[----:B------:R-:W-:Y:S01]  /*23a0*/  LEA.HI R19, R19, R10, RZ, 0x2 ;  /* 0x0000000a13137211 */ /* 0x000fe200078f10ff */
[----:B------:R-:W0:Y:S01]  /*23b0*/  LDGDEPBAR ;  /* 0x00000000000079af */ /* 0x000e220000000000 */
[----:B------:R-:W-:Y:S01]  /*23c0*/  LEA.HI R6, R15, R14, RZ, 0x3 ;  /* 0x0000000e0f067211 */ /* 0x000fe200078f18ff */
[----:B------:R-:W-:Y:S01]  /*23d0*/  IMAD.SHL.U32 R15, R7, 0x20, RZ ;  /* 0x00000020070f7824 */ /* 0x000fe200078e00ff */
[----:B------:R-:W-:Y:S01]  /*23e0*/  @P6 IADD3 R234, R16, 0xe0, RZ ;  /* 0x000000e010ea6810 */ /* 0x000fe20007ffe0ff */
[----:B------:R-:W0:Y:S01]  /*23f0*/  LDGDEPBAR ;  /* 0x00000000000079af */ /* 0x000e220000000000 */
[----:B------:R-:W-:Y:S02]  /*2400*/  ISETP.GE.AND P6, PT, R9, c[0x0][0x1fc], PT ;  /* 0x00007f0009007a0c */ /* 0x000fe40003fc6270 */
[----:B------:R-:W-:-:S02]  /*2410*/  SEL R9, RZ, 0xffffffff, P5 ;  /* 0xffffffffff097807 */ /* 0x000fc40002800000 */
[----:B------:R-:W-:Y:S02]  /*2420*/  LOP3.LUT R21, R6, 0xfffffff8, RZ, 0xc0, !PT ;  /* 0xfffffff806157812 */ /* 0x000fe400078ec0ff */
[----:B------:R-:W-:Y:S02]  /*2430*/  LOP3.LUT P0, RZ, R5, 0x4, RZ, 0xc0, !PT ;  /* 0x0000000405ff7812 */ /* 0x000fe4000780c0ff */
[----:B------:R-:W-:Y:S02]  /*2440*/  SEL R236, RZ, 0x4, P6 ;  /* 0x00000004ffec7807 */ /* 0x000fe40003000000 */
[----:B------:R-:W-:Y:S02]  /*2450*/  LOP3.LUT R232, R232, 0x8, RZ, 0xc0, !PT ;  /* 0x00000008e8e87812 */ /* 0x000fe400078ec0ff */
[----:B------:R-:W-:Y:S02]  /*2460*/  LOP3.LUT R15, R15, 0x20, RZ, 0xc0, !PT ;  /* 0x000000200f0f7812 */ /* 0x000fe400078ec0ff */
[----:B------:R-:W-:-:S02]  /*2470*/  LOP3.LUT P5, RZ, R5, 0x2, RZ, 0xc0, !PT ;  /* 0x0000000205ff7812 */ /* 0x000fc400078ac0ff */
[----:B------:R-:W-:Y:S02]  /*2480*/  LOP3.LUT R2, R15, 0x18, R2, 0xf8, !PT ;  /* 0x000000180f027812 */ /* 0x000fe400078ef802 */
[----:B--2---:R-:W-:Y:S01]  /*2490*/  LOP3.LUT R11, R8, 0x1c0, RZ, 0xc0, !PT ;  /* 0x000001c0080b7812 */ /* 0x004fe200078ec0ff */
[C---:B------:R-:W-:Y:S01]  /*24a0*/  IMAD.IADD R8, R14.reuse, 0x1, -R21 ;  /* 0x000000010e087824 */ /* 0x040fe200078e0a15 */
[----:B------:R-:W-:Y:S01]  /*24b0*/  SEL R5, R229, 0xfffffff0, !P5 ;  /* 0xfffffff0e5057807 */ /* 0x000fe20006800000 */
[----:B------:R-:W-:Y:S01]  /*24c0*/  IMAD.SHL.U32 R21, R14, 0x2, RZ ;  /* 0x000000020e157824 */ /* 0x000fe200078e00ff */
[C---:B------:R-:W-:Y:S02]  /*24d0*/  LOP3.LUT R17, R11.reuse, 0x8, R4, 0xf8, !PT ;  /* 0x000000080b117812 */ /* 0x040fe400078ef804 */
[----:B------:R-:W-:Y:S02]  /*24e0*/  SHF.R.U32.HI R230, RZ, 0x3, R11 ;  /* 0x00000003ffe67819 */ /* 0x000fe4000001160b */
[----:B------:R-:W-:-:S02]  /*24f0*/  LOP3.LUT R11, R11, 0x30, R238, 0xf8, !PT ;  /* 0x000000300b0b7812 */ /* 0x000fc400078ef8ee */
[C---:B------:R-:W-:Y:S02]  /*2500*/  LEA.HI.SX32 R238, R19.reuse, R238, 0x1e ;  /* 0x000000ee13ee7211 */ /* 0x040fe400078ff2ff */
[----:B------:R-:W-:Y:S02]  /*2510*/  LOP3.LUT R19, R19, 0xfffffffc, RZ, 0xc0, !PT ;  /* 0xfffffffc13137812 */ /* 0x000fe400078ec0ff */
[----:B------:R-:W-:Y:S01]  /*2520*/  LOP3.LUT R11, R11, 0x8, R4, 0xf8, !PT ;  /* 0x000000080b0b7812 */ /* 0x000fe200078ef804 */
[----:B------:R-:W-:Y:S01]  /*2530*/  IMAD.SHL.U32 R4, R9, 0x2, RZ ;  /* 0x0000000209047824 */ /* 0x000fe200078e00ff */
[----:B------:R-:W-:Y:S01]  /*2540*/  LOP3.LUT P6, RZ, R8, 0x4, RZ, 0xc0, !PT ;  /* 0x0000000408ff7812 */ /* 0x000fe200078cc0ff */
[----:B------:R-:W-:Y:S01]  /*2550*/  IMAD.IADD R10, R10, 0x1, -R19 ;  /* 0x000000010a0a7824 */ /* 0x000fe200078e0a13 */
[-C--:B------:R-:W-:Y:S02]  /*2560*/  LOP3.LUT R17, R17, R230.reuse, RZ, 0x3c, !PT ;  /* 0x000000e611117212 */ /* 0x080fe400078e3cff */
[----:B------:R-:W-:Y:S01]  /*2570*/  LOP3.LUT R13, R4, 0x2, R13, 0xe2, !PT ;  /* 0x00000002040d7812 */ /* 0x000fe200078ee20d */
[----:B------:R-:W-:Y:S01]  /*2580*/  IMAD R231, R10, -0x2, R3 ;  /* 0xfffffffe0ae77824 */ /* 0x000fe200078e0203 */
[----:B------:R-:W-:Y:S01]  /*2590*/  SEL R3, R227, 0xffffffe0, !P0 ;  /* 0xffffffe0e3037807 */ /* 0x000fe20004000000 */
[----:B------:R-:W-:Y:S01]  /*25a0*/  IMAD R228, R228, 0x200, R17 ;  /* 0x00000200e4e47824 */ /* 0x000fe200078e0211 */
[C---:B------:R-:W-:Y:S01]  /*25b0*/  LOP3.LUT P0, RZ, R8.reuse, 0x2, RZ, 0xc0, !PT ;  /* 0x0000000208ff7812 */ /* 0x040fe2000780c0ff */
[----:B------:R-:W-:Y:S01]  /*25c0*/  IMAD.SHL.U32 R8, R8, 0x40, RZ ;  /* 0x0000004008087824 */ /* 0x000fe200078e00ff */
[----:B------:R-:W-:Y:S01]  /*25d0*/  SHF.R.U32.HI R4, RZ, 0x3, R223 ;  /* 0x00000003ff047819 */ /* 0x000fe200000116df */
[----:B------:R-:W-:Y:S01]  /*25e0*/  IMAD.SHL.U32 R228, R228, 0x2, RZ ;  /* 0x00000002e4e47824 */ /* 0x000fe200078e00ff */
[----:B------:R-:W-:Y:S01]  /*25f0*/  LOP3.LUT R230, R11, R230, RZ, 0x3c, !PT ;  /* 0x000000e60be67212 */ /* 0x000fe200078e3cff */
[----:B------:R-:W-:Y:S01]  /*2600*/  IMAD.SHL.U32 R11, R6, 0x40, RZ ;  /* 0x00000040060b7824 */ /* 0x000fe200078e00ff */
[----:B------:R-:W-:Y:S01]  /*2610*/  LOP3.LUT R4, R4, 0x38, RZ, 0xc0, !PT ;  /* 0x0000003804047812 */ /* 0x000fe200078ec0ff */
[----:B------:R-:W-:Y:S01]  /*2620*/  IMAD R220, R5, 0x2, R228 ;  /* 0x0000000205dc7824 */ /* 0x000fe200078e02e4 */
[----:B------:R-:W-:Y:S01]  /*2630*/  LOP3.LUT R9, R8, 0x1c0, RZ, 0xc0, !PT ;  /* 0x000001c008097812 */ /* 0x000fe200078ec0ff */
[----:B------:R-:W-:Y:S01]  /*2640*/  IMAD R230, R7, 0x200, R230 ;  /* 0x0000020007e67824 */ /* 0x000fe200078e02e6 */
[----:B------:R-:W-:Y:S01]  /*2650*/  LOP3.LUT R223, R4, R223, R232, 0x1e, !PT ;  /* 0x000000df04df7212 */ /* 0x000fe200078e1ee8 */
[----:B------:R-:W-:Y:S01]  /*2660*/  IMAD R219, R3, 0x2, R228 ;  /* 0x0000000203db7824 */ /* 0x000fe200078e02e4 */
[----:B------:R-:W-:Y:S01]  /*2670*/  LOP3.LUT R11, R11, 0xfffffe00, RZ, 0xc0, !PT ;  /* 0xfffffe000b0b7812 */ /* 0x000fe200078ec0ff */
[----:B------:R-:W-:Y:S01]  /*2680*/  IMAD R218, R3, 0x2, R220 ;  /* 0x0000000203da7824 */ /* 0x000fe200078e02dc */
[----:B------:R-:W-:-:S02]  /*2690*/  SHF.R.U32.HI R4, RZ, 0x3, R9 ;  /* 0x00000003ff047819 */ /* 0x000fc40000011609 */
[----:B------:R-:W-:Y:S01]  /*26a0*/  LOP3.LUT P5, RZ, R14, 0x2, RZ, 0xc0, !PT ;  /* 0x000000020eff7812 */ /* 0x000fe200078ac0ff */
[----:B------:R-:W-:Y:S01]  /*26b0*/  IMAD R7, R0, 0x400, R11 ;  /* 0x0000040000077824 */ /* 0x000fe200078e020b */
[----:B------:R-:W-:Y:S02]  /*26c0*/  LOP3.LUT R232, R4, R9, R232, 0x1e, !PT ;  /* 0x0000000904e87212 */ /* 0x000fe400078e1ee8 */
[----:B------:R-:W-:Y:S02]  /*26d0*/  LOP3.LUT R224, R224, 0x18, R21, 0x78, !PT ;  /* 0x00000018e0e07812 */ /* 0x000fe400078e7815 */
[----:B------:R-:W-:Y:S01]  /*26e0*/  SEL R229, R229, 0xfffffff0, !P0 ;  /* 0xfffffff0e5e57807 */ /* 0x000fe20004000000 */
[----:B------:R-:W-:Y:S01]  /*26f0*/  IMAD.IADD R232, R7, 0x1, R232 ;  /* 0x0000000107e87824 */ /* 0x000fe200078e02e8 */
[----:B------:R-:W-:Y:S01]  /*2700*/  LOP3.LUT R2, R4, R2, R9, 0x1e, !PT ;  /* 0x0000000204027212 */ /* 0x000fe200078e1e09 */
[----:B------:R-:W-:Y:S01]  /*2710*/  IMAD.SHL.U32 R224, R224, 0x2, RZ ;  /* 0x00000002e0e07824 */ /* 0x000fe200078e00ff */
[----:B------:R-:W-:Y:S01]  /*2720*/  SEL R227, R227, 0xffffffe0, !P6 ;  /* 0xffffffe0e3e37807 */ /* 0x000fe20007000000 */
[----:B------:R-:W-:Y:S01]  /*2730*/  IMAD.SHL.U32 R0, R232, 0x2, RZ ;  /* 0x00000002e8007824 */ /* 0x000fe200078e00ff */
[----:B------:R-:W-:Y:S01]  /*2740*/  SEL R217, R217, 0xe0, !P5 ;  /* 0x000000e0d9d97807 */ /* 0x000fe20006800000 */
[----:B------:R-:W-:Y:S01]  /*2750*/  IMAD.SHL.U32 R226, R229, 0x2, RZ ;  /* 0x00000002e5e27824 */ /* 0x000fe200078e00ff */
[----:B------:R-:W-:Y:S01]  /*2760*/  LOP3.LUT R222, R2, R11, RZ, 0xfc, !PT ;  /* 0x0000000b02de7212 */ /* 0x000fe200078efcff */
[----:B------:R-:W-:Y:S01]  /*2770*/  IMAD.SHL.U32 R216, R232, 0x2, RZ ;  /* 0x00000002e8d87824 */ /* 0x000fe200078e00ff */
[----:B------:R-:W-:Y:S01]  /*2780*/  IADD3 R0, R0, 0x1b080, RZ ;  /* 0x0001b08000007810 */ /* 0x000fe20007ffe0ff */
[----:B------:R-:W-:Y:S01]  /*2790*/  IMAD R217, R217, 0x2, R224 ;  /* 0x00000002d9d97824 */ /* 0x000fe200078e02e0 */
[----:B------:R-:W-:Y:S01]  /*27a0*/  LOP3.LUT R236, R13, R236, RZ, 0xfc, !PT ;  /* 0x000000ec0dec7212 */ /* 0x000fe200078efcff */
[----:B------:R-:W-:Y:S01]  /*27b0*/  IMAD.IADD R221, R232, 0x1, R229 ;  /* 0x00000001e8dd7824 */ /* 0x000fe200078e02e5 */
[----:B------:R-:W-:Y:S01]  /*27c0*/  LEA R223, R223, 0x23c80, 0x1 ;  /* 0x00023c80dfdf7811 */ /* 0x000fe200078e08ff */
[----:B------:R-:W-:Y:S01]  /*27d0*/  IMAD R225, R227, 0x2, R0 ;  /* 0x00000002e3e17824 */ /* 0x000fe200078e0200 */
[----:B------:R-:W-:Y:S01]  /*27e0*/  LEA R222, R222, 0x80, 0x1 ;  /* 0x00000080dede7811 */ /* 0x000fe200078e08ff */
[----:B------:R-:W-:-:S02]  /*27f0*/  IMAD.IADD R227, R232, 0x1, R227 ;  /* 0x00000001e8e37824 */ /* 0x000fc400078e02e3 */
[----:B-1----:R-:W-:Y:S02]  /*2800*/  IMAD.IADD R0, R216, 0x1, R226 ;  /* 0x00000001d8007824 */ /* 0x002fe400078e02e2 */
.L_x_816:
        /* <DEDUP_REMOVED lines=218> */
.L_x_814:
        /* <DEDUP_REMOVED lines=429> */
.L_x_815:
        /* <DEDUP_REMOVED lines=296> */
.L_x_813:
[----:B------:R-:W-:Y:S05]  /*6300*/  @P1 EXIT ;  /* 0x000000000000194d */ /* 0x000fea0003800000 */
[----:B------:R-:W-:-:S04]  /*6310*/  ISETP.NE.U32.AND P1, PT, RZ, c[0x0][0x360], PT ;  /* 0x0000d800ff007a0c */ /* 0x000fc80003f25070 */
[----:B------:R-:W-:-:S13]  /*6320*/  ISETP.NE.AND.EX P1, PT, RZ, c[0x0][0x364], PT, P1 ;  /* 0x0000d900ff007a0c */ /* 0x000fda0003f25310 */
[----:B-----5:R-:W-:-:S04]  /*6330*/  @P1 IMAD.MOV.U32 R3, RZ, RZ, 0x4 ;  /* 0x00000004ff031424 */ /* 0x020fc800078e00ff */
[----:B------:R-:W-:-:S05]  /*6340*/  @P1 IMAD.WIDE R4, R240, R3, c[0x0][0x360] ;  /* 0x0000d800f0041625 */ /* 0x000fca00078e0203 */
[----:B------:R2:W3:Y:S01]  /*6350*/  @P1 LDG.E R7, [R4.64] ;  /* 0x0000000e04071981 */ /* 0x0004e2000c1e1900 */
[----:B------:R-:W4:Y:S01]  /*6360*/  S2UR UR6, SR_CTAID.X ;  /* 0x00000000000679c3 */ /* 0x000f220000002500 */
[----:B------:R-:W-:Y:S01]  /*6370*/  IMAD.MOV.U32 R0, RZ, RZ, 0x1 ;  /* 0x00000001ff007424 */ /* 0x000fe200078e00ff */
[----:B------:R-:W-:Y:S01]  /*6380*/  ULDC UR5, c[0x0][0x358] ;  /* 0x0000d60000057ab9 */ /* 0x000fe20000000800 */
[----:B------:R-:W1:Y:S01]  /*6390*/  S2R R2, SR_CTAID.Y ;  /* 0x0000000000027919 */ /* 0x000e620000002600 */
[----:B------:R-:W-:Y:S01]  /*63a0*/  ULDC UR4, c[0x0][0x2f4] ;  /* 0x0000bd0000047ab9 */ /* 0x000fe20000000800 */
[----:B------:R-:W-:Y:S02]  /*63b0*/  IMAD R3, R240, c[0x0][0x2f4], RZ ;  /* 0x0000bd00f0037a24 */ /* 0x000fe400078e02ff */
[----:B------:R-:W-:Y:S01]  /*63c0*/  BAR.SYNC.DEFER_BLOCKING 0x1, 0x100 ;  /* 0x0044000000007b1d */ /* 0x000fe20000010000 */
[----:B------:R-:W-:-:S05]  /*63d0*/  ISETP.NE.AND P0, PT, R0, c[0x0][0x338], PT ;  /* 0x0000ce0000007a0c */ /* 0x000fca0003f05270 */
[----:B------:R-:W-:Y:S01]  /*63e0*/  BSSY B0, `(.L_x_817) ;  /* 0x0000023000007945 */ /* 0x000fe20003800000 */
[----:B----4-:R-:W-:Y:S01]  /*63f0*/  UIMAD UR5, UR6, UR5, URZ ;  /* 0x00000005060572a4 */ /* 0x010fe2000f8e023f */
[----:B--2---:R-:W-:-:S06]  /*6400*/  SHF.R.S32.HI R4, RZ, 0x1f, R3 ;  /* 0x0000001fff047819 */ /* 0x004fcc0000011403 */
[----:B-1----:R-:W-:Y:S01]  /*6410*/  @P0 IMAD.HI.U32 R0, R2, c[0x0][0x33c], RZ ;  /* 0x0000cf0002000a27 */ /* 0x002fe200078e00ff */
[----:B------:R-:W-:-:S03]  /*6420*/  UIMAD UR5, UR5, UR4, URZ ;  /* 0x00000004050572a4 */ /* 0x000fc6000f8e023f */
[----:B------:R-:W-:Y:S01]  /*6430*/  IMAD.MOV.U32 R8, RZ, RZ, R2 ;  /* 0x000000ffff087224 */ /* 0x000fe200078e0002 */
[----:B------:R-:W-:Y:S01]  /*6440*/  @P0 SHF.R.U32.HI R8, RZ, c[0x0][0x340], R0 ;  /* 0x0000d000ff080a19 */ /* 0x000fe20000011600 */
[----:B------:R-:W-:Y:S01]  /*6450*/  USHF.R.S32.HI UR4, URZ, 0x1f, UR5 ;  /* 0x0000001f3f047899 */ /* 0x000fe20008011405 */
        /* <DEDUP_REMOVED lines=10> */
[C---:B---3--:R-:W-:Y:S01]  /*6500*/  @P1 IMAD R7, R240.reuse, 0x50, R7 ;  /* 0x00000050f0071824 */ /* 0x048fe200078e0207 */
[----:B------:R-:W-:-:S03]  /*6510*/  SEL R240, R240, RZ, !P1 ;  /* 0x000000fff0f07207 */ /* 0x000fc60004800000 */
[----:B------:R-:W-:-:S05]  /*6520*/  @P1 IMAD.HI R7, R7, 0x66666667, RZ ;  /* 0x6666666707071827 */ /* 0x000fca00078e02ff */
[----:B------:R-:W-:-:S04]  /*6530*/  @P1 SHF.R.U32.HI R6, RZ, 0x1f, R7 ;  /* 0x0000001fff061819 */ /* 0x000fc80000011607 */
[----:B------:R-:W-:Y:S01]  /*6540*/  @P1 LEA.HI.SX32 R6, R7, R6, 0x1b ;  /* 0x0000000607061211 */ /* 0x000fe200078fdaff */
[----:B------:R-:W-:-:S04]  /*6550*/  IMAD.MOV R7, RZ, RZ, -R8 ;  /* 0x000000ffff077224 */ /* 0x000fc800078e0a08 */
[----:B------:R-:W-:Y:S02]  /*6560*/  @P1 IMAD R6, R6, 0x3c00, RZ ;  /* 0x00003c0006061824 */ /* 0x000fe400078e02ff */
[----:B------:R-:W-:Y:S02]  /*6570*/  IMAD R7, R7, c[0x0][0x338], R2 ;  /* 0x0000ce0007077a24 */ /* 0x000fe400078e0202 */
[--C-:B------:R-:W-:Y:S01]  /*6580*/  @P1 IMAD.MOV.U32 R12, RZ, RZ, R6.reuse ;  /* 0x000000ffff0c1224 */ /* 0x100fe200078e0006 */
[----:B------:R-:W-:Y:S01]  /*6590*/  @P1 SHF.R.S32.HI R13, RZ, 0x1f, R6 ;  /* 0x0000001fff0d1819 */ /* 0x000fe20000011406 */
[----:B------:R-:W-:Y:S01]  /*65a0*/  @!P1 CS2R R12, SRZ ;  /* 0x00000000000c9805 */ /* 0x000fe2000001ff00 */
[----:B------:R-:W-:Y:S05]  /*65b0*/  @P2 BRA `(.L_x_818) ;  /* 0x0000005000002947 */ /* 0x000fea0003800000 */
.L_x_819:
[----:B------:R-:W2:Y:S01]  /*65c0*/  LDG.E.STRONG.GPU R2, [R10.64] ;  /* 0x0000000e0a027981 */ /* 0x000ea2000c1ef900 */
[----:B------:R-:W-:Y:S01]  /*65d0*/  YIELD ;  /* 0x0000000000007946 */ /* 0x000fe20003800000 */
[----:B--2---:R-:W-:Y:S01]  /*65e0*/  ISETP.NE.AND P0, PT, R2, R7, PT ;  /* 0x000000070200720c */ /* 0x004fe20003f05270 */
[----:B------:R-:W-:-:S12]  /*65f0*/  CCTL.IVALL ;  /* 0x00000000ff00798f */ /* 0x000fd80002000000 */
[----:B------:R-:W-:Y:S05]  /*6600*/  @P0 BRA `(.L_x_819) ;  /* 0xffffffb000000947 */ /* 0x000fea000383ffff */
.L_x_818:
[----:B------:R-:W-:Y:S05]  /*6610*/  BSYNC B0 ;  /* 0x0000000000007941 */ /* 0x000fea0003800000 */
.L_x_817:
[----:B------:R-:W-:Y:S01]  /*6620*/  MOV R2, 0xffffffff ;  /* 0xffffffff00027802 */ /* 0x000fe20000000f00 */
[----:B------:R-:W-:Y:S05]  /*6630*/  BRA.CONV ~URZ, `(.L_x_820) ;  /* 0x000000237f007947 */ /* 0x000fea000b800000 */
[----:B------:R-:W-:Y:S02]  /*6640*/  MOV R6, 0x6660 ;  /* 0x0000666000067802 */ /* 0x000fe40000000f00 */
[----:B------:R-:W-:Y:S05]  /*6650*/  CALL.REL.NOINC `($__internal_7_$__cuda_sm70_warpsync) ;  /* 0x00000c1000007944 */ /* 0x000fea0003c00000 */
.L_x_820:
        /* <DEDUP_REMOVED lines=78> */
[----:B-1----:R-:W-:Y:S05]  /*6b40*/  CALL.REL.NOINC `($__internal_7_$__cuda_sm70_warpsync) ;  /* 0x0000072000007944 */ /* 0x002fea0003c00000 */
.L_x_821:
        /* <DEDUP_REMOVED lines=12> */
.L_x_823:
[----:B------:R-:W-:Y:S05]  /*6c10*/  BSYNC B0 ;  /* 0x0000000000007941 */ /* 0x000fea0003800000 */
.L_x_822:
[----:B--2---:R-:W-:Y:S01]  /*6c20*/  IADD3 R10, P0, R3, c[0x0][0x348], RZ ;  /* 0x0000d200030a7a10 */ /* 0x004fe20007f1e0ff */
[----:B------:R-:W-:Y:S03]  /*6c30*/  BSSY B0, `(.L_x_824) ;  /* 0x0000008000007945 */ /* 0x000fe60003800000 */
[----:B------:R-:W-:Y:S01]  /*6c40*/  IADD3.X R11, R4, c[0x0][0x34c], RZ, P0, !PT ;  /* 0x0000d300040b7a10 */ /* 0x000fe200007fe4ff */
[----:B------:R-:W-:Y:S05]  /*6c50*/  @P2 BRA `(.L_x_825) ;  /* 0x0000005000002947 */ /* 0x000fea0003800000 */
.L_x_826:
[----:B------:R-:W2:Y:S01]  /*6c60*/  LDG.E.STRONG.GPU R4, [R10.64] ;  /* 0x0000000e0a047981 */ /* 0x000ea2000c1ef900 */
[----:B------:R-:W-:Y:S01]  /*6c70*/  YIELD ;  /* 0x0000000000007946 */ /* 0x000fe20003800000 */
[----:B--2---:R-:W-:Y:S01]  /*6c80*/  ISETP.NE.AND P0, PT, R4, R7, PT ;  /* 0x000000070400720c */ /* 0x004fe20003f05270 */
[----:B------:R-:W-:-:S12]  /*6c90*/  CCTL.IVALL ;  /* 0x00000000ff00798f */ /* 0x000fd80002000000 */
[----:B------:R-:W-:Y:S05]  /*6ca0*/  @P0 BRA `(.L_x_826) ;  /* 0xffffffb000000947 */ /* 0x000fea000383ffff */
.L_x_825:
[----:B------:R-:W-:Y:S05]  /*6cb0*/  BSYNC B0 ;  /* 0x0000000000007941 */ /* 0x000fea0003800000 */
.L_x_824:
[----:B------:R-:W-:Y:S05]  /*6cc0*/  BRA.CONV ~URZ, `(.L_x_827) ;  /* 0x000000237f007947 */ /* 0x000fea000b800000 */
[----:B------:R-:W-:Y:S02]  /*6cd0*/  MOV R6, 0x6cf0 ;  /* 0x00006cf000067802 */ /* 0x000fe40000000f00 */
[----:B-1----:R-:W-:Y:S05]  /*6ce0*/  CALL.REL.NOINC `($__internal_7_$__cuda_sm70_warpsync) ;  /* 0x0000058000007944 */ /* 0x002fea0003c00000 */
.L_x_827:
        /* <DEDUP_REMOVED lines=75> */
[----:B-12---:R-:W-:Y:S05]  /*71a0*/  CALL.REL.NOINC `($__internal_7_$__cuda_sm70_warpsync) ;  /* 0x000000c000007944 */ /* 0x006fea0003c00000 */
.L_x_828:
        /* <DEDUP_REMOVED lines=12> */
        .weak           $__internal_7_$__cuda_sm70_warpsync
        .type           $__internal_7_$__cuda_sm70_warpsync,@function
        .size           $__internal_7_$__cuda_sm70_warpsync,(.L_x_1409 - $__internal_7_$__cuda_sm70_warpsync)
$__internal_7_$__cuda_sm70_warpsync:
[----:B------:R-:W-:Y:S01]  /*7270*/  MOV R14, R6 ;  /* 0x00000006000e7202 */ /* 0x000fe20000000f00 */
[----:B------:R-:W-:Y:S04]  /*7280*/  WARPSYNC R2 ;  /* 0x0000000200007348 */ /* 0x000fe80003800000 */
[----:B------:R-:W-:-:S04]  /*7290*/  MOV R15, 0x0 ;  /* 0x00000000000f7802 */ /* 0x000fc80000000f00 */
[----:B------:R-:W-:Y:S05]  /*72a0*/  RET.REL.NODEC R14 `(_ZN7cutlass13device_kernelIN5flash19enable_sm80_to_sm89INS1_16FlashAttnBwdSm80INS1_25CollectiveMainloopBwdSm80ILi2ELi1EN4cute5tupleIJNS5_1CILi64EEENS7_ILi80EEENS7_ILi192EEEEEENS_6half_tEfNS_4arch4Sm80ELb0ELb0ELb0ELb1ELb1ELb0ELb1ELb0ELi2ELi4ELi2ELi2ELb0EEENS1_24CollectiveEpilogueBwdGQAISB_fSE_Li256ELb1ELb1EEENS1_19SingleTileSchedulerILb1ELb0ELb0ELi80EEEEEEEEEvNT_6ParamsE) ;  /* 0xffff8d500e007950 */ /* 0x000fea0003c3ffff */
.L_x_829:
        /* <DEDUP_REMOVED lines=13> */
.L_x_1409:


//--------------------- .text._ZN7cutlass13device_kernelIN5flash19enable_sm80_to_sm89INS1_16FlashAttnBwdSm80INS1_25CollectiveMainloopBwdSm80ILi2ELi1EN4cute5tupleIJNS5_1CILi64EEENS7_ILi80EEENS7_ILi192EEEEEENS_6half_tEfNS_4arch4Sm80ELb0ELb1ELb0ELb0ELb0ELb0ELb1ELb0ELi2ELi4ELi2ELi2ELb0EEENS1_21CollectiveEpilogueBwdISB_SC_SE_Li256ELb0ELb1ELi4EEENS1_19SingleTileSchedulerILb0ELb0ELb0ELi80EEEEEEEEEvNT_6ParamsE --------------------------
	.section	.text._ZN7cutlass13device_kernelIN5flash19enable_sm80_to_sm89INS1_16FlashAttnBwdSm80INS1_25CollectiveMainloopBwdSm80ILi2ELi1EN4cute5tupleIJNS5_1CILi64EEENS7_ILi80EEENS7_ILi192EEEEEENS_6half_tEfNS_4arch4Sm80ELb0ELb1ELb0ELb0ELb0ELb0ELb1ELb0ELi2ELi4ELi2ELi2ELb0EEENS1_21CollectiveEpilogueBwdISB_SC_SE_Li256ELb0ELb1ELi4EEENS1_19SingleTileSchedulerILb0ELb0ELb0ELi80EEEEEEEEEvNT_6ParamsE,"ax",@progbits
	.sectioninfo	@"SHI_REGISTERS=255"
	.align	128
.text._ZN7cutlass13device_kernelIN5flash19enable_sm80_to_sm89INS1_16FlashAttnBwdSm80INS1_25CollectiveMainloopBwdSm80ILi2ELi1EN4cute5tupleIJNS5_1CILi64EEENS7_ILi80EEENS7_ILi192EEEEEENS_6half_tEfNS_4arch4Sm80ELb0ELb1ELb0ELb0ELb0ELb0ELb1ELb0ELi2ELi4ELi2ELi2ELb0EEENS1_21CollectiveEpilogueBwdISB_SC_SE_Li256ELb0ELb1ELi4EEENS1_19SingleTileSchedulerILb0ELb0ELb0ELi80EEEEEEEEEvNT_6ParamsE:
        .type           _ZN7cutlass13device_kernelIN5flash19enable_sm80_to_sm89INS1_16FlashAttnBwdSm80INS1_25CollectiveMainloopBwdSm80ILi2ELi1EN4cute5tupleIJNS5_1CILi64EEENS7_ILi80EEENS7_ILi192EEEEEENS_6half_tEfNS_4arch4Sm80ELb0ELb1ELb0ELb0ELb0ELb0ELb1ELb0ELi2ELi4ELi2ELi2ELb0EEENS1_21CollectiveEpilogueBwdISB_SC_SE_Li256ELb0ELb1ELi4EEENS1_19SingleTileSchedulerILb0ELb0ELb0ELi80EEEEEEEEEvNT_6ParamsE,@function
        .size           _ZN7cutlass13device_kernelIN5flash19enable_sm80_to_sm89INS1_16FlashAttnBwdSm80INS1_25CollectiveMainloopBwdSm80ILi2ELi1EN4cute5tupleIJNS5_1CILi64EEENS7_ILi80EEENS7_ILi192EEEEEENS_6half_tEfNS_4arch4Sm80ELb0ELb1ELb0ELb0ELb0ELb0ELb1ELb0ELi2ELi4ELi2ELi2ELb0EEENS1_21CollectiveEpilogueBwdISB_SC_SE_Li256ELb0ELb1ELi4EEENS1_19SingleTileSchedulerILb0ELb0ELb0ELi80EEEEEEEEEvNT_6ParamsE,(.L_x_1411 - _ZN7cutlass13device_kernelIN5flash19enable_sm80_to_sm89INS1_16FlashAttnBwdSm80INS1_25CollectiveMainloopBwdSm80ILi2ELi1EN4cute5tupleIJNS5_1CILi64EEENS7_ILi80EEENS7_ILi192EEEEEENS_6half_tEfNS_4arch4Sm80ELb0ELb1ELb0ELb0ELb0ELb0ELb1ELb0ELi2ELi4ELi2ELi2ELb0EEENS1_21CollectiveEpilogueBwdISB_SC_SE_Li256ELb0ELb1ELi4EEENS1_19SingleTileSchedulerILb0ELb0ELb0ELi80EEEEEEEEEvNT_6ParamsE)
        .other          _ZN7cutlass13device_kernelIN5flash19enable_sm80_to_sm89INS1_16FlashAttnBwdSm80INS1_25CollectiveMainloopBwdSm80ILi2ELi1EN4cute5tupleIJNS5_1CILi64EEENS7_ILi80EEENS7_ILi192EEEEEENS_6half_tEfNS_4arch4Sm80ELb0ELb1ELb0ELb0ELb0ELb0ELb1ELb0ELi2ELi4ELi2ELi2ELb0EEENS1_21CollectiveEpilogueBwdISB_SC_SE_Li256ELb0ELb1ELi4EEENS1_19SingleTileSchedulerILb0ELb0ELb0ELi80EEEEEEEEEvNT_6ParamsE,@"STO_CUDA_ENTRY STV_DEFAULT"
_ZN7cutlass13device_kernelIN5flash19enable_sm80_to_sm89INS1_16FlashAttnBwdSm80INS1_25CollectiveMainloopBwdSm80ILi2ELi1EN4cute5tupleIJNS5_1CILi64EEENS7_ILi80EEENS7_ILi192EEEEEENS_6half_tEfNS_4arch4Sm80ELb0ELb1ELb0ELb0ELb0ELb0ELb1ELb0ELi2ELi4ELi2ELi2ELb0EEENS1_21CollectiveEpilogueBwdISB_SC_SE_Li256ELb0ELb1ELi4EEENS1_19SingleTileSchedulerILb0ELb0ELb0ELi80EEEEEEEEEvNT_6ParamsE:
[----:B------:R-:W-:Y:S02]  /*0000*/  MOV R1, c[0x0][0x28] ;  /* 0x00000a0000017a02 */ /* 0x000fe40000000f00 */
[----:B------:R-:W1:Y:S02]  /*0010*/  S2R R252, SR_CTAID.Z ;  /* 0x0000000000fc7919 */ /* 0x000e640000002700 */
[----:B-1----:R-:W-:-:S13]  /*0020*/  ISETP.GE.AND P0, PT, R252, RZ, PT ;  /* 0x000000fffc00720c */ /* 0x002fda0003f06270 */
        /* <DEDUP_REMOVED lines=11> */
[----:B--23--:R-:W-:Y:S02]  /*00e0*/  UIMAD UR5, UR17, 0x50, UR6 ;  /* 0x00000050110578a4 */ /* 0x00cfe4000f8e0206 */
[----:B------:R-:W-:Y:S02]  /*00f0*/  ULDC UR4, c[0x0][0x198] ;  /* 0x0000660000047ab9 */ /* 0x000fe40000000800 */
[----:B------:R-:W-:-:S04]  /*0100*/  UIADD3 UR5, UR5, 0x8f, URZ ;  /* 0x0000008f05057890 */ /* 0x000fc8000fffe03f */
        /* <DEDUP_REMOVED lines=8> */
.L_x_830:
[----:B--23--:R-:W-:Y:S01]  /*0190*/  UIMAD UR6, UR17, 0x50, UR6 ;  /* 0x00000050110678a4 */ /* 0x00cfe2000f8e0206 */
[----:B------:R-:W-:Y:S01]  /*01a0*/  PLOP3.LUT P1, PT, PT, PT, PT, 0x80, 0x0 ;  /* 0x000000000000781c */ /* 0x000fe20003f2f070 */
        /* <DEDUP_REMOVED lines=75> */
[----:B------:R-:W1:Y:S01]  /*0660*/  S2R R12, SR_CTAID.X ;  /* 0x00000000000c7919 */ /* 0x000e620000002500 */
[----:B------:R-:W-:Y:S01]  /*0670*/  SHF.R.S32.HI R31, RZ, 0x1f, R252 ;  /* 0x0000001fff1f7819 */ /* 0x000fe200000114fc */
[----:B------:R-:W-:Y:S01]  /*0680*/  UIMAD UR17, UR17, -0x50, URZ ;  /* 0xffffffb0111178a4 */ /* 0x000fe2000f8e023f */
[----:B------:R-:W-:Y:S01]  /*0690*/  ISETP.NE.AND P0, PT, R0, 0x1, PT ;  /* 0x000000010000780c */ /* 0x000fe20003f05270 */
[----:B------:R-:W-:Y:S01]  /*06a0*/  IMAD.MOV.U32 R0, RZ, RZ, R30 ;  /* 0x000000ffff007224 */ /* 0x000fe200078e001e */
[-C--:B------:R-:W-:Y:S01]  /*06b0*/  LEA.HI R20, R16, R228.reuse, RZ, 0x3 ;  /* 0x000000e410147211 */ /* 0x080fe200078f18ff */
[C---:B------:R-:W-:Y:S01]  /*06c0*/  IMAD R7, R31.reuse, c[0x0][0x1e8], RZ ;  /* 0x00007a001f077a24 */ /* 0x040fe200078e02ff */
[----:B------:R-:W-:Y:S01]  /*06d0*/  ISETP.GT.AND P1, PT, R228, 0x7f, PT ;  /* 0x0000007fe400780c */ /* 0x000fe20003f24270 */
[----:B------:R-:W-:Y:S01]  /*06e0*/  IMAD R8, R31, c[0x0][0x1b8], RZ ;  /* 0x00006e001f087a24 */ /* 0x000fe200078e02ff */
[----:B------:R-:W-:Y:S01]  /*06f0*/  LOP3.LUT R2, R20, 0xfffffff8, RZ, 0xc0, !PT ;  /* 0xfffffff814027812 */ /* 0x000fe200078ec0ff */
[----:B------:R-:W-:Y:S01]  /*0700*/  IMAD.MOV.U32 R15, RZ, RZ, c[0x0][0x1d8] ;  /* 0x00007600ff0f7624 */ /* 0x000fe200078e00ff */
[----:B------:R-:W-:Y:S01]  /*0710*/  SHF.R.S32.HI R232, RZ, 0x3, R20 ;  /* 0x00000003ffe87819 */ /* 0x000fe20000011414 */
[----:B------:R-:W-:Y:S01]  /*0720*/  IMAD R8, R252, c[0x0][0x1bc], R8 ;  /* 0x00006f00fc087a24 */ /* 0x000fe200078e0208 */
[----:B------:R-:W-:Y:S01]  /*0730*/  SHF.R.S32.HI R28, RZ, 0x1f, R30 ;  /* 0x0000001fff1c7819 */ /* 0x000fe2000001141e */
[----:B------:R-:W-:Y:S01]  /*0740*/  IMAD.IADD R19, R228, 0x1, -R2 ;  /* 0x00000001e4137824 */ /* 0x000fe200078e0a02 */
[----:B------:R-:W-:Y:S01]  /*0750*/  SHF.R.S32.HI R233, RZ, 0x1f, R232 ;  /* 0x0000001fffe97819 */ /* 0x000fe200000114e8 */
[----:B------:R-:W-:Y:S01]  /*0760*/  @P0 IMAD.HI.U32 R3, R30, c[0x0][0x24c], RZ ;  /* 0x000093001e030a27 */ /* 0x000fe200078e00ff */
[----:B------:R-:W-:Y:S01]  /*0770*/  USHF.R.S32.HI UR6, URZ, 0x1f, UR8 ;  /* 0x0000001f3f067899 */ /* 0x000fe20008011408 */
[----:B------:R-:W-:Y:S01]  /*0780*/  SHF.R.S32.HI R229, RZ, 0x1f, R228 ;  /* 0x0000001fffe57819 */ /* 0x000fe200000114e4 */
[----:B------:R-:W-:Y:S01]  /*0790*/  USHF.L.U32 UR5, UR8, 0x6, URZ ;  /* 0x0000000608057899 */ /* 0x000fe2000800063f */
[----:B------:R-:W-:Y:S01]  /*07a0*/  IMAD.SHL.U32 R10, R19, 0x8, RZ ;  /* 0x00000008130a7824 */ /* 0x000fe200078e00ff */
[----:B------:R-:W-:Y:S01]  /*07b0*/  @P0 SHF.R.U32.HI R0, RZ, c[0x0][0x250], R3 ;  /* 0x00009400ff000a19 */ /* 0x000fe20000011603 */
[----:B------:R-:W-:Y:S01]  /*07c0*/  IMAD.MOV.U32 R27, RZ, RZ, 0x5 ;  /* 0x00000005ff1b7424 */ /* 0x000fe200078e00ff */
[----:B------:R-:W-:Y:S01]  /*07d0*/  USHF.R.S32.HI UR4, URZ, 0x1f, UR5 ;  /* 0x0000001f3f047899 */ /* 0x000fe20008011405 */
[----:B-1----:R-:W-:Y:S01]  /*07e0*/  IMAD.WIDE R12, R12, 0x50, R232 ;  /* 0x000000500c0c7825 */ /* 0x002fe200078e02e8 */
[----:B------:R-:W-:Y:S01]  /*07f0*/  SHF.R.S32.HI R2, RZ, 0x1f, R0 ;  /* 0x0000001fff027819 */ /* 0x000fe20000011400 */
[----:B------:R-:W-:Y:S01]  /*0800*/  ULDC UR9, c[0x0][0x198] ;  /* 0x0000660000097ab9 */ /* 0x000fe20000000800 */
[--C-:B------:R-:W-:Y:S01]  /*0810*/  SHF.R.S32.HI R11, RZ, 0x1f, R10.reuse ;  /* 0x0000001fff0b7819 */ /* 0x100fe2000001140a */
[----:B------:R-:W-:Y:S01]  /*0820*/  IMAD.SHL.U32 R17, R15, 0x20, RZ ;  /* 0x000000200f117824 */ /* 0x000fe200078e00ff */
[----:B------:R-:W-:Y:S01]  /*0830*/  ISETP.GE.AND P2, PT, R10, c[0x0][0x1cc], PT ;  /* 0x000073000a007a0c */ /* 0x000fe20003f46270 */
[----:B------:R-:W-:Y:S01]  /*0840*/  IMAD R3, R2, c[0x0][0x1e0], RZ ;  /* 0x0000780002037a24 */ /* 0x000fe200078e02ff */
[----:B------:R-:W-:Y:S01]  /*0850*/  IADD3 R21, R10, 0x40, RZ ;  /* 0x000000400a157810 */ /* 0x000fe20007ffe0ff */
[----:B------:R-:W-:Y:S01]  /*0860*/  IMAD.WIDE.U32 R4, R0, c[0x0][0x1e0], R10 ;  /* 0x0000780000047a25 */ /* 0x000fe200078e000a */
[----:B------:R-:W-:Y:S01]  /*0870*/  IADD3 R25, R10, 0x80, RZ ;  /* 0x000000800a197810 */ /* 0x000fe20007ffe0ff */
[----:B------:R-:W-:Y:S01]  /*0880*/  UIADD3 UR9, UR17, UR9, URZ ;  /* 0x0000000911097290 */ /* 0x000fe2000fffe03f */
[----:B------:R-:W-:Y:S01]  /*0890*/  ISETP.GE.AND P3, PT, R21, c[0x0][0x1cc], PT ;  /* 0x0000730015007a0c */ /* 0x000fe20003f66270 */
[----:B------:R-:W-:Y:S01]  /*08a0*/  IMAD R3, R0, c[0x0][0x1e4], R3 ;  /* 0x0000790000037a24 */ /* 0x000fe200078e0203 */
[----:B------:R-:W-:Y:S01]  /*08b0*/  ISETP.GE.AND P4, PT, R25, c[0x0][0x1cc], PT ;  /* 0x0000730019007a0c */ /* 0x000fe20003f86270 */
[----:B------:R-:W-:Y:S01]  /*08c0*/  IMAD R2, R2, c[0x0][0x1b0], RZ ;  /* 0x00006c0002027a24 */ /* 0x000fe200078e02ff */
[----:B------:R-:W-:Y:S01]  /*08d0*/  UMOV UR7, 0x1 ;  /* 0x0000000100077882 */ /* 0x000fe20000000000 */
[----:B------:R-:W-:Y:S01]  /*08e0*/  IMAD.IADD R5, R5, 0x1, R3 ;  /* 0x0000000105057824 */ /* 0x000fe200078e0203 */
[----:B------:R-:W-:Y:S01]  /*08f0*/  UISETP.GE.AND UP1, UPT, UR17, 0x1, UPT ;  /* 0x000000011100788c */ /* 0x000fe2000bf26270 */
[C---:B------:R-:W-:Y:S01]  /*0900*/  IMAD R6, R0.reuse, c[0x0][0x1b4], R2 ;  /* 0x00006d0000067a24 */ /* 0x040fe200078e0202 */
[----:B------:R-:W-:Y:S01]  /*0910*/  UISETP.GE.AND UP0, UPT, UR17, 0x2, UPT ;  /* 0x000000021100788c */ /* 0x000fe2000bf06270 */
[----:B------:R-:W-:Y:S01]  /*0920*/  IMAD.WIDE.U32 R2, R0, c[0x0][0x1b0], R10 ;  /* 0x00006c0000027a25 */ /* 0x000fe200078e000a */
[----:B------:R-:W-:Y:S01]  /*0930*/  UP2UR UR16, UPR, URZ, 0x2 ;  /* 0x000000023f107883 */ /* 0x000fe20008000000 */
[----:B------:R-:W-:Y:S01]  /*0940*/  CS2R R170, SRZ ;  /* 0x0000000000aa7805 */ /* 0x000fe2000001ff00 */
[----:B------:R-:W-:Y:S01]  /*0950*/  UISETP.GE.AND UP1, UPT, UR17, 0x11, UPT ;  /* 0x000000111100788c */ /* 0x000fe2000bf26270 */
[C---:B------:R-:W-:Y:S01]  /*0960*/  IMAD R0, R252.reuse, c[0x0][0x1ec], R7 ;  /* 0x00007b00fc007a24 */ /* 0x040fe200078e0207 */
[----:B------:R-:W-:Y:S01]  /*0970*/  UP2UR UR15, UPR, URZ, 0x1 ;  /* 0x000000013f0f7883 */ /* 0x000fe20008000000 */
[----:B------:R-:W-:Y:S01]  /*0980*/  IMAD.WIDE.U32 R4, R252, c[0x0][0x1e8], R4 ;  /* 0x00007a00fc047a25 */ /* 0x000fe200078e0004 */
[----:B------:R-:W-:Y:S01]  /*0990*/  UISETP.GE.AND UP0, UPT, UR17, 0x12, UPT ;  /* 0x000000121100788c */ /* 0x000fe2000bf06270 */
[----:B------:R-:W-:Y:S01]  /*09a0*/  CS2R R168, SRZ ;  /* 0x0000000000a87805 */ /* 0x000fe2000001ff00 */
[----:B------:R-:W-:Y:S01]  /*09b0*/  CS2R R166, SRZ ;  /* 0x0000000000a67805 */ /* 0x000fe2000001ff00 */
[----:B------:R-:W-:Y:S01]  /*09c0*/  IMAD.IADD R3, R3, 0x1, R6 ;  /* 0x0000000103037824 */ /* 0x000fe200078e0206 */
[----:B------:R-:W-:Y:S01]  /*09d0*/  CS2R R164, SRZ ;  /* 0x0000000000a47805 */ /* 0x000fe2000001ff00 */
[----:B------:R-:W-:Y:S01]  /*09e0*/  IMAD.IADD R5, R5, 0x1, R0 ;  /* 0x0000000105057824 */ /* 0x000fe200078e0200 */
[----:B------:R-:W-:Y:S01]  /*09f0*/  CS2R R162, SRZ ;  /* 0x0000000000a27805 */ /* 0x000fe2000001ff00 */
[----:B------:R-:W-:Y:S01]  /*0a00*/  IMAD.SHL.U32 R0, R232, 0x40, RZ ;  /* 0x00000040e8007824 */ /* 0x000fe200078e00ff */
[----:B------:R-:W-:Y:S01]  /*0a10*/  CS2R R160, SRZ ;  /* 0x0000000000a07805 */ /* 0x000fe2000001ff00 */
[----:B------:R-:W-:Y:S01]  /*0a20*/  IMAD R6, R13, c[0x0][0x1d8], RZ ;  /* 0x000076000d067a24 */ /* 0x000fe200078e02ff */
[----:B------:R-:W-:Y:S01]  /*0a30*/  CS2R R158, SRZ ;  /* 0x00000000009e7805 */ /* 0x000fe2000001ff00 */
[----:B------:R-:W-:Y:S01]  /*0a40*/  IMAD.MOV.U32 R29, RZ, RZ, 0x6 ;  /* 0x00000006ff1d7424 */ /* 0x000fe200078e00ff */
[----:B------:R-:W-:Y:S01]  /*0a50*/  LOP3.LUT R0, R0, 0x1c0, RZ, 0xc0, !PT ;  /* 0x000001c000007812 */ /* 0x000fe200078ec0ff */
[----:B------:R-:W-:Y:S01]  /*0a60*/  IMAD R14, R12, c[0x0][0x1dc], R6 ;  /* 0x000077000c0e7a24 */ /* 0x000fe200078e0206 */
[----:B------:R-:W-:Y:S01]  /*0a70*/  CS2R R156, SRZ ;  /* 0x00000000009c7805 */ /* 0x000fe2000001ff00 */
[----:B------:R-:W-:Y:S01]  /*0a80*/  IMAD.WIDE.U32 R6, R252, c[0x0][0x1b8], R2 ;  /* 0x00006e00fc067a25 */ /* 0x000fe200078e0002 */
[----:B------:R-:W-:Y:S01]  /*0a90*/  LOP3.LUT R9, R0, 0x38, R10, 0xf8, !PT ;  /* 0x0000003800097812 */ /* 0x000fe200078ef80a */
[----:B------:R-:W-:Y:S01]  /*0aa0*/  CS2R R154, SRZ ;  /* 0x00000000009a7805 */ /* 0x000fe2000001ff00 */
[----:B------:R-:W-:Y:S01]  /*0ab0*/  CS2R R152, SRZ ;  /* 0x0000000000987805 */ /* 0x000fe2000001ff00 */
[----:B------:R-:W-:Y:S01]  /*0ac0*/  IMAD.WIDE.U32 R2, R12, c[0x0][0x1d8], R4 ;  /* 0x000076000c027a25 */ /* 0x000fe200078e0004 */
[----:B------:R-:W-:Y:S01]  /*0ad0*/  SHF.R.U32.HI R5, RZ, 0x3, R0 ;  /* 0x00000003ff057819 */ /* 0x000fe20000011600 */
[----:B------:R-:W-:Y:S01]  /*0ae0*/  CS2R R150, SRZ ;  /* 0x0000000000967805 */ /* 0x000fe2000001ff00 */
[----:B------:R-:W-:Y:S01]  /*0af0*/  CS2R R148, SRZ ;  /* 0x0000000000947805 */ /* 0x000fe2000001ff00 */
[----:B------:R-:W-:Y:S01]  /*0b00*/  IMAD.IADD R0, R3, 0x1, R14 ;  /* 0x0000000103007824 */ /* 0x000fe200078e020e */
[C---:B------:R-:W-:Y:S01]  /*0b10*/  LEA R4, P0, R2.reuse, c[0x0][0x1c0], 0x1 ;  /* 0x0000700002047a11 */ /* 0x040fe200078008ff */
[----:B------:R-:W-:Y:S01]  /*0b20*/  IMAD.IADD R7, R7, 0x1, R8 ;  /* 0x0000000107077824 */ /* 0x000fe200078e0208 */
[----:B------:R-:W-:Y:S01]  /*0b30*/  LOP3.LUT R8, R9, R5, RZ, 0x3c, !PT ;  /* 0x0000000509087212 */ /* 0x000fe200078e3cff */
[----:B------:R-:W-:Y:S01]  /*0b40*/  IMAD.MOV.U32 R3, RZ, RZ, c[0x0][0x1dc] ;  /* 0x00007700ff037624 */ /* 0x000fe200078e00ff */
[----:B------:R-:W-:Y:S01]  /*0b50*/  LEA.HI.X R5, R2, c[0x0][0x1c4], R0, 0x1, P0 ;  /* 0x0000710002057a11 */ /* 0x000fe200000f0c00 */
[----:B------:R-:W-:Y:S01]  /*0b60*/  IMAD.U32 R0, RZ, RZ, UR17 ;  /* 0x00000011ff007e24 */ /* 0x000fe2000f8e00ff */
[----:B------:R-:W-:Y:S01]  /*0b70*/  LEA.HI R2, R16, R228, RZ, 0x6 ;  /* 0x000000e410027211 */ /* 0x000fe200078f30ff */
[----:B------:R-:W-:Y:S01]  /*0b80*/  IMAD R9, R13, c[0x0][0x1a8], RZ ;  /* 0x00006a000d097a24 */ /* 0x000fe200078e02ff */
[----:B------:R-:W-:Y:S01]  /*0b90*/  CS2R R146, SRZ ;  /* 0x0000000000927805 */ /* 0x000fe2000001ff00 */
[----:B------:R-:W-:Y:S01]  /*0ba0*/  IMAD.WIDE.U32 R22, R252, c[0x0][0x278], RZ ;  /* 0x00009e00fc167a25 */ /* 0x000fe200078e00ff */
[----:B------:R-:W-:Y:S01]  /*0bb0*/  IADD3 R0, R0, c[0x0][0x198], -R232 ;  /* 0x0000660000007a10 */ /* 0x000fe20007ffe8e8 */
[----:B------:R-:W-:Y:S01]  /*0bc0*/  CS2R R144, SRZ ;  /* 0x0000000000907805 */ /* 0x000fe2000001ff00 */
[----:B------:R-:W-:Y:S01]  /*0bd0*/  SHF.R.S32.HI R24, RZ, 0x6, R2 ;  /* 0x00000006ff187819 */ /* 0x000fe20000011402 */
[----:B------:R-:W-:Y:S01]  /*0be0*/  IMAD R14, R12, c[0x0][0x1ac], R9 ;  /* 0x00006b000c0e7a24 */ /* 0x000fe200078e0209 */
[----:B------:R-:W-:Y:S01]  /*0bf0*/  ISETP.LT.OR P0, PT, R0, 0x1, P2 ;  /* 0x000000010000780c */ /* 0x000fe20001701670 */
[----:B------:R-:W-:Y:S01]  /*0c00*/  IMAD.WIDE.U32 R12, R12, c[0x0][0x1a8], R6 ;  /* 0x00006a000c0c7a25 */ /* 0x000fe200078e0006 */
[C---:B------:R-:W-:Y:S01]  /*0c10*/  LEA R2, P5, R15.reuse, R4, 0x6 ;  /* 0x000000040f027211 */ /* 0x040fe200078a30ff */
[----:B------:R-:W-:Y:S01]  /*0c20*/  CS2R R142, SRZ ;  /* 0x00000000008e7805 */ /* 0x000fe2000001ff00 */
[----:B------:R-:W-:Y:S01]  /*0c30*/  ISETP.LT.OR P6, PT, R0, 0x1, P3 ;  /* 0x000000010000780c */ /* 0x000fe20001fc1670 */
[----:B------:R-:W-:Y:S01]  /*0c40*/  IMAD R8, R24, 0x200, R8 ;  /* 0x0000020018087824 */ /* 0x000fe200078e0208 */
[----:B------:R-:W-:Y:S01]  /*0c50*/  LEA.HI.X R3, R15, R5, R3, 0x6, P5 ;  /* 0x000000050f037211 */ /* 0x000fe200028f3403 */
[----:B------:R-:W-:Y:S01]  /*0c60*/  IMAD R6, R233, c[0x0][0x178], RZ ;  /* 0x00005e00e9067a24 */ /* 0x000fe200078e02ff */
[----:B------:R-:W-:Y:S01]  /*0c70*/  ISETP.LT.OR P5, PT, R0, 0x1, P4 ;  /* 0x000000010000780c */ /* 0x000fe200027a1670 */
[----:B------:R-:W-:Y:S01]  /*0c80*/  IMAD.SHL.U32 R225, R8, 0x2, RZ ;  /* 0x0000000208e17824 */ /* 0x000fe200078e00ff */
[----:B------:R-:W-:Y:S01]  /*0c90*/  ISETP.LT.OR P2, PT, R0, 0x21, P2 ;  /* 0x000000210000780c */ /* 0x000fe20001741670 */
[----:B------:R-:W-:Y:S01]  /*0ca0*/  IMAD R6, R232, c[0x0][0x17c], R6 ;  /* 0x00005f00e8067a24 */ /* 0x000fe200078e0206 */
[----:B------:R-:W-:Y:S01]  /*0cb0*/  SHF.L.U64.HI R15, R15, R27, c[0x0][0x1dc] ;  /* 0x000077000f0f7619 */ /* 0x000fe2000001021b */
[----:B------:R-:W-:Y:S01]  /*0cc0*/  IMAD.IADD R7, R13, 0x1, R14 ;  /* 0x000000010d077824 */ /* 0x000fe200078e020e */
[----:B------:R-:W-:Y:S01]  /*0cd0*/  @!PT LDS RZ, [RZ] ;  /* 0x00000000fffff984 */ /* 0x000fe20000000800 */
[----:B------:R-:W-:Y:S01]  /*0ce0*/  @!PT LDS RZ, [RZ] ;  /* 0x00000000fffff984 */ /* 0x000fe20000000800 */
[----:B------:R-:W-:Y:S01]  /*0cf0*/  @!PT LDS RZ, [RZ] ;  /* 0x00000000fffff984 */ /* 0x000fe20000000800 */
[----:B------:R1:W-:Y:S01]  /*0d00*/  LDGSTS.E.BYPASS.LTC128B.128 [R225+0x7880], [R4.64], !P0 ;  /* 0x0788000004e17fae */ /* 0x0003e2000c101d52 */
[C---:B------:R-:W-:Y:S01]  /*0d10*/  @!P1 LEA R8, P0, R17.reuse, R2, 0x1 ;  /* 0x0000000211089211 */ /* 0x040fe200078008ff */
[----:B------:R-:W-:Y:S01]  /*0d20*/  IMAD.MOV.U32 R13, RZ, RZ, c[0x0][0x1a8] ;  /* 0x00006a00ff0d7624 */ /* 0x000fe200078e00ff */
[C---:B------:R-:W-:Y:S01]  /*0d30*/  ISETP.LT.OR P4, PT, R0.reuse, 0x21, P4 ;  /* 0x000000210000780c */ /* 0x040fe20002781670 */
[----:B------:R1:W-:Y:S01]  /*0d40*/  LDGSTS.E.BYPASS.LTC128B.128 [R225+0xa080], [R4.64+0x80], !P6 ;  /* 0x0a08008004e17fae */ /* 0x0003e2000f101d52 */
[----:B------:R-:W-:Y:S01]  /*0d50*/  @!P1 LEA.HI.X R9, R17, R3, R15, 0x1, P0 ;  /* 0x0000000311099211 */ /* 0x000fe200000f0c0f */
[----:B------:R-:W-:Y:S01]  /*0d60*/  IMAD.SHL.U32 R14, R13, 0x20, RZ ;  /* 0x000000200d0e7824 */ /* 0x000fe200078e00ff */
[C---:B------:R-:W-:Y:S01]  /*0d70*/  @!P1 ISETP.GE.AND P0, PT, R0.reuse, 0x41, PT ;  /* 0x000000410000980c */ /* 0x040fe20003f06270 */
[----:B------:R1:W-:Y:S01]  /*0d80*/  LDGSTS.E.BYPASS.LTC128B.128 [R225+0xc880], [R4.64+0x100], !P5 ;  /* 0x0c88010004e17fae */ /* 0x0003e2000e901d52 */
[----:B------:R-:W-:Y:S01]  /*0d90*/  ISETP.LT.OR P6, PT, R0, 0x21, P3 ;  /* 0x000000210000780c */ /* 0x000fe20001fc1670 */
[----:B------:R-:W-:Y:S01]  /*0da0*/  IMAD.MOV.U32 R17, RZ, RZ, c[0x0][0x178] ;  /* 0x00005e00ff117624 */ /* 0x000fe200078e00ff */
[----:B------:R-:W-:Y:S01]  /*0db0*/  @!P1 ISETP.GE.OR P5, PT, R10, c[0x0][0x1cc], !P0 ;  /* 0x000073000a009a0c */ /* 0x000fe200047a6670 */
[----:B------:R2:W-:Y:S01]  /*0dc0*/  LDGSTS.E.BYPASS.LTC128B.128 [R225+0x8880], [R2.64], !P2 ;  /* 0x0888000002e17fae */ /* 0x0005e2000d101d52 */
[----:B------:R-:W-:Y:S01]  /*0dd0*/  @!P1 ISETP.LT.OR P3, PT, R0, 0x41, P3 ;  /* 0x000000410000980c */ /* 0x000fe20001f61670 */
[----:B------:R-:W-:Y:S01]  /*0de0*/  IMAD.U32 R15, RZ, RZ, UR5 ;  /* 0x00000005ff0f7e24 */ /* 0x000fe2000f8e00ff */
[----:B------:R-:W-:Y:S01]  /*0df0*/  @!P1 ISETP.GE.OR P0, PT, R25, c[0x0][0x1cc], !P0 ;  /* 0x0000730019009a0c */ /* 0x000fe20004706670 */
[C---:B------:R-:W-:Y:S01]  /*0e00*/  IMAD.SHL.U32 R32, R17.reuse, 0x20, RZ ;  /* 0x0000002011207824 */ /* 0x040fe200078e00ff */
[----:B------:R-:W-:Y:S01]  /*0e10*/  SHF.L.U64.HI R251, R17, R27, c[0x0][0x17c] ;  /* 0x00005f0011fb7619 */ /* 0x000fe2000001021b */
[----:B------:R-:W-:Y:S01]  /*0e20*/  IMAD R26, R28, c[0x0][0x288], RZ ;  /* 0x0000a2001c1a7a24 */ /* 0x000fe200078e02ff */
[----:B------:R-:W-:Y:S01]  /*0e30*/  CS2R R140, SRZ ;  /* 0x00000000008c7805 */ /* 0x000fe2000001ff00 */
[----:B------:R-:W-:Y:S01]  /*0e40*/  IMAD.MOV.U32 R221, RZ, RZ, 0x10 ;  /* 0x00000010ffdd7424 */ /* 0x000fe200078e00ff */
[----:B------:R-:W-:Y:S01]  /*0e50*/  CS2R R138, SRZ ;  /* 0x00000000008a7805 */ /* 0x000fe2000001ff00 */
[----:B------:R2:W-:Y:S01]  /*0e60*/  LDGSTS.E.BYPASS.LTC128B.128 [R225+0xb080], [R2.64+0x80], !P6 ;  /* 0x0b08008002e17fae */ /* 0x0005e2000f101d52 */
[----:B------:R-:W-:Y:S01]  /*0e70*/  ISETP.GE.AND P6, PT, R21, c[0x0][0x19c], PT ;  /* 0x0000670015007a0c */ /* 0x000fe20003fc6270 */
[----:B------:R-:W-:Y:S01]  /*0e80*/  IMAD.MOV.U32 R212, RZ, RZ, 0x120 ;  /* 0x00000120ffd47424 */ /* 0x000fe200078e00ff */
[----:B------:R-:W-:Y:S01]  /*0e90*/  CS2R R136, SRZ ;  /* 0x0000000000887805 */ /* 0x000fe2000001ff00 */
[----:B------:R2:W-:Y:S01]  /*0ea0*/  LDGSTS.E.BYPASS.LTC128B.128 [R225+0xd880], [R2.64+0x100], !P4 ;  /* 0x0d88010002e17fae */ /* 0x0005e2000e101d52 */
[----:B------:R-:W-:Y:S01]  /*0eb0*/  IMAD.MOV.U32 R249, RZ, RZ, 0x1 ;  /* 0x00000001fff97424 */ /* 0x000fe200078e00ff */
[----:B------:R-:W-:Y:S01]  /*0ec0*/  CS2R R134, SRZ ;  /* 0x0000000000867805 */ /* 0x000fe2000001ff00 */
[----:B------:R-:W-:Y:S01]  /*0ed0*/  CS2R R132, SRZ ;  /* 0x0000000000847805 */ /* 0x000fe2000001ff00 */
[----:B------:R3:W-:Y:S01]  /*0ee0*/  @!P1 LDGSTS.E.BYPASS.LTC128B.128 [R225+0x9880], [R8.64], !P5 ;  /* 0x0988000008e19fae */ /* 0x0007e2000e901d52 */
[----:B------:R-:W-:Y:S01]  /*0ef0*/  ISETP.GE.AND P5, PT, R25, c[0x0][0x19c], PT ;  /* 0x0000670019007a0c */ /* 0x000fe20003fa6270 */
[----:B------:R-:W-:Y:S01]  /*0f00*/  CS2R R130, SRZ ;  /* 0x0000000000827805 */ /* 0x000fe2000001ff00 */
[----:B------:R-:W-:Y:S01]  /*0f10*/  CS2R R128, SRZ ;  /* 0x0000000000807805 */ /* 0x000fe2000001ff00 */
[----:B------:R3:W-:Y:S01]  /*0f20*/  @!P1 LDGSTS.E.BYPASS.LTC128B.128 [R225+0xc080], [R8.64+0x80], !P3 ;  /* 0x0c08008008e19fae */ /* 0x0007e2000d901d52 */
[----:B-1----:R-:W-:Y:S01]  /*0f30*/  IMAD.WIDE.U32 R4, R232, c[0x0][0x178], R10 ;  /* 0x00005e00e8047a25 */ /* 0x002fe200078e000a */
[----:B------:R-:W-:Y:S01]  /*0f40*/  ISETP.GE.AND P3, PT, R10, c[0x0][0x16c], PT ;  /* 0x00005b000a007a0c */ /* 0x000fe20003f66270 */
[----:B------:R-:W-:Y:S01]  /*0f50*/  CS2R R126, SRZ ;  /* 0x00000000007e7805 */ /* 0x000fe2000001ff00 */
[----:B------:R3:W-:Y:S01]  /*0f60*/  @!P1 LDGSTS.E.BYPASS.LTC128B.128 [R225+0xe880], [R8.64+0x100], !P0 ;  /* 0x0e88010008e19fae */ /* 0x0007e2000c101d52 */
[----:B------:R-:W-:Y:S01]  /*0f70*/  IMAD.IADD R5, R5, 0x1, R6 ;  /* 0x0000000105057824 */ /* 0x000fe200078e0206 */
[----:B------:R-:W-:Y:S01]  /*0f80*/  LEA R6, P2, R12, c[0x0][0x190], 0x1 ;  /* 0x000064000c067a11 */ /* 0x000fe200078408ff */
[----:B------:R-:W-:Y:S01]  /*0f90*/  CS2R R124, SRZ ;  /* 0x00000000007c7805 */ /* 0x000fe2000001ff00 */
[----:B------:R-:W-:Y:S01]  /*0fa0*/  CS2R R122, SRZ ;  /* 0x00000000007a7805 */ /* 0x000fe2000001ff00 */
[----:B------:R-:W-:Y:S01]  /*0fb0*/  IMAD.WIDE.U32 R4, R30, c[0x0][0x180], R4 ;  /* 0x000060001e047a25 */ /* 0x000fe200078e0004 */
[----:B------:R-:W-:Y:S01]  /*0fc0*/  LEA.HI.X R7, R12, c[0x0][0x194], R7, 0x1, P2 ;  /* 0x000065000c077a11 */ /* 0x000fe200010f0c07 */
[----:B------:R-:W-:Y:S01]  /*0fd0*/  CS2R R120, SRZ ;  /* 0x0000000000787805 */ /* 0x000fe2000001ff00 */
[----:B------:R-:W-:Y:S01]  /*0fe0*/  ISETP.GE.AND P2, PT, R10, c[0x0][0x19c], PT ;  /* 0x000067000a007a0c */ /* 0x000fe20003f46270 */
[----:B------:R-:W-:Y:S01]  /*0ff0*/  CS2R R118, SRZ ;  /* 0x0000000000767805 */ /* 0x000fe2000001ff00 */
[----:B------:R-:W-:Y:S01]  /*1000*/  SEL R12, RZ, 0x1, P3 ;  /* 0x00000001ff0c7807 */ /* 0x000fe20001800000 */
[----:B------:R-:W-:Y:S01]  /*1010*/  CS2R R116, SRZ ;  /* 0x0000000000747805 */ /* 0x000fe2000001ff00 */
[C---:B------:R-:W-:Y:S01]  /*1020*/  ISETP.LT.OR P4, PT, R0.reuse, 0x1, P2 ;  /* 0x000000010000780c */ /* 0x040fe20001781670 */
[----:B------:R-:W-:Y:S01]  /*1030*/  CS2R R114, SRZ ;  /* 0x0000000000727805 */ /* 0x000fe2000001ff00 */
[----:B------:R-:W-:Y:S01]  /*1040*/  ISETP.LT.OR P3, PT, R0, 0x1, P5 ;  /* 0x000000010000780c */ /* 0x000fe20002f61670 */
[----:B--2---:R-:W-:Y:S01]  /*1050*/  IMAD R2, R28, c[0x0][0x180], RZ ;  /* 0x000060001c027a24 */ /* 0x004fe200078e02ff */
[----:B------:R-:W-:Y:S01]  /*1060*/  CS2R R112, SRZ ;  /* 0x0000000000707805 */ /* 0x000fe2000001ff00 */
[----:B------:R-:W-:Y:S01]  /*1070*/  IMAD.MOV.U32 R3, RZ, RZ, c[0x0][0x1ac] ;  /* 0x00006b00ff037624 */ /* 0x000fe200078e00ff */
[----:B------:R-:W-:Y:S01]  /*1080*/  CS2R R102, SRZ ;  /* 0x0000000000667805 */ /* 0x000fe2000001ff00 */
[----:B------:R-:W-:Y:S01]  /*1090*/  CS2R R100, SRZ ;  /* 0x0000000000647805 */ /* 0x000fe2000001ff00 */
[----:B------:R-:W-:Y:S01]  /*10a0*/  CS2R R98, SRZ ;  /* 0x0000000000627805 */ /* 0x000fe2000001ff00 */
[----:B------:R-:W-:Y:S01]  /*10b0*/  CS2R R96, SRZ ;  /* 0x0000000000607805 */ /* 0x000fe2000001ff00 */
[----:B------:R-:W-:Y:S01]  /*10c0*/  CS2R R94, SRZ ;  /* 0x00000000005e7805 */ /* 0x000fe2000001ff00 */
[----:B------:R-:W-:Y:S01]  /*10d0*/  CS2R R92, SRZ ;  /* 0x00000000005c7805 */ /* 0x000fe2000001ff00 */
[----:B------:R-:W-:Y:S01]  /*10e0*/  CS2R R90, SRZ ;  /* 0x00000000005a7805 */ /* 0x000fe2000001ff00 */
[----:B------:R1:W-:Y:S01]  /*10f0*/  LDGSTS.E.BYPASS.LTC128B.128 [R225+0x80], [R6.64], !P4 ;  /* 0x0008000006e17fae */ /* 0x0003e2000e101d52 */
[----:B------:R-:W-:Y:S01]  /*1100*/  ISETP.LT.OR P4, PT, R0, 0x1, P6 ;  /* 0x000000010000780c */ /* 0x000fe20003781670 */
[----:B---3--:R-:W-:Y:S01]  /*1110*/  IMAD R8, R30, c[0x0][0x184], R2 ;  /* 0x000061001e087a24 */ /* 0x008fe200078e0202 */
[----:B------:R-:W-:Y:S01]  /*1120*/  LEA R2, P0, R13, R6, 0x6 ;  /* 0x000000060d027211 */ /* 0x000fe200078030ff */
[----:B------:R-:W-:Y:S01]  /*1130*/  CS2R R88, SRZ ;  /* 0x0000000000587805 */ /* 0x000fe2000001ff00 */
[----:B------:R-:W-:Y:S01]  /*1140*/  CS2R R86, SRZ ;  /* 0x0000000000567805 */ /* 0x000fe2000001ff00 */
[----:B------:R-:W-:Y:S01]  /*1150*/  IMAD.IADD R5, R5, 0x1, R8 ;  /* 0x0000000105057824 */ /* 0x000fe200078e0208 */
[----:B------:R-:W-:Y:S01]  /*1160*/  LEA.HI.X R3, R13, R7, R3, 0x6, P0 ;  /* 0x000000070d037211 */ /* 0x000fe200000f3403 */
[----:B------:R-:W-:Y:S01]  /*1170*/  CS2R R84, SRZ ;  /* 0x0000000000547805 */ /* 0x000fe2000001ff00 */
[----:B------:R-:W-:Y:S01]  /*1180*/  ISETP.GE.AND P0, PT, R21, c[0x0][0x16c], PT ;  /* 0x00005b0015007a0c */ /* 0x000fe20003f06270 */
[----:B------:R-:W-:Y:S01]  /*1190*/  IMAD.WIDE.U32 R242, R252, c[0x0][0x188], R4 ;  /* 0x00006200fcf27a25 */ /* 0x000fe200078e0004 */
[----:B------:R-:W-:Y:S01]  /*11a0*/  SHF.L.U64.HI R13, R13, R27, c[0x0][0x1ac] ;  /* 0x00006b000d0d7619 */ /* 0x000fe2000001021b */
[----:B------:R-:W-:Y:S01]  /*11b0*/  CS2R R82, SRZ ;  /* 0x0000000000527805 */ /* 0x000fe2000001ff00 */
[----:B------:R-:W-:Y:S01]  /*11c0*/  SEL R9, RZ, 0xffffffff, P0 ;  /* 0xffffffffff097807 */ /* 0x000fe20000000000 */
[----:B------:R1:W-:Y:S01]  /*11d0*/  LDGSTS.E.BYPASS.LTC128B.128 [R225+0x2880], [R6.64+0x80], !P4 ;  /* 0x0288008006e17fae */ /* 0x0003e2000e101d52 */
[----:B------:R-:W-:Y:S01]  /*11e0*/  @!P1 LEA R8, P0, R14, R2, 0x1 ;  /* 0x000000020e089211 */ /* 0x000fe200078008ff */
[----:B------:R-:W-:Y:S01]  /*11f0*/  IMAD.MOV.U32 R238, RZ, RZ, R242 ;  /* 0x000000ffffee7224 */ /* 0x000fe200078e00f2 */
[C---:B------:R-:W-:Y:S01]  /*1200*/  ISETP.LT.OR P4, PT, R0.reuse, 0x21, P2 ;  /* 0x000000210000780c */ /* 0x040fe20001781670 */
[----:B------:R-:W-:Y:S01]  /*1210*/  IMAD.SHL.U32 R9, R9, 0x2, RZ ;  /* 0x0000000209097824 */ /* 0x000fe200078e00ff */
[----:B------:R1:W-:Y:S01]  /*1220*/  LDGSTS.E.BYPASS.LTC128B.128 [R225+0x5080], [R6.64+0x100], !P3 ;  /* 0x0508010006e17fae */ /* 0x0003e2000d901d52 */
[C---:B------:R-:W-:Y:S01]  /*1230*/  ISETP.LT.OR P3, PT, R0.reuse, 0x21, P6 ;  /* 0x000000210000780c */ /* 0x040fe20003761670 */
[----:B------:R-:W-:Y:S01]  /*1240*/  CS2R R80, SRZ ;  /* 0x0000000000507805 */ /* 0x000fe2000001ff00 */
[----:B------:R-:W-:Y:S01]  /*1250*/  @!P1 ISETP.LT.OR P2, PT, R0, 0x41, P2 ;  /* 0x000000410000980c */ /* 0x000fe20001741670 */
[----:B------:R-:W-:Y:S01]  /*1260*/  CS2R R78, SRZ ;  /* 0x00000000004e7805 */ /* 0x000fe2000001ff00 */
[----:B------:R-:W-:Y:S01]  /*1270*/  LOP3.LUT R12, R9, 0x2, R12, 0xe2, !PT ;  /* 0x00000002090c7812 */ /* 0x000fe200078ee20c */
[----:B------:R-:W-:Y:S01]  /*1280*/  CS2R R76, SRZ ;  /* 0x00000000004c7805 */ /* 0x000fe2000001ff00 */
[----:B------:R-:W-:Y:S01]  /*1290*/  @!P1 LEA.HI.X R9, R14, R3, R13, 0x1, P0 ;  /* 0x000000030e099211 */ /* 0x000fe200000f0c0d */
[----:B------:R-:W-:Y:S01]  /*12a0*/  IMAD.SHL.U32 R13, R17, 0x40, RZ ;  /* 0x00000040110d7824 */ /* 0x000fe200078e00ff */
[----:B------:R-:W-:Y:S01]  /*12b0*/  ISETP.GE.AND P0, PT, R25, c[0x0][0x16c], PT ;  /* 0x00005b0019007a0c */ /* 0x000fe20003f06270 */
[----:B------:R-:W-:Y:S01]  /*12c0*/  CS2R R74, SRZ ;  /* 0x00000000004a7805 */ /* 0x000fe2000001ff00 */
[C---:B------:R-:W-:Y:S01]  /*12d0*/  @!P1 ISETP.LT.OR P6, PT, R0.reuse, 0x41, P6 ;  /* 0x000000410000980c */ /* 0x040fe200037c1670 */
[----:B------:R2:W-:Y:S01]  /*12e0*/  LDGSTS.E.BYPASS.LTC128B.128 [R225+0x1080], [R2.64], !P4 ;  /* 0x0108000002e17fae */ /* 0x0005e2000e101d52 */
[----:B------:R-:W-:Y:S01]  /*12f0*/  SEL R5, RZ, 0x4, P0 ;  /* 0x00000004ff057807 */ /* 0x000fe20000000000 */
[----:B------:R-:W-:Y:S01]  /*1300*/  CS2R R72, SRZ ;  /* 0x0000000000487805 */ /* 0x000fe2000001ff00 */
[C---:B------:R-:W-:Y:S01]  /*1310*/  ISETP.LT.OR P0, PT, R0.reuse, 0x21, P5 ;  /* 0x000000210000780c */ /* 0x040fe20002f01670 */
[----:B------:R2:W-:Y:S01]  /*1320*/  LDGSTS.E.BYPASS.LTC128B.128 [R225+0x3880], [R2.64+0x80], !P3 ;  /* 0x0388008002e17fae */ /* 0x0005e2000d901d52 */
[----:B------:R-:W-:Y:S01]  /*1330*/  @!P1 ISETP.LT.OR P5, PT, R0, 0x41, P5 ;  /* 0x000000410000980c */ /* 0x000fe20002fa1670 */
[----:B------:R-:W-:Y:S01]  /*1340*/  CS2R R70, SRZ ;  /* 0x0000000000467805 */ /* 0x000fe2000001ff00 */
[----:B------:R-:W-:Y:S01]  /*1350*/  LOP3.LUT R0, R12, R5, RZ, 0xfc, !PT ;  /* 0x000000050c007212 */ /* 0x000fe200078efcff */
[----:B------:R-:W-:Y:S01]  /*1360*/  CS2R R68, SRZ ;  /* 0x0000000000447805 */ /* 0x000fe2000001ff00 */
[----:B------:R-:W-:Y:S01]  /*1370*/  IADD3 R12, -R232, c[0x0][0x168], -R15 ;  /* 0x00005a00e80c7a10 */ /* 0x000fe20007ffe90f */
[----:B------:R-:W-:Y:S01]  /*1380*/  CS2R R66, SRZ ;  /* 0x0000000000427805 */ /* 0x000fe2000001ff00 */
[C---:B------:R-:W-:Y:S01]  /*1390*/  LOP3.LUT P4, RZ, R0.reuse, 0x1, RZ, 0xc0, !PT ;  /* 0x0000000100ff7812 */ /* 0x040fe2000788c0ff */
[----:B------:R-:W-:Y:S01]  /*13a0*/  CS2R R64, SRZ ;  /* 0x0000000000407805 */ /* 0x000fe2000001ff00 */
[----:B------:R-:W-:Y:S01]  /*13b0*/  LOP3.LUT P3, RZ, R0, 0x2, RZ, 0xc0, !PT ;  /* 0x0000000200ff7812 */ /* 0x000fe2000786c0ff */
[----:B------:R-:W-:Y:S01]  /*13c0*/  CS2R R62, SRZ ;  /* 0x00000000003e7805 */ /* 0x000fe2000001ff00 */
[----:B-1----:R-:W-:Y:S01]  /*13d0*/  IMAD R6, R31, c[0x0][0x188], RZ ;  /* 0x000062001f067a24 */ /* 0x002fe200078e02ff */
[----:B------:R-:W-:Y:S01]  /*13e0*/  SHF.L.U64.HI R7, R17, R29, c[0x0][0x17c] ;  /* 0x00005f0011077619 */ /* 0x000fe2000001021d */
[----:B------:R2:W-:Y:S01]  /*13f0*/  LDGSTS.E.BYPASS.LTC128B.128 [R225+0x6080], [R2.64+0x100], !P0 ;  /* 0x0608010002e17fae */ /* 0x0005e2000c101d52 */
[----:B------:R-:W-:Y:S01]  /*1400*/  P2R R18, PR, RZ, 0x10 ;  /* 0x00000010ff127803 */ /* 0x000fe20000000000 */
[----:B------:R-:W-:Y:S01]  /*1410*/  IMAD R6, R252, c[0x0][0x18c], R6 ;  /* 0x00006300fc067a24 */ /* 0x000fe200078e0206 */
[----:B------:R-:W-:Y:S01]  /*1420*/  CS2R R60, SRZ ;  /* 0x00000000003c7805 */ /* 0x000fe2000001ff00 */
[----:B------:R-:W-:Y:S01]  /*1430*/  IMAD R4, R7, UR8, RZ ;  /* 0x0000000807047c24 */ /* 0x000fe2000f8e02ff */
[----:B------:R1:W-:Y:S01]  /*1440*/  @!P1 LDGSTS.E.BYPASS.LTC128B.128 [R225+0x2080], [R8.64], !P2 ;  /* 0x0208000008e19fae */ /* 0x0003e2000d101d52 */
[----:B------:R-:W-:Y:S01]  /*1450*/  IMAD.IADD R239, R243, 0x1, R6 ;  /* 0x00000001f3ef7824 */ /* 0x000fe200078e0206 */
[----:B------:R-:W-:Y:S01]  /*1460*/  LOP3.LUT P2, RZ, R0, 0x4, RZ, 0xc0, !PT ;  /* 0x0000000400ff7812 */ /* 0x000fe2000784c0ff */
[C---:B------:R-:W-:Y:S01]  /*1470*/  IMAD R6, R13.reuse, UR6, R4 ;  /* 0x000000060d067c24 */ /* 0x040fe2000f8e0204 */
[----:B------:R1:W-:Y:S01]  /*1480*/  @!P1 LDGSTS.E.BYPASS.LTC128B.128 [R225+0x4880], [R8.64+0x80], !P6 ;  /* 0x0488008008e19fae */ /* 0x0003e2000f101d52 */
[----:B------:R-:W-:Y:S01]  /*1490*/  IMAD.WIDE.U32 R4, R13, UR8, R238 ;  /* 0x000000080d047c25 */ /* 0x000fe2000f8e00ee */
[C---:B------:R-:W-:Y:S01]  /*14a0*/  ISETP.LT.OR P6, PT, R12.reuse, 0x1, !P3 ;  /* 0x000000010c00780c */ /* 0x040fe20005fc1670 */
[----:B------:R-:W-:Y:S01]  /*14b0*/  CS2R R58, SRZ ;  /* 0x00000000003a7805 */ /* 0x000fe2000001ff00 */
[----:B------:R1:W-:Y:S01]  /*14c0*/  @!P1 LDGSTS.E.BYPASS.LTC128B.128 [R225+0x7080], [R8.64+0x100], !P5 ;  /* 0x0708010008e19fae */ /* 0x0003e2000e901d52 */
[----:B------:R-:W-:Y:S01]  /*14d0*/  IMAD.IADD R6, R5, 0x1, R6 ;  /* 0x0000000105067824 */ /* 0x000fe200078e0206 */
[----:B------:R-:W-:Y:S01]  /*14e0*/  ISETP.LT.OR P5, PT, R12, 0x1, !P2 ;  /* 0x000000010c00780c */ /* 0x000fe200057a1670 */
[----:B------:R-:W-:Y:S01]  /*14f0*/  IMAD R0, R233, c[0x0][0x208], RZ ;  /* 0x00008200e9007a24 */ /* 0x000fe200078e02ff */
[----:B------:R-:W0:Y:S01]  /*1500*/  LDGDEPBAR ;  /* 0x00000000000079af */ /* 0x000e220000000000 */
[----:B------:R-:W-:Y:S01]  /*1510*/  IMAD R13, R28, c[0x0][0x210], RZ ;  /* 0x000084001c0d7a24 */ /* 0x000fe200078e02ff */
[----:B------:R-:W-:Y:S01]  /*1520*/  CS2R R56, SRZ ;  /* 0x0000000000387805 */ /* 0x000fe2000001ff00 */
[----:B------:R-:W-:Y:S01]  /*1530*/  IMAD R0, R232, c[0x0][0x20c], R0 ;  /* 0x00008300e8007a24 */ /* 0x000fe200078e0200 */
[----:B------:R-:W-:Y:S01]  /*1540*/  CS2R R54, SRZ ;  /* 0x0000000000367805 */ /* 0x000fe2000001ff00 */
[----:B------:R-:W-:Y:S01]  /*1550*/  IMAD R13, R30, c[0x0][0x214], R13 ;  /* 0x000085001e0d7a24 */ /* 0x000fe200078e020d */
[----:B------:R-:W-:Y:S01]  /*1560*/  CS2R R52, SRZ ;  /* 0x0000000000347805 */ /* 0x000fe2000001ff00 */
[----:B------:R-:W-:Y:S01]  /*1570*/  CS2R R50, SRZ ;  /* 0x0000000000327805 */ /* 0x000fe2000001ff00 */
[----:B------:R-:W-:Y:S01]  /*1580*/  CS2R R48, SRZ ;  /* 0x0000000000307805 */ /* 0x000fe2000001ff00 */
[----:B------:R-:W-:Y:S01]  /*1590*/  CS2R R46, SRZ ;  /* 0x00000000002e7805 */ /* 0x000fe2000001ff00 */
[----:B--2---:R-:W-:Y:S01]  /*15a0*/  LEA R2, P0, R4, c[0x0][0x160], 0x1 ;  /* 0x0000580004027a11 */ /* 0x004fe200078008ff */
[----:B------:R-:W-:Y:S01]  /*15b0*/  CS2R R44, SRZ ;  /* 0x00000000002c7805 */ /* 0x000fe2000001ff00 */
[----:B------:R-:W-:-:S02]  /*15c0*/  ULDC UR10, c[0x0][0x2a0] ;  /* 0x0000a800000a7ab9 */ /* 0x000fc40000000800 */
[----:B------:R-:W-:Y:S01]  /*15d0*/  LEA.HI.X R3, R4, c[0x0][0x164], R6, 0x1, P0 ;  /* 0x0000590004037a11 */ /* 0x000fe200000f0c06 */
[----:B------:R-:W-:Y:S01]  /*15e0*/  IMAD.SHL.U32 R4, R228, 0x4, RZ ;  /* 0x00000004e4047824 */ /* 0x000fe200078e00ff */
[----:B------:R-:W-:Y:S01]  /*15f0*/  ISETP.LT.OR P0, PT, R12, 0x1, !P4 ;  /* 0x000000010c00780c */ /* 0x000fe20006701670 */
[----:B------:R-:W-:Y:S01]  /*1600*/  IMAD.WIDE.U32 R6, R232, c[0x0][0x208], R10 ;  /* 0x00008200e8067a25 */ /* 0x000fe200078e000a */
[----:B------:R-:W-:Y:S02]  /*1610*/  UP2UR UR14, UPR, URZ, 0x2 ;  /* 0x000000023f0e7883 */ /* 0x000fe40008000000 */
[----:B------:R-:W-:Y:S01]  /*1620*/  SHF.R.S32.HI R5, RZ, 0x1f, R4 ;  /* 0x0000001fff057819 */ /* 0x000fe20000011404 */
[----:B------:R-:W-:Y:S01]  /*1630*/  IMAD.IADD R7, R7, 0x1, R0 ;  /* 0x0000000107077824 */ /* 0x000fe200078e0200 */
[----:B------:R-:W-:Y:S01]  /*1640*/  UMOV UR11, 0x1 ;  /* 0x00000001000b7882 */ /* 0x000fe20000000000 */
[----:B-1----:R-:W-:Y:S01]  /*1650*/  IMAD R8, R31, c[0x0][0x278], RZ ;  /* 0x00009e001f087a24 */ /* 0x002fe200078e02ff */
[----:B------:R-:W-:Y:S01]  /*1660*/  ULOP3.LUT UR10, URZ, UR10, URZ, 0x33, !UPT ;  /* 0x0000000a3f0a7292 */ /* 0x000fe2000f8e333f */
[----:B------:R-:W-:Y:S01]  /*1670*/  IMAD R9, R28, c[0x0][0x270], RZ ;  /* 0x00009c001c097a24 */ /* 0x000fe200078e02ff */
[----:B------:R-:W-:Y:S01]  /*1680*/  UISETP.GE.AND UP6, UPT, UR17, 0x21, UPT ;  /* 0x000000211100788c */ /* 0x000fe2000bfc6270 */
[----:B------:R-:W-:Y:S01]  /*1690*/  IMAD R8, R252, c[0x0][0x27c], R8 ;  /* 0x00009f00fc087a24 */ /* 0x000fe200078e0208 */
[----:B------:R-:W-:Y:S01]  /*16a0*/  UP2UR UR13, UPR, URZ, 0x1 ;  /* 0x000000013f0d7883 */ /* 0x000fe20008000000 */
[C---:B------:R-:W-:Y:S01]  /*16b0*/  IMAD R11, R30.reuse, c[0x0][0x274], R9 ;  /* 0x00009d001e0b7a24 */ /* 0x040fe200078e0209 */
[----:B------:R1:W-:Y:S01]  /*16c0*/  LDGSTS.E.BYPASS.LTC128B.128 [R225+0xf080], [R2.64], !P0 ;  /* 0x0f08000002e17fae */ /* 0x0003e2000c101d52 */
[----:B------:R-:W-:Y:S01]  /*16d0*/  IMAD.IADD R248, R23, 0x1, R8 ;  /* 0x0000000117f87824 */ /* 0x000fe200078e0208 */
[----:B------:R-:W-:Y:S01]  /*16e0*/  UISETP.GE.AND UP5, UPT, UR17, 0x22, UPT ;  /* 0x000000221100788c */ /* 0x000fe2000bfa6270 */
[----:B------:R-:W-:Y:S01]  /*16f0*/  IMAD.WIDE.U32 R8, R30, c[0x0][0x270], R4 ;  /* 0x00009c001e087a25 */ /* 0x000fe200078e0004 */
[----:B------:R1:W-:Y:S01]  /*1700*/  LDGSTS.E.BYPASS.LTC128B.128 [R225+0x11080], [R2.64+0x80], !P6 ;  /* 0x1108008002e17fae */ /* 0x0003e2000f101d52 */
[----:B------:R-:W-:Y:S01]  /*1710*/  ISETP.LT.OR P6, PT, R12, 0x21, !P4 ;  /* 0x000000210c00780c */ /* 0x000fe200067c1670 */
[----:B------:R-:W-:Y:S01]  /*1720*/  UISETP.GE.AND UP4, UPT, UR17, 0x31, UPT ;  /* 0x000000311100788c */ /* 0x000fe2000bf86270 */
[----:B------:R-:W-:Y:S01]  /*1730*/  IMAD.IADD R11, R9, 0x1, R11 ;  /* 0x00000001090b7824 */ /* 0x000fe200078e020b */
[----:B------:R-:W-:Y:S01]  /*1740*/  IADD3 R14, P1, P0, R8, UR5, R22 ;  /* 0x00000005080e7c10 */ /* 0x000fe2000f83e016 */
[----:B------:R1:W-:Y:S01]  /*1750*/  LDGSTS.E.BYPASS.LTC128B.128 [R225+0x13080], [R2.64+0x100], !P5 ;  /* 0x1308010002e17fae */ /* 0x0003e2000e901d52 */
[----:B------:R-:W-:Y:S01]  /*1760*/  IMAD R0, R31, c[0x0][0x290], RZ ;  /* 0x0000a4001f007a24 */ /* 0x000fe200078e02ff */
[----:B------:R-:W-:Y:S01]  /*1770*/  ISETP.GE.AND P4, PT, R10, c[0x0][0x1fc], PT ;  /* 0x00007f000a007a0c */ /* 0x000fe20003f86270 */
[----:B------:R-:W-:Y:S01]  /*1780*/  IMAD.WIDE.U32 R8, R30, c[0x0][0x288], R4 ;  /* 0x0000a2001e087a25 */ /* 0x000fe200078e0004 */
[----:B------:R-:W-:Y:S01]  /*1790*/  IADD3.X R11, R11, UR4, R248, P1, P0 ;  /* 0x000000040b0b7c10 */ /* 0x000fe20008fe04f8 */
[----:B------:R-:W-:Y:S01]  /*17a0*/  UISETP.GE.AND UP3, UPT, UR17, 0x32, UPT ;  /* 0x000000321100788c */ /* 0x000fe2000bf66270 */
[----:B------:R-:W-:Y:S01]  /*17b0*/  ISETP.LT.OR P1, PT, R12, 0x21, !P3 ;  /* 0x000000210c00780c */ /* 0x000fe20005f21670 */
[----:B------:R-:W-:Y:S01]  /*17c0*/  IMAD.WIDE.U32 R22, R252, c[0x0][0x290], RZ ;  /* 0x0000a400fc167a25 */ /* 0x000fe200078e00ff */
[----:B------:R-:W-:-:S02]  /*17d0*/  UISETP.GE.AND UP2, UPT, UR17, 0x41, UPT ;  /* 0x000000411100788c */ /* 0x000fc4000bf46270 */
[----:B------:R-:W-:Y:S01]  /*17e0*/  UISETP.GE.AND UP1, UPT, UR17, 0x42, UPT ;  /* 0x000000421100788c */ /* 0x000fe2000bf26270 */
[----:B------:R-:W-:Y:S02]  /*17f0*/  IMAD R0, R252, c[0x0][0x294], R0 ;  /* 0x0000a500fc007a24 */ /* 0x000fe400078e0200 */
[----:B------:R-:W-:-:S04]  /*1800*/  IMAD.WIDE.U32 R4, R30, c[0x0][0x210], R6 ;  /* 0x000084001e047a25 */ /* 0x000fc800078e0006 */
[----:B------:R-:W-:Y:S02]  /*1810*/  IMAD.IADD R247, R23, 0x1, R0 ;  /* 0x0000000117f77824 */ /* 0x000fe400078e0200 */
[----:B------:R-:W-:Y:S02]  /*1820*/  IMAD.IADD R5, R5, 0x1, R13 ;  /* 0x0000000105057824 */ /* 0x000fe400078e020d */
[----:B------:R-:W-:Y:S02]  /*1830*/  IMAD R7, R31, c[0x0][0x218], RZ ;  /* 0x000086001f077a24 */ /* 0x000fe400078e02ff */
[----:B------:R-:W-:Y:S02]  /*1840*/  IMAD R0, R30, c[0x0][0x28c], R26 ;  /* 0x0000a3001e007a24 */ /* 0x000fe400078e021a */
[----:B------:R-:W-:Y:S01]  /*1850*/  IMAD R7, R252, c[0x0][0x21c], R7 ;  /* 0x00008700fc077a24 */ /* 0x000fe200078e0207 */
[----:B-1----:R-:W-:Y:S01]  /*1860*/  LEA R2, P5, R32, R2, 0x1 ;  /* 0x0000000220027211 */ /* 0x002fe200078a08ff */
[----:B------:R-:W-:-:S03]  /*1870*/  IMAD.WIDE.U32 R240, R252, c[0x0][0x218], R4 ;  /* 0x00008600fcf07a25 */ /* 0x000fc600078e0004 */
[----:B------:R-:W-:Y:S01]  /*1880*/  LEA.HI.X R3, R32, R3, R251, 0x1, P5 ;  /* 0x0000000320037211 */ /* 0x000fe200028f0cfb */
[----:B------:R-:W-:Y:S01]  /*1890*/  IMAD.IADD R237, R241, 0x1, R7 ;  /* 0x00000001f1ed7824 */ /* 0x000fe200078e0207 */
[----:B------:R-:W-:Y:S01]  /*18a0*/  IADD3 R17, P5, P0, R8, UR5, R22 ;  /* 0x0000000508117c10 */ /* 0x000fe2000f8be016 */
[----:B------:R-:W-:Y:S01]  /*18b0*/  IMAD.IADD R8, R9, 0x1, R0 ;  /* 0x0000000109087824 */ /* 0x000fe200078e0200 */
[----:B------:R-:W-:Y:S01]  /*18c0*/  IADD3 R9, -R15, c[0x0][0x168], -R232 ;  /* 0x00005a000f097a10 */ /* 0x000fe20007ffe9e8 */
[----:B------:R1:W-:Y:S01]  /*18d0*/  LDGSTS.E.BYPASS.LTC128B.128 [R225+0x10080], [R2.64], !P6 ;  /* 0x1008000002e17fae */ /* 0x0003e2000f101d52 */
[----:B------:R-:W-:Y:S01]  /*18e0*/  ISETP.LT.OR P6, PT, R12, 0x21, !P2 ;  /* 0x000000210c00780c */ /* 0x000fe200057c1670 */
[----:B------:R-:W-:Y:S01]  /*18f0*/  IMAD.MOV.U32 R12, RZ, RZ, c[0x0][0x208] ;  /* 0x00008200ff0c7624 */ /* 0x000fe200078e00ff */
[----:B------:R-:W-:Y:S01]  /*1900*/  IADD3.X R15, R8, UR4, R247, P5, P0 ;  /* 0x00000004080f7c10 */ /* 0x000fe2000afe04f7 */
[----:B------:R1:W-:Y:S01]  /*1910*/  LDGSTS.E.BYPASS.LTC128B.128 [R225+0x12080], [R2.64+0x80], !P1 ;  /* 0x1208008002e17fae */ /* 0x0003e2000c901d52 */
[----:B------:R-:W-:Y:S01]  /*1920*/  LEA R6, P1, R14, c[0x0][0x258], 0x2 ;  /* 0x000096000e067a11 */ /* 0x000fe200078210ff */
[C---:B------:R-:W-:Y:S01]  /*1930*/  IMAD.SHL.U32 R4, R12.reuse, 0x40, RZ ;  /* 0x000000400c047824 */ /* 0x040fe200078e00ff */
[----:B------:R-:W-:Y:S01]  /*1940*/  SHF.L.U64.HI R0, R12, R29, c[0x0][0x20c] ;  /* 0x000083000c007619 */ /* 0x000fe2000001021d */
[----:B------:R-:W-:Y:S01]  /*1950*/  IMAD.MOV.U32 R236, RZ, RZ, R240 ;  /* 0x000000ffffec7224 */ /* 0x000fe200078e00f0 */
[----:B------:R-:W-:Y:S01]  /*1960*/  LEA.HI.X R7, R14, c[0x0][0x25c], R11, 0x2, P1 ;  /* 0x000097000e077a11 */ /* 0x000fe200008f140b */
[----:B------:R-:W-:Y:S01]  /*1970*/  IMAD.SHL.U32 R32, R12, 0x20, RZ ;  /* 0x000000200c207824 */ /* 0x000fe200078e00ff */
[----:B------:R-:W-:Y:S01]  /*1980*/  ISETP.GT.AND P1, PT, R228, 0xf, PT ;  /* 0x0000000fe400780c */ /* 0x000fe20003f24270 */
[----:B------:R-:W-:Y:S01]  /*1990*/  IMAD R0, R0, UR8, RZ ;  /* 0x0000000800007c24 */ /* 0x000fe2000f8e02ff */
[----:B------:R-:W-:Y:S01]  /*19a0*/  ISETP.LT.OR P0, PT, R9, 0x1, P4 ;  /* 0x000000010900780c */ /* 0x000fe20002701670 */
[----:B------:R1:W-:Y:S01]  /*19b0*/  LDGSTS.E.BYPASS.LTC128B.128 [R225+0x14080], [R2.64+0x100], !P6 ;  /* 0x1408010002e17fae */ /* 0x0003e2000f101d52 */
[----:B------:R-:W-:Y:S01]  /*19c0*/  ISETP.GE.AND P6, PT, R21, c[0x0][0x1fc], PT ;  /* 0x00007f0015007a0c */ /* 0x000fe20003fc6270 */
[----:B------:R-:W-:Y:S01]  /*19d0*/  IMAD R0, R4, UR6, R0 ;  /* 0x0000000604007c24 */ /* 0x000fe2000f8e0200 */
[----:B------:R-:W-:Y:S01]  /*19e0*/  SHF.L.U64.HI R250, R12, R27, c[0x0][0x20c] ;  /* 0x000083000cfa7619 */ /* 0x000fe2000001021b */
[----:B------:R-:W-:Y:S01]  /*19f0*/  IMAD.WIDE.U32 R4, R4, UR8, R236 ;  /* 0x0000000804047c25 */ /* 0x000fe2000f8e00ec */
[CC--:B------:R-:W-:Y:S01]  /*1a00*/  LEA.HI R8, R16.reuse, R228.reuse, RZ, 0x2 ;  /* 0x000000e410087211 */ /* 0x0c0fe200078f10ff */
[----:B------:R-:W-:Y:S01]  /*1a10*/  ULDC UR6, c[0x0][0x168] ;  /* 0x00005a0000067ab9 */ /* 0x000fe20000000800 */
[----:B------:R-:W-:Y:S01]  /*1a20*/  LEA.HI R12, R16, R228, RZ, 0x5 ;  /* 0x000000e4100c7211 */ /* 0x000fe200078f28ff */
[----:B------:R-:W-:Y:S01]  /*1a30*/  IMAD.IADD R0, R5, 0x1, R0 ;  /* 0x0000000105007824 */ /* 0x000fe200078e0200 */
[----:B------:R-:W-:Y:S01]  /*1a40*/  UIADD3 UR6, UR9, -UR6, UR7 ;  /* 0x8000000609067290 */ /* 0x000fe2000fffe007 */
[----:B------:R-:W-:Y:S01]  /*1a50*/  @!P1 IMAD.SHL.U32 R5, R228, 0x10, RZ ;  /* 0x00000010e4059824 */ /* 0x000fe200078e00ff */
[----:B------:R-:W-:Y:S01]  /*1a60*/  SHF.R.S32.HI R11, RZ, 0x5, R12 ;  /* 0x00000005ff0b7819 */ /* 0x000fe2000001140c */
[----:B------:R-:W-:-:S02]  /*1a70*/  UMOV UR4, URZ ;  /* 0x0000003f00047c82 */ /* 0x000fc40008000000 */
[----:B------:R-:W-:Y:S01]  /*1a80*/  ULDC UR5, c[0x0][0x168] ;  /* 0x00005a0000057ab9 */ /* 0x000fe20000000800 */
[----:B------:R2:W-:Y:S04]  /*1a90*/  @!P1 LDGSTS.E.BYPASS.LTC128B.128 [R5+0x21080], [R6.64] ;  /* 0x2108000006059fae */ /* 0x0005e8000b901d52 */
[----:B------:R-:W0:Y:S01]  /*1aa0*/  LDGDEPBAR ;  /* 0x00000000000079af */ /* 0x000e220000000000 */
[----:B-1----:R-:W-:-:S04]  /*1ab0*/  LEA R2, P5, R4, c[0x0][0x1f0], 0x1 ;  /* 0x00007c0004027a11 */ /* 0x002fc800078a08ff */
[----:B------:R-:W-:Y:S01]  /*1ac0*/  LEA.HI.X R3, R4, c[0x0][0x1f4], R0, 0x1, P5 ;  /* 0x00007d0004037a11 */ /* 0x000fe200028f0c00 */
[----:B------:R-:W-:Y:S01]  /*1ad0*/  IMAD R0, R28, c[0x0][0x238], RZ ;  /* 0x00008e001c007a24 */ /* 0x000fe200078e02ff */
[----:B------:R-:W-:Y:S02]  /*1ae0*/  ISETP.GE.AND P5, PT, R10, c[0x0][0x1fc], PT ;  /* 0x00007f000a007a0c */ /* 0x000fe40003fa6270 */
[----:B------:R-:W-:Y:S01]  /*1af0*/  LEA.HI R10, R16, R228, RZ, 0x4 ;  /* 0x000000e4100a7211 */ /* 0x000fe200078f20ff */
[----:B------:R1:W-:Y:S01]  /*1b00*/  LDGSTS.E.BYPASS.LTC128B.128 [R225+0x1b080], [R2.64], !P0 ;  /* 0x1b08000002e17fae */ /* 0x0003e2000c101d52 */
[----:B------:R-:W-:Y:S01]  /*1b10*/  ISETP.LT.OR P0, PT, R9, 0x1, P6 ;  /* 0x000000010900780c */ /* 0x000fe20003701670 */
[----:B------:R-:W-:Y:S01]  /*1b20*/  IMAD R0, R30, c[0x0][0x23c], R0 ;  /* 0x00008f001e007a24 */ /* 0x000fe200078e0200 */
[----:B------:R-:W-:Y:S02]  /*1b30*/  SEL R26, RZ, 0x1, P5 ;  /* 0x00000001ff1a7807 */ /* 0x000fe40002800000 */
[----:B------:R-:W-:-:S02]  /*1b40*/  ISETP.GE.AND P5, PT, R25, c[0x0][0x1fc], PT ;  /* 0x00007f0019007a0c */ /* 0x000fc40003fa6270 */
[----:B------:R-:W-:Y:S02]  /*1b50*/  SHF.R.S32.HI R4, RZ, 0x4, R10 ;  /* 0x00000004ff047819 */ /* 0x000fe4000001140a */
[----:B------:R-:W-:Y:S02]  /*1b60*/  ISETP.LT.OR P6, PT, R9, 0x21, P6 ;  /* 0x000000210900780c */ /* 0x000fe400037c1670 */
[----:B--2---:R-:W-:-:S03]  /*1b70*/  LEA.HI R5, R10, R4, RZ, 0x1 ;  /* 0x000000040a057211 */ /* 0x004fc600078f08ff */
[----:B------:R1:W-:Y:S01]  /*1b80*/  LDGSTS.E.BYPASS.LTC128B.128 [R225+0x1d080], [R2.64+0x80], !P0 ;  /* 0x1d08008002e17fae */ /* 0x0003e2000c101d52 */
[C---:B------:R-:W-:Y:S02]  /*1b90*/  ISETP.LT.OR P0, PT, R9.reuse, 0x1, P5 ;  /* 0x000000010900780c */ /* 0x040fe40002f01670 */
[----:B------:R-:W-:-:S11]  /*1ba0*/  ISETP.LT.OR P5, PT, R9, 0x21, P5 ;  /* 0x000000210900780c */ /* 0x000fd60002fa1670 */
[----:B------:R1:W-:Y:S01]  /*1bb0*/  LDGSTS.E.BYPASS.LTC128B.128 [R225+0x1f080], [R2.64+0x100], !P0 ;  /* 0x1f08010002e17fae */ /* 0x0003e2000c101d52 */
[----:B------:R-:W-:-:S04]  /*1bc0*/  LEA R6, P0, R32, R2, 0x1 ;  /* 0x0000000220067211 */ /* 0x000fc800078008ff */
[----:B------:R-:W-:Y:S02]  /*1bd0*/  LEA.HI.X R7, R32, R3, R250, 0x1, P0 ;  /* 0x0000000320077211 */ /* 0x000fe400000f0cfa */
[----:B------:R-:W-:Y:S02]  /*1be0*/  ISETP.LT.OR P0, PT, R9, 0x21, P4 ;  /* 0x000000210900780c */ /* 0x000fe40002701670 */
[----:B------:R-:W-:-:S11]  /*1bf0*/  ISETP.NE.AND P4, PT, R18, RZ, PT ;  /* 0x000000ff1200720c */ /* 0x000fd60003f85270 */
[----:B------:R2:W-:Y:S01]  /*1c00*/  LDGSTS.E.BYPASS.LTC128B.128 [R225+0x1c080], [R6.64], !P0 ;  /* 0x1c08000006e17fae */ /* 0x0005e2000c101d52 */
[----:B------:R-:W-:-:S03]  /*1c10*/  ISETP.GE.AND P0, PT, R21, c[0x0][0x1fc], PT ;  /* 0x00007f0015007a0c */ /* 0x000fc60003f06270 */
[----:B------:R2:W-:Y:S01]  /*1c20*/  LDGSTS.E.BYPASS.LTC128B.128 [R225+0x1e080], [R6.64+0x80], !P6 ;  /* 0x1e08008006e17fae */ /* 0x0005e2000f101d52 */
[----:B------:R-:W-:Y:S01]  /*1c30*/  ISETP.GE.AND P6, PT, R228, 0x10, PT ;  /* 0x00000010e400780c */ /* 0x000fe20003fc6270 */
[----:B-1----:R-:W-:Y:S02]  /*1c40*/  IMAD.WIDE.U32 R2, R30, c[0x0][0x238], R228 ;  /* 0x00008e001e027a25 */ /* 0x002fe400078e00e4 */
[----:B------:R2:W-:Y:S02]  /*1c50*/  LDGSTS.E.BYPASS.LTC128B.128 [R225+0x20080], [R6.64+0x100], !P5 ;  /* 0x2008010006e17fae */ /* 0x0005e4000e901d52 */
[----:B------:R-:W-:Y:S01]  /*1c60*/  IMAD.IADD R23, R3, 0x1, R0 ;  /* 0x0000000103177824 */ /* 0x000fe200078e0200 */
[----:B------:R-:W-:Y:S01]  /*1c70*/  SHF.R.S32.HI R0, RZ, 0x1f, R8 ;  /* 0x0000001fff007819 */ /* 0x000fe20000011408 */
[----:B------:R-:W-:Y:S01]  /*1c80*/  IMAD.MOV.U32 R22, RZ, RZ, R2 ;  /* 0x000000ffff167224 */ /* 0x000fe200078e0002 */
[----:B------:R-:W-:Y:S02]  /*1c90*/  SHF.R.S32.HI R2, RZ, 0x2, R8 ;  /* 0x00000002ff027819 */ /* 0x000fe40000011408 */
[----:B------:R-:W-:Y:S01]  /*1ca0*/  LEA.HI R3, R16, R228, RZ, 0x7 ;  /* 0x000000e410037211 */ /* 0x000fe200078f38ff */
[----:B------:R-:W-:Y:S01]  /*1cb0*/  IMAD.WIDE.U32 R244, R252, c[0x0][0x240], R22 ;  /* 0x00009000fcf47a25 */ /* 0x000fe200078e0016 */
[----:B------:R-:W-:-:S02]  /*1cc0*/  LEA.HI R0, R0, R2, RZ, 0x3 ;  /* 0x0000000200007211 */ /* 0x000fc400078f18ff */
[----:B------:R-:W-:Y:S02]  /*1cd0*/  SHF.R.S32.HI R16, RZ, 0x7, R3 ;  /* 0x00000007ff107819 */ /* 0x000fe40000011403 */
[----:B------:R-:W-:Y:S02]  /*1ce0*/  LOP3.LUT R0, R0, 0xfffffff8, RZ, 0xc0, !PT ;  /* 0xfffffff800007812 */ /* 0x000fe400078ec0ff */
[----:B------:R-:W-:-:S03]  /*1cf0*/  SHF.R.S32.HI R3, RZ, 0x1f, R12 ;  /* 0x0000001fff037819 */ /* 0x000fc6000001140c */
[----:B------:R-:W-:Y:S01]  /*1d00*/  IMAD.IADD R13, R2, 0x1, -R0 ;  /* 0x00000001020d7824 */ /* 0x000fe200078e0a00 */
[----:B------:R-:W-:Y:S02]  /*1d10*/  LEA.HI R0, R3, R11, RZ, 0x2 ;  /* 0x0000000b03007211 */ /* 0x000fe400078f10ff */
[----:B------:R-:W-:Y:S01]  /*1d20*/  LOP3.LUT R3, R5, 0xfffffffe, RZ, 0xc0, !PT ;  /* 0xfffffffe05037812 */ /* 0x000fe200078ec0ff */
[----:B------:R-:W-:Y:S01]  /*1d30*/  IMAD.SHL.U32 R5, R16, 0x8, RZ ;  /* 0x0000000810057824 */ /* 0x000fe200078e00ff */
[----:B------:R-:W-:-:S03]  /*1d40*/  LOP3.LUT R2, R0, 0xfffffffc, RZ, 0xc0, !PT ;  /* 0xfffffffc00027812 */ /* 0x000fc600078ec0ff */
[----:B------:R-:W-:Y:S01]  /*1d50*/  IMAD.IADD R0, R4, 0x1, -R3 ;  /* 0x0000000104007824 */ /* 0x000fe200078e0a03 */
[----:B------:R-:W-:Y:S01]  /*1d60*/  LOP3.LUT R9, R5, 0x8, RZ, 0xc0, !PT ;  /* 0x0000000805097812 */ /* 0x000fe200078ec0ff */
[----:B------:R-:W-:Y:S01]  /*1d70*/  IMAD.IADD R14, R11, 0x1, -R2 ;  /* 0x000000010b0e7824 */ /* 0x000fe200078e0a02 */
[----:B------:R-:W-:Y:S01]  /*1d80*/  LOP3.LUT R3, R8, 0x3ffffffc, RZ, 0xc0, !PT ;  /* 0x3ffffffc08037812 */ /* 0x000fe200078ec0ff */
[----:B------:R-:W-:Y:S01]  /*1d90*/  IMAD.SHL.U32 R2, R13, 0x10, RZ ;  /* 0x000000100d027824 */ /* 0x000fe200078e00ff */
[----:B------:R-:W-:Y:S01]  /*1da0*/  LOP3.LUT R8, R10, 0xfffffff0, RZ, 0xc0, !PT ;  /* 0xfffffff00a087812 */ /* 0x000fe200078ec0ff */
[C---:B------:R-:W-:Y:S01]  /*1db0*/  IMAD.SHL.U32 R4, R14.reuse, 0x100, RZ ;  /* 0x000001000e047824 */ /* 0x040fe200078e00ff */
[----:B------:R-:W-:Y:S01]  /*1dc0*/  LEA.HI R5, R14, R14, RZ, 0x1 ;  /* 0x0000000e0e057211 */ /* 0x000fe200078f08ff */
[----:B--2---:R-:W-:Y:S01]  /*1dd0*/  IMAD.IADD R7, R228, 0x1, -R3 ;  /* 0x00000001e4077824 */ /* 0x004fe200078e0a03 */
[----:B------:R-:W-:-:S03]  /*1de0*/  LOP3.LUT R2, R9, 0x70, R2, 0xf8, !PT ;  /* 0x0000007009027812 */ /* 0x000fc600078ef802 */
[----:B------:R-:W-:Y:S01]  /*1df0*/  IMAD.SHL.U32 R5, R5, 0x100, RZ ;  /* 0x0000010005057824 */ /* 0x000fe200078e00ff */
[----:B------:R-:W-:Y:S02]  /*1e00*/  LOP3.LUT R2, R2, 0x100, R4, 0xf8, !PT ;  /* 0x0000010002027812 */ /* 0x000fe400078ef804 */
[----:B------:R-:W-:Y:S02]  /*1e10*/  LEA R4, P5, R17, c[0x0][0x280], 0x2 ;  /* 0x0000a00011047a11 */ /* 0x000fe400078a10ff */
[----:B------:R-:W-:Y:S02]  /*1e20*/  LOP3.LUT R6, R5, 0x7ffffe00, RZ, 0xc0, !PT ;  /* 0x7ffffe0005067812 */ /* 0x000fe400078ec0ff */
[----:B------:R-:W-:Y:S02]  /*1e30*/  SHF.R.U32.HI R3, RZ, 0x3, R2 ;  /* 0x00000003ff037819 */ /* 0x000fe40000011602 */
[----:B------:R-:W-:Y:S01]  /*1e40*/  LEA.HI.X R5, R17, c[0x0][0x284], R15, 0x2, P5 ;  /* 0x0000a10011057a11 */ /* 0x000fe200028f140f */
[----:B------:R-:W-:Y:S01]  /*1e50*/  IMAD R7, R7, 0x2, R6 ;  /* 0x0000000207077824 */ /* 0x000fe200078e0206 */
[----:B------:R-:W-:Y:S01]  /*1e60*/  LOP3.LUT R6, R2, 0x28, R3, 0x78, !PT ;  /* 0x0000002802067812 */ /* 0x000fe200078e7803 */
[C---:B------:R-:W-:Y:S01]  /*1e70*/  IMAD.IADD R2, R228.reuse, 0x1, -R8 ;  /* 0x00000001e4027824 */ /* 0x040fe200078e0a08 */
[----:B------:R-:W-:Y:S01]  /*1e80*/  LOP3.LUT P5, RZ, R13, 0x1, RZ, 0xc0, !PT ;  /* 0x000000010dff7812 */ /* 0x000fe200078ac0ff */
[----:B------:R-:W-:Y:S01]  /*1e90*/  @!P6 IMAD.SHL.U32 R3, R228, 0x10, RZ ;  /* 0x00000010e403e824 */ /* 0x000fe200078e00ff */
[----:B------:R-:W-:Y:S01]  /*1ea0*/  SEL R15, RZ, 0xffffffff, P0 ;  /* 0xffffffffff0f7807 */ /* 0x000fe20000000000 */
[----:B------:R-:W-:Y:S01]  /*1eb0*/  IMAD.IADD R7, R7, 0x1, R6 ;  /* 0x0000000107077824 */ /* 0x000fe200078e0206 */
[----:B------:R-:W-:Y:S01]  /*1ec0*/  LOP3.LUT P0, RZ, R19, 0x2, RZ, 0xc0, !PT ;  /* 0x0000000213ff7812 */ /* 0x000fe2000780c0ff */
[C---:B------:R-:W-:Y:S01]  /*1ed0*/  IMAD.SHL.U32 R6, R2.reuse, 0x10, RZ ;  /* 0x0000001002067824 */ /* 0x040fe200078e00ff */
[----:B------:R1:W-:Y:S01]  /*1ee0*/  @!P6 LDGSTS.E.BYPASS.LTC128B.128 [R3+0x21280], [R4.64] ;  /* 0x212800000403efae */ /* 0x0003e2000b901d52 */
[----:B------:R-:W-:Y:S01]  /*1ef0*/  IMAD.SHL.U32 R223, R7, 0x2, RZ ;  /* 0x0000000207df7824 */ /* 0x000fe200078e00ff */
[----:B------:R-:W-:Y:S01]  /*1f00*/  SHF.R.S32.HI R7, RZ, 0x1f, R2 ;  /* 0x0000001fff077819 */ /* 0x000fe20000011402 */
[----:B------:R-:W-:Y:S01]  /*1f10*/  IMAD.SHL.U32 R211, R2, 0x2, RZ ;  /* 0x0000000202d37824 */ /* 0x000fe200078e00ff */
[----:B------:R-:W-:Y:S01]  /*1f20*/  SEL R208, R221, 0xfffffff0, !P0 ;  /* 0xfffffff0ddd07807 */ /* 0x000fe20004000000 */
[----:B------:R-:W0:Y:S01]  /*1f30*/  LDGDEPBAR ;  /* 0x00000000000079af */ /* 0x000e220000000000 */
[----:B------:R-:W-:Y:S01]  /*1f40*/  LEA.HI R213, R7, R2, RZ, 0x3 ;  /* 0x0000000207d57211 */ /* 0x000fe200078f18ff */
[----:B------:R-:W-:Y:S01]  /*1f50*/  IMAD.SHL.U32 R7, R24, 0x8, RZ ;  /* 0x0000000818077824 */ /* 0x000fe200078e00ff */
[----:B------:R-:W-:Y:S01]  /*1f60*/  IADD3 R224, R223, 0x215a0, RZ ;  /* 0x000215a0dfe07810 */ /* 0x000fe20007ffe0ff */
[----:B------:R-:W0:Y:S01]  /*1f70*/  LDGDEPBAR ;  /* 0x00000000000079af */ /* 0x000e220000000000 */
[----:B------:R-:W-:-:S02]  /*1f80*/  ISETP.GE.AND P6, PT, R25, c[0x0][0x1fc], PT ;  /* 0x00007f0019007a0c */ /* 0x000fc40003fc6270 */
[----:B------:R-:W-:Y:S01]  /*1f90*/  LOP3.LUT P0, RZ, R19, 0x4, RZ, 0xc0, !PT ;  /* 0x0000000413ff7812 */ /* 0x000fe2000780c0ff */
[----:B-1----:R-:W-:Y:S01]  /*1fa0*/  IMAD.SHL.U32 R5, R11, 0x100, RZ ;  /* 0x000001000b057824 */ /* 0x002fe200078e00ff */
[----:B------:R-:W-:Y:S02]  /*1fb0*/  LOP3.LUT R4, R12, 0xffffffe0, RZ, 0xc0, !PT ;  /* 0xffffffe00c047812 */ /* 0x000fe400078ec0ff */
[----:B------:R-:W-:Y:S02]  /*1fc0*/  LOP3.LUT R3, R6, 0xf0, RZ, 0xc0, !PT ;  /* 0x000000f006037812 */ /* 0x000fe400078ec0ff */
[----:B------:R-:W-:Y:S02]  /*1fd0*/  IADD3 R6, R223, 0x21480, RZ ;  /* 0x00021480df067810 */ /* 0x000fe40007ffe0ff */
[C---:B------:R-:W-:Y:S02]  /*1fe0*/  LOP3.LUT R8, R3.reuse, R9, RZ, 0xfc, !PT ;  /* 0x0000000903087212 */ /* 0x040fe400078efcff */
[----:B------:R-:W-:Y:S01]  /*1ff0*/  LOP3.LUT R10, R3, 0x100, R5, 0xf8, !PT ;  /* 0x00000100030a7812 */ /* 0x000fe200078ef805 */
[----:B------:R-:W-:Y:S01]  /*2000*/  IMAD.IADD R3, R228, 0x1, -R4 ;  /* 0x00000001e4037824 */ /* 0x000fe200078e0a04 */
[C---:B------:R-:W-:Y:S01]  /*2010*/  LOP3.LUT R5, R213.reuse, 0xfffffff8, RZ, 0xc0, !PT ;  /* 0xfffffff8d5057812 */ /* 0x040fe200078ec0ff */
[----:B------:R-:W-:Y:S01]  /*2020*/  IMAD.SHL.U32 R213, R213, 0x40, RZ ;  /* 0x00000040d5d57824 */ /* 0x000fe200078e00ff */
[----:B------:R-:W-:-:S02]  /*2030*/  @P5 IADD3 R224, R6, 0xe0, RZ ;  /* 0x000000e006e05810 */ /* 0x000fc40007ffe0ff */
[----:B------:R-:W-:Y:S01]  /*2040*/  SHF.R.S32.HI R4, RZ, 0x1f, R3 ;  /* 0x0000001fff047819 */ /* 0x000fe20000011403 */
[C---:B------:R-:W-:Y:S01]  /*2050*/  IMAD.IADD R5, R2.reuse, 0x1, -R5 ;  /* 0x0000000102057824 */ /* 0x040fe200078e0a05 */
[----:B------:R-:W-:Y:S02]  /*2060*/  LOP3.LUT P5, RZ, R2, 0x2, RZ, 0xc0, !PT ;  /* 0x0000000202ff7812 */ /* 0x000fe400078ac0ff */
[----:B------:R-:W-:Y:S01]  /*2070*/  LEA.HI R6, R4, R3, RZ, 0x2 ;  /* 0x0000000304067211 */ /* 0x000fe200078f10ff */
[----:B------:R-:W-:Y:S01]  /*2080*/  IMAD.SHL.U32 R4, R19, 0x40, RZ ;  /* 0x0000004013047824 */ /* 0x000fe200078e00ff */
[----:B------:R-:W-:Y:S02]  /*2090*/  LOP3.LUT R211, R8, 0x18, R211, 0x78, !PT ;  /* 0x0000001808d37812 */ /* 0x000fe400078e78d3 */
[----:B------:R-:W-:Y:S02]  /*20a0*/  LOP3.LUT R2, R6, 0x7ffffffc, RZ, 0xc0, !PT ;  /* 0x7ffffffc06027812 */ /* 0x000fe400078ec0ff */
[----:B------:R-:W-:Y:S01]  /*20b0*/  LOP3.LUT R8, R4, 0x1c0, RZ, 0xc0, !PT ;  /* 0x000001c004087812 */ /* 0x000fe200078ec0ff */
[----:B------:R-:W-:Y:S01]  /*20c0*/  IMAD.SHL.U32 R211, R211, 0x2, RZ ;  /* 0x00000002d3d37824 */ /* 0x000fe200078e00ff */
[----:B------:R-:W-:Y:S01]  /*20d0*/  LEA.HI R9, R16, R16, RZ, 0x1 ;  /* 0x0000001010097211 */ /* 0x000fe200078f08ff */
[----:B------:R-:W-:Y:S01]  /*20e0*/  IMAD.IADD R11, R3, 0x1, -R2 ;  /* 0x00000001030b7824 */ /* 0x000fe200078e0a02 */
[----:B------:R-:W-:Y:S01]  /*20f0*/  LOP3.LUT R4, R8, 0x8, R20, 0xf8, !PT ;  /* 0x0000000808047812 */ /* 0x000fe200078ef814 */
[----:B------:R-:W-:Y:S01]  /*2100*/  IMAD.SHL.U32 R3, R0, 0x20, RZ ;  /* 0x0000002000037824 */ /* 0x000fe200078e00ff */
[----:B------:R-:W-:Y:S01]  /*2110*/  SHF.R.U32.HI R13, RZ, 0x3, R8 ;  /* 0x00000003ff0d7819 */ /* 0x000fe20000011608 */
[----:B------:R-:W-:Y:S01]  /*2120*/  IMAD.SHL.U32 R2, R14, 0x10, RZ ;  /* 0x000000100e027824 */ /* 0x000fe200078e00ff */
[----:B------:R-:W-:-:S02]  /*2130*/  LOP3.LUT R213, R213, 0xfffffe00, RZ, 0xc0, !PT ;  /* 0xfffffe00d5d57812 */ /* 0x000fc400078ec0ff */
[----:B------:R-:W-:Y:S02]  /*2140*/  LOP3.LUT R3, R3, 0x20, RZ, 0xc0, !PT ;  /* 0x0000002003037812 */ /* 0x000fe400078ec0ff */
[----:B------:R-:W-:Y:S02]  /*2150*/  LEA.HI.SX32 R226, R6, R2, 0x1e ;  /* 0x0000000206e27211 */ /* 0x000fe400078ff2ff */
[----:B------:R-:W-:Y:S02]  /*2160*/  LOP3.LUT R2, R8, 0x30, R2, 0xf8, !PT ;  /* 0x0000003008027812 */ /* 0x000fe400078ef802 */
[----:B------:R-:W-:Y:S02]  /*2170*/  LOP3.LUT R6, R9, 0x1ffffffe, RZ, 0xc0, !PT ;  /* 0x1ffffffe09067812 */ /* 0x000fe400078ec0ff */
[----:B------:R-:W-:Y:S02]  /*2180*/  LOP3.LUT R12, R3, 0x18, R7, 0xf8, !PT ;  /* 0x00000018030c7812 */ /* 0x000fe400078ef807 */
[----:B------:R-:W-:Y:S01]  /*2190*/  LOP3.LUT R8, R2, 0x8, R20, 0xf8, !PT ;  /* 0x0000000802087812 */ /* 0x000fe200078ef814 */
[----:B------:R-:W-:Y:S01]  /*21a0*/  IMAD.SHL.U32 R2, R0, 0x8, RZ ;  /* 0x0000000800027824 */ /* 0x000fe200078e00ff */
[----:B------:R-:W-:Y:S01]  /*21b0*/  LOP3.LUT R3, R4, R13, RZ, 0x3c, !PT ;  /* 0x0000000d04037212 */ /* 0x000fe200078e3cff */
[----:B------:R-:W-:Y:S01]  /*21c0*/  IMAD.IADD R4, R16, 0x1, -R6 ;  /* 0x0000000110047824 */ /* 0x000fe200078e0a06 */
[----:B------:R-:W-:-:S02]  /*21d0*/  SEL R9, RZ, 0x4, P6 ;  /* 0x00000004ff097807 */ /* 0x000fc40003000000 */
[----:B------:R-:W-:Y:S01]  /*21e0*/  LOP3.LUT R6, R2, 0x8, RZ, 0xc0, !PT ;  /* 0x0000000802067812 */ /* 0x000fe200078ec0ff */
[----:B------:R-:W-:Y:S01]  /*21f0*/  IMAD R11, R4, 0x4, R11 ;  /* 0x00000004040b7824 */ /* 0x000fe200078e020b */
[C---:B------:R-:W-:Y:S01]  /*2200*/  LOP3.LUT P6, RZ, R5.reuse, 0x4, RZ, 0xc0, !PT ;  /* 0x0000000405ff7812 */ /* 0x040fe200078cc0ff */
[----:B------:R-:W-:Y:S01]  /*2210*/  IMAD.SHL.U32 R4, R5, 0x40, RZ ;  /* 0x0000004005047824 */ /* 0x000fe200078e00ff */
[----:B------:R-:W-:Y:S01]  /*2220*/  SHF.R.U32.HI R214, RZ, 0x3, R10 ;  /* 0x00000003ffd67819 */ /* 0x000fe2000001160a */
[----:B------:R-:W-:Y:S01]  /*2230*/  IMAD.SHL.U32 R2, R15, 0x2, RZ ;  /* 0x000000020f027824 */ /* 0x000fe200078e00ff */
[----:B------:R-:W-:Y:S01]  /*2240*/  SEL R212, R212, 0xe0, !P5 ;  /* 0x000000e0d4d47807 */ /* 0x000fe20006800000 */
[----:B------:R-:W-:Y:S01]  /*2250*/  IMAD.MOV.U32 R15, RZ, RZ, 0x20 ;  /* 0x00000020ff0f7424 */ /* 0x000fe200078e00ff */
[----:B------:R-:W-:Y:S01]  /*2260*/  LOP3.LUT R4, R4, 0x1c0, RZ, 0xc0, !PT ;  /* 0x000001c004047812 */ /* 0x000fe200078ec0ff */
[----:B------:R-:W-:Y:S01]  /*2270*/  IMAD R3, R16, 0x200, R3 ;  /* 0x0000020010037824 */ /* 0x000fe200078e0203 */
[----:B------:R-:W-:Y:S01]  /*2280*/  LOP3.LUT R7, R2, 0x2, R26, 0xe2, !PT ;  /* 0x0000000202077812 */ /* 0x000fe200078ee21a */
[----:B------:R-:W-:Y:S01]  /*2290*/  IMAD R212, R212, 0x2, R211 ;  /* 0x00000002d4d47824 */ /* 0x000fe200078e02d3 */
[----:B------:R-:W-:-:S02]  /*22a0*/  SEL R209, R15, 0xffffffe0, !P0 ;  /* 0xffffffe00fd17807 */ /* 0x000fc40004000000 */
[----:B------:R-:W-:Y:S02]  /*22b0*/  LOP3.LUT R2, R8, R13, RZ, 0x3c, !PT ;  /* 0x0000000d08027212 */ /* 0x000fe400078e3cff */
[----:B------:R-:W-:Y:S02]  /*22c0*/  LOP3.LUT P0, RZ, R5, 0x2, RZ, 0xc0, !PT ;  /* 0x0000000205ff7812 */ /* 0x000fe4000780c0ff */
[----:B------:R-:W-:Y:S01]  /*22d0*/  SHF.R.U32.HI R5, RZ, 0x3, R4 ;  /* 0x00000003ff057819 */ /* 0x000fe20000011604 */
[----:B------:R-:W-:Y:S01]  /*22e0*/  IMAD R217, R0, 0x200, R2 ;  /* 0x0000020000d97824 */ /* 0x000fe200078e0202 */
[----:B------:R-:W-:Y:S01]  /*22f0*/  LOP3.LUT R214, R214, 0x38, RZ, 0xc0, !PT ;  /* 0x00000038d6d67812 */ /* 0x000fe200078ec0ff */
[----:B------:R-:W-:Y:S01]  /*2300*/  IMAD R2, R14, 0x400, R213 ;  /* 0x000004000e027824 */ /* 0x000fe200078e02d5 */
[C---:B------:R-:W-:Y:S02]  /*2310*/  LOP3.LUT R0, R5.reuse, R4, R6, 0x1e, !PT ;  /* 0x0000000405007212 */ /* 0x040fe400078e1e06 */
[----:B------:R-:W-:-:S02]  /*2320*/  LOP3.LUT R4, R5, R12, R4, 0x1e, !PT ;  /* 0x0000000c05047212 */ /* 0x000fc400078e1e04 */
[----:B------:R-:W-:Y:S01]  /*2330*/  SEL R221, R221, 0xfffffff0, !P0 ;  /* 0xfffffff0dddd7807 */ /* 0x000fe20004000000 */
[----:B------:R-:W-:Y:S01]  /*2340*/  IMAD.IADD R218, R2, 0x1, R0 ;  /* 0x0000000102da7824 */ /* 0x000fe200078e0200 */
[----:B------:R-:W-:Y:S01]  /*2350*/  SEL R2, R15, 0xffffffe0, !P6 ;  /* 0xffffffe00f027807 */ /* 0x000fe20007000000 */
[----:B------:R-:W-:Y:S01]  /*2360*/  IMAD R0, R31, c[0x0][0x240], RZ ;  /* 0x000090001f007a24 */ /* 0x000fe200078e02ff */
[----:B------:R-:W-:Y:S01]  /*2370*/  LOP3.LUT R214, R214, R10, R6, 0x1e, !PT ;  /* 0x0000000ad6d67212 */ /* 0x000fe200078e1e06 */
[----:B------:R-:W-:Y:S01]  /*2380*/  IMAD.SHL.U32 R216, R218, 0x2, RZ ;  /* 0x00000002dad87824 */ /* 0x000fe200078e00ff */
[----:B------:R-:W-:Y:S01]  /*2390*/  LOP3.LUT R213, R4, R213, RZ, 0xfc, !PT ;  /* 0x000000d504d57212 */ /* 0x000fe200078efcff */
[----:B------:R-:W-:Y:S01]  /*23a0*/  IMAD R0, R252, c[0x0][0x244], R0 ;  /* 0x00009100fc007a24 */ /* 0x000fe200078e0200 */
[----:B------:R-:W-:Y:S01]  /*23b0*/  LOP3.LUT R227, R7, R9, RZ, 0xfc, !PT ;  /* 0x0000000907e37212 */ /* 0x000fe200078efcff */
[----:B------:R-:W-:Y:S01]  /*23c0*/  IMAD.SHL.U32 R219, R221, 0x2, RZ ;  /* 0x00000002dddb7824 */ /* 0x000fe200078e00ff */
[----:B------:R-:W-:Y:S01]  /*23d0*/  IADD3 R215, R216, 0x1b080, RZ ;  /* 0x0001b080d8d77810 */ /* 0x000fe20007ffe0ff */
[----:B------:R-:W-:Y:S01]  /*23e0*/  IMAD.IADD R246, R245, 0x1, R0 ;  /* 0x00000001f5f67824 */ /* 0x000fe200078e0200 */
[----:B------:R-:W-:Y:S01]  /*23f0*/  LEA R214, R214, 0x23c80, 0x1 ;  /* 0x00023c80d6d67811 */ /* 0x000fe200078e08ff */
[----:B------:R-:W-:Y:S01]  /*2400*/  IMAD.SHL.U32 R0, R3, 0x2, RZ ;  /* 0x0000000203007824 */ /* 0x000fe200078e00ff */
[----:B------:R-:W-:Y:S01]  /*2410*/  LEA R213, R213, 0x80, 0x1 ;  /* 0x00000080d5d57811 */ /* 0x000fe200078e08ff */
[----:B------:R-:W-:Y:S01]  /*2420*/  IMAD.SHL.U32 R3, R11, 0x2, RZ ;  /* 0x000000020b037824 */ /* 0x000fe200078e00ff */
[----:B------:R-:W-:Y:S01]  /*2430*/  ISETP.LE.AND P0, PT, R249, c[0x0][0x2a8], PT ;  /* 0x0000aa00f9007a0c */ /* 0x000fe20003f03270 */
[----:B------:R-:W-:-:S02]  /*2440*/  IMAD R208, R208, 0x2, R0 ;  /* 0x00000002d0d07824 */ /* 0x000fc400078e0200 */
[----:B------:R-:W-:Y:S01]  /*2450*/  IMAD R210, R209, 0x2, R0 ;  /* 0x00000002d1d27824 */ /* 0x000fe200078e0200 */
[----:B------:R-:W-:Y:S01]  /*2460*/  IADD3 R230, -R3, UR6, RZ ;  /* 0x0000000603e67c10 */ /* 0x000fe2000fffe1ff */
[----:B------:R-:W-:Y:S01]  /*2470*/  IMAD R209, R209, 0x2, R208 ;  /* 0x00000002d1d17824 */ /* 0x000fe200078e02d0 */
[C---:B------:R-:W-:Y:S01]  /*2480*/  IADD3 R231, -R3.reuse, UR9, RZ ;  /* 0x0000000903e77c10 */ /* 0x040fe2000fffe1ff */
[----:B------:R-:W-:Y:S01]  /*2490*/  IMAD R215, R2, 0x2, R215 ;  /* 0x0000000202d77824 */ /* 0x000fe200078e02d7 */
[----:B------:R-:W-:Y:S01]  /*24a0*/  IADD3 R235, -R3, UR17, RZ ;  /* 0x0000001103eb7c10 */ /* 0x000fe2000fffe1ff */
[----:B------:R-:W-:Y:S01]  /*24b0*/  IMAD.IADD R220, R218, 0x1, R2 ;  /* 0x00000001dadc7824 */ /* 0x000fe200078e0202 */
[----:B------:R-:W-:Y:S01]  /*24c0*/  IADD3 R234, R230, c[0x0][0x2a4], RZ ;  /* 0x0000a900e6ea7a10 */ /* 0x000fe20007ffe0ff */
[----:B------:R-:W-:Y:S02]  /*24d0*/  IMAD.IADD R222, R218, 0x1, R221 ;  /* 0x00000001dade7824 */ /* 0x000fe400078e02dd */
.L_x_842:
[----:B------:R-:W-:Y:S04]  /*24e0*/  DEPBAR.LE SB0, 0x1 ;  /* 0x000080400000791a */ /* 0x000fe80000000000 */
[----:B------:R-:W-:Y:S01]  /*24f0*/  BAR.SYNC.DEFER_BLOCKING 0x0 ;  /* 0x0000000000007b1d */ /* 0x000fe20000010000 */
[----:B------:R-:W-:Y:S01]  /*2500*/  MOV R2, UR4 ;  /* 0x0000000400027c02 */ /* 0x000fe20008000f00 */
[----:B------:R-:W-:Y:S01]  /*2510*/  IMAD.U32 R40, RZ, RZ, UR4 ;  /* 0x00000004ff287e24 */ /* 0x000fe2000f8e00ff */
[----:B------:R-:W-:Y:S02]  /*2520*/  MOV R104, UR4 ;  /* 0x0000000400687c02 */ /* 0x000fe40008000f00 */
[----:B------:R-:W-:Y:S01]  /*2530*/  MOV R36, UR4 ;  /* 0x0000000400247c02 */ /* 0x000fe20008000f00 */
[----:B------:R-:W-:Y:S01]  /*2540*/  IMAD R2, R2, 0x3000, R218 ;  /* 0x0000300002027824 */ /* 0x000fe200078e02da */
[----:B------:R-:W-:Y:S01]  /*2550*/  MOV R194, UR4 ;  /* 0x0000000400c27c02 */ /* 0x000fe20008000f00 */
[----:B------:R-:W-:Y:S01]  /*2560*/  IMAD R40, R40, 0x3000, R221 ;  /* 0x0000300028287824 */ /* 0x000fe200078e02dd */
[----:B------:R-:W-:Y:S01]  /*2570*/  ISETP.LE.AND P5, PT, R249, c[0x0][0x2a8], PT ;  /* 0x0000aa00f9007a0c */ /* 0x000fe20003fa3270 */
[----:B------:R-:W-:Y:S01]  /*2580*/  IMAD R36, R36, 0x3000, R220 ;  /* 0x0000300024247824 */ /* 0x000fe200078e02dc */
[----:B------:R-:W-:Y:S01]  /*2590*/  SHF.L.U32 R110, R2, 0x1, RZ ;  /* 0x00000001026e7819 */ /* 0x000fe200000006ff */
[----:B------:R-:W-:Y:S01]  /*25a0*/  IMAD R194, R194, 0x40, R226 ;  /* 0x00000040c2c27824 */ /* 0x000fe200078e02e2 */
[-C--:B------:R-:W-:Y:S01]  /*25b0*/  IADD3 R4, R218, R40.reuse, RZ ;  /* 0x00000028da047210 */ /* 0x080fe20007ffe0ff */
[----:B------:R-:W-:Y:S01]  /*25c0*/  IMAD.SHL.U32 R172, R36, 0x2, RZ ;  /* 0x0000000224ac7824 */ /* 0x000fe200078e00ff */
[----:B------:R-:W-:Y:S02]  /*25d0*/  IADD3 R40, R220, R40, RZ ;  /* 0x00000028dc287210 */ /* 0x000fe40007ffe0ff */
[----:B------:R-:W-:Y:S01]  /*25e0*/  IADD3 R190, R230, UR10, RZ ;  /* 0x0000000ae6be7c10 */ /* 0x000fe2000fffe0ff */
[----:B------:R-:W-:Y:S02]  /*25f0*/  IMAD.SHL.U32 R4, R4, 0x2, RZ ;  /* 0x0000000204047824 */ /* 0x000fe400078e00ff */
[----:B------:R-:W-:Y:S01]  /*2600*/  IMAD.SHL.U32 R173, R40, 0x2, RZ ;  /* 0x0000000228ad7824 */ /* 0x000fe200078e00ff */
[----:B------:R-:W-:Y:S04]  /*2610*/  LDSM.16.M88.2 R2, [R0+0x80] ;  /* 0x000080000002783b */ /* 0x000fe80000000100 */
[----:B------:R-:W1:Y:S04]  /*2620*/  LDSM.16.M88.4 R20, [R110+0xf080] ;  /* 0x00f080006e14783b */ /* 0x000e680000000200 */
[----:B------:R-:W2:Y:S04]  /*2630*/  LDSM.16.M88.2 R8, [R0+0x880] ;  /* 0x000880000008783b */ /* 0x000ea80000000100 */
[----:B------:R-:W3:Y:S04]  /*2640*/  LDSM.16.M88.2 R12, [R0+0x1080] ;  /* 0x00108000000c783b */ /* 0x000ee80000000100 */
[----:B------:R1:W-:Y:S04]  /*2650*/  LDSM.16.M88.4 R28, [R4+0xf080] ;  /* 0x00f08000041c783b */ /* 0x0003e80000000200 */
[----:B------:R-:W4:Y:S04]  /*2660*/  LDSM.16.M88.2 R16, [R0+0x1880] ;  /* 0x001880000010783b */ /* 0x000f280000000100 */
[----:B------:R-:W5:Y:S04]  /*2670*/  LDSM.16.M88.2 R24, [R0+0x2080] ;  /* 0x002080000018783b */ /* 0x000f680000000100 */
[----:B------:R-:W4:Y:S04]  /*2680*/  LDSM.16.M88.2 R26, [R208+0x80] ;  /* 0x00008000d01a783b */ /* 0x000f280000000100 */
[----:B------:R-:W-:Y:S04]  /*2690*/  LDSM.16.M88.2 R32, [R208+0x1080] ;  /* 0x00108000d020783b */ /* 0x000fe80000000100 */
[----:B------:R-:W-:Y:S04]  /*26a0*/  LDSM.16.M88.2 R34, [R208+0x1880] ;  /* 0x00188000d022783b */ /* 0x000fe80000000100 */
[----:B------:R-:W-:Y:S01]  /*26b0*/  LDSM.16.M88.4 R36, [R172+0xf080] ;  /* 0x00f08000ac24783b */ /* 0x000fe20000000200 */
[C---:B-1----:R-:W-:Y:S03]  /*26c0*/  HMMA.16816.F32 R4, R20.reuse, R2, RZ ;  /* 0x000000021404723c */ /* 0x042fe600000018ff */
[----:B------:R-:W1:Y:S04]  /*26d0*/  LDSM.16.M88.2 R2, [R208+0x880] ;  /* 0x00088000d002783b */ /* 0x000e680000000100 */
[----:B------:R-:W-:Y:S01]  /*26e0*/  LDSM.16.M88.2 R40, [R209+0x80] ;  /* 0x00008000d128783b */ /* 0x000fe20000000100 */
[C---:B--2---:R-:W-:Y:S03]  /*26f0*/  HMMA.16816.F32 R8, R20.reuse, R8, RZ ;  /* 0x000000081408723c */ /* 0x044fe600000018ff */
[----:B------:R-:W-:Y:S04]  /*2700*/  LDSM.16.M88.2 R42, [R209+0x880] ;  /* 0x00088000d12a783b */ /* 0x000fe80000000100 */
[----:B------:R-:W-:Y:S01]  /*2710*/  LDSM.16.M88.2 R106, [R208+0x4080] ;  /* 0x00408000d06a783b */ /* 0x000fe20000000100 */
[C---:B---3--:R-:W-:Y:S03]  /*2720*/  HMMA.16816.F32 R12, R20.reuse, R12, RZ ;  /* 0x0000000c140c723c */ /* 0x048fe600000018ff */
[----:B------:R-:W-:Y:S04]  /*2730*/  LDSM.16.M88.2 R108, [R208+0x4880] ;  /* 0x00488000d06c783b */ /* 0x000fe80000000100 */
[----:B------:R-:W-:Y:S01]  /*2740*/  LDS R195, [R194.X4+0x21080] ;  /* 0x02108000c2c37984 */ /* 0x000fe20000004800 */
[C---:B----4-:R-:W-:Y:S03]  /*2750*/  HMMA.16816.F32 R16, R20.reuse, R16, RZ ;  /* 0x000000101410723c */ /* 0x050fe600000018ff */
[----:B------:R-:W-:Y:S05]  /*2760*/  LDS R194, [R194.X4+0x210a0] ;  /* 0x0210a000c2c27984 */ /* 0x000fea0000004800 */
[----:B-----5:R-:W-:Y:S01]  /*2770*/  HMMA.16816.F32 R20, R20, R24, RZ ;  /* 0x000000181414723c */ /* 0x020fe200000018ff */
[----:B------:R-:W2:Y:S07]  /*2780*/  LDSM.16.M88.2 R24, [R208+0x2080] ;  /* 0x00208000d018783b */ /* 0x000eae0000000100 */
[C---:B------:R-:W-:Y:S01]  /*2790*/  HMMA.16816.F32 R4, R28.reuse, R26, R4 ;  /* 0x0000001a1c04723c */ /* 0x040fe20000001804 */
[----:B------:R-:W3:Y:S07]  /*27a0*/  LDSM.16.M88.2 R26, [R210+0x80] ;  /* 0x00008000d21a783b */ /* 0x000eee0000000100 */
[C---:B-1----:R-:W-:Y:S01]  /*27b0*/  HMMA.16816.F32 R8, R28.reuse, R2, R8 ;  /* 0x000000021c08723c */ /* 0x042fe20000001808 */
[----:B------:R-:W1:Y:S07]  /*27c0*/  LDSM.16.M88.2 R2, [R210+0x880] ;  /* 0x00088000d202783b */ /* 0x000e6e0000000100 */
[C---:B------:R-:W-:Y:S01]  /*27d0*/  HMMA.16816.F32 R12, R28.reuse, R32, R12 ;  /* 0x000000201c0c723c */ /* 0x040fe2000000180c */
[----:B------:R-:W4:Y:S07]  /*27e0*/  LDSM.16.M88.2 R32, [R210+0x1080] ;  /* 0x00108000d220783b */ /* 0x000f2e0000000100 */
[C---:B------:R-:W-:Y:S01]  /*27f0*/  HMMA.16816.F32 R16, R28.reuse, R34, R16 ;  /* 0x000000221c10723c */ /* 0x040fe20000001810 */
[----:B------:R-:W5:Y:S07]  /*2800*/  LDSM.16.M88.2 R34, [R210+0x1880] ;  /* 0x00188000d222783b */ /* 0x000f6e0000000100 */
[----:B--2---:R-:W-:Y:S01]  /*2810*/  HMMA.16816.F32 R20, R28, R24, R20 ;  /* 0x000000181c14723c */ /* 0x004fe20000001814 */
[----:B------:R-:W2:Y:S04]  /*2820*/  LDSM.16.M88.2 R24, [R210+0x2080] ;  /* 0x00208000d218783b */ /* 0x000ea80000000100 */
[----:B------:R-:W2:Y:S03]  /*2830*/  LDSM.16.M88.4 R28, [R173+0xf080] ;  /* 0x00f08000ad1c783b */ /* 0x000ea60000000200 */
[C---:B---3--:R-:W-:Y:S01]  /*2840*/  HMMA.16816.F32 R4, R36.reuse, R26, R4 ;  /* 0x0000001a2404723c */ /* 0x048fe20000001804 */
[----:B------:R-:W3:Y:S07]  /*2850*/  LDSM.16.M88.2 R26, [R209+0x1080] ;  /* 0x00108000d11a783b */ /* 0x000eee0000000100 */
[C---:B-1----:R-:W-:Y:S01]  /*2860*/  HMMA.16816.F32 R8, R36.reuse, R2, R8 ;  /* 0x000000022408723c */ /* 0x042fe20000001808 */
[----:B------:R-:W1:Y:S07]  /*2870*/  LDSM.16.M88.2 R2, [R209+0x1880] ;  /* 0x00188000d102783b */ /* 0x000e6e0000000100 */
[C---:B----4-:R-:W-:Y:S01]  /*2880*/  HMMA.16816.F32 R12, R36.reuse, R32, R12 ;  /* 0x00000020240c723c */ /* 0x050fe2000000180c */
[----:B------:R-:W4:Y:S07]  /*2890*/  LDSM.16.M88.2 R32, [R209+0x2080] ;  /* 0x00208000d120783b */ /* 0x000f2e0000000100 */
[C---:B-----5:R-:W-:Y:S01]  /*28a0*/  HMMA.16816.F32 R16, R36.reuse, R34, R16 ;  /* 0x000000222410723c */ /* 0x060fe20000001810 */
[----:B------:R-:W-:Y:S07]  /*28b0*/  LDSM.16.M88.2 R34, [R0+0x3080] ;  /* 0x003080000022783b */ /* 0x000fee0000000100 */
[----:B--2---:R-:W-:Y:S01]  /*28c0*/  HMMA.16816.F32 R20, R36, R24, R20 ;  /* 0x000000182414723c */ /* 0x004fe20000001814 */
[----:B------:R-:W-:Y:S04]  /*28d0*/  LDSM.16.M88.2 R24, [R0+0x2880] ;  /* 0x002880000018783b */ /* 0x000fe80000000100 */
[----:B------:R-:W2:Y:S03]  /*28e0*/  LDSM.16.M88.4 R36, [R110+0x11080] ;  /* 0x011080006e24783b */ /* 0x000ea60000000200 */
[C---:B------:R-:W-:Y:S01]  /*28f0*/  HMMA.16816.F32 R4, R28.reuse, R40, R4 ;  /* 0x000000281c04723c */ /* 0x040fe20000001804 */
[----:B------:R-:W5:Y:S07]  /*2900*/  LDSM.16.M88.2 R40, [R0+0x3880] ;  /* 0x003880000028783b */ /* 0x000f6e0000000100 */
[C---:B------:R-:W-:Y:S01]  /*2910*/  HMMA.16816.F32 R8, R28.reuse, R42, R8 ;  /* 0x0000002a1c08723c */ /* 0x040fe20000001808 */
[----:B------:R-:W5:Y:S07]  /*2920*/  LDSM.16.M88.2 R42, [R0+0x4080] ;  /* 0x00408000002a783b */ /* 0x000f6e0000000100 */
[C---:B---3--:R-:W-:Y:S01]  /*2930*/  HMMA.16816.F32 R12, R28.reuse, R26, R12 ;  /* 0x0000001a1c0c723c */ /* 0x048fe2000000180c */
[----:B------:R-:W3:Y:S07]  /*2940*/  LDSM.16.M88.2 R26, [R0+0x4880] ;  /* 0x00488000001a783b */ /* 0x000eee0000000100 */
[C---:B-1----:R-:W-:Y:S07]  /*2950*/  HMMA.16816.F32 R16, R28.reuse, R2, R16 ;  /* 0x000000021c10723c */ /* 0x042fee0000001810 */
[----:B------:R-:W-:Y:S01]  /*2960*/  IMAD R2, R104, 0x3000, R222 ;  /* 0x0000300068027824 */ /* 0x000fe200078e02de */
[----:B----4-:R-:W-:Y:S01]  /*2970*/  HMMA.16816.F32 R20, R28, R32, R20 ;  /* 0x000000201c14723c */ /* 0x010fe20000001814 */
[----:B------:R-:W-:Y:S03]  /*2980*/  LDSM.16.M88.2 R32, [R208+0x3080] ;  /* 0x00308000d020783b */ /* 0x000fe60000000100 */
[----:B------:R-:W-:Y:S01]  /*2990*/  IMAD.SHL.U32 R111, R2, 0x2, RZ ;  /* 0x00000002026f7824 */ /* 0x000fe200078e00ff */
[----:B------:R-:W-:Y:S03]  /*29a0*/  LDSM.16.M88.2 R104, [R208+0x3880] ;  /* 0x00388000d068783b */ /* 0x000fe60000000100 */
[C---:B--2---:R-:W-:Y:S01]  /*29b0*/  HMMA.16816.F32 R4, R36.reuse, R24, R4 ;  /* 0x000000182404723c */ /* 0x044fe20000001804 */
[----:B------:R-:W-:Y:S04]  /*29c0*/  LDSM.16.M88.2 R2, [R208+0x2880] ;  /* 0x00288000d002783b */ /* 0x000fe80000000100 */
[----:B------:R-:W1:Y:S03]  /*29d0*/  LDSM.16.M88.4 R28, [R111+0x11080] ;  /* 0x011080006f1c783b */ /* 0x000e660000000200 */
[C---:B------:R-:W-:Y:S01]  /*29e0*/  HMMA.16816.F32 R8, R36.reuse, R34, R8 ;  /* 0x000000222408723c */ /* 0x040fe20000001808 */
[----:B------:R-:W-:Y:S07]  /*29f0*/  LDSM.16.M88.2 R34, [R210+0x2880] ;  /* 0x00288000d222783b */ /* 0x000fee0000000100 */
[C---:B-----5:R-:W-:Y:S01]  /*2a00*/  HMMA.16816.F32 R12, R36.reuse, R40, R12 ;  /* 0x00000028240c723c */ /* 0x060fe2000000180c */
[----:B------:R-:W-:Y:S07]  /*2a10*/  LDSM.16.M88.2 R40, [R210+0x4080] ;  /* 0x00408000d228783b */ /* 0x000fee0000000100 */
[C---:B------:R-:W-:Y:S01]  /*2a20*/  HMMA.16816.F32 R16, R36.reuse, R42, R16 ;  /* 0x0000002a2410723c */ /* 0x040fe20000001810 */
[----:B------:R-:W-:Y:S07]  /*2a30*/  LDSM.16.M88.2 R42, [R210+0x4880] ;  /* 0x00488000d22a783b */ /* 0x000fee0000000100 */
[----:B---3--:R-:W-:Y:S01]  /*2a40*/  HMMA.16816.F32 R20, R36, R26, R20 ;  /* 0x0000001a2414723c */ /* 0x008fe20000001814 */
[----:B------:R-:W2:Y:S04]  /*2a50*/  LDSM.16.M88.4 R24, [R172+0x11080] ;  /* 0x01108000ac18783b */ /* 0x000ea80000000200 */
[----:B------:R-:W3:Y:S04]  /*2a60*/  LDSM.16.M88.2 R36, [R210+0x3080] ;  /* 0x00308000d224783b */ /* 0x000ee80000000100 */
[----:B------:R-:W4:Y:S01]  /*2a70*/  LDSM.16.M88.2 R38, [R210+0x3880] ;  /* 0x00388000d226783b */ /* 0x000f220000000100 */
[C---:B-1----:R-:W-:Y:S03]  /*2a80*/  HMMA.16816.F32 R4, R28.reuse, R2, R4 ;  /* 0x000000021c04723c */ /* 0x042fe60000001804 */
[----:B------:R-:W-:Y:S05]  /*2a90*/  LDSM.16.M88.2 R2, [R209+0x2880] ;  /* 0x00288000d102783b */ /* 0x000fea0000000100 */
[C---:B------:R-:W-:Y:S01]  /*2aa0*/  HMMA.16816.F32 R8, R28.reuse, R32, R8 ;  /* 0x000000201c08723c */ /* 0x040fe20000001808 */
[----:B------:R-:W-:Y:S07]  /*2ab0*/  LDSM.16.M88.2 R32, [R209+0x3080] ;  /* 0x00308000d120783b */ /* 0x000fee0000000100 */
[C---:B------:R-:W-:Y:S01]  /*2ac0*/  HMMA.16816.F32 R12, R28.reuse, R104, R12 ;  /* 0x000000681c0c723c */ /* 0x040fe2000000180c */
[----:B------:R-:W-:Y:S07]  /*2ad0*/  LDSM.16.M88.2 R104, [R209+0x3880] ;  /* 0x00388000d168783b */ /* 0x000fee0000000100 */
[C---:B------:R-:W-:Y:S01]  /*2ae0*/  HMMA.16816.F32 R16, R28.reuse, R106, R16 ;  /* 0x0000006a1c10723c */ /* 0x040fe20000001810 */
[----:B------:R-:W-:Y:S07]  /*2af0*/  LDSM.16.M88.2 R106, [R209+0x4080] ;  /* 0x00408000d16a783b */ /* 0x000fee0000000100 */
[----:B------:R-:W-:Y:S01]  /*2b00*/  HMMA.16816.F32 R20, R28, R108, R20 ;  /* 0x0000006c1c14723c */ /* 0x000fe20000001814 */
[----:B------:R-:W1:Y:S04]  /*2b10*/  LDSM.16.M88.4 R28, [R173+0x11080] ;  /* 0x01108000ad1c783b */ /* 0x000e680000000200 */
[----:B------:R-:W5:Y:S03]  /*2b20*/  LDSM.16.M88.2 R108, [R209+0x4880] ;  /* 0x00488000d16c783b */ /* 0x000f660000000100 */
[C---:B--2---:R-:W-:Y:S01]  /*2b30*/  HMMA.16816.F32 R4, R24.reuse, R34, R4 ;  /* 0x000000221804723c */ /* 0x044fe20000001804 */
[----:B------:R-:W-:Y:S07]  /*2b40*/  LDSM.16.M88.2 R34, [R0+0x5080] ;  /* 0x005080000022783b */ /* 0x000fee0000000100 */
[C---:B---3--:R-:W-:Y:S01]  /*2b50*/  HMMA.16816.F32 R8, R24.reuse, R36, R8 ;  /* 0x000000241808723c */ /* 0x048fe20000001808 */
[----:B------:R-:W-:Y:S07]  /*2b60*/  LDSM.16.M88.2 R36, [R0+0x5880] ;  /* 0x005880000024783b */ /* 0x000fee0000000100 */
[C---:B----4-:R-:W-:Y:S01]  /*2b70*/  HMMA.16816.F32 R12, R24.reuse, R38, R12 ;  /* 0x00000026180c723c */ /* 0x050fe2000000180c */
[----:B------:R-:W-:Y:S07]  /*2b80*/  LDSM.16.M88.2 R38, [R0+0x6080] ;  /* 0x006080000026783b */ /* 0x000fee0000000100 */
[C---:B------:R-:W-:Y:S01]  /*2b90*/  HMMA.16816.F32 R16, R24.reuse, R40, R16 ;  /* 0x000000281810723c */ /* 0x040fe20000001810 */
[----:B------:R-:W-:Y:S07]  /*2ba0*/  LDSM.16.M88.2 R40, [R0+0x6880] ;  /* 0x006880000028783b */ /* 0x000fee0000000100 */
[----:B------:R-:W-:Y:S01]  /*2bb0*/  HMMA.16816.F32 R20, R24, R42, R20 ;  /* 0x0000002a1814723c */ /* 0x000fe20000001814 */
[----:B------:R-:W2:Y:S04]  /*2bc0*/  LDSM.16.M88.4 R24, [R110+0x13080] ;  /* 0x013080006e18783b */ /* 0x000ea80000000200 */
[----:B------:R-:W3:Y:S03]  /*2bd0*/  LDSM.16.M88.2 R42, [R0+0x7080] ;  /* 0x00708000002a783b */ /* 0x000ee60000000100 */
[C---:B-1----:R-:W-:Y:S01]  /*2be0*/  HMMA.16816.F32 R4, R28.reuse, R2, R4 ;  /* 0x000000021c04723c */ /* 0x042fe20000001804 */
[----:B------:R-:W-:Y:S07]  /*2bf0*/  LDSM.16.M88.2 R2, [R208+0x5080] ;  /* 0x00508000d002783b */ /* 0x000fee0000000100 */
[C---:B------:R-:W-:Y:S01]  /*2c00*/  HMMA.16816.F32 R8, R28.reuse, R32, R8 ;  /* 0x000000201c08723c */ /* 0x040fe20000001808 */
[----:B------:R-:W-:Y:S07]  /*2c10*/  LDSM.16.M88.2 R32, [R208+0x5880] ;  /* 0x00588000d020783b */ /* 0x000fee0000000100 */
[C---:B------:R-:W-:Y:S01]  /*2c20*/  HMMA.16816.F32 R12, R28.reuse, R104, R12 ;  /* 0x000000681c0c723c */ /* 0x040fe2000000180c */
[----:B------:R-:W-:Y:S07]  /*2c30*/  LDSM.16.M88.2 R104, [R208+0x6080] ;  /* 0x00608000d068783b */ /* 0x000fee0000000100 */
[C---:B------:R-:W-:Y:S01]  /*2c40*/  HMMA.16816.F32 R16, R28.reuse, R106, R16 ;  /* 0x0000006a1c10723c */ /* 0x040fe20000001810 */
[----:B------:R-:W-:Y:S07]  /*2c50*/  LDSM.16.M88.2 R106, [R208+0x6880] ;  /* 0x00688000d06a783b */ /* 0x000fee0000000100 */
[----:B-----5:R-:W-:Y:S01]  /*2c60*/  HMMA.16816.F32 R20, R28, R108, R20 ;  /* 0x0000006c1c14723c */ /* 0x020fe20000001814 */
[----:B------:R-:W1:Y:S04]  /*2c70*/  LDSM.16.M88.4 R28, [R111+0x13080] ;  /* 0x013080006f1c783b */ /* 0x000e680000000200 */
[----:B------:R-:W4:Y:S03]  /*2c80*/  LDSM.16.M88.2 R108, [R208+0x7080] ;  /* 0x00708000d06c783b */ /* 0x000f260000000100 */
[C---:B--2---:R-:W-:Y:S01]  /*2c90*/  HMMA.16816.F32 R4, R24.reuse, R34, R4 ;  /* 0x000000221804723c */ /* 0x044fe20000001804 */
[----:B------:R-:W-:Y:S07]  /*2ca0*/  LDSM.16.M88.2 R34, [R210+0x5080] ;  /* 0x00508000d222783b */ /* 0x000fee0000000100 */
[C---:B------:R-:W-:Y:S01]  /*2cb0*/  HMMA.16816.F32 R8, R24.reuse, R36, R8 ;  /* 0x000000241808723c */ /* 0x040fe20000001808 */
[----:B------:R-:W-:Y:S07]  /*2cc0*/  LDSM.16.M88.2 R36, [R210+0x5880] ;  /* 0x00588000d224783b */ /* 0x000fee0000000100 */
[C---:B------:R-:W-:Y:S01]  /*2cd0*/  HMMA.16816.F32 R12, R24.reuse, R38, R12 ;  /* 0x00000026180c723c */ /* 0x040fe2000000180c */
[----:B------:R-:W-:Y:S07]  /*2ce0*/  LDSM.16.M88.2 R38, [R210+0x6080] ;  /* 0x00608000d226783b */ /* 0x000fee0000000100 */
[C---:B------:R-:W-:Y:S01]  /*2cf0*/  HMMA.16816.F32 R16, R24.reuse, R40, R16 ;  /* 0x000000281810723c */ /* 0x040fe20000001810 */
[----:B------:R-:W-:Y:S07]  /*2d00*/  LDSM.16.M88.2 R40, [R210+0x6880] ;  /* 0x00688000d228783b */ /* 0x000fee0000000100 */
[----:B---3--:R-:W-:Y:S01]  /*2d10*/  HMMA.16816.F32 R20, R24, R42, R20 ;  /* 0x0000002a1814723c */ /* 0x008fe20000001814 */
        /* <DEDUP_REMOVED lines=10> */
[----:B----4-:R-:W-:Y:S01]  /*2dc0*/  HMMA.16816.F32 R20, R28, R108, R20 ;  /* 0x0000006c1c14723c */ /* 0x010fe20000001814 */
[----:B------:R-:W1:Y:S04]  /*2dd0*/  LDSM.16.M88.4 R28, [R173+0x13080] ;  /* 0x01308000ad1c783b */ /* 0x000e680000000200 */
[----:B------:R-:W4:Y:S03]  /*2de0*/  LDSM.16.M88.2 R108, [R209+0x7080] ;  /* 0x00708000d16c783b */ /* 0x000f260000000100 */
[C---:B--2---:R-:W-:Y:S08]  /*2df0*/  HMMA.16816.F32 R4, R24.reuse, R34, R4 ;  /* 0x000000221804723c */ /* 0x044ff00000001804 */
[C---:B------:R-:W-:Y:S08]  /*2e00*/  HMMA.16816.F32 R8, R24.reuse, R36, R8 ;  /* 0x000000241808723c */ /* 0x040ff00000001808 */
[C---:B------:R-:W-:Y:S08]  /*2e10*/  HMMA.16816.F32 R12, R24.reuse, R38, R12 ;  /* 0x00000026180c723c */ /* 0x040ff0000000180c */
[C---:B------:R-:W-:Y:S08]  /*2e20*/  HMMA.16816.F32 R16, R24.reuse, R40, R16 ;  /* 0x000000281810723c */ /* 0x040ff00000001810 */
[----:B---3--:R-:W-:Y:S08]  /*2e30*/  HMMA.16816.F32 R20, R24, R42, R20 ;  /* 0x0000002a1814723c */ /* 0x008ff00000001814 */
[C---:B-1----:R-:W-:Y:S07]  /*2e40*/  HMMA.16816.F32 R4, R28.reuse, R2, R4 ;  /* 0x000000021c04723c */ /* 0x042fee0000001804 */
[----:B------:R-:W-:Y:S01]  /*2e50*/  MOV R2, UR8 ;  /* 0x0000000800027c02 */ /* 0x000fe20008000f00 */
[C---:B------:R-:W-:Y:S04]  /*2e60*/  HMMA.16816.F32 R8, R28.reuse, R32, R8 ;  /* 0x000000201c08723c */ /* 0x040fe80000001808 */
[----:B------:R-:W-:Y:S04]  /*2e70*/  IMAD R2, R2, 0x40, R226 ;  /* 0x0000004002027824 */ /* 0x000fe800078e02e2 */
[C---:B------:R-:W-:Y:S04]  /*2e80*/  HMMA.16816.F32 R12, R28.reuse, R104, R12 ;  /* 0x000000681c0c723c */ /* 0x040fe8000000180c */
[C---:B------:R-:W-:Y:S01]  /*2e90*/  IADD3 R193, R2.reuse, R234, RZ ;  /* 0x000000ea02c17210 */ /* 0x040fe20007ffe0ff */
[----:B------:R-:W-:Y:S03]  /*2ea0*/  IMAD.IADD R192, R2, 0x1, R190 ;  /* 0x0000000102c07824 */ /* 0x000fe600078e02be */
[C---:B------:R-:W-:Y:S04]  /*2eb0*/  HMMA.16816.F32 R16, R28.reuse, R106, R16 ;  /* 0x0000006a1c10723c */ /* 0x040fe80000001810 */
[----:B------:R-:W-:Y:S04]  /*2ec0*/  IMNMX R193, R231, R193, PT ;  /* 0x000000c1e7c17217 */ /* 0x000fe80003800200 */
[----:B----4-:R-:W-:Y:S01]  /*2ed0*/  HMMA.16816.F32 R20, R28, R108, R20 ;  /* 0x0000006c1c14723c */ /* 0x010fe20000001814 */
[----:B------:R-:W-:-:S07]  /*2ee0*/  @!P5 BRA `(.L_x_832) ;  /* 0x000001800000d947 */ /* 0x000fce0003800000 */
[----:B------:R-:W-:Y:S01]  /*2ef0*/  IMAD.MOV.U32 R3, RZ, RZ, c[0x0][0x168] ;  /* 0x00005a00ff037624 */ /* 0x000fe200078e00ff */
[----:B------:R-:W-:Y:S04]  /*2f00*/  BSSY B0, `(.L_x_833) ;  /* 0x000000f000007945 */ /* 0x000fe80003800000 */
[----:B------:R-:W-:Y:S04]  /*2f10*/  IADD3 R3, R2, c[0x0][0x198], -R3 ;  /* 0x0000660002037a10 */ /* 0x000fe80007ffe803 */
[----:B------:R-:W-:Y:S11]  /*2f20*/  ISETP.GT.AND P0, PT, R3, -0x1, PT ;  /* 0xffffffff0300780c */ /* 0x000ff60003f04270 */
[----:B------:R-:W-:Y:S02]  /*2f30*/  @!UPT UIADD3 URZ, URZ, URZ, URZ ;  /* 0x0000003f3f3ff290 */ /* 0x000fe4000fffe03f */
[----:B------:R-:W-:-:S05]  /*2f40*/  @P0 BRA `(.L_x_834) ;  /* 0x0000006000000947 */ /* 0x000fca0003800000 */
[----:B------:R-:W-:Y:S02]  /*2f50*/  ISETP.NE.AND P0, PT, R249, c[0x0][0x2a8], PT ;  /* 0x0000aa00f9007a0c */ /* 0x000fe40003f05270 */
[----:B------:R-:W-:Y:S11]  /*2f60*/  LOP3.LUT R3, RZ, R3, RZ, 0x33, !PT ;  /* 0x00000003ff037212 */ /* 0x000ff600078e33ff */
[----:B------:R-:W-:Y:S05]  /*2f70*/  @P0 IMAD.HI.U32 R24, R3, c[0x0][0x2ac], RZ ;  /* 0x0000ab0003180a27 */ /* 0x000fea00078e00ff */
[----:B------:R-:W-:Y:S04]  /*2f80*/  @P0 SHF.R.U32.HI R3, RZ, c[0x0][0x2b0], R24 ;  /* 0x0000ac00ff030a19 */ /* 0x000fe80000011618 */
[----:B------:R-:W-:Y:S01]  /*2f90*/  LOP3.LUT R3, RZ, R3, RZ, 0x33, !PT ;  /* 0x00000003ff037212 */ /* 0x000fe200078e33ff */
[----:B------:R-:W-:-:S05]  /*2fa0*/  BRA `(.L_x_835) ;  /* 0x0000004000007947 */ /* 0x000fca0003800000 */
.L_x_834:
[----:B------:R-:W-:Y:S11]  /*2fb0*/  ISETP.NE.AND P0, PT, R249, c[0x0][0x2a8], PT ;  /* 0x0000aa00f9007a0c */ /* 0x000ff60003f05270 */
[----:B------:R-:W-:Y:S02]  /*2fc0*/  @!UPT UIADD3 URZ, URZ, URZ, URZ ;  /* 0x0000003f3f3ff290 */ /* 0x000fe4000fffe03f */
[----:B------:R-:W-:Y:S05]  /*2fd0*/  @P0 IMAD.HI.U32 R24, R3, c[0x0][0x2ac], RZ ;  /* 0x0000ab0003180a27 */ /* 0x000fea00078e00ff */
[----:B------:R-:W-:Y:S02]  /*2fe0*/  @P0 SHF.R.U32.HI R3, RZ, c[0x0][0x2b0], R24 ;  /* 0x0000ac00ff030a19 */ /* 0x000fe40000011618 */
.L_x_835:
[----:B------:R-:W-:Y:S05]  /*2ff0*/  BSYNC B0 ;  /* 0x0000000000007941 */ /* 0x000fea0003800000 */
.L_x_833:
[C-C-:B------:R-:W-:Y:S01]  /*3000*/  IADD3 R24, R2.reuse, c[0x0][0x2a4], R230.reuse ;  /* 0x0000a90002187a10 */ /* 0x140fe20007ffe0e6 */
[----:B------:R-:W-:Y:S01]  /*3010*/  IMAD R3, R3, c[0x0][0x2a8], R235 ;  /* 0x0000aa0003037a24 */ /* 0x000fe200078e02eb */
[----:B------:R-:W-:Y:S02]  /*3020*/  IADD3 R192, R2, UR10, R230 ;  /* 0x0000000a02c07c10 */ /* 0x000fe4000fffe0e6 */
[----:B------:R-:W-:Y:S02]  /*3030*/  IMNMX R24, R231, R24, PT ;  /* 0x00000018e7187217 */ /* 0x000fe40003800200 */
[----:B------:R-:W-:Y:S02]  /*3040*/  IADD3 R193, R3, c[0x0][0x2a8], RZ ;  /* 0x0000aa0003c17a10 */ /* 0x000fe40007ffe0ff */
[----:B------:R-:W-:Y:S02]  /*3050*/  IMNMX R192, R192, R3, !PT ;  /* 0x00000003c0c07217 */ /* 0x000fe40007800200 */
[----:B------:R-:W-:Y:S02]  /*3060*/  IMNMX R193, R24, R193, PT ;  /* 0x000000c118c17217 */ /* 0x000fe40003800200 */
.L_x_832:
[----:B------:R-:W-:Y:S05]  /*3070*/  IADD3 R2, R2, 0x8, RZ ;  /* 0x0000000802027810 */ /* 0x000fea0007ffe0ff */
[--C-:B------:R-:W-:Y:S02]  /*3080*/  IMAD.IADD R191, R234, 0x1, R2.reuse ;  /* 0x00000001eabf7824 */ /* 0x100fe400078e0202 */
[----:B------:R-:W-:Y:S03]  /*3090*/  IMAD.IADD R190, R190, 0x1, R2 ;  /* 0x00000001bebe7824 */ /* 0x000fe600078e0202 */
[----:B------:R-:W-:Y:S01]  /*30a0*/  IMNMX R191, R231, R191, PT ;  /* 0x000000bfe7bf7217 */ /* 0x000fe20003800200 */
[----:B------:R-:W-:-:S05]  /*30b0*/  @!P5 BRA `(.L_x_836) ;  /* 0x000001500000d947 */ /* 0x000fca0003800000 */
        /* <DEDUP_REMOVED lines=12> */
.L_x_838:
[----:B------:R-:W-:Y:S11]  /*3180*/  ISETP.NE.AND P0, PT, R249, c[0x0][0x2a8], PT ;  /* 0x0000aa00f9007a0c */ /* 0x000ff60003f05270 */
[----:B------:R-:W-:Y:S02]  /*3190*/  @!UPT UIADD3 URZ, URZ, URZ, URZ ;  /* 0x0000003f3f3ff290 */ /* 0x000fe4000fffe03f */
[----:B------:R-:W-:Y:S05]  /*31a0*/  @P0 IMAD.HI.U32 R3, R2, c[0x0][0x2ac], RZ ;  /* 0x0000ab0002030a27 */ /* 0x000fea00078e00ff */
[----:B------:R-:W-:Y:S02]  /*31b0*/  @P0 SHF.R.U32.HI R2, RZ, c[0x0][0x2b0], R3 ;  /* 0x0000ac00ff020a19 */ /* 0x000fe40000011603 */
.L_x_839:
[----:B------:R-:W-:Y:S05]  /*31c0*/  BSYNC B0 ;  /* 0x0000000000007941 */ /* 0x000fea0003800000 */
.L_x_837:
[----:B------:R-:W-:Y:S05]  /*31d0*/  IMAD R2, R2, c[0x0][0x2a8], R235 ;  /* 0x0000aa0002027a24 */ /* 0x000fea00078e02eb */
[----:B------:R-:W-:Y:S02]  /*31e0*/  IADD3 R3, R2, c[0x0][0x2a8], RZ ;  /* 0x0000aa0002037a10 */ /* 0x000fe40007ffe0ff */
[----:B------:R-:W-:Y:S02]  /*31f0*/  IMNMX R190, R190, R2, !PT ;  /* 0x00000002bebe7217 */ /* 0x000fe40007800200 */
[----:B------:R-:W-:Y:S02]  /*3200*/  IMNMX R191, R191, R3, PT ;  /* 0x00000003bfbf7217 */ /* 0x000fe40003800200 */
.L_x_836:
[----:B------:R-:W-:Y:S04]  /*3210*/  DEPBAR.LE SB0, 0x0 ;  /* 0x000080000000791a */ /* 0x000fe80000000000 */
[----:B------:R-:W-:Y:S01]  /*3220*/  BAR.SYNC.DEFER_BLOCKING 0x0 ;  /* 0x0000000000007b1d */ /* 0x000fe20000010000 */
[----:B------:R-:W-:Y:S01]  /*3230*/  IMAD.IADD R188, R216, 0x1, R219 ;  /* 0x00000001d8bc7824 */ /* 0x000fe200078e02db */
[----:B------:R-:W-:Y:S01]  /*3240*/  UIADD3 UR9, UR8, 0x1, URZ ;  /* 0x0000000108097890 */ /* 0x000fe2000fffe03f */
[----:B------:R-:W-:Y:S03]  /*3250*/  IMAD.SHL.U32 R196, R228, 0x4, RZ ;  /* 0x00000004e4c47824 */ /* 0x000fe600078e00ff */
[----:B------:R-:W-:Y:S02]  /*3260*/  UISETP.GE.AND UP0, UPT, UR9, UR12, UPT ;  /* 0x0000000c0900728c */ /* 0x000fe4000bf06270 */
[----:B------:R-:W-:Y:S04]  /*3270*/  SHF.R.S32.HI R197, RZ, 0x1f, R196 ;  /* 0x0000001fffc57819 */ /* 0x000fe800000114c4 */
[----:B------:R-:W-:Y:S01]  /*3280*/  PLOP3.LUT P0, PT, PT, PT, UP0, 0x80, 0x0 ;  /* 0x000000000000781c */ /* 0x000fe20003f0f008 */
[----:B------:R1:W2:Y:S04]  /*3290*/  LDSM.16.M88.2 R2, [R0+0x7880] ;  /* 0x007880000002783b */ /* 0x0002a80000000100 */
[----:B------:R1:W3:Y:S04]  /*32a0*/  LDSM.16.M88.2 R28, [R0+0x8080] ;  /* 0x00808000001c783b */ /* 0x0002e80000000100 */
[----:B------:R1:W4:Y:S04]  /*32b0*/  LDSM.16.M88.2 R32, [R0+0x8880] ;  /* 0x008880000020783b */ /* 0x0003280000000100 */
[----:B------:R1:W5:Y:S04]  /*32c0*/  LDSM.16.M88.2 R36, [R0+0x9080] ;  /* 0x009080000024783b */ /* 0x0003680000000100 */
[----:B------:R1:W1:Y:S04]  /*32d0*/  LDSM.16.M88.2 R104, [R0+0x9880] ;  /* 0x009880000068783b */ /* 0x0002680000000100 */
[----:B------:R1:W1:Y:S04]  /*32e0*/  LDSM.16.M88.2 R106, [R208+0x7880] ;  /* 0x00788000d06a783b */ /* 0x0002680000000100 */
[----:B------:R1:W1:Y:S04]  /*32f0*/  LDSM.16.M88.2 R172, [R208+0x8080] ;  /* 0x00808000d0ac783b */ /* 0x0002680000000100 */
[----:B------:R1:W1:Y:S04]  /*3300*/  LDSM.16.M88.2 R174, [R208+0x8880] ;  /* 0x00888000d0ae783b */ /* 0x0002680000000100 */
[----:B------:R1:W1:Y:S04]  /*3310*/  LDSM.16.M88.2 R176, [R208+0x9080] ;  /* 0x00908000d0b0783b */ /* 0x0002680000000100 */
[----:B------:R1:W1:Y:S04]  /*3320*/  LDSM.16.M88.2 R178, [R208+0x9880] ;  /* 0x00988000d0b2783b */ /* 0x0002680000000100 */
[----:B------:R1:W1:Y:S04]  /*3330*/  LDSM.16.M88.4 R40, [R216+0x1b080] ;  /* 0x01b08000d828783b */ /* 0x0002680000000200 */
[----:B------:R1:W1:Y:S01]  /*3340*/  LDSM.16.M88.4 R108, [R188+0x1b080] ;  /* 0x01b08000bc6c783b */ /* 0x0002620000000200 */
[----:B------:R-:W-:-:S05]  /*3350*/  @P0 BRA `(.L_x_840) ;  /* 0x0000038000000947 */ /* 0x000fca0003800000 */
[----:B--23--:R-:W2:Y:S01]  /*3360*/  @!P1 S2R R26, SR_CTAID.Y ;  /* 0x00000000001a9919 */ /* 0x00cea20000002600 */
[----:B------:R-:W-:Y:S01]  /*3370*/  ULDC.64 UR6, c[0x0][0x178] ;  /* 0x00005e0000067ab9 */ /* 0x000fe20000000a00 */
[----:B------:R-:W-:Y:S01]  /*3380*/  IMAD R35, R252, c[0x0][0x278], RZ ;  /* 0x00009e00fc237a24 */ /* 0x000fe200078e02ff */
[----:B------:R-:W-:Y:S01]  /*3390*/  UIMAD.WIDE.U32 UR20, UR9, UR6, URZ ;  /* 0x00000006091472a5 */ /* 0x000fe2000f8e003f */
[----:B------:R-:W-:Y:S01]  /*33a0*/  IMAD.MOV.U32 R34, RZ, RZ, c[0x0][0x178] ;  /* 0x00005e00ff227624 */ /* 0x000fe200078e00ff */
[----:B------:R-:W-:Y:S03]  /*33b0*/  USHF.R.S32.HI UR17, URZ, 0x1f, UR9 ;  /* 0x0000001f3f117899 */ /* 0x000fe60008011409 */
[----:B------:R-:W-:Y:S01]  /*33c0*/  IMAD.SHL.U32 R34, R34, 0x20, RZ ;  /* 0x0000002022227824 */ /* 0x000fe200078e00ff */
[----:B------:R-:W-:Y:S02]  /*33d0*/  UIMAD UR17, UR17, UR6, URZ ;  /* 0x00000006111172a4 */ /* 0x000fe4000f8e023f */
[----:B------:R-:W-:Y:S02]  /*33e0*/  USHF.L.U32 UR6, UR20, 0x6, URZ ;  /* 0x0000000614067899 */ /* 0x000fe4000800063f */
[----:B------:R-:W-:Y:S04]  /*33f0*/  UIMAD UR17, UR9, UR7, UR17 ;  /* 0x00000007091172a4 */ /* 0x000fe8000f8e0211 */
[----:B------:R-:W-:Y:S04]  /*3400*/  UIADD3 UR17, UR21, UR17, URZ ;  /* 0x0000001115117290 */ /* 0x000fe8000fffe03f */
[----:B------:R-:W-:Y:S01]  /*3410*/  USHF.L.U64.HI UR17, UR20, 0x6, UR17 ;  /* 0x0000000614117899 */ /* 0x000fe20008010211 */
[----:B--2---:R-:W-:Y:S05]  /*3420*/  @!P1 SHF.R.S32.HI R24, RZ, 0x1f, R26 ;  /* 0x0000001fff189819 */ /* 0x004fea000001141a */
[----:B------:R-:W-:Y:S02]  /*3430*/  @!P1 IMAD R27, R24, c[0x0][0x270], RZ ;  /* 0x00009c00181b9a24 */ /* 0x000fe400078e02ff */
[C---:B------:R-:W-:Y:S04]  /*3440*/  @!P1 IMAD.WIDE.U32 R24, R26.reuse, c[0x0][0x270], R196 ;  /* 0x00009c001a189a25 */ /* 0x040fe800078e00c4 */
[----:B------:R-:W-:Y:S02]  /*3450*/  @!P1 IMAD R27, R26, c[0x0][0x274], R27 ;  /* 0x00009d001a1b9a24 */ /* 0x000fe400078e021b */
[----:B------:R-:W-:Y:S05]  /*3460*/  IMAD.U32 R26, RZ, RZ, UR8 ;  /* 0x00000008ff1a7e24 */ /* 0x000fea000f8e00ff */
[----:B------:R-:W-:Y:S04]  /*3470*/  @!P1 LEA R26, R26, 0x40, 0x6 ;  /* 0x000000401a1a9811 */ /* 0x000fe800078e30ff */
[----:B------:R-:W-:Y:S01]  /*3480*/  @!P1 IADD3 R35, P5, P0, R26, R24, R35 ;  /* 0x000000181a239210 */ /* 0x000fe200078be023 */
[----:B------:R-:W-:Y:S01]  /*3490*/  @!P1 IMAD.IADD R24, R25, 0x1, R27 ;  /* 0x0000000119189824 */ /* 0x000fe200078e021b */
[----:B------:R-:W-:Y:S04]  /*34a0*/  @!P1 SHF.R.S32.HI R26, RZ, 0x1f, R26 ;  /* 0x0000001fff1a9819 */ /* 0x000fe8000001141a */
[----:B------:R-:W-:Y:S02]  /*34b0*/  @!P1 IADD3.X R38, R26, R24, R248, P5, P0 ;  /* 0x000000181a269210 */ /* 0x000fe40002fe04f8 */
[----:B------:R-:W-:Y:S04]  /*34c0*/  IADD3 R24, P5, R242, UR6, RZ ;  /* 0x00000006f2187c10 */ /* 0x000fe8000ffbe0ff */
[C---:B------:R-:W-:Y:S02]  /*34d0*/  LEA R30, P0, R24.reuse, c[0x0][0x160], 0x1 ;  /* 0x00005800181e7a11 */ /* 0x040fe400078008ff */
[C---:B------:R-:W-:Y:S04]  /*34e0*/  IADD3.X R25, R239.reuse, UR17, RZ, P5, !PT ;  /* 0x00000011ef197c10 */ /* 0x040fe8000affe4ff */
[----:B------:R-:W-:Y:S02]  /*34f0*/  LEA.HI.X R31, R24, c[0x0][0x164], R25, 0x1, P0 ;  /* 0x00005900181f7a11 */ /* 0x000fe400000f0c19 */
[----:B------:R-:W-:Y:S01]  /*3500*/  IADD3 R24, P5, P0, R242, UR6, R34 ;  /* 0x00000006f2187c10 */ /* 0x000fe2000f8be022 */
[----:B------:R-:W-:Y:S03]  /*3510*/  UIMAD UR6, UR9, -0x40, UR5 ;  /* 0xffffffc0090678a4 */ /* 0x000fe6000f8e0205 */
[----:B------:R-:W-:Y:S02]  /*3520*/  IADD3.X R27, R239, UR17, R251, P5, P0 ;  /* 0x00000011ef1b7c10 */ /* 0x000fe4000afe04fb */
[----:B------:R-:W-:Y:S02]  /*3530*/  LEA R26, P5, R24, c[0x0][0x160], 0x1 ;  /* 0x00005800181a7a11 */ /* 0x000fe400078a08ff */
[----:B------:R-:W-:Y:S02]  /*3540*/  IADD3 R25, -R232, UR6, RZ ;  /* 0x00000006e8197c10 */ /* 0x000fe4000fffe1ff */
[----:B------:R-:W-:Y:S02]  /*3550*/  @!P1 LEA R34, P0, R35, c[0x0][0x258], 0x2 ;  /* 0x0000960023229a11 */ /* 0x000fe400078010ff */
[----:B------:R-:W-:Y:S02]  /*3560*/  LEA.HI.X R27, R24, c[0x0][0x164], R27, 0x1, P5 ;  /* 0x00005900181b7a11 */ /* 0x000fe400028f0c1b */
[----:B------:R-:W-:Y:S02]  /*3570*/  ISETP.LT.OR P5, PT, R25, 0x1, !P4 ;  /* 0x000000011900780c */ /* 0x000fe400067a1670 */
[----:B------:R-:W-:Y:S02]  /*3580*/  IADD3 R24, R225, 0xf080, RZ ;  /* 0x0000f080e1187810 */ /* 0x000fe40007ffe0ff */
[----:B------:R-:W-:Y:S01]  /*3590*/  @!P1 LEA.HI.X R35, R35, c[0x0][0x25c], R38, 0x2, P0 ;  /* 0x0000970023239a11 */ /* 0x000fe200000f1426 */
[----:B------:R-:W-:Y:S01]  /*35a0*/  IMAD.U32 R38, RZ, RZ, UR11 ;  /* 0x0000000bff267e24 */ /* 0x000fe2000f8e00ff */
[C---:B------:R-:W-:Y:S03]  /*35b0*/  ISETP.LT.OR P0, PT, R25.reuse, 0x1, !P3 ;  /* 0x000000011900780c */ /* 0x040fe60005f01670 */
[----:B------:R-:W-:Y:S05]  /*35c0*/  IMAD R24, R38, 0x6000, R24 ;  /* 0x0000600026187824 */ /* 0x000fea00078e0218 */
[----:B------:R-:W-:Y:S01]  /*35d0*/  @!PT LDS RZ, [RZ] ;  /* 0x00000000fffff984 */ /* 0x000fe20000000800 */
[----:B------:R-:W-:Y:S01]  /*35e0*/  @!PT LDS RZ, [RZ] ;  /* 0x00000000fffff984 */ /* 0x000fe20000000800 */
[----:B------:R-:W-:Y:S01]  /*35f0*/  @!PT LDS RZ, [RZ] ;  /* 0x00000000fffff984 */ /* 0x000fe20000000800 */
[----:B------:R2:W-:Y:S01]  /*3600*/  LDGSTS.E.BYPASS.LTC128B.128 [R24], [R30.64], !P5 ;  /* 0x000000001e187fae */ /* 0x0005e2000e901d52 */
[C---:B------:R-:W-:Y:S04]  /*3610*/  ISETP.LT.OR P5, PT, R25.reuse, 0x1, !P2 ;  /* 0x000000011900780c */ /* 0x040fe800057a1670 */
[----:B------:R2:W-:Y:S01]  /*3620*/  LDGSTS.E.BYPASS.LTC128B.128 [R24+0x2000], [R30.64+0x80], !P0 ;  /* 0x020000801e187fae */ /* 0x0005e2000c101d52 */
[C---:B------:R-:W-:Y:S08]  /*3630*/  ISETP.LT.OR P0, PT, R25.reuse, 0x21, !P4 ;  /* 0x000000211900780c */ /* 0x040ff00006701670 */
[----:B------:R2:W-:Y:S01]  /*3640*/  LDGSTS.E.BYPASS.LTC128B.128 [R24+0x4000], [R30.64+0x100], !P5 ;  /* 0x040001001e187fae */ /* 0x0005e2000e901d52 */
[C---:B------:R-:W-:Y:S04]  /*3650*/  ISETP.LT.OR P5, PT, R25.reuse, 0x21, !P3 ;  /* 0x000000211900780c */ /* 0x040fe80005fa1670 */
[----:B------:R2:W-:Y:S01]  /*3660*/  LDGSTS.E.BYPASS.LTC128B.128 [R24+0x1000], [R26.64], !P0 ;  /* 0x010000001a187fae */ /* 0x0005e2000c101d52 */
[----:B------:R-:W-:Y:S01]  /*3670*/  ISETP.LT.OR P0, PT, R25, 0x21, !P2 ;  /* 0x000000211900780c */ /* 0x000fe20005701670 */
[----:B------:R-:W-:Y:S04]  /*3680*/  IMAD.U32 R25, RZ, RZ, UR11 ;  /* 0x0000000bff197e24 */ /* 0x000fe8000f8e00ff */
[----:B------:R-:W-:Y:S03]  /*3690*/  @!P1 IMAD R25, R25, 0x40, R196 ;  /* 0x0000004019199824 */ /* 0x000fe600078e02c4 */
[----:B------:R2:W-:Y:S01]  /*36a0*/  LDGSTS.E.BYPASS.LTC128B.128 [R24+0x3000], [R26.64+0x80], !P5 ;  /* 0x030000801a187fae */ /* 0x0005e2000e901d52 */
[----:B------:R-:W-:Y:S04]  /*36b0*/  @!P1 IMAD.SHL.U32 R25, R25, 0x4, RZ ;  /* 0x0000000419199824 */ /* 0x000fe800078e00ff */
[----:B------:R2:W-:Y:S04]  /*36c0*/  LDGSTS.E.BYPASS.LTC128B.128 [R24+0x5000], [R26.64+0x100], !P0 ;  /* 0x050001001a187fae */ /* 0x0005e8000c101d52 */
[----:B------:R2:W-:Y:S02]  /*36d0*/  @!P1 LDGSTS.E.BYPASS.LTC128B.128 [R25+0x21080], [R34.64] ;  /* 0x2108000022199fae */ /* 0x0005e4000b901d52 */
.L_x_840:
[C---:B-123--:R-:W-:Y:S01]  /*36e0*/  HMMA.16816.F32 R24, R40.reuse, R2, RZ ;  /* 0x000000022818723c */ /* 0x04efe200000018ff */
[----:B------:R-:W-:Y:S01]  /*36f0*/  LDSM.16.M88.2 R2, [R210+0x7880] ;  /* 0x00788000d202783b */ /* 0x000fe20000000100 */
[----:B------:R-:W-:Y:S01]  /*3700*/  UP2UR UR7, UPR, URZ, 0x4 ;  /* 0x000000043f077883 */ /* 0x000fe20008000000 */
[----:B------:R-:W-:Y:S01]  /*3710*/  PLOP3.LUT P0, PT, PT, PT, UP0, 0x80, 0x0 ;  /* 0x000000000000781c */ /* 0x000fe20003f0f008 */
[----:B------:R-:W-:Y:S01]  /*3720*/  IMAD.IADD R189, R219, 0x1, R215 ;  /* 0x00000001dbbd7824 */ /* 0x000fe200078e02d7 */
[----:B------:R-:W-:Y:S01]  /*3730*/  UISETP.NE.AND UP2, UPT, UR16, URZ, UPT ;  /* 0x0000003f1000728c */ /* 0x000fe2000bf45270 */
[----:B------:R-:W1:Y:S01]  /*3740*/  LDSM.16.M88.4 R180, [R215] ;  /* 0x00000000d7b4783b */ /* 0x000e620000000200 */
[----:B------:R-:W-:Y:S01]  /*3750*/  UISETP.NE.AND UP0, UPT, UR15, URZ, UPT ;  /* 0x0000003f0f00728c */ /* 0x000fe2000bf05270 */
[C---:B------:R-:W-:Y:S01]  /*3760*/  HMMA.16816.F32 R28, R40.reuse, R28, RZ ;  /* 0x0000001c281c723c */ /* 0x040fe200000018ff */
[----:B------:R-:W-:Y:S02]  /*3770*/  UP2UR UR6, UPR, URZ, 0x2 ;  /* 0x000000023f067883 */ /* 0x000fe40008000000 */
[----:B------:R-:W-:Y:S01]  /*3780*/  LDSM.16.M88.4 R184, [R189] ;  /* 0x00000000bdb8783b */ /* 0x000fe20000000200 */
[----:B------:R-:W-:Y:S01]  /*3790*/  PLOP3.LUT P5, PT, PT, PT, UP2, 0x40, 0x0 ;  /* 0x000000000000781c */ /* 0x000fe20003fae828 */
[----:B------:R-:W-:Y:S03]  /*37a0*/  UISETP.NE.AND UP1, UPT, UR14, URZ, UPT ;  /* 0x0000003f0e00728c */ /* 0x000fe6000bf25270 */
[C---:B----4-:R-:W-:Y:S01]  /*37b0*/  HMMA.16816.F32 R32, R40.reuse, R32, RZ ;  /* 0x000000202820723c */ /* 0x050fe200000018ff */
[----:B------:R-:W0:Y:S01]  /*37c0*/  LDGDEPBAR ;  /* 0x00000000000079af */ /* 0x000e220000000000 */
[----:B------:R-:W-:Y:S04]  /*37d0*/  ISETP.GT.AND P5, PT, R190, RZ, P5 ;  /* 0x000000ffbe00720c */ /* 0x000fe80002fa4270 */
[C---:B------:R-:W-:Y:S02]  /*37e0*/  ISETP.LT.OR P5, PT, R191.reuse, 0x1, P5 ;  /* 0x00000001bf00780c */ /* 0x040fe40002fa1670 */
[C---:B-----5:R-:W-:Y:S08]  /*37f0*/  HMMA.16816.F32 R36, R40.reuse, R36, RZ ;  /* 0x000000242824723c */ /* 0x060ff000000018ff */
[----:B------:R-:W-:Y:S01]  /*3800*/  HMMA.16816.F32 R40, R40, R104, RZ ;  /* 0x000000682828723c */ /* 0x000fe200000018ff */
[----:B------:R-:W2:Y:S07]  /*3810*/  LDSM.16.M88.2 R104, [R210+0x8080] ;  /* 0x00808000d268783b */ /* 0x000eae0000000100 */
[C---:B------:R-:W-:Y:S01]  /*3820*/  HMMA.16816.F32 R24, R108.reuse, R106, R24 ;  /* 0x0000006a6c18723c */ /* 0x040fe20000001818 */
[----:B------:R-:W3:Y:S07]  /*3830*/  LDSM.16.M88.2 R106, [R210+0x8880] ;  /* 0x00888000d26a783b */ /* 0x000eee0000000100 */
[C---:B------:R-:W-:Y:S01]  /*3840*/  HMMA.16816.F32 R28, R108.reuse, R172, R28 ;  /* 0x000000ac6c1c723c */ /* 0x040fe2000000181c */
[----:B------:R-:W4:Y:S07]  /*3850*/  LDSM.16.M88.2 R172, [R210+0x9080] ;  /* 0x00908000d2ac783b */ /* 0x000f2e0000000100 */
[C---:B------:R-:W-:Y:S01]  /*3860*/  HMMA.16816.F32 R32, R108.reuse, R174, R32 ;  /* 0x000000ae6c20723c */ /* 0x040fe20000001820 */
[----:B------:R-:W5:Y:S07]  /*3870*/  LDSM.16.M88.2 R174, [R210+0x9880] ;  /* 0x00988000d2ae783b */ /* 0x000f6e0000000100 */
[C---:B------:R-:W-:Y:S01]  /*3880*/  HMMA.16816.F32 R36, R108.reuse, R176, R36 ;  /* 0x000000b06c24723c */ /* 0x040fe20000001824 */
[----:B------:R-:W5:Y:S07]  /*3890*/  LDSM.16.M88.2 R176, [R209+0x7880] ;  /* 0x00788000d1b0783b */ /* 0x000f6e0000000100 */
[----:B------:R-:W-:Y:S01]  /*38a0*/  HMMA.16816.F32 R40, R108, R178, R40 ;  /* 0x000000b26c28723c */ /* 0x000fe20000001828 */
[----:B------:R-:W-:Y:S05]  /*38b0*/  LDSM.16.M88.2 R108, [R209+0x9880] ;  /* 0x00988000d16c783b */ /* 0x000fea0000000100 */
[----:B------:R-:W-:Y:S02]  /*38c0*/  LDSM.16.M88.2 R110, [R0+0xa080] ;  /* 0x00a08000006e783b */ /* 0x000fe40000000100 */
[C---:B-1----:R-:W-:Y:S03]  /*38d0*/  HMMA.16816.F32 R24, R180.reuse, R2, R24 ;  /* 0x00000002b418723c */ /* 0x042fe60000001818 */
[----:B------:R-:W1:Y:S05]  /*38e0*/  LDSM.16.M88.2 R2, [R209+0x8080] ;  /* 0x00808000d102783b */ /* 0x000e6a0000000100 */
[C---:B--2---:R-:W-:Y:S01]  /*38f0*/  HMMA.16816.F32 R28, R180.reuse, R104, R28 ;  /* 0x00000068b41c723c */ /* 0x044fe2000000181c */
[----:B------:R-:W2:Y:S07]  /*3900*/  LDSM.16.M88.2 R104, [R209+0x8880] ;  /* 0x00888000d168783b */ /* 0x000eae0000000100 */
[C---:B---3--:R-:W-:Y:S01]  /*3910*/  HMMA.16816.F32 R32, R180.reuse, R106, R32 ;  /* 0x0000006ab420723c */ /* 0x048fe20000001820 */
[----:B------:R-:W3:Y:S07]  /*3920*/  LDSM.16.M88.2 R106, [R209+0x9080] ;  /* 0x00908000d16a783b */ /* 0x000eee0000000100 */
[C---:B----4-:R-:W-:Y:S08]  /*3930*/  HMMA.16816.F32 R36, R180.reuse, R172, R36 ;  /* 0x000000acb424723c */ /* 0x050ff00000001824 */
[----:B-----5:R-:W-:Y:S01]  /*3940*/  HMMA.16816.F32 R40, R180, R174, R40 ;  /* 0x000000aeb428723c */ /* 0x020fe20000001828 */
[----:B------:R-:W4:Y:S05]  /*3950*/  LDSM.16.M88.4 R172, [R216+0x1d080] ;  /* 0x01d08000d8ac783b */ /* 0x000f2a0000000200 */
[----:B------:R-:W-:Y:S02]  /*3960*/  LDSM.16.M88.4 R180, [R188+0x1d080] ;  /* 0x01d08000bcb4783b */ /* 0x000fe40000000200 */
[C---:B------:R-:W-:Y:S03]  /*3970*/  HMMA.16816.F32 R24, R184.reuse, R176, R24 ;  /* 0x000000b0b818723c */ /* 0x040fe60000001818 */
[----:B------:R-:W5:Y:S05]  /*3980*/  LDSM.16.M88.2 R176, [R0+0xa880] ;  /* 0x00a8800000b0783b */ /* 0x000f6a0000000100 */
[C---:B-1----:R-:W-:Y:S01]  /*3990*/  HMMA.16816.F32 R28, R184.reuse, R2, R28 ;  /* 0x00000002b81c723c */ /* 0x042fe2000000181c */
[----:B------:R-:W1:Y:S07]  /*39a0*/  LDSM.16.M88.2 R2, [R0+0xb080] ;  /* 0x00b080000002783b */ /* 0x000e6e0000000100 */
[C---:B--2---:R-:W-:Y:S01]  /*39b0*/  HMMA.16816.F32 R32, R184.reuse, R104, R32 ;  /* 0x00000068b820723c */ /* 0x044fe20000001820 */
[----:B------:R-:W2:Y:S07]  /*39c0*/  LDSM.16.M88.2 R104, [R0+0xb880] ;  /* 0x00b880000068783b */ /* 0x000eae0000000100 */
[C---:B---3--:R-:W-:Y:S01]  /*39d0*/  HMMA.16816.F32 R36, R184.reuse, R106, R36 ;  /* 0x0000006ab824723c */ /* 0x048fe20000001824 */
[----:B------:R-:W3:Y:S07]  /*39e0*/  LDSM.16.M88.2 R106, [R0+0xc080] ;  /* 0x00c08000006a783b */ /* 0x000eee0000000100 */
[----:B------:R-:W-:Y:S01]  /*39f0*/  HMMA.16816.F32 R40, R184, R108, R40 ;  /* 0x0000006cb828723c */ /* 0x000fe20000001828 */
[----:B------:R-:W3:Y:S07]  /*3a00*/  LDSM.16.M88.2 R108, [R208+0xa080] ;  /* 0x00a08000d06c783b */ /* 0x000eee0000000100 */
        /* <DEDUP_REMOVED lines=9> */
[----:B------:R-:W3:Y:S05]  /*3aa0*/  LDSM.16.M88.2 R106, [R208+0xc080] ;  /* 0x00c08000d06a783b */ /* 0x000eea0000000100 */
[----:B------:R-:W-:Y:S02]  /*3ab0*/  LDSM.16.M88.4 R172, [R215+0x2000] ;  /* 0x00200000d7ac783b */ /* 0x000fe40000000200 */
[C---:B------:R-:W-:Y:S03]  /*3ac0*/  HMMA.16816.F32 R24, R180.reuse, R108, R24 ;  /* 0x0000006cb418723c */ /* 0x040fe60000001818 */
[----:B------:R-:W5:Y:S05]  /*3ad0*/  LDSM.16.M88.2 R108, [R210+0xa080] ;  /* 0x00a08000d26c783b */ /* 0x000f6a0000000100 */
[C---:B----4-:R-:W-:Y:S01]  /*3ae0*/  HMMA.16816.F32 R28, R180.reuse, R110, R28 ;  /* 0x0000006eb41c723c */ /* 0x050fe2000000181c */
[----:B------:R-:W4:Y:S07]  /*3af0*/  LDSM.16.M88.2 R110, [R210+0xa880] ;  /* 0x00a88000d26e783b */ /* 0x000f2e0000000100 */
[C---:B-1----:R-:W-:Y:S01]  /*3b00*/  HMMA.16816.F32 R32, R180.reuse, R2, R32 ;  /* 0x00000002b420723c */ /* 0x042fe20000001820 */
[----:B------:R-:W1:Y:S07]  /*3b10*/  LDSM.16.M88.2 R2, [R210+0xb080] ;  /* 0x00b08000d202783b */ /* 0x000e6e0000000100 */
[C---:B--2---:R-:W-:Y:S01]  /*3b20*/  HMMA.16816.F32 R36, R180.reuse, R104, R36 ;  /* 0x00000068b424723c */ /* 0x044fe20000001824 */
[----:B------:R-:W2:Y:S07]  /*3b30*/  LDSM.16.M88.2 R104, [R210+0xb880] ;  /* 0x00b88000d268783b */ /* 0x000eae0000000100 */
[----:B---3--:R-:W-:Y:S01]  /*3b40*/  HMMA.16816.F32 R40, R180, R106, R40 ;  /* 0x0000006ab428723c */ /* 0x008fe20000001828 */
[----:B------:R-:W3:Y:S06]  /*3b50*/  LDSM.16.M88.2 R106, [R210+0xc080] ;  /* 0x00c08000d26a783b */ /* 0x000eec0000000100 */
[----:B------:R-:W-:Y:S02]  /*3b60*/  FSEL R183, R6, -INF , !P5 ;  /* 0xff80000006b77808 */ /* 0x000fe40006800000 */
[----:B------:R-:W-:Y:S01]  /*3b70*/  PLOP3.LUT P5, PT, PT, PT, UP0, 0x40, 0x0 ;  /* 0x000000000000781c */ /* 0x000fe20003fae808 */
[C---:B-----5:R-:W-:Y:S01]  /*3b80*/  HMMA.16816.F32 R24, R172.reuse, R108, R24 ;  /* 0x0000006cac18723c */ /* 0x060fe20000001818 */
[----:B------:R-:W5:Y:S04]  /*3b90*/  LDSM.16.M88.2 R108, [R209+0xa080] ;  /* 0x00a08000d16c783b */ /* 0x000f680000000100 */
[----:B------:R-:W-:Y:S03]  /*3ba0*/  ISETP.GT.AND P5, PT, R190, 0x1, P5 ;  /* 0x00000001be00780c */ /* 0x000fe60002fa4270 */
[C---:B----4-:R-:W-:Y:S01]  /*3bb0*/  HMMA.16816.F32 R28, R172.reuse, R110, R28 ;  /* 0x0000006eac1c723c */ /* 0x050fe2000000181c */
[----:B------:R-:W4:Y:S02]  /*3bc0*/  LDSM.16.M88.2 R110, [R209+0xa880] ;  /* 0x00a88000d16e783b */ /* 0x000f240000000100 */
[----:B------:R-:W-:Y:S04]  /*3bd0*/  ISETP.LT.OR P5, PT, R191, 0x2, P5 ;  /* 0x00000002bf00780c */ /* 0x000fe80002fa1670 */
[----:B------:R-:W-:Y:S01]  /*3be0*/  FSEL R182, R7, -INF , !P5 ;  /* 0xff80000007b67808 */ /* 0x000fe20006800000 */
[C---:B-1----:R-:W-:Y:S01]  /*3bf0*/  HMMA.16816.F32 R32, R172.reuse, R2, R32 ;  /* 0x00000002ac20723c */ /* 0x042fe20000001820 */
[----:B------:R-:W1:Y:S01]  /*3c00*/  LDSM.16.M88.2 R2, [R209+0xb080] ;  /* 0x00b08000d102783b */ /* 0x000e620000000100 */
[----:B------:R-:W-:Y:S01]  /*3c10*/  PLOP3.LUT P5, PT, PT, PT, UP0, 0x40, 0x0 ;  /* 0x000000000000781c */ /* 0x000fe20003fae808 */
[----:B------:R-:W-:Y:S03]  /*3c20*/  UISETP.NE.AND UP0, UPT, UR13, URZ, UPT ;  /* 0x0000003f0d00728c */ /* 0x000fe6000bf05270 */
[C---:B------:R-:W-:Y:S01]  /*3c30*/  ISETP.GT.AND P5, PT, R192.reuse, 0x1, P5 ;  /* 0x00000001c000780c */ /* 0x040fe20002fa4270 */
[----:B------:R-:W1:Y:S01]  /*3c40*/  LDSM.16.M88.2 R6, [R209+0xb880] ;  /* 0x00b88000d106783b */ /* 0x000e620000000100 */
[C---:B--2---:R-:W-:Y:S03]  /*3c50*/  HMMA.16816.F32 R36, R172.reuse, R104, R36 ;  /* 0x00000068ac24723c */ /* 0x044fe60000001824 */
[----:B------:R-:W-:Y:S01]  /*3c60*/  ISETP.LT.OR P5, PT, R193, 0x2, P5 ;  /* 0x00000002c100780c */ /* 0x000fe20002fa1670 */
[----:B------:R-:W2:Y:S03]  /*3c70*/  LDSM.16.M88.2 R104, [R209+0xc080] ;  /* 0x00c08000d168783b */ /* 0x000ea60000000100 */
[----:B------:R-:W-:Y:S01]  /*3c80*/  FSEL R185, R5, -INF , !P5 ;  /* 0xff80000005b97808 */ /* 0x000fe20006800000 */
[----:B---3--:R-:W-:Y:S01]  /*3c90*/  HMMA.16816.F32 R40, R172, R106, R40 ;  /* 0x0000006aac28723c */ /* 0x008fe20000001828 */
[----:B------:R-:W-:Y:S01]  /*3ca0*/  PLOP3.LUT P5, PT, PT, PT, UP2, 0x40, 0x0 ;  /* 0x000000000000781c */ /* 0x000fe20003fae828 */
[----:B------:R-:W-:Y:S01]  /*3cb0*/  LDSM.16.M88.4 R172, [R216+0x1f080] ;  /* 0x01f08000d8ac783b */ /* 0x000fe20000000200 */
[----:B------:R-:W-:Y:S02]  /*3cc0*/  UISETP.NE.AND UP2, UPT, UR7, URZ, UPT ;  /* 0x0000003f0700728c */ /* 0x000fe4000bf45270 */
[----:B------:R-:W-:Y:S02]  /*3cd0*/  ISETP.GT.AND P5, PT, R192, RZ, P5 ;  /* 0x000000ffc000720c */ /* 0x000fe40002fa4270 */
[----:B------:R-:W-:Y:S01]  /*3ce0*/  LDSM.16.M88.2 R106, [R0+0xd080] ;  /* 0x00d08000006a783b */ /* 0x000fe20000000100 */
[C---:B-----5:R-:W-:Y:S05]  /*3cf0*/  HMMA.16816.F32 R24, R176.reuse, R108, R24 ;  /* 0x0000006cb018723c */ /* 0x060fea0000001818 */
[----:B------:R-:W-:Y:S03]  /*3d00*/  ISETP.LT.OR P5, PT, R193, 0x1, P5 ;  /* 0x00000001c100780c */ /* 0x000fe60002fa1670 */
[C---:B----4-:R-:W-:Y:S01]  /*3d10*/  HMMA.16816.F32 R28, R176.reuse, R110, R28 ;  /* 0x0000006eb01c723c */ /* 0x050fe2000000181c */
[----:B------:R-:W-:Y:S03]  /*3d20*/  LDSM.16.M88.4 R108, [R188+0x1f080] ;  /* 0x01f08000bc6c783b */ /* 0x000fe60000000200 */
[----:B------:R-:W-:Y:S02]  /*3d30*/  FSEL R184, R4, -INF , !P5 ;  /* 0xff80000004b87808 */ /* 0x000fe40006800000 */
[----:B------:R-:W-:Y:S01]  /*3d40*/  PLOP3.LUT P5, PT, PT, PT, UP1, 0x40, 0x0 ;  /* 0x000000000000781c */ /* 0x000fe20003fae818 */
[----:B------:R-:W3:Y:S01]  /*3d50*/  LDSM.16.M88.2 R4, [R0+0xc880] ;  /* 0x00c880000004783b */ /* 0x000ee20000000100 */
[C---:B-1----:R-:W-:Y:S01]  /*3d60*/  HMMA.16816.F32 R32, R176.reuse, R2, R32 ;  /* 0x00000002b020723c */ /* 0x042fe20000001820 */
[----:B------:R-:W-:Y:S02]  /*3d70*/  UISETP.NE.AND UP1, UPT, UR6, URZ, UPT ;  /* 0x0000003f0600728c */ /* 0x000fe4000bf25270 */
[----:B------:R-:W-:Y:S01]  /*3d80*/  ISETP.GT.AND P5, PT, R190, 0x10, P5 ;  /* 0x00000010be00780c */ /* 0x000fe20002fa4270 */
[----:B------:R-:W1:Y:S01]  /*3d90*/  LDSM.16.M88.2 R2, [R0+0xd880] ;  /* 0x00d880000002783b */ /* 0x000e620000000100 */
[----:B------:R-:W-:Y:S02]  /*3da0*/  UP2UR UR6, UPR, URZ, 0x1 ;  /* 0x000000013f067883 */ /* 0x000fe40008000000 */
[C---:B------:R-:W-:Y:S01]  /*3db0*/  ISETP.LT.OR P5, PT, R191.reuse, 0x11, P5 ;  /* 0x00000011bf00780c */ /* 0x040fe20002fa1670 */
[C---:B------:R-:W-:Y:S01]  /*3dc0*/  HMMA.16816.F32 R36, R176.reuse, R6, R36 ;  /* 0x00000006b024723c */ /* 0x040fe20000001824 */
[----:B------:R-:W4:Y:S03]  /*3dd0*/  LDSM.16.M88.2 R6, [R0+0xe080] ;  /* 0x00e080000006783b */ /* 0x000f260000000100 */
[----:B------:R-:W-:Y:S02]  /*3de0*/  FSEL R180, R10, -INF , !P5 ;  /* 0xff8000000ab47808 */ /* 0x000fe40006800000 */
[----:B------:R-:W-:Y:S01]  /*3df0*/  PLOP3.LUT P5, PT, PT, PT, UP0, 0x40, 0x0 ;  /* 0x000000000000781c */ /* 0x000fe20003fae808 */
[----:B------:R-:W-:Y:S01]  /*3e00*/  UISETP.NE.AND UP0, UPT, UR14, URZ, UPT ;  /* 0x0000003f0e00728c */ /* 0x000fe2000bf05270 */
[----:B--2---:R-:W-:Y:S03]  /*3e10*/  HMMA.16816.F32 R40, R176, R104, R40 ;  /* 0x00000068b028723c */ /* 0x004fe60000001828 */
[----:B------:R-:W-:Y:S04]  /*3e20*/  ISETP.GT.AND P5, PT, R190, 0x11, P5 ;  /* 0x00000011be00780c */ /* 0x000fe80002fa4270 */
[----:B------:R-:W-:Y:S01]  /*3e30*/  ISETP.LT.OR P5, PT, R191, 0x12, P5 ;  /* 0x00000012bf00780c */ /* 0x000fe20002fa1670 */
[--C-:B------:R-:W-:Y:S04]  /*3e40*/  FFMA.FTZ R104, R182, c[0x0][0x29c], -R194.reuse ;  /* 0x0000a700b6687a23 */ /* 0x100fe800000108c2 */
[----:B------:R-:W-:Y:S02]  /*3e50*/  FSEL R181, R11, -INF , !P5 ;  /* 0xff8000000bb57808 */ /* 0x000fe40006800000 */
[----:B------:R-:W-:Y:S01]  /*3e60*/  PLOP3.LUT P5, PT, PT, PT, UP6, 0x40, 0x0 ;  /* 0x000000000000781c */ /* 0x000fe20003fae868 */
[----:B------:R-:W2:Y:S03]  /*3e70*/  LDSM.16.M88.2 R10, [R0+0xe880] ;  /* 0x00e88000000a783b */ /* 0x000ea60000000100 */
[----:B------:R-:W-:Y:S04]  /*3e80*/  ISETP.GT.AND P5, PT, R190, 0x20, P5 ;  /* 0x00000020be00780c */ /* 0x000fe80002fa4270 */
[----:B------:R-:W-:Y:S01]  /*3e90*/  ISETP.LT.OR P5, PT, R191, 0x21, P5 ;  /* 0x00000021bf00780c */ /* 0x000fe20002fa1670 */
[C---:B---3--:R-:W-:Y:S01]  /*3ea0*/  HMMA.16816.F32 R24, R172.reuse, R4, R24 ;  /* 0x00000004ac18723c */ /* 0x048fe20000001818 */
[----:B------:R-:W3:Y:S04]  /*3eb0*/  LDSM.16.M88.2 R4, [R208+0xc880] ;  /* 0x00c88000d004783b */ /* 0x000ee80000000100 */
[----:B------:R-:W-:Y:S01]  /*3ec0*/  FSEL R105, R14, -INF , !P5 ;  /* 0xff8000000e697808 */ /* 0x000fe20006800000 */
[--C-:B------:R-:W-:Y:S01]  /*3ed0*/  FFMA.FTZ R14, R183, c[0x0][0x29c], -R194.reuse ;  /* 0x0000a700b70e7a23 */ /* 0x100fe200000108c2 */
[----:B------:R-:W-:Y:S01]  /*3ee0*/  PLOP3.LUT P5, PT, PT, PT, UP5, 0x40, 0x0 ;  /* 0x000000000000781c */ /* 0x000fe20003fae858 */
[C---:B------:R-:W-:Y:S01]  /*3ef0*/  HMMA.16816.F32 R28, R172.reuse, R106, R28 ;  /* 0x0000006aac1c723c */ /* 0x040fe2000000181c */
[----:B------:R-:W-:Y:S02]  /*3f00*/  MUFU.EX2 R183, R104 ;  /* 0x0000006800b77308 */ /* 0x000fe40000000800 */
[C---:B------:R-:W-:Y:S04]  /*3f10*/  ISETP.GT.AND P5, PT, R190.reuse, 0x21, P5 ;  /* 0x00000021be00780c */ /* 0x040fe80002fa4270 */
[----:B------:R-:W-:Y:S01]  /*3f20*/  ISETP.LT.OR P5, PT, R191, 0x22, P5 ;  /* 0x00000022bf00780c */ /* 0x000fe20002fa1670 */
[C---:B-1----:R-:W-:Y:S01]  /*3f30*/  HMMA.16816.F32 R32, R172.reuse, R2, R32 ;  /* 0x00000002ac20723c */ /* 0x042fe20000001820 */
[----:B------:R-:W-:Y:S02]  /*3f40*/  LDSM.16.M88.2 R2, [R208+0xd880] ;  /* 0x00d88000d002783b */ /* 0x000fe40000000100 */
[----:B------:R1:W5:Y:S01]  /*3f50*/  MUFU.EX2 R186, R14 ;  /* 0x0000000e00ba7308 */ /* 0x0003620000000800 */
[----:B------:R-:W-:Y:S02]  /*3f60*/  FSEL R177, R15, -INF , !P5 ;  /* 0xff8000000fb17808 */ /* 0x000fe40006800000 */
[----:B------:R-:W-:Y:S02]  /*3f70*/  PLOP3.LUT P5, PT, PT, PT, UP4, 0x40, 0x0 ;  /* 0x000000000000781c */ /* 0x000fe40003fae848 */
[C---:B----4-:R-:W-:Y:S01]  /*3f80*/  HMMA.16816.F32 R36, R172.reuse, R6, R36 ;  /* 0x00000006ac24723c */ /* 0x050fe20000001824 */
[----:B------:R-:W-:Y:S02]  /*3f90*/  LDSM.16.M88.2 R6, [R208+0xe080] ;  /* 0x00e08000d006783b */ /* 0x000fe40000000100 */
[----:B------:R-:W-:Y:S04]  /*3fa0*/  ISETP.GT.AND P5, PT, R190, 0x30, P5 ;  /* 0x00000030be00780c */ /* 0x000fe80002fa4270 */
[C---:B------:R-:W-:Y:S01]  /*3fb0*/  ISETP.LT.OR P5, PT, R191.reuse, 0x31, P5 ;  /* 0x00000031bf00780c */ /* 0x040fe20002fa1670 */
[----:B--2---:R-:W-:Y:S01]  /*3fc0*/  HMMA.16816.F32 R40, R172, R10, R40 ;  /* 0x0000000aac28723c */ /* 0x004fe20000001828 */
[----:B------:R-:W-:Y:S03]  /*3fd0*/  LDSM.16.M88.2 R10, [R208+0xe880] ;  /* 0x00e88000d00a783b */ /* 0x000fe60000000100 */
[----:B------:R-:W-:Y:S01]  /*3fe0*/  FSEL R176, R18, -INF , !P5 ;  /* 0xff80000012b07808 */ /* 0x000fe20006800000 */
[--C-:B------:R-:W-:Y:S01]  /*3ff0*/  FFMA.FTZ R18, R180, c[0x0][0x29c], -R194.reuse ;  /* 0x0000a700b4127a23 */ /* 0x100fe200000108c2 */
[----:B------:R-:W-:Y:S02]  /*4000*/  PLOP3.LUT P5, PT, PT, PT, UP3, 0x40, 0x0 ;  /* 0x000000000000781c */ /* 0x000fe40003fae838 */
[C---:B---3--:R-:W-:Y:S01]  /*4010*/  HMMA.16816.F32 R24, R108.reuse, R4, R24 ;  /* 0x000000046c18723c */ /* 0x048fe20000001818 */
[----:B------:R2:W-:Y:S01]  /*4020*/  MUFU.EX2 R182, R18 ;  /* 0x0000001200b67308 */ /* 0x0005e20000000800 */
[----:B-1----:R-:W1:Y:S03]  /*4030*/  LDSM.16.M88.2 R14, [R208+0xd080] ;  /* 0x00d08000d00e783b */ /* 0x002e660000000100 */
[C---:B------:R-:W-:Y:S02]  /*4040*/  ISETP.GT.AND P5, PT, R190.reuse, 0x31, P5 ;  /* 0x00000031be00780c */ /* 0x040fe40002fa4270 */
[----:B------:R-:W-:Y:S02]  /*4050*/  LDSM.16.M88.2 R4, [R210+0xc880] ;  /* 0x00c88000d204783b */ /* 0x000fe40000000100 */
[----:B------:R-:W-:Y:S04]  /*4060*/  ISETP.LT.OR P5, PT, R191, 0x32, P5 ;  /* 0x00000032bf00780c */ /* 0x000fe80002fa1670 */
[----:B------:R-:W-:Y:S02]  /*4070*/  FSEL R19, R19, -INF , !P5 ;  /* 0xff80000013137808 */ /* 0x000fe40006800000 */
[----:B------:R-:W-:Y:S04]  /*4080*/  PLOP3.LUT P5, PT, PT, PT, UP2, 0x40, 0x0 ;  /* 0x000000000000781c */ /* 0x000fe80003fae828 */
[----:B------:R-:W-:Y:S04]  /*4090*/  ISETP.GT.AND P5, PT, R190, 0x40, P5 ;  /* 0x00000040be00780c */ /* 0x000fe80002fa4270 */
[----:B------:R-:W-:Y:S01]  /*40a0*/  ISETP.LT.OR P5, PT, R191, 0x41, P5 ;  /* 0x00000041bf00780c */ /* 0x000fe20002fa1670 */
[--C-:B--2---:R-:W-:Y:S03]  /*40b0*/  FFMA.FTZ R18, R181, c[0x0][0x29c], -R194.reuse ;  /* 0x0000a700b5127a23 */ /* 0x104fe600000108c2 */
[----:B------:R-:W-:Y:S01]  /*40c0*/  FSEL R22, R22, -INF , !P5 ;  /* 0xff80000016167808 */ /* 0x000fe20006800000 */
[----:B------:R2:W3:Y:S01]  /*40d0*/  MUFU.EX2 R180, R18 ;  /* 0x0000001200b47308 */ /* 0x0004e20000000800 */
[----:B------:R-:W-:Y:S04]  /*40e0*/  PLOP3.LUT P5, PT, PT, PT, UP1, 0x40, 0x0 ;  /* 0x000000000000781c */ /* 0x000fe80003fae818 */
[----:B------:R-:W-:Y:S04]  /*40f0*/  ISETP.GT.AND P5, PT, R190, 0x41, P5 ;  /* 0x00000041be00780c */ /* 0x000fe80002fa4270 */
[----:B------:R-:W-:Y:S01]  /*4100*/  ISETP.LT.OR P5, PT, R191, 0x42, P5 ;  /* 0x00000042bf00780c */ /* 0x000fe20002fa1670 */
[C---:B-1----:R-:W-:Y:S01]  /*4110*/  HMMA.16816.F32 R28, R108.reuse, R14, R28 ;  /* 0x0000000e6c1c723c */ /* 0x042fe2000000181c */
[----:B------:R-:W-:Y:S02]  /*4120*/  LDSM.16.M88.2 R14, [R210+0xd080] ;  /* 0x00d08000d20e783b */ /* 0x000fe40000000100 */
[----:B------:R-:W-:Y:S02]  /*4130*/  FSEL R23, R23, -INF , !P5 ;  /* 0xff80000017177808 */ /* 0x000fe40006800000 */
[----:B------:R-:W-:Y:S01]  /*4140*/  PLOP3.LUT P5, PT, PT, PT, UP0, 0x40, 0x0 ;  /* 0x000000000000781c */ /* 0x000fe20003fae808 */
[----:B------:R-:W-:Y:S02]  /*4150*/  UISETP.NE.AND UP0, UPT, UR6, URZ, UPT ;  /* 0x0000003f0600728c */ /* 0x000fe4000bf05270 */
[C---:B------:R-:W-:Y:S03]  /*4160*/  HMMA.16816.F32 R32, R108.reuse, R2, R32 ;  /* 0x000000026c20723c */ /* 0x040fe60000001820 */
[----:B------:R-:W-:Y:S01]  /*4170*/  ISETP.GT.AND P5, PT, R192, 0x10, P5 ;  /* 0x00000010c000780c */ /* 0x000fe20002fa4270 */
[--C-:B--2---:R-:W-:Y:S02]  /*4180*/  FFMA.FTZ R18, R105, c[0x0][0x29c], -R194.reuse ;  /* 0x0000a70069127a23 */ /* 0x104fe400000108c2 */
[----:B------:R-:W1:Y:S01]  /*4190*/  LDSM.16.M88.4 R104, [R215+0x4000] ;  /* 0x00400000d768783b */ /* 0x000e620000000200 */
[--C-:B------:R-:W-:Y:S01]  /*41a0*/  FFMA.FTZ R2, R176, c[0x0][0x29c], -R194.reuse ;  /* 0x0000a700b0027a23 */ /* 0x100fe200000108c2 */
[C---:B------:R-:W-:Y:S01]  /*41b0*/  HMMA.16816.F32 R36, R108.reuse, R6, R36 ;  /* 0x000000066c24723c */ /* 0x040fe20000001824 */
[----:B------:R2:W-:Y:S02]  /*41c0*/  MUFU.EX2 R179, R18 ;  /* 0x0000001200b37308 */ /* 0x0005e40000000800 */
[----:B------:R-:W-:Y:S04]  /*41d0*/  ISETP.LT.OR P5, PT, R193, 0x11, P5 ;  /* 0x00000011c100780c */ /* 0x000fe80002fa1670 */
[--C-:B------:R-:W-:Y:S01]  /*41e0*/  FFMA.FTZ R6, R19, c[0x0][0x29c], -R194.reuse ;  /* 0x0000a70013067a23 */ /* 0x100fe200000108c2 */
[----:B------:R-:W-:Y:S01]  /*41f0*/  HMMA.16816.F32 R40, R108, R10, R40 ;  /* 0x0000000a6c28723c */ /* 0x000fe20000001828 */
[----:B------:R-:W-:Y:S02]  /*4200*/  LDSM.16.M88.2 R10, [R210+0xe880] ;  /* 0x00e88000d20a783b */ /* 0x000fe40000000100 */
[----:B------:R4:W-:Y:S01]  /*4210*/  MUFU.EX2 R176, R6 ;  /* 0x0000000600b07308 */ /* 0x0009e20000000800 */
[----:B------:R-:W-:Y:S01]  /*4220*/  FSEL R19, R8, -INF , !P5 ;  /* 0xff80000008137808 */ /* 0x000fe20006800000 */
[--C-:B------:R-:W-:Y:S01]  /*4230*/  FFMA.FTZ R8, R22, c[0x0][0x29c], -R194.reuse ;  /* 0x0000a70016087a23 */ /* 0x100fe200000108c2 */
[----:B------:R-:W-:Y:S01]  /*4240*/  PLOP3.LUT P5, PT, PT, PT, UP0, 0x40, 0x0 ;  /* 0x000000000000781c */ /* 0x000fe20003fae808 */
[----:B------:R-:W-:Y:S03]  /*4250*/  LDSM.16.M88.4 R108, [R189+0x4000] ;  /* 0x00400000bd6c783b */ /* 0x000fe60000000200 */
[C---:B------:R-:W-:Y:S03]  /*4260*/  ISETP.GT.AND P5, PT, R192.reuse, 0x11, P5 ;  /* 0x00000011c000780c */ /* 0x040fe60002fa4270 */
[----:B------:R-:W-:Y:S01]  /*4270*/  MUFU.EX2 R175, R8 ;  /* 0x0000000800af7308 */ /* 0x000fe20000000800 */
[----:B------:R-:W-:Y:S01]  /*4280*/  ISETP.LT.OR P5, PT, R193, 0x12, P5 ;  /* 0x00000012c100780c */ /* 0x000fe20002fa1670 */
[--C-:B--2---:R-:W-:Y:S02]  /*4290*/  FFMA.FTZ R18, R177, c[0x0][0x29c], -R194.reuse ;  /* 0x0000a700b1127a23 */ /* 0x104fe400000108c2 */
[----:B------:R-:W-:Y:S06]  /*42a0*/  FFMA.FTZ R194, R23, c[0x0][0x29c], -R194 ;  /* 0x0000a70017c27a23 */ /* 0x000fec00000108c2 */
[----:B------:R2:W2:Y:S01]  /*42b0*/  MUFU.EX2 R177, R2 ;  /* 0x0000000200b17308 */ /* 0x0004a20000000800 */
[----:B----4-:R-:W-:Y:S01]  /*42c0*/  LDSM.16.M88.2 R6, [R210+0xe080] ;  /* 0x00e08000d206783b */ /* 0x010fe20000000100 */
[C---:B-1----:R-:W-:Y:S04]  /*42d0*/  HMMA.16816.F32 R24, R104.reuse, R4, R24 ;  /* 0x000000046818723c */ /* 0x042fe80000001818 */
[----:B------:R-:W-:Y:S04]  /*42e0*/  LDSM.16.M88.2 R4, [R209+0xc880] ;  /* 0x00c88000d104783b */ /* 0x000fe80000000100 */
[----:B------:R1:W4:Y:S01]  /*42f0*/  MUFU.EX2 R178, R18 ;  /* 0x0000001200b27308 */ /* 0x0003220000000800 */
[C---:B------:R-:W-:Y:S09]  /*4300*/  HMMA.16816.F32 R28, R104.reuse, R14, R28 ;  /* 0x0000000e681c723c */ /* 0x040ff2000000181c */
[----:B------:R-:W3:Y:S01]  /*4310*/  MUFU.EX2 R194, R194 ;  /* 0x000000c200c27308 */ /* 0x000ee20000000800 */
[----:B--2---:R-:W2:Y:S02]  /*4320*/  LDSM.16.M88.2 R2, [R210+0xd880] ;  /* 0x00d88000d202783b */ /* 0x004ea40000000100 */
[----:B-1----:R-:W-:Y:S03]  /*4330*/  FSEL R18, R9, -INF , !P5 ;  /* 0xff80000009127808 */ /* 0x002fe60006800000 */
[----:B------:R-:W1:Y:S01]  /*4340*/  LDSM.16.M88.2 R8, [R209+0xd080] ;  /* 0x00d08000d108783b */ /* 0x000e620000000100 */
[----:B------:R-:W-:Y:S04]  /*4350*/  PLOP3.LUT P5, PT, PT, PT, UP6, 0x40, 0x0 ;  /* 0x000000000000781c */ /* 0x000fe80003fae868 */
[----:B------:R-:W-:Y:S04]  /*4360*/  ISETP.GT.AND P5, PT, R192, 0x20, P5 ;  /* 0x00000020c000780c */ /* 0x000fe80002fa4270 */
[----:B------:R-:W-:Y:S04]  /*4370*/  ISETP.LT.OR P5, PT, R193, 0x21, P5 ;  /* 0x00000021c100780c */ /* 0x000fe80002fa1670 */
[----:B------:R-:W-:Y:S01]  /*4380*/  FSEL R15, R12, -INF , !P5 ;  /* 0xff8000000c0f7808 */ /* 0x000fe20006800000 */
[--C-:B------:R-:W-:Y:S01]  /*4390*/  FFMA.FTZ R12, R185, c[0x0][0x29c], -R195.reuse ;  /* 0x0000a700b90c7a23 */ /* 0x100fe200000108c3 */
[----:B------:R-:W-:Y:S03]  /*43a0*/  PLOP3.LUT P5, PT, PT, PT, UP5, 0x40, 0x0 ;  /* 0x000000000000781c */ /* 0x000fe60003fae858 */
[----:B------:R1:W-:Y:S01]  /*43b0*/  MUFU.EX2 R174, R12 ;  /* 0x0000000c00ae7308 */ /* 0x0003e20000000800 */
[----:B------:R-:W-:Y:S04]  /*43c0*/  ISETP.GT.AND P5, PT, R192, 0x21, P5 ;  /* 0x00000021c000780c */ /* 0x000fe80002fa4270 */
[----:B------:R-:W-:Y:S04]  /*43d0*/  ISETP.LT.OR P5, PT, R193, 0x22, P5 ;  /* 0x00000022c100780c */ /* 0x000fe80002fa1670 */
[----:B------:R-:W-:Y:S01]  /*43e0*/  FSEL R14, R13, -INF , !P5 ;  /* 0xff8000000d0e7808 */ /* 0x000fe20006800000 */
[C---:B--2---:R-:W-:Y:S01]  /*43f0*/  HMMA.16816.F32 R32, R104.reuse, R2, R32 ;  /* 0x000000026820723c */ /* 0x044fe20000001820 */
[----:B------:R-:W2:Y:S01]  /*4400*/  LDSM.16.M88.2 R2, [R209+0xd880] ;  /* 0x00d88000d102783b */ /* 0x000ea20000000100 */
[----:B------:R-:W-:Y:S01]  /*4410*/  PLOP3.LUT P5, PT, PT, PT, UP4, 0x40, 0x0 ;  /* 0x000000000000781c */ /* 0x000fe20003fae848 */
[--C-:B------:R-:W-:Y:S03]  /*4420*/  FFMA.FTZ R13, R18, c[0x0][0x29c], -R195.reuse ;  /* 0x0000a700120d7a23 */ /* 0x100fe600000108c3 */
[----:B------:R-:W-:Y:S01]  /*4430*/  ISETP.GT.AND P5, PT, R192, 0x30, P5 ;  /* 0x00000030c000780c */ /* 0x000fe20002fa4270 */
[----:B------:R3:W-:Y:S01]  /*4440*/  MUFU.EX2 R23, R13 ;  /* 0x0000000d00177308 */ /* 0x0007e20000000800 */
[C---:B------:R-:W-:Y:S01]  /*4450*/  HMMA.16816.F32 R36, R104.reuse, R6, R36 ;  /* 0x000000066824723c */ /* 0x040fe20000001824 */
[----:B------:R-:W4:Y:S02]  /*4460*/  LDSM.16.M88.2 R6, [R209+0xe080] ;  /* 0x00e08000d106783b */ /* 0x000f240000000100 */
[C---:B------:R-:W-:Y:S01]  /*4470*/  ISETP.LT.OR P5, PT, R193.reuse, 0x31, P5 ;  /* 0x00000031c100780c */ /* 0x040fe20002fa1670 */
[--C-:B-1----:R-:W-:Y:S03]  /*4480*/  FFMA.FTZ R12, R184, c[0x0][0x29c], -R195.reuse ;  /* 0x0000a700b80c7a23 */ /* 0x102fe600000108c3 */
[----:B------:R-:W-:Y:S01]  /*4490*/  FSEL R16, R16, -INF , !P5 ;  /* 0xff80000010107808 */ /* 0x000fe20006800000 */
[----:B------:R-:W-:Y:S01]  /*44a0*/  HMMA.16816.F32 R40, R104, R10, R40 ;  /* 0x0000000a6828723c */ /* 0x000fe20000001828 */
[----:B------:R-:W1:Y:S01]  /*44b0*/  LDSM.16.M88.2 R10, [R209+0xe880] ;  /* 0x00e88000d10a783b */ /* 0x000e620000000100 */
[----:B------:R2:W1:Y:S01]  /*44c0*/  MUFU.EX2 R173, R12 ;  /* 0x0000000c00ad7308 */ /* 0x0004620000000800 */
[----:B------:R-:W-:Y:S04]  /*44d0*/  PLOP3.LUT P5, PT, PT, PT, UP3, 0x40, 0x0 ;  /* 0x000000000000781c */ /* 0x000fe80003fae838 */
[----:B------:R-:W-:Y:S01]  /*44e0*/  ISETP.GT.AND P5, PT, R192, 0x31, P5 ;  /* 0x00000031c000780c */ /* 0x000fe20002fa4270 */
[C---:B------:R-:W-:Y:S05]  /*44f0*/  HMMA.16816.F32 R24, R108.reuse, R4, R24 ;  /* 0x000000046c18723c */ /* 0x040fea0000001818 */
[----:B------:R-:W-:Y:S02]  /*4500*/  ISETP.LT.OR P5, PT, R193, 0x32, P5 ;  /* 0x00000032c100780c */ /* 0x000fe40002fa1670 */
[----:B-----5:R-:W-:Y:S01]  /*4510*/  F2FP.PACK_AB R5, R183, R186 ;  /* 0x000000bab705723e */ /* 0x020fe200000000ff */
[C---:B------:R-:W-:Y:S04]  /*4520*/  HMMA.16816.F32 R28, R108.reuse, R8, R28 ;  /* 0x000000086c1c723c */ /* 0x040fe8000000181c */
[----:B------:R-:W-:Y:S01]  /*4530*/  FSEL R17, R17, -INF , !P5 ;  /* 0xff80000011117808 */ /* 0x000fe20006800000 */
[--C-:B------:R-:W-:Y:S01]  /*4540*/  FFMA.FTZ R4, R15, c[0x0][0x29c], -R195.reuse ;  /* 0x0000a7000f047a23 */ /* 0x100fe200000108c3 */
[----:B---3--:R-:W-:Y:S02]  /*4550*/  F2FP.PACK_AB R13, R180, R182 ;  /* 0x000000b6b40d723e */ /* 0x008fe400000000ff */
[----:B------:R-:W-:Y:S01]  /*4560*/  PLOP3.LUT P5, PT, PT, PT, UP2, 0x40, 0x0 ;  /* 0x000000000000781c */ /* 0x000fe20003fae828 */
[C---:B--2---:R-:W-:Y:S01]  /*4570*/  HMMA.16816.F32 R32, R108.reuse, R2, R32 ;  /* 0x000000026c20723c */ /* 0x044fe20000001820 */
[----:B------:R2:W-:Y:S02]  /*4580*/  MUFU.EX2 R22, R4 ;  /* 0x0000000400167308 */ /* 0x0005e40000000800 */
[--C-:B------:R-:W-:Y:S01]  /*4590*/  FFMA.FTZ R12, R19, c[0x0][0x29c], -R195.reuse ;  /* 0x0000a700130c7a23 */ /* 0x100fe200000108c3 */
[----:B------:R-:W-:Y:S03]  /*45a0*/  ISETP.GT.AND P5, PT, R192, 0x40, P5 ;  /* 0x00000040c000780c */ /* 0x000fe60002fa4270 */
[--C-:B------:R-:W-:Y:S01]  /*45b0*/  FFMA.FTZ R2, R16, c[0x0][0x29c], -R195.reuse ;  /* 0x0000a70010027a23 */ /* 0x100fe200000108c3 */
[C---:B----4-:R-:W-:Y:S03]  /*45c0*/  HMMA.16816.F32 R36, R108.reuse, R6, R36 ;  /* 0x000000066c24723c */ /* 0x050fe60000001824 */
[----:B------:R3:W-:Y:S01]  /*45d0*/  MUFU.EX2 R18, R2 ;  /* 0x0000000200127308 */ /* 0x0007e20000000800 */
[----:B------:R-:W-:Y:S03]  /*45e0*/  ISETP.LT.OR P5, PT, R193, 0x41, P5 ;  /* 0x00000041c100780c */ /* 0x000fe60002fa1670 */
[----:B------:R-:W-:Y:S01]  /*45f0*/  F2FP.PACK_AB R7, R176, R177 ;  /* 0x000000b1b007723e */ /* 0x000fe200000000ff */
[----:B-1----:R-:W-:Y:S04]  /*4600*/  HMMA.16816.F32 R40, R108, R10, R40 ;  /* 0x0000000a6c28723c */ /* 0x002fe80000001828 */
[----:B------:R-:W-:Y:S01]  /*4610*/  FSEL R3, R20, -INF , !P5 ;  /* 0xff80000014037808 */ /* 0x000fe20006800000 */
[----:B------:R1:W4:Y:S01]  /*4620*/  MUFU.EX2 R172, R12 ;  /* 0x0000000c00ac7308 */ /* 0x0003220000000800 */
[----:B------:R-:W-:Y:S02]  /*4630*/  PLOP3.LUT P5, PT, PT, PT, UP1, 0x40, 0x0 ;  /* 0x000000000000781c */ /* 0x000fe40003fae818 */
[----:B------:R-:W-:Y:S01]  /*4640*/  F2FP.PACK_AB R10, R178, R179 ;  /* 0x000000b3b20a723e */ /* 0x000fe200000000ff */
[--C-:B--2---:R-:W-:Y:S01]  /*4650*/  FFMA.FTZ R4, R14, c[0x0][0x29c], -R195.reuse ;  /* 0x0000a7000e047a23 */ /* 0x104fe200000108c3 */
[----:B------:R-:W-:Y:S02]  /*4660*/  ISETP.GT.AND P5, PT, R192, 0x41, P5 ;  /* 0x00000041c000780c */ /* 0x000fe40002fa4270 */
[--C-:B------:R-:W-:Y:S01]  /*4670*/  FFMA.FTZ R3, R3, c[0x0][0x29c], -R195.reuse ;  /* 0x0000a70003037a23 */ /* 0x100fe200000108c3 */
[----:B------:R-:W-:Y:S02]  /*4680*/  F2FP.PACK_AB R6, R194, R175 ;  /* 0x000000afc206723e */ /* 0x000fe400000000ff */
[----:B------:R2:W-:Y:S01]  /*4690*/  MUFU.EX2 R19, R4 ;  /* 0x0000000400137308 */ /* 0x0005e20000000800 */
[----:B------:R-:W-:Y:S01]  /*46a0*/  ISETP.LT.OR P5, PT, R193, 0x42, P5 ;  /* 0x00000042c100780c */ /* 0x000fe20002fa1670 */
[--C-:B---3--:R-:W-:Y:S03]  /*46b0*/  FFMA.FTZ R2, R17, c[0x0][0x29c], -R195.reuse ;  /* 0x0000a70011027a23 */ /* 0x108fe600000108c3 */
[----:B------:R-:W-:Y:S05]  /*46c0*/  FSEL R21, R21, -INF , !P5 ;  /* 0xff80000015157808 */ /* 0x000fea0006800000 */
[----:B------:R3:W5:Y:S01]  /*46d0*/  MUFU.EX2 R16, R2 ;  /* 0x0000000200107308 */ /* 0x0007620000000800 */
[----:B------:R-:W-:Y:S01]  /*46e0*/  FFMA.FTZ R195, R21, c[0x0][0x29c], -R195 ;  /* 0x0000a70015c37a23 */ /* 0x000fe200000108c3 */
[----:B-1----:R-:W1:Y:S08]  /*46f0*/  LDS R12, [R226.X4+0x212a0] ;  /* 0x0212a000e20c7984 */ /* 0x002e700000004800 */
[----:B------:R4:W-:Y:S01]  /*4700*/  MUFU.EX2 R15, R3 ;  /* 0x00000003000f7308 */ /* 0x0009e20000000800 */
[----:B--2---:R-:W-:Y:S09]  /*4710*/  F2FP.PACK_AB R4, R174, R173 ;  /* 0x000000adae04723e */ /* 0x004ff200000000ff */
[----:B------:R-:W2:Y:S01]  /*4720*/  MUFU.EX2 R195, R195 ;  /* 0x000000c300c37308 */ /* 0x000ea20000000800 */
[----:B---3--:R-:W3:Y:S05]  /*4730*/  LDS R2, [R226.X4+0x21280] ;  /* 0x02128000e2027984 */ /* 0x008eea0000004800 */
[----:B------:R5:W-:Y:S05]  /*4740*/  STS [R223+0x21480], R4 ;  /* 0x02148004df007388 */ /* 0x000bea0000000800 */
[----:B------:R2:W-:Y:S01]  /*4750*/  STS [R224], R5 ;  /* 0x00000005e0007388 */ /* 0x0005e20000000800 */
[----:B----4-:R-:W-:Y:S05]  /*4760*/  F2FP.PACK_AB R3, R23, R172 ;  /* 0x000000ac1703723e */ /* 0x010fea00000000ff */
[----:B------:R4:W-:Y:S01]  /*4770*/  STS [R223+0x21c80], R3 ;  /* 0x021c8003df007388 */ /* 0x0009e20000000800 */
[--C-:B-1----:R-:W-:Y:S04]  /*4780*/  FADD.FTZ R27, R27, -R12.reuse ;  /* 0x8000000c1b1b7221 */ /* 0x102fe80000010000 */
[----:B------:R-:W-:Y:S01]  /*4790*/  STS [R224+0x800], R13 ;  /* 0x0008000de0007388 */ /* 0x000fe20000000800 */
[--C-:B------:R-:W-:Y:S02]  /*47a0*/  FADD.FTZ R26, R26, -R12.reuse ;  /* 0x8000000c1a1a7221 */ /* 0x100fe40000010000 */
[----:B------:R-:W-:Y:S02]  /*47b0*/  FMUL.FTZ R14, R183, R27 ;  /* 0x0000001bb70e7220 */ /* 0x000fe40000410000 */
[----:B------:R-:W-:Y:S02]  /*47c0*/  FMUL.FTZ R26, R186, R26 ;  /* 0x0000001aba1a7220 */ /* 0x000fe40000410000 */
[--C-:B------:R-:W-:Y:S01]  /*47d0*/  FADD.FTZ R31, R31, -R12.reuse ;  /* 0x8000000c1f1f7221 */ /* 0x100fe20000010000 */
[----:B-----5:R-:W-:Y:S01]  /*47e0*/  F2FP.PACK_AB R4, R16, R18 ;  /* 0x000000121004723e */ /* 0x020fe200000000ff */
[--C-:B------:R-:W-:Y:S01]  /*47f0*/  FADD.FTZ R30, R30, -R12.reuse ;  /* 0x8000000c1e1e7221 */ /* 0x100fe20000010000 */
[----:B------:R-:W-:Y:S01]  /*4800*/  F2FP.PACK_AB R14, R14, R26 ;  /* 0x0000001a0e0e723e */ /* 0x000fe200000000ff */
[----:B------:R-:W-:Y:S01]  /*4810*/  FMUL.FTZ R9, R180, R31 ;  /* 0x0000001fb4097220 */ /* 0x000fe20000410000 */
[----:B--2---:R-:W-:Y:S01]  /*4820*/  F2FP.PACK_AB R5, R19, R22 ;  /* 0x000000161305723e */ /* 0x004fe200000000ff */
[----:B------:R-:W-:Y:S02]  /*4830*/  FMUL.FTZ R30, R182, R30 ;  /* 0x0000001eb61e7220 */ /* 0x000fe40000410000 */
[----:B------:R-:W-:Y:S02]  /*4840*/  FADD.FTZ R35, R35, -R12 ;  /* 0x8000000c23237221 */ /* 0x000fe40000010000 */
[----:B------:R-:W-:Y:S01]  /*4850*/  STS [R223+0x22480], R5 ;  /* 0x02248005df007388 */ /* 0x000fe20000000800 */
[----:B----4-:R-:W-:Y:S01]  /*4860*/  F2FP.PACK_AB R3, R195, R15 ;  /* 0x0000000fc303723e */ /* 0x010fe200000000ff */
[--C-:B---3--:R-:W-:Y:S01]  /*4870*/  FADD.FTZ R24, R24, -R2.reuse ;  /* 0x8000000218187221 */ /* 0x108fe20000010000 */
[----:B------:R-:W-:Y:S01]  /*4880*/  F2FP.PACK_AB R9, R9, R30 ;  /* 0x0000001e0909723e */ /* 0x000fe200000000ff */
[--C-:B------:R-:W-:Y:S01]  /*4890*/  FADD.FTZ R25, R25, -R2.reuse ;  /* 0x8000000219197221 */ /* 0x100fe20000010000 */
[----:B------:R-:W-:Y:S01]  /*48a0*/  STS [R224+0x1000], R10 ;  /* 0x0010000ae0007388 */ /* 0x000fe20000000800 */
[--C-:B------:R-:W-:Y:S02]  /*48b0*/  FADD.FTZ R29, R29, -R2.reuse ;  /* 0x800000021d1d7221 */ /* 0x100fe40000010000 */
[----:B------:R-:W-:Y:S02]  /*48c0*/  FMUL.FTZ R25, R174, R25 ;  /* 0x00000019ae197220 */ /* 0x000fe40000410000 */
[----:B------:R1:W-:Y:S01]  /*48d0*/  STS [R223+0x22c80], R4 ;  /* 0x022c8004df007388 */ /* 0x0003e20000000800 */
[--C-:B------:R-:W-:Y:S02]  /*48e0*/  FADD.FTZ R28, R28, -R2.reuse ;  /* 0x800000021c1c7221 */ /* 0x100fe40000010000 */
[--C-:B------:R-:W-:Y:S02]  /*48f0*/  FADD.FTZ R32, R32, -R2.reuse ;  /* 0x8000000220207221 */ /* 0x100fe40000010000 */
[----:B------:R-:W-:Y:S01]  /*4900*/  STS [R224+0x1800], R7 ;  /* 0x00180007e0007388 */ /* 0x000fe20000000800 */
[----:B------:R-:W-:Y:S02]  /*4910*/  FMUL.FTZ R28, R172, R28 ;  /* 0x0000001cac1c7220 */ /* 0x000fe40000410000 */
[----:B------:R-:W-:Y:S02]  /*4920*/  FADD.FTZ R33, R33, -R2 ;  /* 0x8000000221217221 */ /* 0x000fe40000010000 */
[----:B------:R2:W-:Y:S01]  /*4930*/  STS [R223+0x23480], R3 ;  /* 0x02348003df007388 */ /* 0x0005e20000000800 */
[----:B------:R-:W-:Y:S02]  /*4940*/  FMUL.FTZ R32, R22, R32 ;  /* 0x0000002016207220 */ /* 0x000fe40000410000 */
[----:B------:R-:W-:Y:S02]  /*4950*/  FMUL.FTZ R33, R19, R33 ;  /* 0x0000002113217220 */ /* 0x000fe40000410000 */
[----:B------:R-:W-:Y:S01]  /*4960*/  STS [R224+0x2000], R6 ;  /* 0x00200006e0007388 */ /* 0x000fe20000000800 */
[----:B------:R-:W-:Y:S02]  /*4970*/  FADD.FTZ R34, R34, -R12 ;  /* 0x8000000c22227221 */ /* 0x000fe40000010000 */
[----:B------:R-:W-:Y:S02]  /*4980*/  FMUL.FTZ R8, R178, R35 ;  /* 0x00000023b2087220 */ /* 0x000fe40000410000 */
[----:B------:R-:W-:Y:S01]  /*4990*/  BAR.SYNC.DEFER_BLOCKING 0x0 ;  /* 0x0000000000007b1d */ /* 0x000fe20000010000 */
[----:B------:R-:W-:Y:S02]  /*49a0*/  FMUL.FTZ R34, R179, R34 ;  /* 0x00000022b3227220 */ /* 0x000fe40000410000 */
[--C-:B------:R-:W-:Y:S02]  /*49b0*/  FADD.FTZ R37, R37, -R2.reuse ;  /* 0x8000000225257221 */ /* 0x100fe40000010000 */
[----:B-1----:R-:W-:Y:S01]  /*49c0*/  FMUL.FTZ R4, R23, R29 ;  /* 0x0000001d17047220 */ /* 0x002fe20000410000 */
[----:B------:R-:W-:Y:S01]  /*49d0*/  F2FP.PACK_AB R8, R8, R34 ;  /* 0x000000220808723e */ /* 0x000fe200000000ff */
[--C-:B------:R-:W-:Y:S02]  /*49e0*/  FADD.FTZ R36, R36, -R2.reuse ;  /* 0x8000000224247221 */ /* 0x100fe40000010000 */
[--C-:B------:R-:W-:Y:S01]  /*49f0*/  FADD.FTZ R40, R40, -R2.reuse ;  /* 0x8000000228287221 */ /* 0x100fe20000010000 */
[----:B------:R-:W-:Y:S01]  /*4a00*/  F2FP.PACK_AB R4, R4, R28 ;  /* 0x0000001c0404723e */ /* 0x000fe200000000ff */
[----:B------:R-:W-:Y:S02]  /*4a10*/  FMUL.FTZ R36, R18, R36 ;  /* 0x0000002412247220 */ /* 0x000fe40000410000 */
[----:B------:R-:W-:Y:S02]  /*4a20*/  FADD.FTZ R41, R41, -R2 ;  /* 0x8000000229297221 */ /* 0x000fe40000010000 */
[----:B--2---:R-:W-:Y:S02]  /*4a30*/  FMUL.FTZ R3, R173, R24 ;  /* 0x00000018ad037220 */ /* 0x004fe40000410000 */
[----:B------:R-:W-:Y:S02]  /*4a40*/  FMUL.FTZ R2, R16, R37 ;  /* 0x0000002510027220 */ /* 0x000fe40000410000 */
[--C-:B------:R-:W-:Y:S01]  /*4a50*/  FADD.FTZ R39, R39, -R12.reuse ;  /* 0x8000000c27277221 */ /* 0x100fe20000010000 */
[----:B------:R-:W-:Y:S01]  /*4a60*/  F2FP.PACK_AB R3, R25, R3 ;  /* 0x000000031903723e */ /* 0x000fe200000000ff */
[--C-:B------:R-:W-:Y:S01]  /*4a70*/  FADD.FTZ R38, R38, -R12.reuse ;  /* 0x8000000c26267221 */ /* 0x100fe20000010000 */
[----:B------:R-:W-:Y:S01]  /*4a80*/  F2FP.PACK_AB R2, R2, R36 ;  /* 0x000000240202723e */ /* 0x000fe200000000ff */
[--C-:B------:R-:W-:Y:S02]  /*4a90*/  FADD.FTZ R43, R43, -R12.reuse ;  /* 0x8000000c2b2b7221 */ /* 0x100fe40000010000 */
[----:B------:R1:W-:Y:S01]  /*4aa0*/  STS [R223+0x23c80], R3 ;  /* 0x023c8003df007388 */ /* 0x0003e20000000800 */
[----:B------:R-:W-:Y:S02]  /*4ab0*/  FMUL.FTZ R38, R177, R38 ;  /* 0x00000026b1267220 */ /* 0x000fe40000410000 */
[----:B------:R-:W-:Y:S02]  /*4ac0*/  FADD.FTZ R42, R42, -R12 ;  /* 0x8000000c2a2a7221 */ /* 0x000fe40000010000 */
[----:B------:R-:W-:Y:S01]  /*4ad0*/  STS [R224+0x2800], R14 ;  /* 0x0028000ee0007388 */ /* 0x000fe20000000800 */
[----:B------:R-:W-:Y:S02]  /*4ae0*/  FMUL.FTZ R12, R176, R39 ;  /* 0x00000027b00c7220 */ /* 0x000fe40000410000 */
[----:B------:R-:W-:Y:S02]  /*4af0*/  FMUL.FTZ R40, R15, R40 ;  /* 0x000000280f287220 */ /* 0x000fe40000410000 */
[----:B------:R2:W-:Y:S01]  /*4b00*/  STS [R223+0x24480], R4 ;  /* 0x02448004df007388 */ /* 0x0005e20000000800 */
[----:B------:R-:W-:Y:S01]  /*4b10*/  F2FP.PACK_AB R12, R12, R38 ;  /* 0x000000260c0c723e */ /* 0x000fe200000000ff */
[----:B------:R-:W-:Y:S02]  /*4b20*/  FMUL.FTZ R41, R195, R41 ;  /* 0x00000029c3297220 */ /* 0x000fe40000410000 */
[----:B------:R-:W-:Y:S01]  /*4b30*/  FMUL.FTZ R42, R175, R42 ;  /* 0x0000002aaf2a7220 */ /* 0x000fe20000410000 */
[----:B------:R-:W-:Y:S01]  /*4b40*/  STS [R224+0x3000], R9 ;  /* 0x00300009e0007388 */ /* 0x000fe20000000800 */
[----:B------:R-:W-:Y:S05]  /*4b50*/  FMUL.FTZ R11, R194, R43 ;  /* 0x0000002bc20b7220 */ /* 0x000fea0000410000 */
[----:B------:R-:W-:Y:S01]  /*4b60*/  F2FP.PACK_AB R11, R11, R42 ;  /* 0x0000002a0b0b723e */ /* 0x000fe200000000ff */
[----:B------:R-:W-:Y:S01]  /*4b70*/  IMAD.SHL.U32 R42, R217, 0x2, RZ ;  /* 0x00000002d92a7824 */ /* 0x000fe200078e00ff */
[----:B-1----:R-:W-:Y:S05]  /*4b80*/  F2FP.PACK_AB R3, R33, R32 ;  /* 0x000000202103723e */ /* 0x002fea00000000ff */
[----:B------:R-:W-:Y:S05]  /*4b90*/  STS [R223+0x24c80], R3 ;  /* 0x024c8003df007388 */ /* 0x000fea0000000800 */
[----:B------:R-:W-:Y:S01]  /*4ba0*/  STS [R224+0x3800], R8 ;  /* 0x00380008e0007388 */ /* 0x000fe20000000800 */
[----:B--2---:R-:W-:Y:S04]  /*4bb0*/  F2FP.PACK_AB R4, R41, R40 ;  /* 0x000000282904723e */ /* 0x004fe800000000ff */
[----:B------:R-:W-:Y:S05]  /*4bc0*/  STS [R223+0x25480], R2 ;  /* 0x02548002df007388 */ /* 0x000fea0000000800 */
[----:B------:R-:W-:Y:S05]  /*4bd0*/  STS [R224+0x4000], R12 ;  /* 0x0040000ce0007388 */ /* 0x000fea0000000800 */
[----:B------:R-:W-:Y:S05]  /*4be0*/  STS [R223+0x25c80], R4 ;  /* 0x025c8004df007388 */ /* 0x000fea0000000800 */
[----:B------:R-:W-:Y:S05]  /*4bf0*/  STS [R224+0x4800], R11 ;  /* 0x0048000be0007388 */ /* 0x000fea0000000800 */
[----:B------:R-:W-:Y:S05]  /*4c00*/  LDSM.16.MT88.2 R2, [R211+0x21480] ;  /* 0x02148000d302783b */ /* 0x000fea0000004100 */
[----:B------:R-:W1:Y:S05]  /*4c10*/  LDSM.16.MT88.4 R4, [R42+0x1b080] ;  /* 0x01b080002a04783b */ /* 0x000e6a0000004200 */
[----:B------:R-:W2:Y:S05]  /*4c20*/  LDSM.16.MT88.4 R8, [R42+0x1d080] ;  /* 0x01d080002a08783b */ /* 0x000eaa0000004200 */
[----:B------:R-:W3:Y:S05]  /*4c30*/  LDSM.16.MT88.4 R12, [R42+0x1f080] ;  /* 0x01f080002a0c783b */ /* 0x000eea0000004200 */
[----:B------:R-:W4:Y:S05]  /*4c40*/  LDSM.16.MT88.2 R16, [R211+0x21c80] ;  /* 0x021c8000d310783b */ /* 0x000f2a0000004100 */
[----:B------:R-:W5:Y:S05]  /*4c50*/  LDSM.16.MT88.2 R18, [R211+0x22480] ;  /* 0x02248000d312783b */ /* 0x000f6a0000004100 */
[----:B------:R-:W5:Y:S05]  /*4c60*/  LDSM.16.MT88.2 R20, [R211+0x22c80] ;  /* 0x022c8000d314783b */ /* 0x000f6a0000004100 */
[----:B------:R-:W5:Y:S05]  /*4c70*/  LDSM.16.MT88.2 R22, [R211+0x23480] ;  /* 0x02348000d316783b */ /* 0x000f6a0000004100 */
[----:B------:R-:W-:Y:S01]  /*4c80*/  LDSM.16.MT88.2 R28, [R212+0x21480] ;  /* 0x02148000d41c783b */ /* 0x000fe20000004100 */
[-C--:B-1----:R-:W-:Y:S04]  /*4c90*/  HMMA.16816.F32 R44, R4, R2.reuse, R44 ;  /* 0x00000002042c723c */ /* 0x082fe8000000182c */
[----:B------:R-:W1:Y:S05]  /*4ca0*/  LDSM.16.MT88.4 R24, [R42+0x1b880] ;  /* 0x01b880002a18783b */ /* 0x000e6a0000004200 */
[----:B------:R-:W1:Y:S01]  /*4cb0*/  LDSM.16.MT88.4 R32, [R42+0x1d880] ;  /* 0x01d880002a20783b */ /* 0x000e620000004200 */
[-C--:B--2---:R-:W-:Y:S04]  /*4cc0*/  HMMA.16816.F32 R48, R8, R2.reuse, R48 ;  /* 0x000000020830723c */ /* 0x084fe80000001830 */
[----:B------:R-:W2:Y:S04]  /*4cd0*/  LDSM.16.MT88.4 R36, [R42+0x1f880] ;  /* 0x01f880002a24783b */ /* 0x000ea80000004200 */
[C---:B---3--:R-:W-:Y:S01]  /*4ce0*/  HMMA.16816.F32 R52, R12.reuse, R2, R52 ;  /* 0x000000020c34723c */ /* 0x048fe20000001834 */
[----:B------:R-:W3:Y:S05]  /*4cf0*/  LDSM.16.MT88.2 R30, [R212+0x21c80] ;  /* 0x021c8000d41e783b */ /* 0x000eea0000004100 */
[----:B------:R-:W1:Y:S02]  /*4d00*/  LDSM.16.MT88.2 R40, [R212+0x22480] ;  /* 0x02248000d428783b */ /* 0x000e640000004100 */
[-C--:B----4-:R-:W-:Y:S03]  /*4d10*/  HMMA.16816.F32 R56, R12, R16.reuse, R56 ;  /* 0x000000100c38723c */ /* 0x090fe60000001838 */
[----:B------:R-:W4:Y:S05]  /*4d20*/  LDSM.16.MT88.2 R2, [R212+0x22c80] ;  /* 0x022c8000d402783b */ /* 0x000f2a0000004100 */
[-C--:B------:R-:W-:Y:S01]  /*4d30*/  HMMA.16816.F32 R60, R8, R16.reuse, R60 ;  /* 0x00000010083c723c */ /* 0x080fe2000000183c */
[----:B------:R-:W-:Y:S07]  /*4d40*/  LDSM.16.MT88.2 R104, [R212+0x22080] ;  /* 0x02208000d468783b */ /* 0x000fee0000004100 */
        /* <DEDUP_REMOVED lines=10> */
[----:B------:R-:W5:Y:S05]  /*4df0*/  LDSM.16.MT88.2 R4, [R212+0x23480] ;  /* 0x02348000d404783b */ /* 0x000f6a0000004100 */
[----:B------:R-:W-:Y:S02]  /*4e00*/  LDSM.16.MT88.2 R6, [R211+0x21880] ;  /* 0x02188000d306783b */ /* 0x000fe40000004100 */
[-C--:B------:R-:W-:Y:S03]  /*4e10*/  HMMA.16816.F32 R96, R8, R22.reuse, R96 ;  /* 0x000000160860723c */ /* 0x080fe60000001860 */
[----:B------:R-:W4:Y:S05]  /*4e20*/  LDSM.16.MT88.4 R8, [R42+0x1c080] ;  /* 0x01c080002a08783b */ /* 0x000f2a0000004200 */
[----:B------:R-:W-:Y:S01]  /*4e30*/  HMMA.16816.F32 R100, R12, R22, R100 ;  /* 0x000000160c64723c */ /* 0x000fe20000001864 */
[----:B------:R-:W4:Y:S05]  /*4e40*/  LDSM.16.MT88.4 R12, [R42+0x1e080] ;  /* 0x01e080002a0c783b */ /* 0x000f2a0000004200 */
[----:B------:R-:W4:Y:S02]  /*4e50*/  LDSM.16.MT88.2 R22, [R211+0x22880] ;  /* 0x02288000d316783b */ /* 0x000f240000004100 */
[-C--:B-1----:R-:W-:Y:S08]  /*4e60*/  HMMA.16816.F32 R44, R24, R28.reuse, R44 ;  /* 0x0000001c182c723c */ /* 0x082ff0000000182c */
[-C--:B------:R-:W-:Y:S08]  /*4e70*/  HMMA.16816.F32 R48, R32, R28.reuse, R48 ;  /* 0x0000001c2030723c */ /* 0x080ff00000001830 */
[C---:B--2---:R-:W-:Y:S01]  /*4e80*/  HMMA.16816.F32 R52, R36.reuse, R28, R52 ;  /* 0x0000001c2434723c */ /* 0x044fe20000001834 */
[----:B------:R-:W1:Y:S07]  /*4e90*/  LDSM.16.MT88.2 R28, [R211+0x23080] ;  /* 0x02308000d31c783b */ /* 0x000e6e0000004100 */
[-C--:B---3--:R-:W-:Y:S08]  /*4ea0*/  HMMA.16816.F32 R56, R36, R30.reuse, R56 ;  /* 0x0000001e2438723c */ /* 0x088ff00000001838 */
[-C--:B------:R-:W-:Y:S08]  /*4eb0*/  HMMA.16816.F32 R60, R32, R30.reuse, R60 ;  /* 0x0000001e203c723c */ /* 0x080ff0000000183c */
[C---:B------:R-:W-:Y:S01]  /*4ec0*/  HMMA.16816.F32 R64, R24.reuse, R30, R64 ;  /* 0x0000001e1840723c */ /* 0x040fe20000001840 */
[----:B------:R-:W-:Y:S07]  /*4ed0*/  LDSM.16.MT88.2 R30, [R212+0x21880] ;  /* 0x02188000d41e783b */ /* 0x000fee0000004100 */
[-C--:B------:R-:W-:Y:S08]  /*4ee0*/  HMMA.16816.F32 R68, R24, R40.reuse, R68 ;  /* 0x000000281844723c */ /* 0x080ff00000001844 */
[-C--:B------:R-:W-:Y:S08]  /*4ef0*/  HMMA.16816.F32 R72, R32, R40.reuse, R72 ;  /* 0x000000282048723c */ /* 0x080ff00000001848 */
[C---:B------:R-:W-:Y:S08]  /*4f00*/  HMMA.16816.F32 R76, R36.reuse, R40, R76 ;  /* 0x00000028244c723c */ /* 0x040ff0000000184c */
[-C--:B----4-:R-:W-:Y:S08]  /*4f10*/  HMMA.16816.F32 R80, R36, R2.reuse, R80 ;  /* 0x000000022450723c */ /* 0x090ff00000001850 */
[-C--:B------:R-:W-:Y:S08]  /*4f20*/  HMMA.16816.F32 R84, R32, R2.reuse, R84 ;  /* 0x000000022054723c */ /* 0x080ff00000001854 */
[C---:B------:R-:W-:Y:S01]  /*4f30*/  HMMA.16816.F32 R88, R24.reuse, R2, R88 ;  /* 0x000000021858723c */ /* 0x040fe20000001858 */
[----:B------:R-:W2:Y:S07]  /*4f40*/  LDSM.16.MT88.2 R2, [R211+0x23880] ;  /* 0x02388000d302783b */ /* 0x000eae0000004100 */
[-C--:B-----5:R-:W-:Y:S01]  /*4f50*/  HMMA.16816.F32 R92, R24, R4.reuse, R92 ;  /* 0x00000004185c723c */ /* 0x0a0fe2000000185c */
[----:B------:R-:W3:Y:S07]  /*4f60*/  LDSM.16.MT88.4 R24, [R42+0x1c880] ;  /* 0x01c880002a18783b */ /* 0x000eee0000004200 */
[-C--:B------:R-:W-:Y:S01]  /*4f70*/  HMMA.16816.F32 R96, R32, R4.reuse, R96 ;  /* 0x000000042060723c */ /* 0x080fe20000001860 */
[----:B------:R-:W4:Y:S05]  /*4f80*/  LDSM.16.MT88.4 R32, [R42+0x1e880] ;  /* 0x01e880002a20783b */ /* 0x000f2a0000004200 */
[----:B------:R-:W5:Y:S02]  /*4f90*/  LDSM.16.MT88.4 R40, [R42+0x20880] ;  /* 0x020880002a28783b */ /* 0x000f640000004200 */
[----:B------:R-:W-:Y:S03]  /*4fa0*/  HMMA.16816.F32 R100, R36, R4, R100 ;  /* 0x000000042464723c */ /* 0x000fe60000001864 */
[----:B------:R-:W1:Y:S05]  /*4fb0*/  LDSM.16.MT88.2 R4, [R212+0x22880] ;  /* 0x02288000d404783b */ /* 0x000e6a0000004100 */
[-C--:B------:R-:W-:Y:S08]  /*4fc0*/  HMMA.16816.F32 R44, R8, R6.reuse, R44 ;  /* 0x00000006082c723c */ /* 0x080ff0000000182c */
[-C--:B------:R-:W-:Y:S08]  /*4fd0*/  HMMA.16816.F32 R48, R12, R6.reuse, R48 ;  /* 0x000000060c30723c */ /* 0x080ff00000001830 */
[C---:B------:R-:W-:Y:S01]  /*4fe0*/  HMMA.16816.F32 R52, R16.reuse, R6, R52 ;  /* 0x000000061034723c */ /* 0x040fe20000001834 */
[----:B------:R-:W1:Y:S07]  /*4ff0*/  LDSM.16.MT88.2 R6, [R212+0x23080] ;  /* 0x02308000d406783b */ /* 0x000e6e0000004100 */
        /* <DEDUP_REMOVED lines=10> */
[----:B------:R-:W1:Y:S05]  /*50a0*/  LDSM.16.MT88.2 R8, [R212+0x23880] ;  /* 0x02388000d408783b */ /* 0x000e6a0000004100 */
[----:B------:R-:W-:Y:S02]  /*50b0*/  BAR.SYNC.DEFER_BLOCKING 0x0 ;  /* 0x0000000000007b1d */ /* 0x000fe40000010000 */
[-C--:B------:R-:W-:Y:S08]  /*50c0*/  HMMA.16816.F32 R96, R12, R2.reuse, R96 ;  /* 0x000000020c60723c */ /* 0x080ff00000001860 */
[----:B------:R-:W-:Y:S08]  /*50d0*/  HMMA.16816.F32 R100, R16, R2, R100 ;  /* 0x000000021064723c */ /* 0x000ff00000001864 */
[-C--:B---3--:R-:W-:Y:S01]  /*50e0*/  HMMA.16816.F32 R44, R24, R30.reuse, R44 ;  /* 0x0000001e182c723c */ /* 0x088fe2000000182c */
[----:B------:R2:W3:Y:S07]  /*50f0*/  LDSM.16.M88.4 R108, [R214] ;  /* 0x00000000d66c783b */ /* 0x0004ee0000000200 */
[-C--:B----4-:R-:W-:Y:S01]  /*5100*/  HMMA.16816.F32 R48, R32, R30.reuse, R48 ;  /* 0x0000001e2030723c */ /* 0x090fe20000001830 */
[----:B------:R2:W4:Y:S07]  /*5110*/  LDSM.16.MT88.4 R16, [R213] ;  /* 0x00000000d510783b */ /* 0x00052e0000004200 */
[C---:B-----5:R-:W-:Y:S01]  /*5120*/  HMMA.16816.F32 R52, R40.reuse, R30, R52 ;  /* 0x0000001e2834723c */ /* 0x060fe20000001834 */
[----:B------:R2:W5:Y:S05]  /*5130*/  LDSM.16.MT88.4 R36, [R213+0x2800] ;  /* 0x00280000d524783b */ /* 0x00056a0000004200 */
[----:B------:R2:W1:Y:S02]  /*5140*/  LDSM.16.MT88.4 R172, [R213+0x5000] ;  /* 0x00500000d5ac783b */ /* 0x0004640000004200 */
[-C--:B------:R-:W-:Y:S03]  /*5150*/  HMMA.16816.F32 R56, R40, R104.reuse, R56 ;  /* 0x000000682838723c */ /* 0x080fe60000001838 */
[----:B------:R2:W1:Y:S05]  /*5160*/  LDSM.16.M88.4 R176, [R214+0x800] ;  /* 0x00080000d6b0783b */ /* 0x00046a0000000200 */
[-C--:B------:R-:W-:Y:S01]  /*5170*/  HMMA.16816.F32 R60, R32, R104.reuse, R60 ;  /* 0x00000068203c723c */ /* 0x080fe2000000183c */
[----:B------:R2:W1:Y:S05]  /*5180*/  LDSM.16.M88.4 R184, [R214+0xc00] ;  /* 0x000c0000d6b8783b */ /* 0x00046a0000000200 */
[----:B------:R2:W1:Y:S02]  /*5190*/  LDSM.16.MT88.4 R180, [R213+0x800] ;  /* 0x00080000d5b4783b */ /* 0x0004640000004200 */
[C---:B------:R-:W-:Y:S03]  /*51a0*/  HMMA.16816.F32 R64, R24.reuse, R104, R64 ;  /* 0x000000681840723c */ /* 0x040fe60000001840 */
[----:B------:R2:W1:Y:S05]  /*51b0*/  LDSM.16.M88.4 R104, [R214+0x400] ;  /* 0x00040000d668783b */ /* 0x00046a0000000200 */
[-C--:B------:R-:W-:Y:S01]  /*51c0*/  HMMA.16816.F32 R68, R24, R4.reuse, R68 ;  /* 0x000000041844723c */ /* 0x080fe20000001844 */
[----:B------:R2:W1:Y:S05]  /*51d0*/  LDSM.16.MT88.4 R188, [R213+0x3000] ;  /* 0x00300000d5bc783b */ /* 0x00046a0000004200 */
[----:B------:R2:W1:Y:S02]  /*51e0*/  LDSM.16.MT88.4 R192, [R213+0x5800] ;  /* 0x00580000d5c0783b */ /* 0x0004640000004200 */
        /* <DEDUP_REMOVED lines=8> */
[----:B------:R-:W-:-:S07]  /*5270*/  @P0 BRA `(.L_x_841) ;  /* 0x0000039000000947 */ /* 0x000fce0003800000 */
[----:B--2345:R-:W-:Y:S01]  /*5280*/  LOP3.LUT P6, RZ, R227, 0x1, RZ, 0xc0, !PT ;  /* 0x00000001e3ff7812 */ /* 0x03cfe200078cc0ff */
[----:B------:R-:W1:Y:S01]  /*5290*/  S2R R7, SR_CTAID.Y ;  /* 0x0000000000077919 */ /* 0x000e620000002600 */
[----:B------:R-:W-:Y:S01]  /*52a0*/  P2R R12, PR, RZ, 0x4 ;  /* 0x00000004ff0c7803 */ /* 0x000fe20000000000 */
[----:B------:R-:W-:Y:S01]  /*52b0*/  USHF.R.S32.HI UR17, URZ, 0x1f, UR9 ;  /* 0x0000001f3f117899 */ /* 0x000fe20008011409 */
[----:B------:R-:W-:Y:S01]  /*52c0*/  IMAD.MOV.U32 R198, RZ, RZ, c[0x0][0x208] ;  /* 0x00008200ffc67624 */ /* 0x000fe200078e00ff */
[----:B------:R-:W-:Y:S01]  /*52d0*/  ULDC.64 UR6, c[0x0][0x208] ;  /* 0x0000820000067ab9 */ /* 0x000fe20000000a00 */
[----:B------:R-:W-:Y:S01]  /*52e0*/  IMAD.MOV.U32 R8, RZ, RZ, R196 ;  /* 0x000000ffff087224 */ /* 0x000fe200078e00c4 */
[----:B------:R-:W-:Y:S01]  /*52f0*/  UIMAD UR17, UR17, UR6, URZ ;  /* 0x00000006111172a4 */ /* 0x000fe2000f8e023f */
[----:B------:R-:W-:Y:S01]  /*5300*/  IMAD.SHL.U32 R198, R198, 0x20, RZ ;  /* 0x00000020c6c67824 */ /* 0x000fe200078e00ff */
[----:B------:R-:W-:Y:S01]  /*5310*/  UIMAD.WIDE.U32 UR20, UR9, UR6, URZ ;  /* 0x00000006091472a5 */ /* 0x000fe2000f8e003f */
[----:B------:R-:W-:Y:S01]  /*5320*/  IMAD.MOV.U32 R9, RZ, RZ, R197 ;  /* 0x000000ffff097224 */ /* 0x000fe200078e00c5 */
[----:B------:R-:W-:Y:S01]  /*5330*/  UIMAD UR17, UR9, UR7, UR17 ;  /* 0x00000007091172a4 */ /* 0x000fe2000f8e0211 */
[----:B------:R-:W-:Y:S01]  /*5340*/  IMAD R13, R252, c[0x0][0x290], RZ ;  /* 0x0000a400fc0d7a24 */ /* 0x000fe200078e02ff */
[----:B------:R-:W-:Y:S02]  /*5350*/  USHF.L.U32 UR6, UR20, 0x6, URZ ;  /* 0x0000000614067899 */ /* 0x000fe4000800063f */
[----:B------:R-:W-:Y:S04]  /*5360*/  UIADD3 UR17, UR21, UR17, URZ ;  /* 0x0000001115117290 */ /* 0x000fe8000fffe03f */
[C---:B------:R-:W-:Y:S01]  /*5370*/  IADD3 R3, P5, P0, R240.reuse, UR6, R198 ;  /* 0x00000006f0037c10 */ /* 0x040fe2000f8be0c6 */
[----:B------:R-:W-:Y:S01]  /*5380*/  USHF.L.U64.HI UR17, UR20, 0x6, UR17 ;  /* 0x0000000614117899 */ /* 0x000fe20008010211 */
[----:B-1----:R-:W-:Y:S01]  /*5390*/  SHF.R.S32.HI R10, RZ, 0x1f, R7 ;  /* 0x0000001fff0a7819 */ /* 0x002fe20000011407 */
[----:B------:R-:W-:Y:S04]  /*53a0*/  IMAD.WIDE.U32 R8, R7, c[0x0][0x288], R8 ;  /* 0x0000a20007087a25 */ /* 0x000fe800078e0008 */
[----:B------:R-:W-:Y:S02]  /*53b0*/  IADD3.X R11, R237, UR17, R250, P5, P0 ;  /* 0x00000011ed0b7c10 */ /* 0x000fe4000afe04fa */
[----:B------:R-:W-:Y:S01]  /*53c0*/  IADD3 R2, P0, R240, UR6, RZ ;  /* 0x00000006f0027c10 */ /* 0x000fe2000ff1e0ff */
[----:B------:R-:W-:Y:S01]  /*53d0*/  IMAD R10, R10, c[0x0][0x288], RZ ;  /* 0x0000a2000a0a7a24 */ /* 0x000fe200078e02ff */
[----:B------:R-:W-:Y:S02]  /*53e0*/  USHF.L.U32 UR6, UR9, 0x6, URZ ;  /* 0x0000000609067899 */ /* 0x000fe4000800063f */
[C---:B------:R-:W-:Y:S01]  /*53f0*/  LEA R6, P5, R2.reuse, c[0x0][0x1f0], 0x1 ;  /* 0x00007c0002067a11 */ /* 0x040fe200078a08ff */
[----:B------:R-:W-:Y:S01]  /*5400*/  IMAD R10, R7, c[0x0][0x28c], R10 ;  /* 0x0000a300070a7a24 */ /* 0x000fe200078e020a */
[----:B------:R-:W-:Y:S01]  /*5410*/  IADD3.X R5, R237, UR17, RZ, P0, !PT ;  /* 0x00000011ed057c10 */ /* 0x000fe200087fe4ff */
[----:B------:R-:W-:Y:S01]  /*5420*/  USHF.R.S32.HI UR7, URZ, 0x1f, UR6 ;  /* 0x0000001f3f077899 */ /* 0x000fe20008011406 */
[----:B------:R-:W-:Y:S01]  /*5430*/  LEA R4, P0, R3, c[0x0][0x1f0], 0x1 ;  /* 0x00007c0003047a11 */ /* 0x000fe200078008ff */
[----:B------:R-:W-:Y:S01]  /*5440*/  IMAD.IADD R9, R9, 0x1, R10 ;  /* 0x0000000109097824 */ /* 0x000fe200078e020a */
[----:B------:R-:W-:Y:S01]  /*5450*/  LEA.HI.X R7, R2, c[0x0][0x1f4], R5, 0x1, P5 ;  /* 0x00007d0002077a11 */ /* 0x000fe200028f0c05 */
[----:B------:R-:W-:Y:S01]  /*5460*/  IMAD.U32 R2, RZ, RZ, UR6 ;  /* 0x00000006ff027e24 */ /* 0x000fe2000f8e00ff */
[----:B------:R-:W-:Y:S02]  /*5470*/  LEA.HI.X R5, R3, c[0x0][0x1f4], R11, 0x1, P0 ;  /* 0x00007d0003057a11 */ /* 0x000fe400000f0c0b */
[----:B------:R-:W-:Y:S02]  /*5480*/  IADD3 R3, P5, P0, R8, UR6, R13 ;  /* 0x0000000608037c10 */ /* 0x000fe4000f8be00d */
[----:B------:R-:W-:Y:S02]  /*5490*/  IADD3 R2, -R232, c[0x0][0x168], -R2 ;  /* 0x00005a00e8027a10 */ /* 0x000fe40007ffe902 */
[----:B------:R-:W-:Y:S02]  /*54a0*/  IADD3.X R9, R9, UR7, R247, P5, P0 ;  /* 0x0000000709097c10 */ /* 0x000fe4000afe04f7 */
[----:B------:R-:W-:Y:S02]  /*54b0*/  LEA R8, P0, R3, c[0x0][0x280], 0x2 ;  /* 0x0000a00003087a11 */ /* 0x000fe400078010ff */
[----:B------:R-:W-:Y:S02]  /*54c0*/  LOP3.LUT P5, RZ, R227, 0x2, RZ, 0xc0, !PT ;  /* 0x00000002e3ff7812 */ /* 0x000fe400078ac0ff */
[----:B------:R-:W-:Y:S02]  /*54d0*/  LEA.HI.X R9, R3, c[0x0][0x284], R9, 0x2, P0 ;  /* 0x0000a10003097a11 */ /* 0x000fe400000f1409 */
[C---:B------:R-:W-:Y:S02]  /*54e0*/  ISETP.LT.OR P0, PT, R2.reuse, 0x1, !P6 ;  /* 0x000000010200780c */ /* 0x040fe40007701670 */
[C---:B------:R-:W-:Y:S11]  /*54f0*/  ISETP.LT.OR P6, PT, R2.reuse, 0x21, !P6 ;  /* 0x000000210200780c */ /* 0x040ff600077c1670 */
        /* <DEDUP_REMOVED lines=10> */
[----:B------:R-:W-:Y:S10]  /*55a0*/  @!P1 IMAD.SHL.U32 R2, R228, 0x10, RZ ;  /* 0x00000010e4029824 */ /* 0x000ff400078e00ff */
[----:B------:R1:W-:Y:S01]  /*55b0*/  LDGSTS.E.BYPASS.LTC128B.128 [R225+0x1f080], [R6.64+0x100], !P2 ;  /* 0x1f08010006e17fae */ /* 0x0003e2000d101d52 */
[----:B------:R-:W-:Y:S04]  /*55c0*/  ISETP.NE.AND P2, PT, R12, RZ, PT ;  /* 0x000000ff0c00720c */ /* 0x000fe80003f45270 */
[----:B------:R1:W-:Y:S05]  /*55d0*/  LDGSTS.E.BYPASS.LTC128B.128 [R225+0x1c080], [R4.64], !P6 ;  /* 0x1c08000004e17fae */ /* 0x0003ea000f101d52 */
[----:B------:R1:W-:Y:S05]  /*55e0*/  LDGSTS.E.BYPASS.LTC128B.128 [R225+0x1e080], [R4.64+0x80], !P5 ;  /* 0x1e08008004e17fae */ /* 0x0003ea000e901d52 */
[----:B------:R1:W-:Y:S05]  /*55f0*/  LDGSTS.E.BYPASS.LTC128B.128 [R225+0x20080], [R4.64+0x100], !P0 ;  /* 0x2008010004e17fae */ /* 0x0003ea000c101d52 */
[----:B------:R1:W-:Y:S02]  /*5600*/  @!P1 LDGSTS.E.BYPASS.LTC128B.128 [R2+0x21280], [R8.64] ;  /* 0x2128000008029fae */ /* 0x0003e4000b901d52 */
.L_x_841:
[-C--:B-12345:R-:W-:Y:S01]  /*5610*/  HMMA.16816.F32 R4, R108, R16.reuse, RZ ;  /* 0x000000106c04723c */ /* 0x0befe200000018ff */
[----:B------:R-:W-:Y:S01]  /*5620*/  LDSM.16.M88.4 R196, [R214+0x1000] ;  /* 0x00100000d6c4783b */ /* 0x000fe20000000200 */
[----:B------:R-:W-:Y:S02]  /*5630*/  UIMAD UR8, UR8, 0x3000, URZ ;  /* 0x00003000080878a4 */ /* 0x000fe4000f8e023f */
[----:B------:R-:W-:Y:S01]  /*5640*/  IMAD.U32 R2, RZ, RZ, UR4 ;  /* 0x00000004ff027e24 */ /* 0x000fe2000f8e00ff */
[----:B------:R-:W1:Y:S01]  /*5650*/  LDSM.16.MT88.4 R200, [R213+0x1000] ;  /* 0x00100000d5c8783b */ /* 0x000e620000004200 */
[----:B------:R-:W-:Y:S02]  /*5660*/  UIADD3 UR6, UR4, 0x1, URZ ;  /* 0x0000000104067890 */ /* 0x000fe4000fffe03f */
[C---:B------:R-:W-:Y:S01]  /*5670*/  HMMA.16816.F32 R8, R104.reuse, R16, RZ ;  /* 0x000000106808723c */ /* 0x040fe200000018ff */
[----:B------:R-:W-:Y:S01]  /*5680*/  LDSM.16.MT88.4 R204, [R213+0x3800] ;  /* 0x00380000d5cc783b */ /* 0x000fe20000004200 */
[----:B------:R-:W-:Y:S02]  /*5690*/  UISETP.GE.AND UP0, UPT, UR4, 0x1, UPT ;  /* 0x000000010400788c */ /* 0x000fe4000bf06270 */
[----:B------:R-:W-:Y:S01]  /*56a0*/  IADD3 R3, P5, R244, UR8, RZ ;  /* 0x00000008f4037c10 */ /* 0x000fe2000ffbe0ff */
[----:B------:R-:W0:Y:S01]  /*56b0*/  LDGDEPBAR ;  /* 0x00000000000079af */ /* 0x000e220000000000 */
[----:B------:R-:W-:Y:S01]  /*56c0*/  IMAD R2, R2, 0x3000, R217 ;  /* 0x0000300002027824 */ /* 0x000fe200078e02d9 */
[----:B------:R-:W-:Y:S01]  /*56d0*/  USEL UR4, UR6, URZ, !UP0 ;  /* 0x0000003f06047287 */ /* 0x000fe2000c000000 */
[-C--:B------:R-:W-:Y:S01]  /*56e0*/  HMMA.16816.F32 R12, R104, R18.reuse, RZ ;  /* 0x00000012680c723c */ /* 0x080fe200000018ff */
[----:B------:R-:W-:Y:S02]  /*56f0*/  UISETP.GE.AND UP0, UPT, UR9, UR12, UPT ;  /* 0x0000000c0900728c */ /* 0x000fe4000bf06270 */
[----:B------:R-:W-:Y:S04]  /*5700*/  UIADD3 UR6, UR11, 0x1, URZ ;  /* 0x000000010b067890 */ /* 0x000fe8000fffe03f */
[----:B------:R-:W-:Y:S01]  /*5710*/  PLOP3.LUT P0, PT, PT, PT, UP0, 0x80, 0x0 ;  /* 0x000000000000781c */ /* 0x000fe20003f0f008 */
[C---:B------:R-:W-:Y:S01]  /*5720*/  HMMA.16816.F32 R16, R108.reuse, R18, RZ ;  /* 0x000000126c10723c */ /* 0x040fe200000018ff */
[----:B------:R-:W-:Y:S04]  /*5730*/  UISETP.GE.AND UP0, UPT, UR11, 0x1, UPT ;  /* 0x000000010b00788c */ /* 0x000fe8000bf06270 */
[----:B------:R-:W-:Y:S03]  /*5740*/  USEL UR11, UR6, URZ, !UP0 ;  /* 0x0000003f060b7287 */ /* 0x000fe6000c000000 */
        /* <DEDUP_REMOVED lines=16> */
[-C--:B------:R-:W-:Y:S08]  /*5850*/  HMMA.16816.F32 R28, R184, R190.reuse, R28 ;  /* 0x000000beb81c723c */ /* 0x080ff0000000181c */
[C---:B------:R-:W-:Y:S01]  /*5860*/  HMMA.16816.F32 R32, R176.reuse, R190, R32 ;  /* 0x000000beb020723c */ /* 0x040fe20000001820 */
[----:B------:R-:W-:Y:S07]  /*5870*/  LDSM.16.M88.4 R188, [R214+0x1c00] ;  /* 0x001c0000d6bc783b */ /* 0x000fee0000000200 */
[-C--:B------:R-:W-:Y:S08]  /*5880*/  HMMA.16816.F32 R36, R176, R192.reuse, R36 ;  /* 0x000000c0b024723c */ /* 0x080ff00000001824 */
[C---:B------:R-:W-:Y:S08]  /*5890*/  HMMA.16816.F32 R40, R184.reuse, R192, R40 ;  /* 0x000000c0b828723c */ /* 0x040ff00000001828 */
[-C--:B------:R-:W-:Y:S01]  /*58a0*/  HMMA.16816.F32 R104, R184, R194.reuse, R104 ;  /* 0x000000c2b868723c */ /* 0x080fe20000001868 */
[----:B------:R-:W-:Y:S07]  /*58b0*/  LDSM.16.MT88.4 R184, [R213+0x1800] ;  /* 0x00180000d5b8783b */ /* 0x000fee0000004200 */
[----:B------:R-:W-:Y:S01]  /*58c0*/  HMMA.16816.F32 R108, R176, R194, R108 ;  /* 0x000000c2b06c723c */ /* 0x000fe2000000186c */
[----:B------:R-:W4:Y:S04]  /*58d0*/  LDSM.16.M88.4 R176, [R214+0x1800] ;  /* 0x00180000d6b0783b */ /* 0x000f280000000200 */
[----:B------:R-:W5:Y:S03]  /*58e0*/  LDSM.16.MT88.4 R192, [R213+0x4000] ;  /* 0x00400000d5c0783b */ /* 0x000f660000004200 */
        /* <DEDUP_REMOVED lines=9> */
[----:B------:R-:W-:Y:S07]  /*5980*/  LDSM.16.MT88.4 R204, [R213+0x4800] ;  /* 0x00480000d5cc783b */ /* 0x000fee0000004200 */
[-C--:B---3--:R-:W-:Y:S08]  /*5990*/  HMMA.16816.F32 R36, R196, R180.reuse, R36 ;  /* 0x000000b4c424723c */ /* 0x088ff00000001824 */
[C---:B------:R-:W-:Y:S08]  /*59a0*/  HMMA.16816.F32 R40, R172.reuse, R180, R40 ;  /* 0x000000b4ac28723c */ /* 0x040ff00000001828 */
[-C--:B------:R-:W-:Y:S01]  /*59b0*/  HMMA.16816.F32 R104, R172, R182.reuse, R104 ;  /* 0x000000b6ac68723c */ /* 0x080fe20000001868 */
[----:B------:R-:W1:Y:S07]  /*59c0*/  LDSM.16.MT88.4 R172, [R213+0x6800] ;  /* 0x00680000d5ac783b */ /* 0x000e6e0000004200 */
[----:B------:R-:W-:Y:S01]  /*59d0*/  HMMA.16816.F32 R108, R196, R182, R108 ;  /* 0x000000b6c46c723c */ /* 0x000fe2000000186c */
[----:B------:R-:W-:Y:S04]  /*59e0*/  LDSM.16.M88.4 R180, [R214+0x2000] ;  /* 0x00200000d6b4783b */ /* 0x000fe80000000200 */
[----:B------:R-:W2:Y:S03]  /*59f0*/  LDSM.16.MT88.4 R196, [R213+0x2000] ;  /* 0x00200000d5c4783b */ /* 0x000ea60000004200 */
[-C--:B----4-:R-:W-:Y:S08]  /*5a00*/  HMMA.16816.F32 R4, R176, R184.reuse, R4 ;  /* 0x000000b8b004723c */ /* 0x090ff00000001804 */
[C---:B------:R-:W-:Y:S08]  /*5a10*/  HMMA.16816.F32 R8, R188.reuse, R184, R8 ;  /* 0x000000b8bc08723c */ /* 0x040ff00000001808 */
[-C--:B------:R-:W-:Y:S08]  /*5a20*/  HMMA.16816.F32 R12, R188, R186.reuse, R12 ;  /* 0x000000babc0c723c */ /* 0x080ff0000000180c */
[C---:B------:R-:W-:Y:S01]  /*5a30*/  HMMA.16816.F32 R16, R176.reuse, R186, R16 ;  /* 0x000000bab010723c */ /* 0x040fe20000001810 */
[----:B------:R-:W3:Y:S07]  /*5a40*/  LDSM.16.MT88.4 R184, [R213+0x7000] ;  /* 0x00700000d5b8783b */ /* 0x000eee0000004200 */
[-C--:B-----5:R-:W-:Y:S08]  /*5a50*/  HMMA.16816.F32 R20, R176, R192.reuse, R20 ;  /* 0x000000c0b014723c */ /* 0x0a0ff00000001814 */
[C---:B------:R-:W-:Y:S08]  /*5a60*/  HMMA.16816.F32 R24, R188.reuse, R192, R24 ;  /* 0x000000c0bc18723c */ /* 0x040ff00000001818 */
[-C--:B------:R-:W-:Y:S08]  /*5a70*/  HMMA.16816.F32 R28, R188, R194.reuse, R28 ;  /* 0x000000c2bc1c723c */ /* 0x080ff0000000181c */
[C---:B------:R-:W-:Y:S08]  /*5a80*/  HMMA.16816.F32 R32, R176.reuse, R194, R32 ;  /* 0x000000c2b020723c */ /* 0x040ff00000001820 */
[-C--:B-1----:R-:W-:Y:S08]  /*5a90*/  HMMA.16816.F32 R36, R176, R172.reuse, R36 ;  /* 0x000000acb024723c */ /* 0x082ff00000001824 */
[C---:B------:R-:W-:Y:S07]  /*5aa0*/  HMMA.16816.F32 R40, R188.reuse, R172, R40 ;  /* 0x000000acbc28723c */ /* 0x040fee0000001828 */
[----:B------:R-:W-:Y:S01]  /*5ab0*/  IMAD.U32 R173, RZ, RZ, UR8 ;  /* 0x00000008ffad7e24 */ /* 0x000fe2000f8e00ff */
[-C--:B------:R-:W-:Y:S01]  /*5ac0*/  HMMA.16816.F32 R104, R188, R174.reuse, R104 ;  /* 0x000000aebc68723c */ /* 0x080fe20000001868 */
[----:B------:R-:W-:Y:S03]  /*5ad0*/  UMOV UR8, UR9 ;  /* 0x0000000900087c82 */ /* 0x000fe60008000000 */
[----:B------:R-:W-:Y:S02]  /*5ae0*/  LEA.HI.X.SX32 R173, R173, R246, 0x1, P5 ;  /* 0x000000f6adad7211 */ /* 0x000fe400028f0eff */
[C---:B------:R-:W-:Y:S02]  /*5af0*/  LEA R172, P5, R3.reuse, c[0x0][0x220], 0x2 ;  /* 0x0000880003ac7a11 */ /* 0x040fe400078a10ff */
[----:B------:R-:W-:Y:S04]  /*5b00*/  HMMA.16816.F32 R108, R176, R174, R108 ;  /* 0x000000aeb06c723c */ /* 0x000fe8000000186c */
[----:B------:R-:W-:Y:S04]  /*5b10*/  LEA.HI.X R173, R3, c[0x0][0x224], R173, 0x2, P5 ;  /* 0x0000890003ad7a11 */ /* 0x000fe800028f14ad */
[-C--:B--2---:R-:W-:Y:S08]  /*5b20*/  HMMA.16816.F32 R4, R180, R196.reuse, R4 ;  /* 0x000000c4b404723c */ /* 0x084ff00000001804 */
[C---:B------:R-:W-:Y:S08]  /*5b30*/  HMMA.16816.F32 R8, R200.reuse, R196, R8 ;  /* 0x000000c4c808723c */ /* 0x040ff00000001808 */
[-C--:B------:R-:W-:Y:S07]  /*5b40*/  HMMA.16816.F32 R12, R200, R198.reuse, R12 ;  /* 0x000000c6c80c723c */ /* 0x080fee000000180c */
[----:B------:R-:W-:Y:S01]  /*5b50*/  RED.E.ADD.F32.FTZ.RN.STRONG.GPU [R172.64], R4 ;  /* 0x00000004ac00798e */ /* 0x000fe2000c10e792 */
        /* <DEDUP_REMOVED lines=24> */
[----:B------:R-:W-:Y:S03]  /*5ce0*/  HMMA.16816.F32 R108, R180, R186, R108 ;  /* 0x000000bab46c723c */ /* 0x000fe6000000186c */
        /* <DEDUP_REMOVED lines=19> */
[----:B------:R1:W-:Y:S04]  /*5e20*/  RED.E.ADD.F32.FTZ.RN.STRONG.GPU [R172.64+0x9000], R40 ;  /* 0x00900028ac00798e */ /* 0x0003e8000c10e792 */
[----:B------:R-:W-:Y:S04]  /*5e30*/  LDSM.16.MT88.2 R16, [R211+0x24480] ;  /* 0x02448000d310783b */ /* 0x000fe80000004100 */
[----:B------:R-:W-:Y:S04]  /*5e40*/  LDSM.16.MT88.2 R18, [R211+0x24c80] ;  /* 0x024c8000d312783b */ /* 0x000fe80000004100 */
[----:B------:R-:W-:Y:S04]  /*5e50*/  LDSM.16.MT88.2 R20, [R211+0x25480] ;  /* 0x02548000d314783b */ /* 0x000fe80000004100 */
[----:B------:R-:W-:Y:S04]  /*5e60*/  LDSM.16.MT88.2 R22, [R211+0x25c80] ;  /* 0x025c8000d316783b */ /* 0x000fe80000004100 */
[----:B------:R-:W-:Y:S04]  /*5e70*/  LDSM.16.MT88.2 R28, [R212+0x23c80] ;  /* 0x023c8000d41c783b */ /* 0x000fe80000004100 */
[----:B------:R-:W-:Y:S01]  /*5e80*/  LDSM.16.MT88.2 R30, [R212+0x24480] ;  /* 0x02448000d41e783b */ /* 0x000fe20000004100 */
[----:B-1----:R-:W-:Y:S03]  /*5e90*/  IMAD.SHL.U32 R40, R2, 0x2, RZ ;  /* 0x0000000202287824 */ /* 0x002fe600078e00ff */
[----:B------:R-:W-:Y:S04]  /*5ea0*/  RED.E.ADD.F32.FTZ.RN.STRONG.GPU [R172.64+0x9400], R41 ;  /* 0x00940029ac00798e */ /* 0x000fe8000c10e792 */
[----:B------:R-:W-:Y:S04]  /*5eb0*/  LDSM.16.MT88.2 R2, [R211+0x23c80] ;  /* 0x023c8000d302783b */ /* 0x000fe80000004100 */
[----:B------:R-:W1:Y:S04]  /*5ec0*/  LDSM.16.MT88.4 R4, [R40+0xf080] ;  /* 0x00f080002804783b */ /* 0x000e680000004200 */
[----:B------:R-:W2:Y:S04]  /*5ed0*/  LDSM.16.MT88.4 R8, [R40+0x11080] ;  /* 0x011080002808783b */ /* 0x000ea80000004200 */
[----:B------:R-:W3:Y:S04]  /*5ee0*/  LDSM.16.MT88.4 R12, [R40+0x13080] ;  /* 0x01308000280c783b */ /* 0x000ee80000004200 */
[----:B------:R-:W4:Y:S04]  /*5ef0*/  LDSM.16.MT88.4 R24, [R40+0xf880] ;  /* 0x00f880002818783b */ /* 0x000f280000004200 */
[----:B------:R-:W5:Y:S04]  /*5f00*/  LDSM.16.MT88.4 R32, [R40+0x11880] ;  /* 0x011880002820783b */ /* 0x000f680000004200 */
[----:B------:R-:W4:Y:S04]  /*5f10*/  LDSM.16.MT88.4 R36, [R40+0x13880] ;  /* 0x013880002824783b */ /* 0x000f280000004200 */
[----:B------:R-:W-:Y:S04]  /*5f20*/  RED.E.ADD.F32.FTZ.RN.STRONG.GPU [R172.64+0x9800], R42 ;  /* 0x0098002aac00798e */ /* 0x000fe8000c10e792 */
[----:B------:R-:W-:Y:S04]  /*5f30*/  RED.E.ADD.F32.FTZ.RN.STRONG.GPU [R172.64+0x9c00], R43 ;  /* 0x009c002bac00798e */ /* 0x000fe8000c10e792 */
[----:B------:R-:W-:Y:S04]  /*5f40*/  LDSM.16.MT88.2 R42, [R212+0x25880] ;  /* 0x02588000d42a783b */ /* 0x000fe80000004100 */
[----:B------:R-:W-:Y:S01]  /*5f50*/  RED.E.ADD.F32.FTZ.RN.STRONG.GPU [R172.64+0xa000], R108 ;  /* 0x00a0006cac00798e */ /* 0x000fe2000c10e792 */
[-C--:B-1----:R-:W-:Y:S03]  /*5f60*/  HMMA.16816.F32 R112, R4, R2.reuse, R112 ;  /* 0x000000020470723c */ /* 0x082fe60000001870 */
[----:B------:R-:W-:Y:S04]  /*5f70*/  RED.E.ADD.F32.FTZ.RN.STRONG.GPU [R172.64+0xa400], R109 ;  /* 0x00a4006dac00798e */ /* 0x000fe8000c10e792 */
[----:B------:R-:W-:Y:S01]  /*5f80*/  RED.E.ADD.F32.FTZ.RN.STRONG.GPU [R172.64+0xa800], R110 ;  /* 0x00a8006eac00798e */ /* 0x000fe2000c10e792 */
[-C--:B--2---:R-:W-:Y:S03]  /*5f90*/  HMMA.16816.F32 R116, R8, R2.reuse, R116 ;  /* 0x000000020874723c */ /* 0x084fe60000001874 */
[----:B------:R-:W-:Y:S04]  /*5fa0*/  RED.E.ADD.F32.FTZ.RN.STRONG.GPU [R172.64+0xac00], R111 ;  /* 0x00ac006fac00798e */ /* 0x000fe8000c10e792 */
[----:B------:R-:W-:Y:S01]  /*5fb0*/  RED.E.ADD.F32.FTZ.RN.STRONG.GPU [R172.64+0xb000], R104 ;  /* 0x00b00068ac00798e */ /* 0x000fe2000c10e792 */
[C---:B---3--:R-:W-:Y:S03]  /*5fc0*/  HMMA.16816.F32 R120, R12.reuse, R2, R120 ;  /* 0x000000020c78723c */ /* 0x048fe60000001878 */
[----:B------:R-:W1:Y:S04]  /*5fd0*/  LDSM.16.MT88.2 R2, [R212+0x24c80] ;  /* 0x024c8000d402783b */ /* 0x000e680000004100 */
[----:B------:R-:W-:Y:S01]  /*5fe0*/  RED.E.ADD.F32.FTZ.RN.STRONG.GPU [R172.64+0xb400], R105 ;  /* 0x00b40069ac00798e */ /* 0x000fe2000c10e792 */
[-C--:B------:R-:W-:Y:S03]  /*5ff0*/  HMMA.16816.F32 R124, R12, R16.reuse, R124 ;  /* 0x000000100c7c723c */ /* 0x080fe6000000187c */
[----:B------:R-:W-:Y:S04]  /*6000*/  RED.E.ADD.F32.FTZ.RN.STRONG.GPU [R172.64+0xb800], R106 ;  /* 0x00b8006aac00798e */ /* 0x000fe8000c10e792 */
[----:B------:R-:W-:Y:S01]  /*6010*/  RED.E.ADD.F32.FTZ.RN.STRONG.GPU [R172.64+0xbc00], R107 ;  /* 0x00bc006bac00798e */ /* 0x000fe2000c10e792 */
[-C--:B------:R-:W-:Y:S08]  /*6020*/  HMMA.16816.F32 R128, R8, R16.reuse, R128 ;  /* 0x000000100880723c */ /* 0x080ff00000001880 */
[C---:B------:R-:W-:Y:S01]  /*6030*/  HMMA.16816.F32 R132, R4.reuse, R16, R132 ;  /* 0x000000100484723c */ /* 0x040fe20000001884 */
[----:B------:R-:W2:Y:S07]  /*6040*/  LDSM.16.MT88.2 R16, [R212+0x25480] ;  /* 0x02548000d410783b */ /* 0x000eae0000004100 */
[-C--:B------:R-:W-:Y:S08]  /*6050*/  HMMA.16816.F32 R136, R4, R18.reuse, R136 ;  /* 0x000000120488723c */ /* 0x080ff00000001888 */
[-C--:B------:R-:W-:Y:S08]  /*6060*/  HMMA.16816.F32 R140, R8, R18.reuse, R140 ;  /* 0x00000012088c723c */ /* 0x080ff0000000188c */
[C---:B------:R-:W-:Y:S01]  /*6070*/  HMMA.16816.F32 R144, R12.reuse, R18, R144 ;  /* 0x000000120c90723c */ /* 0x040fe20000001890 */
[----:B------:R-:W-:Y:S07]  /*6080*/  LDSM.16.MT88.2 R18, [R211+0x25880] ;  /* 0x02588000d312783b */ /* 0x000fee0000004100 */
[-C--:B------:R-:W-:Y:S08]  /*6090*/  HMMA.16816.F32 R148, R12, R20.reuse, R148 ;  /* 0x000000140c94723c */ /* 0x080ff00000001894 */
[-C--:B------:R-:W-:Y:S08]  /*60a0*/  HMMA.16816.F32 R152, R8, R20.reuse, R152 ;  /* 0x000000140898723c */ /* 0x080ff00000001898 */
[C---:B------:R-:W-:Y:S08]  /*60b0*/  HMMA.16816.F32 R156, R4.reuse, R20, R156 ;  /* 0x00000014049c723c */ /* 0x040ff0000000189c */
[-C--:B------:R-:W-:Y:S01]  /*60c0*/  HMMA.16816.F32 R160, R4, R22.reuse, R160 ;  /* 0x0000001604a0723c */ /* 0x080fe200000018a0 */
[----:B------:R-:W3:Y:S04]  /*60d0*/  LDSM.16.MT88.2 R4, [R212+0x25c80] ;  /* 0x025c8000d404783b */ /* 0x000ee80000004100 */
[----:B------:R-:W-:Y:S03]  /*60e0*/  LDSM.16.MT88.2 R6, [R211+0x24880] ;  /* 0x02488000d306783b */ /* 0x000fe60000004100 */
[-C--:B------:R-:W-:Y:S01]  /*60f0*/  HMMA.16816.F32 R164, R8, R22.reuse, R164 ;  /* 0x0000001608a4723c */ /* 0x080fe200000018a4 */
[----:B------:R-:W-:Y:S07]  /*6100*/  LDSM.16.MT88.4 R8, [R40+0x10080] ;  /* 0x010080002808783b */ /* 0x000fee0000004200 */
[----:B------:R-:W-:Y:S01]  /*6110*/  HMMA.16816.F32 R168, R12, R22, R168 ;  /* 0x000000160ca8723c */ /* 0x000fe200000018a8 */
[----:B------:R-:W-:Y:S04]  /*6120*/  LDSM.16.MT88.4 R12, [R40+0x12080] ;  /* 0x01208000280c783b */ /* 0x000fe80000004200 */
[----:B------:R-:W-:Y:S03]  /*6130*/  LDSM.16.MT88.4 R20, [R40+0x14080] ;  /* 0x014080002814783b */ /* 0x000fe60000004200 */
[-C--:B----4-:R-:W-:Y:S08]  /*6140*/  HMMA.16816.F32 R112, R24, R28.reuse, R112 ;  /* 0x0000001c1870723c */ /* 0x090ff00000001870 */
[-C--:B-----5:R-:W-:Y:S08]  /*6150*/  HMMA.16816.F32 R116, R32, R28.reuse, R116 ;  /* 0x0000001c2074723c */ /* 0x0a0ff00000001874 */
[C---:B------:R-:W-:Y:S08]  /*6160*/  HMMA.16816.F32 R120, R36.reuse, R28, R120 ;  /* 0x0000001c2478723c */ /* 0x040ff00000001878 */
[-C--:B------:R-:W-:Y:S08]  /*6170*/  HMMA.16816.F32 R124, R36, R30.reuse, R124 ;  /* 0x0000001e247c723c */ /* 0x080ff0000000187c */
[-C--:B------:R-:W-:Y:S08]  /*6180*/  HMMA.16816.F32 R128, R32, R30.reuse, R128 ;  /* 0x0000001e2080723c */ /* 0x080ff00000001880 */
[C---:B------:R-:W-:Y:S01]  /*6190*/  HMMA.16816.F32 R132, R24.reuse, R30, R132 ;  /* 0x0000001e1884723c */ /* 0x040fe20000001884 */
[----:B------:R-:W-:Y:S07]  /*61a0*/  LDSM.16.MT88.4 R28, [R40+0x10880] ;  /* 0x01088000281c783b */ /* 0x000fee0000004200 */
[-C--:B-1----:R-:W-:Y:S08]  /*61b0*/  HMMA.16816.F32 R136, R24, R2.reuse, R136 ;  /* 0x000000021888723c */ /* 0x082ff00000001888 */
[-C--:B------:R-:W-:Y:S08]  /*61c0*/  HMMA.16816.F32 R140, R32, R2.reuse, R140 ;  /* 0x00000002208c723c */ /* 0x080ff0000000188c */
[C---:B------:R-:W-:Y:S01]  /*61d0*/  HMMA.16816.F32 R144, R36.reuse, R2, R144 ;  /* 0x000000022490723c */ /* 0x040fe20000001890 */
[----:B------:R-:W1:Y:S07]  /*61e0*/  LDSM.16.MT88.2 R2, [R211+0x24080] ;  /* 0x02408000d302783b */ /* 0x000e6e0000004100 */
[-C--:B--2---:R-:W-:Y:S08]  /*61f0*/  HMMA.16816.F32 R148, R36, R16.reuse, R148 ;  /* 0x000000102494723c */ /* 0x084ff00000001894 */
[-C--:B------:R-:W-:Y:S08]  /*6200*/  HMMA.16816.F32 R152, R32, R16.reuse, R152 ;  /* 0x000000102098723c */ /* 0x080ff00000001898 */
[C---:B------:R-:W-:Y:S01]  /*6210*/  HMMA.16816.F32 R156, R24.reuse, R16, R156 ;  /* 0x00000010189c723c */ /* 0x040fe2000000189c */
[----:B------:R-:W2:Y:S07]  /*6220*/  LDSM.16.MT88.2 R16, [R211+0x25080] ;  /* 0x02508000d310783b */ /* 0x000eae0000004100 */
[-C--:B---3--:R-:W-:Y:S01]  /*6230*/  HMMA.16816.F32 R160, R24, R4.reuse, R160 ;  /* 0x0000000418a0723c */ /* 0x088fe200000018a0 */
[----:B------:R-:W3:Y:S04]  /*6240*/  LDSM.16.MT88.2 R24, [R211+0x26080] ;  /* 0x02608000d318783b */ /* 0x000ee80000004100 */
[----:B------:R-:W-:Y:S03]  /*6250*/  LDSM.16.MT88.2 R26, [R212+0x24880] ;  /* 0x02488000d41a783b */ /* 0x000fe60000004100 */
[-C--:B------:R-:W-:Y:S01]  /*6260*/  HMMA.16816.F32 R164, R32, R4.reuse, R164 ;  /* 0x0000000420a4723c */ /* 0x080fe200000018a4 */
[----:B------:R-:W-:Y:S07]  /*6270*/  LDSM.16.MT88.4 R32, [R40+0x12880] ;  /* 0x012880002820783b */ /* 0x000fee0000004200 */
[----:B------:R-:W-:Y:S01]  /*6280*/  HMMA.16816.F32 R168, R36, R4, R168 ;  /* 0x0000000424a8723c */ /* 0x000fe200000018a8 */
[----:B------:R-:W4:Y:S04]  /*6290*/  LDSM.16.MT88.2 R4, [R212+0x24080] ;  /* 0x02408000d404783b */ /* 0x000f280000004100 */
[----:B------:R-:W5:Y:S03]  /*62a0*/  LDSM.16.MT88.4 R36, [R40+0x14880] ;  /* 0x014880002824783b */ /* 0x000f660000004200 */
[-C--:B-1----:R-:W-:Y:S01]  /*62b0*/  HMMA.16816.F32 R112, R8, R2.reuse, R112 ;  /* 0x000000020870723c */ /* 0x082fe20000001870 */
[----:B------:R-:W1:Y:S07]  /*62c0*/  LDSM.16.MT88.2 R40, [R212+0x25080] ;  /* 0x02508000d428783b */ /* 0x000e6e0000004100 */
        /* <DEDUP_REMOVED lines=21> */
[-C--:B-1----:R-:W-:Y:S08]  /*6420*/  HMMA.16816.F32 R136, R28, R40.reuse, R136 ;  /* 0x000000281c88723c */ /* 0x082ff00000001888 */
[-C--:B------:R-:W-:Y:S08]  /*6430*/  HMMA.16816.F32 R140, R32, R40.reuse, R140 ;  /* 0x00000028208c723c */ /* 0x080ff0000000188c */
[C---:B------:R-:W-:Y:S08]  /*6440*/  HMMA.16816.F32 R144, R36.reuse, R40, R144 ;  /* 0x000000282490723c */ /* 0x040ff00000001890 */
[-C--:B------:R-:W-:Y:S08]  /*6450*/  HMMA.16816.F32 R148, R36, R42.reuse, R148 ;  /* 0x0000002a2494723c */ /* 0x080ff00000001894 */
[-C--:B------:R-:W-:Y:S08]  /*6460*/  HMMA.16816.F32 R152, R32, R42.reuse, R152 ;  /* 0x0000002a2098723c */ /* 0x080ff00000001898 */
[C---:B------:R-:W-:Y:S08]  /*6470*/  HMMA.16816.F32 R156, R28.reuse, R42, R156 ;  /* 0x0000002a1c9c723c */ /* 0x040ff0000000189c */
[-C--:B------:R-:W-:Y:S08]  /*6480*/  HMMA.16816.F32 R160, R28, R2.reuse, R160 ;  /* 0x000000021ca0723c */ /* 0x080ff000000018a0 */
        /* <DEDUP_REMOVED lines=64> */
.L_x_831:
[----:B------:R-:W-:Y:S05]  /*6890*/  @P1 BRA `(.L_x_843) ;  /* 0x0000371000001947 */ /* 0x000fea0003800000 */
[----:B------:R-:W-:Y:S01]  /*68a0*/  SHF.R.S32.HI R4, RZ, 0x1f, R228 ;  /* 0x0000001fff047819 */ /* 0x000fe200000114e4 */
[----:B------:R-:W-:Y:S01]  /*68b0*/  BAR.SYNC.DEFER_BLOCKING 0x1, 0x100 ;  /* 0x0044000000007b1d */ /* 0x000fe20000010000 */
[----:B------:R-:W-:Y:S02]  /*68c0*/  F2FP.PACK_AB R91, R91, R90 ;  /* 0x0000005a5b5b723e */ /* 0x000fe400000000ff */
[----:B------:R-:W-:-:S02]  /*68d0*/  LEA.HI R0, R4, R228, RZ, 0x3 ;  /* 0x000000e404007211 */ /* 0x000fc400078f18ff */
[-C--:B------:R-:W-:Y:S01]  /*68e0*/  LEA.HI R2, R4, R228.reuse, RZ, 0x2 ;  /* 0x000000e404027211 */ /* 0x080fe200078f10ff */
[----:B------:R-:W-:Y:S01]  /*68f0*/  BSSY B0, `(.L_x_844) ;  /* 0x0000304000007945 */ /* 0x000fe20003800000 */
[----:B------:R-:W-:Y:S02]  /*6900*/  LOP3.LUT R3, R0, 0x1ffffff8, RZ, 0xc0, !PT ;  /* 0x1ffffff800037812 */ /* 0x000fe400078ec0ff */
[----:B------:R-:W-:Y:S02]  /*6910*/  SHF.R.S32.HI R90, RZ, 0x3, R0 ;  /* 0x00000003ff5a7819 */ /* 0x000fe40000011400 */
[-C--:B------:R-:W-:Y:S01]  /*6920*/  LEA.HI R5, R4, R228.reuse, RZ, 0x7 ;  /* 0x000000e404057211 */ /* 0x080fe200078f38ff */
[----:B------:R-:W-:Y:S01]  /*6930*/  IMAD.IADD R6, R228, 0x1, -R3 ;  /* 0x00000001e4067824 */ /* 0x000fe200078e0a03 */
[-C--:B------:R-:W-:Y:S01]  /*6940*/  LEA.HI R7, R4, R228.reuse, RZ, 0x5 ;  /* 0x000000e404077211 */ /* 0x080fe200078f28ff */
[----:B------:R-:W-:Y:S01]  /*6950*/  IMAD.SHL.U32 R3, R228, 0x80, RZ ;  /* 0x00000080e4037824 */ /* 0x000fe200078e00ff */
[----:B------:R-:W-:-:S02]  /*6960*/  LEA.HI R9, R4, R228, RZ, 0x6 ;  /* 0x000000e404097211 */ /* 0x000fc400078f30ff */
[--C-:B------:R-:W-:Y:S02]  /*6970*/  SHF.R.S32.HI R4, RZ, 0x2, R2.reuse ;  /* 0x00000002ff047819 */ /* 0x100fe40000011402 */
[----:B------:R-:W-:Y:S01]  /*6980*/  SHF.R.S32.HI R0, RZ, 0x1f, R2 ;  /* 0x0000001fff007819 */ /* 0x000fe20000011402 */
[----:B------:R-:W-:Y:S01]  /*6990*/  IMAD.SHL.U32 R2, R90, 0x40, RZ ;  /* 0x000000405a027824 */ /* 0x000fe200078e00ff */
[----:B------:R-:W-:Y:S01]  /*69a0*/  LOP3.LUT R10, R3, 0x180, RZ, 0xc0, !PT ;  /* 0x00000180030a7812 */ /* 0x000fe200078ec0ff */
[----:B------:R-:W-:Y:S01]  /*69b0*/  IMAD.SHL.U32 R3, R5, 0x4, RZ ;  /* 0x0000000405037824 */ /* 0x000fe200078e00ff */
[----:B------:R-:W-:Y:S01]  /*69c0*/  F2FP.PACK_AB R182, R89, R88 ;  /* 0x0000005859b6723e */ /* 0x000fe200000000ff */
[----:B------:R-:W-:Y:S01]  /*69d0*/  IMAD.SHL.U32 R88, R6, 0x8, RZ ;  /* 0x0000000806587824 */ /* 0x000fe200078e00ff */
[----:B------:R-:W-:Y:S02]  /*69e0*/  LEA.HI R0, R0, R4, RZ, 0x3 ;  /* 0x0000000400007211 */ /* 0x000fe400078f18ff */
[----:B------:R-:W-:-:S02]  /*69f0*/  LOP3.LUT R8, R2, 0x1c0, RZ, 0xc0, !PT ;  /* 0x000001c002087812 */ /* 0x000fc400078ec0ff */
[----:B------:R-:W-:Y:S02]  /*6a00*/  SHF.R.U32.HI R6, RZ, 0x1, R7 ;  /* 0x00000001ff067819 */ /* 0x000fe40000011607 */
[----:B------:R-:W-:Y:S02]  /*6a10*/  LOP3.LUT R5, R3, 0xfffffe00, RZ, 0xc0, !PT ;  /* 0xfffffe0003057812 */ /* 0x000fe400078ec0ff */
[----:B------:R-:W-:Y:S02]  /*6a20*/  LOP3.LUT R2, R0, 0xfffffff8, RZ, 0xc0, !PT ;  /* 0xfffffff800027812 */ /* 0x000fe400078ec0ff */
[----:B------:R-:W-:Y:S02]  /*6a30*/  LOP3.LUT R3, R8, 0x38, R88, 0xf8, !PT ;  /* 0x0000003808037812 */ /* 0x000fe400078ef858 */
[----:B------:R-:W-:Y:S02]  /*6a40*/  LOP3.LUT R0, R10, 0x30, R6, 0xf8, !PT ;  /* 0x000000300a007812 */ /* 0x000fe400078ef806 */
[----:B------:R-:W-:-:S02]  /*6a50*/  SHF.R.U32.HI R8, RZ, 0x3, R8 ;  /* 0x00000003ff087819 */ /* 0x000fc40000011608 */
[----:B------:R-:W-:Y:S02]  /*6a60*/  SHF.R.U32.HI R6, RZ, 0x3, R10 ;  /* 0x00000003ff067819 */ /* 0x000fe4000001160a */
[----:B------:R-:W-:Y:S01]  /*6a70*/  F2FP.PACK_AB R186, R83, R82 ;  /* 0x0000005253ba723e */ /* 0x000fe200000000ff */
[----:B------:R-:W-:Y:S01]  /*6a80*/  IMAD.SHL.U32 R83, R9, 0x8, RZ ;  /* 0x0000000809537824 */ /* 0x000fe200078e00ff */
[C---:B------:R-:W-:Y:S02]  /*6a90*/  LOP3.LUT R10, R0.reuse, 0x2800, RZ, 0xfc, !PT ;  /* 0x00002800000a7812 */ /* 0x040fe400078efcff */
[----:B------:R-:W-:Y:S02]  /*6aa0*/  F2FP.PACK_AB R105, R49, R48 ;  /* 0x000000303169723e */ /* 0x000fe400000000ff */
[----:B------:R-:W-:Y:S02]  /*6ab0*/  LOP3.LUT R82, R3, R8, RZ, 0x3c, !PT ;  /* 0x0000000803527212 */ /* 0x000fe400078e3cff */
[----:B------:R-:W-:-:S02]  /*6ac0*/  LOP3.LUT R27, R0, 0x2c40, RZ, 0xfc, !PT ;  /* 0x00002c40001b7812 */ /* 0x000fc400078efcff */
[----:B------:R-:W-:Y:S02]  /*6ad0*/  F2FP.PACK_AB R174, R57, R56 ;  /* 0x0000003839ae723e */ /* 0x000fe400000000ff */
[----:B------:R-:W-:Y:S02]  /*6ae0*/  IADD3 R2, R5, R4, -R2 ;  /* 0x0000000405027210 */ /* 0x000fe40007ffe802 */
[----:B------:R-:W-:Y:S02]  /*6af0*/  LOP3.LUT R43, R6, R0, RZ, 0x3c, !PT ;  /* 0x00000000062b7212 */ /* 0x000fe400078e3cff */
[C---:B------:R-:W-:Y:S02]  /*6b00*/  LOP3.LUT R3, R0.reuse, 0x3848, RZ, 0xfc, !PT ;  /* 0x0000384800037812 */ /* 0x040fe400078efcff */
[C---:B------:R-:W-:Y:S02]  /*6b10*/  LOP3.LUT R16, R0.reuse, 0x8, RZ, 0xfc, !PT ;  /* 0x0000000800107812 */ /* 0x040fe400078efcff */
[----:B------:R-:W-:-:S02]  /*6b20*/  LOP3.LUT R48, R0, 0x3040, RZ, 0xfc, !PT ;  /* 0x0000304000307812 */ /* 0x000fc400078efcff */
[----:B------:R-:W-:Y:S02]  /*6b30*/  F2FP.PACK_AB R176, R59, R58 ;  /* 0x0000003a3bb0723e */ /* 0x000fe400000000ff */
[C---:B------:R-:W-:Y:S02]  /*6b40*/  LOP3.LUT R17, R0.reuse, 0x40, RZ, 0xfc, !PT ;  /* 0x0000004000117812 */ /* 0x040fe400078efcff */
[C---:B------:R-:W-:Y:S02]  /*6b50*/  LOP3.LUT R14, R0.reuse, 0x1400, RZ, 0xfc, !PT ;  /* 0x00001400000e7812 */ /* 0x040fe400078efcff */
[C---:B------:R-:W-:Y:S02]  /*6b60*/  LOP3.LUT R7, R0.reuse, 0x2848, RZ, 0xfc, !PT ;  /* 0x0000284800077812 */ /* 0x040fe400078efcff */
[C---:B------:R-:W-:Y:S02]  /*6b70*/  LOP3.LUT R6, R0.reuse, 0x400, RZ, 0xfc, !PT ;  /* 0x0000040000067812 */ /* 0x040fe400078efcff */
[----:B------:R-:W-:-:S02]  /*6b80*/  LOP3.LUT R5, R0, 0x440, RZ, 0xfc, !PT ;  /* 0x0000044000057812 */ /* 0x000fc400078efcff */
[C---:B------:R-:W-:Y:S02]  /*6b90*/  LOP3.LUT R18, R0.reuse, 0x448, RZ, 0xfc, !PT ;  /* 0x0000044800127812 */ /* 0x040fe400078efcff */
[C---:B------:R-:W-:Y:S02]  /*6ba0*/  LOP3.LUT R56, R0.reuse, 0xc08, RZ, 0xfc, !PT ;  /* 0x00000c0800387812 */ /* 0x040fe400078efcff */
[----:B------:R-:W-:Y:S02]  /*6bb0*/  F2FP.PACK_AB R109, R55, R54 ;  /* 0x00000036376d723e */ /* 0x000fe400000000ff */
[C---:B------:R-:W-:Y:S02]  /*6bc0*/  LOP3.LUT R15, R0.reuse, 0x48, RZ, 0xfc, !PT ;  /* 0x00000048000f7812 */ /* 0x040fe400078efcff */
[C---:B------:R-:W-:Y:S02]  /*6bd0*/  LOP3.LUT R4, R0.reuse, 0x408, RZ, 0xfc, !PT ;  /* 0x0000040800047812 */ /* 0x040fe400078efcff */
[----:B------:R-:W-:-:S02]  /*6be0*/  LOP3.LUT R33, R0, 0x840, RZ, 0xfc, !PT ;  /* 0x0000084000217812 */ /* 0x000fc400078efcff */
[C---:B------:R-:W-:Y:S02]  /*6bf0*/  LOP3.LUT R34, R0.reuse, 0x808, RZ, 0xfc, !PT ;  /* 0x0000080800227812 */ /* 0x040fe400078efcff */
[C---:B------:R-:W-:Y:S02]  /*6c00*/  LOP3.LUT R40, R0.reuse, 0x1c40, RZ, 0xfc, !PT ;  /* 0x00001c4000287812 */ /* 0x040fe400078efcff */
[----:B------:R-:W-:Y:S02]  /*6c10*/  LOP3.LUT R58, R0, 0x2000, RZ, 0xfc, !PT ;  /* 0x00002000003a7812 */ /* 0x000fe400078efcff */
[----:B------:R-:W-:Y:S02]  /*6c20*/  LOP3.LUT R35, R10, 0x180, RZ, 0xc0, !PT ;  /* 0x000001800a237812 */ /* 0x000fe400078ec0ff */
[----:B------:R-:W-:Y:S02]  /*6c30*/  F2FP.PACK_AB R104, R45, R44 ;  /* 0x0000002c2d68723e */ /* 0x000fe400000000ff */
[----:B------:R-:W-:-:S02]  /*6c40*/  F2FP.PACK_AB R107, R53, R52 ;  /* 0x00000034356b723e */ /* 0x000fc400000000ff */
        /* <DEDUP_REMOVED lines=11> */
[----:B------:R-:W-:-:S02]  /*6d00*/  F2FP.PACK_AB R106, R47, R46 ;  /* 0x0000002e2f6a723e */ /* 0x000fc400000000ff */
[----:B------:R-:W-:Y:S02]  /*6d10*/  F2FP.PACK_AB R108, R51, R50 ;  /* 0x00000032336c723e */ /* 0x000fe400000000ff */
[----:B------:R-:W-:Y:S02]  /*6d20*/  F2FP.PACK_AB R173, R61, R60 ;  /* 0x0000003c3dad723e */ /* 0x000fe400000000ff */
[----:B------:R-:W-:Y:S02]  /*6d30*/  F2FP.PACK_AB R180, R79, R78 ;  /* 0x0000004e4fb4723e */ /* 0x000fe400000000ff */
        /* <DEDUP_REMOVED lines=10> */
[----:B------:R-:W-:Y:S02]  /*6de0*/  LOP3.LUT R77, R0, 0x2448, RZ, 0xfc, !PT ;  /* 0x00002448004d7812 */ /* 0x000fe400078efcff */
[----:B------:R-:W-:Y:S02]  /*6df0*/  LOP3.LUT R52, R3, 0x1c0, RZ, 0xc0, !PT ;  /* 0x000001c003347812 */ /* 0x000fe400078ec0ff */
[----:B------:R-:W-:Y:S02]  /*6e00*/  LOP3.LUT R49, R16, 0x180, RZ, 0xc0, !PT ;  /* 0x0000018010317812 */ /* 0x000fe400078ec0ff */
[----:B------:R-:W-:Y:S02]  /*6e10*/  LOP3.LUT R27, R48, 0x1c0, RZ, 0xc0, !PT ;  /* 0x000001c0301b7812 */ /* 0x000fe400078ec0ff */
[----:B------:R-:W-:-:S02]  /*6e20*/  F2FP.PACK_AB R111, R65, R64 ;  /* 0x00000040416f723e */ /* 0x000fc400000000ff */
[----:B------:R-:W-:Y:S02]  /*6e30*/  F2FP.PACK_AB R172, R63, R62 ;  /* 0x0000003e3fac723e */ /* 0x000fe400000000ff */
[----:B------:R-:W-:Y:S02]  /*6e40*/  F2FP.PACK_AB R175, R69, R68 ;  /* 0x0000004445af723e */ /* 0x000fe400000000ff */
[----:B------:R-:W-:Y:S02]  /*6e50*/  F2FP.PACK_AB R178, R71, R70 ;  /* 0x0000004647b2723e */ /* 0x000fe400000000ff */
[----:B------:R-:W-:Y:S02]  /*6e60*/  F2FP.PACK_AB R177, R73, R72 ;  /* 0x0000004849b1723e */ /* 0x000fe400000000ff */
[----:B------:R-:W-:Y:S02]  /*6e70*/  F2FP.PACK_AB R179, R75, R74 ;  /* 0x0000004a4bb3723e */ /* 0x000fe400000000ff */
[----:B------:R-:W-:-:S02]  /*6e80*/  LOP3.LUT R44, R0, 0x1c08, RZ, 0xfc, !PT ;  /* 0x00001c08002c7812 */ /* 0x000fc400078efcff */
[C---:B------:R-:W-:Y:S02]  /*6e90*/  LOP3.LUT R47, R0.reuse, 0x3000, RZ, 0xfc, !PT ;  /* 0x00003000002f7812 */ /* 0x040fe400078efcff */
[C---:B------:R-:W-:Y:S02]  /*6ea0*/  LOP3.LUT R50, R0.reuse, 0x3008, RZ, 0xfc, !PT ;  /* 0x0000300800327812 */ /* 0x040fe400078efcff */
[C---:B------:R-:W-:Y:S02]  /*6eb0*/  LOP3.LUT R53, R0.reuse, 0x3048, RZ, 0xfc, !PT ;  /* 0x0000304800357812 */ /* 0x040fe400078efcff */
[C---:B------:R-:W-:Y:S02]  /*6ec0*/  LOP3.LUT R55, R0.reuse, 0xc40, RZ, 0xfc, !PT ;  /* 0x00000c4000377812 */ /* 0x040fe400078efcff */
[C---:B------:R-:W-:Y:S02]  /*6ed0*/  LOP3.LUT R60, R0.reuse, 0x2008, RZ, 0xfc, !PT ;  /* 0x00002008003c7812 */ /* 0x040fe400078efcff */
        /* <DEDUP_REMOVED lines=8> */
[----:B------:R-:W-:Y:S01]  /*6f60*/  F2FP.PACK_AB R184, R81, R80 ;  /* 0x0000005051b8723e */ /* 0x000fe200000000ff */
[----:B------:R-:W-:Y:S01]  /*6f70*/  IMAD.IADD R81, R2, 0x1, R43 ;  /* 0x0000000102517824 */ /* 0x000fe200078e022b */
        /* <DEDUP_REMOVED lines=43> */
[----:B------:R-:W-:Y:S02]  /*7230*/  LOP3.LUT R31, R50, 0x180, RZ, 0xc0, !PT ;  /* 0x00000180321f7812 */ /* 0x000fe400078ec0ff */
[----:B------:R-:W-:Y:S02]  /*7240*/  LOP3.LUT R34, R53, 0x1c0, RZ, 0xc0, !PT ;  /* 0x000001c035227812 */ /* 0x000fe400078ec0ff */
[----:B------:R-:W-:-:S02]  /*7250*/  LOP3.LUT R45, R55, 0x1c0, RZ, 0xc0, !PT ;  /* 0x000001c0372d7812 */ /* 0x000fc400078ec0ff */
[----:B------:R-:W-:Y:S02]  /*7260*/  LOP3.LUT R60, R60, 0x180, RZ, 0xc0, !PT ;  /* 0x000001803c3c7812 */ /* 0x000fe400078ec0ff */
[----:B------:R-:W-:Y:S02]  /*7270*/  LOP3.LUT R78, R78, 0x180, RZ, 0xc0, !PT ;  /* 0x000001804e4e7812 */ /* 0x000fe400078ec0ff */
[----:B------:R-:W-:Y:S02]  /*7280*/  SHF.R.U32.HI R57, RZ, 0x3, R51 ;  /* 0x00000003ff397819 */ /* 0x000fe40000011633 */
[----:B------:R-:W-:Y:S02]  /*7290*/  SHF.R.U32.HI R52, RZ, 0x3, R42 ;  /* 0x00000003ff347819 */ /* 0x000fe4000001162a */
[----:B------:R-:W-:Y:S02]  /*72a0*/  SHF.R.U32.HI R43, RZ, 0x3, R25 ;  /* 0x00000003ff2b7819 */ /* 0x000fe40000011619 */
        /* <DEDUP_REMOVED lines=15> */
[----:B------:R-:W-:Y:S02]  /*73a0*/  SHF.R.U32.HI R42, RZ, 0x3, R22 ;  /* 0x00000003ff2a7819 */ /* 0x000fe40000011616 */
[----:B------:R-:W-:Y:S02]  /*73b0*/  SHF.R.U32.HI R25, RZ, 0x3, R6 ;  /* 0x00000003ff197819 */ /* 0x000fe40000011606 */
[----:B------:R-:W-:Y:S02]  /*73c0*/  SHF.R.U32.HI R24, RZ, 0x3, R5 ;  /* 0x00000003ff187819 */ /* 0x000fe40000011605 */
[----:B------:R-:W-:-:S02]  /*73d0*/  LOP3.LUT R80, R80, 0x180, RZ, 0xc0, !PT ;  /* 0x0000018050507812 */ /* 0x000fc400078ec0ff */
        /* <DEDUP_REMOVED lines=22> */
[----:B------:R-:W-:Y:S02]  /*7540*/  F2FP.PACK_AB R110, R67, R66 ;  /* 0x00000042436e723e */ /* 0x000fe400000000ff */
        /* <DEDUP_REMOVED lines=14> */
[----:B------:R-:W-:Y:S02]  /*7630*/  LOP3.LUT R68, R57, 0x40, R0, 0x1e, !PT ;  /* 0x0000004039447812 */ /* 0x000fe400078e1e00 */
[----:B------:R-:W-:Y:S02]  /*7640*/  F2FP.PACK_AB R185, R87, R86 ;  /* 0x0000005657b9723e */ /* 0x000fe400000000ff */
        /* <DEDUP_REMOVED lines=13> */
[--C-:B------:R-:W-:Y:S02]  /*7720*/  LOP3.LUT R67, R55, 0x8, R0.reuse, 0x1e, !PT ;  /* 0x0000000837437812 */ /* 0x100fe400078e1e00 */
[----:B------:R-:W-:-:S02]  /*7730*/  LOP3.LUT R45, R25, 0x840, R0, 0x1e, !PT ;  /* 0x00000840192d7812 */ /* 0x000fc400078e1e00 */
[----:B------:R-:W-:Y:S02]  /*7740*/  SHF.R.U32.HI R80, RZ, 0x3, R80 ;  /* 0x00000003ff507819 */ /* 0x000fe40000011650 */
[--C-:B------:R-:W-:Y:S01]  /*7750*/  LOP3.LUT R86, R59, 0x3848, R0.reuse, 0x1e, !PT ;  /* 0x000038483b567812 */ /* 0x100fe200078e1e00 */
[C---:B------:R-:W-:Y:S01]  /*7760*/  IMAD.IADD R45, R2.reuse, 0x1, R45 ;  /* 0x00000001022d7824 */ /* 0x040fe200078e022d */
[--C-:B------:R-:W-:Y:S02]  /*7770*/  LOP3.LUT R66, R53, 0x48, R0.reuse, 0x1e, !PT ;  /* 0x0000004835427812 */ /* 0x100fe400078e1e00 */
[----:B------:R-:W-:Y:S01]  /*7780*/  LOP3.LUT R64, R51, 0x1440, R0, 0x1e, !PT ;  /* 0x0000144033407812 */ /* 0x000fe200078e1e00 */
[----:B------:R-:W-:Y:S01]  /*7790*/  IMAD.IADD R86, R2, 0x1, R86 ;  /* 0x0000000102567824 */ /* 0x000fe200078e0256 */
[--C-:B------:R-:W-:Y:S02]  /*77a0*/  LOP3.LUT R62, R47, 0x2800, R0.reuse, 0x1e, !PT ;  /* 0x000028002f3e7812 */ /* 0x100fe400078e1e00 */
[----:B------:R-:W-:-:S02]  /*77b0*/  LOP3.LUT R61, R46, 0x2840, R0, 0x1e, !PT ;  /* 0x000028402e3d7812 */ /* 0x000fc400078e1e00 */
[--C-:B------:R-:W-:Y:S02]  /*77c0*/  LOP3.LUT R25, R5, 0x2000, R0.reuse, 0x1e, !PT ;  /* 0x0000200005197812 */ /* 0x100fe400078e1e00 */
[--C-:B------:R-:W-:Y:S02]  /*77d0*/  LOP3.LUT R65, R52, 0x1400, R0.reuse, 0x1e, !PT ;  /* 0x0000140034417812 */ /* 0x100fe400078e1e00 */
[--C-:B------:R-:W-:Y:S02]  /*77e0*/  LOP3.LUT R31, R49, 0x1448, R0.reuse, 0x1e, !PT ;  /* 0x00001448311f7812 */ /* 0x100fe400078e1e00 */
[--C-:B------:R-:W-:Y:S02]  /*77f0*/  LOP3.LUT R60, R44, 0x2808, R0.reuse, 0x1e, !PT ;  /* 0x000028082c3c7812 */ /* 0x100fe400078e1e00 */
[--C-:B------:R-:W-:Y:S01]  /*7800*/  LOP3.LUT R51, R42, 0x400, R0.reuse, 0x1e, !PT ;  /* 0x000004002a337812 */ /* 0x100fe200078e1e00 */
[----:B------:R-:W-:Y:S01]  /*7810*/  IMAD.IADD R31, R2, 0x1, R31 ;  /* 0x00000001021f7824 */ /* 0x000fe200078e021f */
[----:B------:R-:W-:-:S02]  /*7820*/  LOP3.LUT R55, R39, 0x408, R0, 0x1e, !PT ;  /* 0x0000040827377812 */ /* 0x000fc400078e1e00 */
[--C-:B------:R-:W-:Y:S01]  /*7830*/  LOP3.LUT R57, R38, 0x448, R0.reuse, 0x1e, !PT ;  /* 0x0000044826397812 */ /* 0x100fe200078e1e00 */
[C---:B------:R-:W-:Y:S01]  /*7840*/  IMAD.IADD R51, R2.reuse, 0x1, R51 ;  /* 0x0000000102337824 */ /* 0x040fe200078e0233 */
[--C-:B------:R-:W-:Y:S01]  /*7850*/  LOP3.LUT R59, R37, 0x1800, R0.reuse, 0x1e, !PT ;  /* 0x00001800253b7812 */ /* 0x100fe200078e1e00 */
[----:B------:R-:W-:Y:S01]  /*7860*/  IMAD.IADD R55, R2, 0x1, R55 ;  /* 0x0000000102377824 */ /* 0x000fe200078e0237 */
[--C-:B------:R-:W-:Y:S01]  /*7870*/  LOP3.LUT R58, R36, 0x1840, R0.reuse, 0x1e, !PT ;  /* 0x00001840243a7812 */ /* 0x100fe200078e1e00 */
[C---:B------:R-:W-:Y:S01]  /*7880*/  IMAD.IADD R57, R2.reuse, 0x1, R57 ;  /* 0x0000000102397824 */ /* 0x040fe200078e0239 */
[--C-:B------:R-:W-:Y:S01]  /*7890*/  LOP3.LUT R56, R35, 0x1808, R0.reuse, 0x1e, !PT ;  /* 0x0000180823387812 */ /* 0x100fe200078e1e00 */
[C---:B------:R-:W-:Y:S01]  /*78a0*/  IMAD.IADD R59, R2.reuse, 0x1, R59 ;  /* 0x00000001023b7824 */ /* 0x040fe200078e023b */
[----:B------:R-:W-:Y:S01]  /*78b0*/  LOP3.LUT R54, R33, 0x1848, R0, 0x1e, !PT ;  /* 0x0000184821367812 */ /* 0x000fe200078e1e00 */
[C---:B------:R-:W-:Y:S01]  /*78c0*/  IMAD.IADD R58, R2.reuse, 0x1, R58 ;  /* 0x00000001023a7824 */ /* 0x040fe200078e023a */
[----:B------:R-:W-:Y:S01]  /*78d0*/  LOP3.LUT R48, R29, 0x2c08, R0, 0x1e, !PT ;  /* 0x00002c081d307812 */ /* 0x000fe200078e1e00 */
[----:B------:R-:W-:Y:S01]  /*78e0*/  IMAD.IADD R56, R2, 0x1, R56 ;  /* 0x0000000102387824 */ /* 0x000fe200078e0238 */
[----:B------:R-:W-:Y:S01]  /*78f0*/  LOP3.LUT R47, R28, 0x2c48, R0, 0x1e, !PT ;  /* 0x00002c481c2f7812 */ /* 0x000fe200078e1e00 */
[----:B------:R-:W-:Y:S01]  /*7900*/  IMAD.IADD R54, R2, 0x1, R54 ;  /* 0x0000000102367824 */ /* 0x000fe200078e0236 */
[----:B------:R-:W-:Y:S01]  /*7910*/  LOP3.LUT R46, R26, 0x800, R0, 0x1e, !PT ;  /* 0x000008001a2e7812 */ /* 0x000fe200078e1e00 */
[----:B------:R-:W-:Y:S01]  /*7920*/  IMAD.IADD R48, R2, 0x1, R48 ;  /* 0x0000000102307824 */ /* 0x000fe200078e0230 */
[--C-:B------:R-:W-:Y:S01]  /*7930*/  LOP3.LUT R19, R4, 0x2040, R0.reuse, 0x1e, !PT ;  /* 0x0000204004137812 */ /* 0x100fe200078e1e00 */
[C---:B------:R-:W-:Y:S01]  /*7940*/  IMAD.IADD R47, R2.reuse, 0x1, R47 ;  /* 0x00000001022f7824 */ /* 0x040fe200078e022f */
[----:B------:R-:W-:Y:S01]  /*7950*/  LOP3.LUT R5, R77, 0x2448, R0, 0x1e, !PT ;  /* 0x000024484d057812 */ /* 0x000fe200078e1e00 */
[----:B------:R-:W-:Y:S01]  /*7960*/  IMAD.IADD R46, R2, 0x1, R46 ;  /* 0x00000001022e7824 */ /* 0x000fe200078e022e */
[--C-:B------:R-:W-:Y:S01]  /*7970*/  LOP3.LUT R63, R50, 0x1408, R0.reuse, 0x1e, !PT ;  /* 0x00001408323f7812 */ /* 0x100fe200078e1e00 */
[----:B------:R-:W-:Y:S01]  /*7980*/  IMAD.SHL.U32 R31, R31, 0x2, RZ ;  /* 0x000000021f1f7824 */ /* 0x000fe200078e00ff */
[----:B------:R-:W-:-:S02]  /*7990*/  LOP3.LUT R49, R43, 0x2848, R0, 0x1e, !PT ;  /* 0x000028482b317812 */ /* 0x000fc400078e1e00 */
[----:B------:R-:W-:Y:S01]  /*79a0*/  LOP3.LUT R44, R24, 0x808, R0, 0x1e, !PT ;  /* 0x00000808182c7812 */ /* 0x000fe200078e1e00 */
[C---:B------:R-:W-:Y:S01]  /*79b0*/  IMAD.IADD R24, R2.reuse, 0x1, R68 ;  /* 0x0000000102187824 */ /* 0x040fe200078e0244 */
[--C-:B------:R-:W-:Y:S01]  /*79c0*/  LOP3.LUT R42, R17, 0x1c00, R0.reuse, 0x1e, !PT ;  /* 0x00001c00112a7812 */ /* 0x100fe200078e1e00 */
[----:B------:R-:W-:Y:S01]  /*79d0*/  IMAD.IADD R49, R2, 0x1, R49 ;  /* 0x0000000102317824 */ /* 0x000fe200078e0231 */
[--C-:B------:R-:W-:Y:S01]  /*79e0*/  LOP3.LUT R40, R16, 0x1c40, R0.reuse, 0x1e, !PT ;  /* 0x00001c4010287812 */ /* 0x100fe200078e1e00 */
[----:B------:R-:W-:Y:S01]  /*79f0*/  IMAD.SHL.U32 R24, R24, 0x2, RZ ;  /* 0x0000000218187824 */ /* 0x000fe200078e00ff */
[----:B------:R-:W-:Y:S01]  /*7a00*/  LOP3.LUT R39, R15, 0x1c08, R0, 0x1e, !PT ;  /* 0x00001c080f277812 */ /* 0x000fe200078e1e00 */
[----:B------:R-:W-:Y:S01]  /*7a10*/  IMAD.IADD R44, R2, 0x1, R44 ;  /* 0x00000001022c7824 */ /* 0x000fe200078e022c */
[----:B------:R-:W-:Y:S01]  /*7a20*/  LOP3.LUT R38, R14, 0x1c48, R0, 0x1e, !PT ;  /* 0x00001c480e267812 */ /* 0x000fe200078e1e00 */
[C---:B------:R-:W-:Y:S01]  /*7a30*/  IMAD.IADD R42, R2.reuse, 0x1, R42 ;  /* 0x00000001022a7824 */ /* 0x040fe200078e022a */
[----:B------:R-:W-:Y:S01]  /*7a40*/  LOP3.LUT R37, R13, 0x3000, R0, 0x1e, !PT ;  /* 0x000030000d257812 */ /* 0x000fe200078e1e00 */
[----:B------:R-:W-:Y:S01]  /*7a50*/  IMAD.IADD R40, R2, 0x1, R40 ;  /* 0x0000000102287824 */ /* 0x000fe200078e0228 */
[--C-:B------:R-:W-:Y:S01]  /*7a60*/  LOP3.LUT R36, R12, 0x3040, R0.reuse, 0x1e, !PT ;  /* 0x000030400c247812 */ /* 0x100fe200078e1e00 */
[----:B------:R-:W-:Y:S01]  /*7a70*/  IMAD.IADD R39, R2, 0x1, R39 ;  /* 0x0000000102277824 */ /* 0x000fe200078e0227 */
[----:B------:R-:W-:-:S02]  /*7a80*/  LOP3.LUT R35, R11, 0x3008, R0, 0x1e, !PT ;  /* 0x000030080b237812 */ /* 0x000fc400078e1e00 */
[--C-:B------:R-:W-:Y:S02]  /*7a90*/  LOP3.LUT R34, R10, 0x3048, R0.reuse, 0x1e, !PT ;  /* 0x000030480a227812 */ /* 0x100fe400078e1e00 */
[--C-:B------:R-:W-:Y:S02]  /*7aa0*/  LOP3.LUT R33, R9, 0xc00, R0.reuse, 0x1e, !PT ;  /* 0x00000c0009217812 */ /* 0x100fe400078e1e00 */
[--C-:B------:R-:W-:Y:S02]  /*7ab0*/  LOP3.LUT R29, R8, 0xc40, R0.reuse, 0x1e, !PT ;  /* 0x00000c40081d7812 */ /* 0x100fe400078e1e00 */
[--C-:B------:R-:W-:Y:S02]  /*7ac0*/  LOP3.LUT R28, R7, 0xc08, R0.reuse, 0x1e, !PT ;  /* 0x00000c08071c7812 */ /* 0x100fe400078e1e00 */
[--C-:B------:R-:W-:Y:S02]  /*7ad0*/  LOP3.LUT R26, R6, 0xc48, R0.reuse, 0x1e, !PT ;  /* 0x00000c48061a7812 */ /* 0x100fe400078e1e00 */
[----:B------:R-:W-:-:S02]  /*7ae0*/  LOP3.LUT R18, R3, 0x2008, R0, 0x1e, !PT ;  /* 0x0000200803127812 */ /* 0x000fc400078e1e00 */
[--C-:B------:R-:W-:Y:S02]  /*7af0*/  LOP3.LUT R4, R78, 0x3800, R0.reuse, 0x1e, !PT ;  /* 0x000038004e047812 */ /* 0x100fe400078e1e00 */
[----:B------:R-:W-:Y:S01]  /*7b00*/  LOP3.LUT R53, R41, 0x440, R0, 0x1e, !PT ;  /* 0x0000044029357812 */ /* 0x000fe200078e1e00 */
[----:B------:R-:W-:Y:S01]  /*7b10*/  IMAD.IADD R41, R2, 0x1, R60 ;  /* 0x0000000102297824 */ /* 0x000fe200078e023c */
[--C-:B------:R-:W-:Y:S01]  /*7b20*/  LOP3.LUT R52, R32, 0x2c00, R0.reuse, 0x1e, !PT ;  /* 0x00002c0020347812 */ /* 0x100fe200078e1e00 */
[----:B------:R-:W-:Y:S01]  /*7b30*/  IMAD.IADD R32, R2, 0x1, R63 ;  /* 0x0000000102207824 */ /* 0x000fe200078e023f */
[----:B------:R-:W-:Y:S01]  /*7b40*/  LOP3.LUT R50, R30, 0x2c40, R0, 0x1e, !PT ;  /* 0x00002c401e327812 */ /* 0x000fe200078e1e00 */
[----:B------:R-:W-:Y:S01]  /*7b50*/  IMAD.IADD R30, R2, 0x1, R62 ;  /* 0x00000001021e7824 */ /* 0x000fe200078e023e */
[----:B------:R-:W-:Y:S01]  /*7b60*/  LOP3.LUT R43, R22, 0x848, R0, 0x1e, !PT ;  /* 0x00000848162b7812 */ /* 0x000fe200078e1e00 */
[----:B------:R-:W-:Y:S01]  /*7b70*/  IMAD.IADD R22, R2, 0x1, R66 ;  /* 0x0000000102167824 */ /* 0x000fe200078e0242 */
[----:B------:R-:W-:Y:S01]  /*7b80*/  LOP3.LUT R17, R20, 0x2048, R0, 0x1e, !PT ;  /* 0x0000204814117812 */ /* 0x000fe200078e1e00 */
[C---:B------:R-:W-:Y:S01]  /*7b90*/  IMAD.IADD R20, R2.reuse, 0x1, R64 ;  /* 0x0000000102147824 */ /* 0x040fe200078e0240 */
[--C-:B------:R-:W-:Y:S01]  /*7ba0*/  LOP3.LUT R16, R21, 0x3400, R0.reuse, 0x1e, !PT ;  /* 0x0000340015107812 */ /* 0x100fe200078e1e00 */
[C---:B------:R-:W-:Y:S01]  /*7bb0*/  IMAD.IADD R21, R2.reuse, 0x1, R65 ;  /* 0x0000000102157824 */ /* 0x040fe200078e0241 */
[--C-:B------:R-:W-:Y:S01]  /*7bc0*/  LOP3.LUT R15, R23, 0x3440, R0.reuse, 0x1e, !PT ;  /* 0x00003440170f7812 */ /* 0x100fe200078e1e00 */
[C---:B------:R-:W-:Y:S01]  /*7bd0*/  IMAD.IADD R23, R2.reuse, 0x1, R67 ;  /* 0x0000000102177824 */ /* 0x040fe200078e0243 */
[--C-:B------:R-:W-:Y:S01]  /*7be0*/  LOP3.LUT R14, R27, 0x3408, R0.reuse, 0x1e, !PT ;  /* 0x000034081b0e7812 */ /* 0x100fe200078e1e00 */
[C---:B------:R-:W-:Y:S01]  /*7bf0*/  IMAD.IADD R27, R2.reuse, 0x1, R61 ;  /* 0x00000001021b7824 */ /* 0x040fe200078e023d */
[----:B------:R-:W-:Y:S01]  /*7c00*/  LOP3.LUT R13, R69, 0x3448, R0, 0x1e, !PT ;  /* 0x00003448450d7812 */ /* 0x000fe200078e1e00 */
[----:B------:R-:W-:Y:S01]  /*7c10*/  IMAD.IADD R62, R2, 0x1, R38 ;  /* 0x00000001023e7824 */ /* 0x000fe200078e0226 */
[--C-:B------:R-:W-:Y:S01]  /*7c20*/  LOP3.LUT R12, R70, 0x1000, R0.reuse, 0x1e, !PT ;  /* 0x00001000460c7812 */ /* 0x100fe200078e1e00 */
[----:B------:R-:W-:Y:S01]  /*7c30*/  IMAD.IADD R61, R2, 0x1, R37 ;  /* 0x00000001023d7824 */ /* 0x000fe200078e0225 */
[--C-:B------:R-:W-:Y:S01]  /*7c40*/  LOP3.LUT R11, R71, 0x1040, R0.reuse, 0x1e, !PT ;  /* 0x00001040470b7812 */ /* 0x100fe200078e1e00 */
[----:B------:R-:W-:Y:S01]  /*7c50*/  IMAD.SHL.U32 R23, R23, 0x2, RZ ;  /* 0x0000000217177824 */ /* 0x000fe200078e00ff */
[--C-:B------:R-:W-:Y:S01]  /*7c60*/  LOP3.LUT R10, R72, 0x1008, R0.reuse, 0x1e, !PT ;  /* 0x00001008480a7812 */ /* 0x100fe200078e1e00 */
[----:B------:R-:W-:Y:S01]  /*7c70*/  IMAD.IADD R53, R2, 0x1, R53 ;  /* 0x0000000102357824 */ /* 0x000fe200078e0235 */
[--C-:B------:R-:W-:Y:S01]  /*7c80*/  LOP3.LUT R9, R73, 0x1048, R0.reuse, 0x1e, !PT ;  /* 0x0000104849097812 */ /* 0x100fe200078e1e00 */
[----:B------:R-:W-:Y:S01]  /*7c90*/  IMAD.SHL.U32 R73, R81, 0x2, RZ ;  /* 0x0000000251497824 */ /* 0x000fe200078e00ff */
[----:B------:R-:W-:Y:S01]  /*7ca0*/  LOP3.LUT R8, R74, 0x2400, R0, 0x1e, !PT ;  /* 0x000024004a087812 */ /* 0x000fe200078e1e00 */
[C---:B------:R-:W-:Y:S01]  /*7cb0*/  IMAD.IADD R52, R2.reuse, 0x1, R52 ;  /* 0x0000000102347824 */ /* 0x040fe200078e0234 */
[----:B------:R-:W-:Y:S01]  /*7cc0*/  LOP3.LUT R7, R75, 0x2440, R0, 0x1e, !PT ;  /* 0x000024404b077812 */ /* 0x000fe200078e1e00 */
[----:B------:R-:W-:Y:S01]  /*7cd0*/  IMAD.IADD R50, R2, 0x1, R50 ;  /* 0x0000000102327824 */ /* 0x000fe200078e0232 */
[--C-:B------:R-:W-:Y:S01]  /*7ce0*/  LOP3.LUT R6, R76, 0x2408, R0.reuse, 0x1e, !PT ;  /* 0x000024084c067812 */ /* 0x100fe200078e1e00 */
[C---:B------:R-:W-:Y:S01]  /*7cf0*/  IMAD.IADD R43, R2.reuse, 0x1, R43 ;  /* 0x00000001022b7824 */ /* 0x040fe200078e022b */
[--C-:B------:R-:W-:Y:S01]  /*7d00*/  LOP3.LUT R3, R79, 0x3840, R0.reuse, 0x1e, !PT ;  /* 0x000038404f037812 */ /* 0x100fe200078e1e00 */
[----:B------:R-:W-:Y:S01]  /*7d10*/  IMAD.IADD R79, R2, 0x1, R5 ;  /* 0x00000001024f7824 */ /* 0x000fe200078e0205 */
[----:B------:R-:W-:Y:S01]  /*7d20*/  LOP3.LUT R0, R80, 0x3808, R0, 0x1e, !PT ;  /* 0x0000380850007812 */ /* 0x000fe200078e1e00 */
[C---:B------:R-:W-:Y:S01]  /*7d30*/  IMAD.IADD R60, R2.reuse, 0x1, R36 ;  /* 0x00000001023c7824 */ /* 0x040fe200078e0224 */
[----:B------:R-:W-:Y:S01]  /*7d40*/  F2FP.PACK_AB R183, R85, R84 ;  /* 0x0000005455b7723e */ /* 0x000fe200000000ff */
[----:B------:R-:W-:Y:S01]  /*7d50*/  IMAD.IADD R85, R2, 0x1, R4 ;  /* 0x0000000102557824 */ /* 0x000fe200078e0204 */
[----:B------:R-:W-:Y:S01]  /*7d60*/  PRMT R89, R104, 0x7610, R89 ;  /* 0x0000761068597816 */ /* 0x000fe20000000059 */
[C---:B------:R-:W-:Y:S01]  /*7d70*/  IMAD.IADD R84, R2.reuse, 0x1, R3 ;  /* 0x0000000102547824 */ /* 0x040fe200078e0203 */
[----:B------:R-:W-:Y:S01]  /*7d80*/  F2FP.PACK_AB R92, R93, R92 ;  /* 0x0000005c5d5c723e */ /* 0x000fe200000000ff */
[----:B------:R-:W-:Y:S01]  /*7d90*/  IMAD.IADD R37, R2, 0x1, R35 ;  /* 0x0000000102257824 */ /* 0x000fe200078e0223 */
[----:B------:R-:W-:Y:S01]  /*7da0*/  PRMT R5, R104, 0x7632, R5 ;  /* 0x0000763268057816 */ /* 0x000fe20000000005 */
[----:B------:R-:W-:Y:S01]  /*7db0*/  IMAD.IADD R38, R2, 0x1, R34 ;  /* 0x0000000102267824 */ /* 0x000fe200078e0222 */
[----:B------:R-:W-:Y:S01]  /*7dc0*/  LOP3.LUT R93, R82, 0x7ffffe00, R83, 0xf8, !PT ;  /* 0x7ffffe00525d7812 */ /* 0x000fe200078ef853 */
[----:B------:R-:W-:Y:S01]  /*7dd0*/  IMAD.IADD R67, R2, 0x1, R33 ;  /* 0x0000000102437824 */ /* 0x000fe200078e0221 */
[----:B------:R-:W-:Y:S01]  /*7de0*/  PRMT R4, R106, 0x7610, R4 ;  /* 0x000076106a047816 */ /* 0x000fe20000000004 */
[----:B------:R-:W-:Y:S01]  /*7df0*/  IMAD.IADD R66, R2, 0x1, R29 ;  /* 0x0000000102427824 */ /* 0x000fe200078e021d */
[----:B------:R-:W-:Y:S01]  /*7e00*/  PRMT R3, R106, 0x7632, R3 ;  /* 0x000076326a037816 */ /* 0x000fe20000000003 */
[C---:B------:R-:W-:Y:S01]  /*7e10*/  IMAD.IADD R65, R2.reuse, 0x1, R28 ;  /* 0x0000000102417824 */ /* 0x040fe200078e021c */
[----:B------:R1:W-:Y:S01]  /*7e20*/  STS.U16 [R73+0x7880], R89 ;  /* 0x0078805949007388 */ /* 0x0003e20000000400 */
[C---:B------:R-:W-:Y:S01]  /*7e30*/  IMAD.IADD R64, R2.reuse, 0x1, R26 ;  /* 0x0000000102407824 */ /* 0x040fe200078e021a */
[----:B------:R-:W-:Y:S01]  /*7e40*/  F2FP.PACK_AB R94, R95, R94 ;  /* 0x0000005e5f5e723e */ /* 0x000fe200000000ff */
        /* <DEDUP_REMOVED lines=9> */
[----:B------:R-:W-:Y:S01]  /*7ee0*/  F2FP.PACK_AB R100, R101, R100 ;  /* 0x000000646564723e */ /* 0x000fe200000000ff */
[C---:B------:R-:W-:Y:S01]  /*7ef0*/  IMAD.IADD R68, R2.reuse, 0x1, R15 ;  /* 0x0000000102447824 */ /* 0x040fe200078e020f */
[----:B------:R-:W-:Y:S01]  /*7f00*/  F2FP.PACK_AB R102, R103, R102 ;  /* 0x000000666766723e */ /* 0x000fe200000000ff */
[----:B------:R-:W-:Y:S01]  /*7f10*/  IMAD.IADD R78, R2, 0x1, R14 ;  /* 0x00000001024e7824 */ /* 0x000fe200078e020e */
[----:B------:R-:W-:Y:S01]  /*7f20*/  ISETP.GT.AND P2, PT, R228, 0x27f, PT ;  /* 0x0000027fe400780c */ /* 0x000fe20003f44270 */
[----:B------:R-:W-:Y:S01]  /*7f30*/  IMAD.IADD R77, R2, 0x1, R13 ;  /* 0x00000001024d7824 */ /* 0x000fe200078e020d */
[----:B------:R-:W-:Y:S01]  /*7f40*/  ISETP.GT.AND P1, PT, R228, 0x17f, PT ;  /* 0x0000017fe400780c */ /* 0x000fe20003f24270 */
[----:B------:R-:W-:Y:S01]  /*7f50*/  IMAD.IADD R76, R2, 0x1, R12 ;  /* 0x00000001024c7824 */ /* 0x000fe200078e020c */
[----:B------:R-:W-:Y:S01]  /*7f60*/  ISETP.GT.AND P0, PT, R228, 0x7f, PT ;  /* 0x0000007fe400780c */ /* 0x000fe20003f04270 */
[----:B------:R-:W-:-:S02]  /*7f70*/  IMAD.IADD R75, R2, 0x1, R11 ;  /* 0x00000001024b7824 */ /* 0x000fc400078e020b */
[C---:B------:R-:W-:Y:S02]  /*7f80*/  IMAD.IADD R74, R2.reuse, 0x1, R10 ;  /* 0x00000001024a7824 */ /* 0x040fe400078e020a */
[C---:B------:R-:W-:Y:S01]  /*7f90*/  IMAD.IADD R83, R2.reuse, 0x1, R9 ;  /* 0x0000000102537824 */ /* 0x040fe200078e0209 */
[----:B-1----:R-:W-:Y:S01]  /*7fa0*/  SHF.R.S32.HI R89, RZ, 0x1f, R88 ;  /* 0x0000001fff597819 */ /* 0x002fe20000011458 */
[C---:B------:R-:W-:Y:S02]  /*7fb0*/  IMAD.IADD R82, R2.reuse, 0x1, R8 ;  /* 0x0000000102527824 */ /* 0x040fe400078e0208 */
[----:B------:R-:W-:Y:S01]  /*7fc0*/  IMAD.IADD R81, R2, 0x1, R7 ;  /* 0x0000000102517824 */ /* 0x000fe200078e0207 */
[----:B--2---:R-:W-:Y:S01]  /*7fd0*/  PRMT R5, R108, 0x7610, R5 ;  /* 0x000076106c057816 */ /* 0x004fe20000000005 */
[C---:B------:R-:W-:Y:S02]  /*7fe0*/  IMAD.IADD R80, R2.reuse, 0x1, R6 ;  /* 0x0000000102507824 */ /* 0x040fe400078e0206 */
[----:B------:R-:W-:Y:S01]  /*7ff0*/  IMAD.IADD R87, R2, 0x1, R0 ;  /* 0x0000000102577824 */ /* 0x000fe200078e0200 */
[C---:B------:R-:W-:Y:S01]  /*8000*/  PRMT R2, R105.reuse, 0x7610, R2 ;  /* 0x0000761069027816 */ /* 0x040fe20000000002 */
[----:B------:R-:W-:Y:S01]  /*8010*/  IMAD.SHL.U32 R22, R22, 0x2, RZ ;  /* 0x0000000216167824 */ /* 0x000fe200078e00ff */
[----:B------:R-:W-:Y:S01]  /*8020*/  PRMT R0, R105, 0x7632, R0 ;  /* 0x0000763269007816 */ /* 0x000fe20000000000 */
[----:B------:R-:W-:Y:S01]  /*8030*/  IMAD.SHL.U32 R21, R21, 0x2, RZ ;  /* 0x0000000215157824 */ /* 0x000fe200078e00ff */
[----:B---3--:R-:W-:Y:S01]  /*8040*/  PRMT R4, R108, 0x7632, R4 ;  /* 0x000076326c047816 */ /* 0x008fe20000000004 */
[----:B------:R-:W-:Y:S01]  /*8050*/  IMAD.SHL.U32 R20, R20, 0x2, RZ ;  /* 0x0000000214147824 */ /* 0x000fe200078e00ff */
[----:B------:R1:W-:Y:S01]  /*8060*/  STS.U16 [R22+0x7880], R3 ;  /* 0x0078800316007388 */ /* 0x0003e20000000400 */
[----:B------:R-:W-:-:S02]  /*8070*/  IMAD.SHL.U32 R32, R32, 0x2, RZ ;  /* 0x0000000220207824 */ /* 0x000fc400078e00ff */
[----:B------:R-:W-:Y:S01]  /*8080*/  IMAD.SHL.U32 R30, R30, 0x2, RZ ;  /* 0x000000021e1e7824 */ /* 0x000fe200078e00ff */
[----:B------:R2:W-:Y:S01]  /*8090*/  STS.U16 [R21+0x7880], R2 ;  /* 0x0078800215007388 */ /* 0x0005e20000000400 */
[----:B------:R-:W-:Y:S02]  /*80a0*/  IMAD.SHL.U32 R27, R27, 0x2, RZ ;  /* 0x000000021b1b7824 */ /* 0x000fe400078e00ff */
[----:B------:R-:W-:Y:S01]  /*80b0*/  IMAD.SHL.U32 R41, R41, 0x2, RZ ;  /* 0x0000000229297824 */ /* 0x000fe200078e00ff */
[----:B------:R3:W-:Y:S01]  /*80c0*/  STS.U16 [R20+0x7880], R0 ;  /* 0x0078800014007388 */ /* 0x0007e20000000400 */
[----:B------:R-:W-:Y:S02]  /*80d0*/  IMAD.SHL.U32 R6, R49, 0x2, RZ ;  /* 0x0000000231067824 */ /* 0x000fe400078e00ff */
[----:B------:R-:W-:Y:S01]  /*80e0*/  IMAD.SHL.U32 R8, R51, 0x2, RZ ;  /* 0x0000000233087824 */ /* 0x000fe200078e00ff */
[----:B------:R4:W-:Y:S01]  /*80f0*/  STS.U16 [R32+0x7880], R5 ;  /* 0x0078800520007388 */ /* 0x0009e20000000400 */
[----:B------:R-:W-:-:S02]  /*8100*/  IMAD.SHL.U32 R7, R53, 0x2, RZ ;  /* 0x0000000235077824 */ /* 0x000fc400078e00ff */
[----:B------:R-:W-:Y:S01]  /*8110*/  IMAD.SHL.U32 R9, R55, 0x2, RZ ;  /* 0x0000000237097824 */ /* 0x000fe200078e00ff */
[----:B------:R5:W-:Y:S01]  /*8120*/  STS.U16 [R31+0x7880], R4 ;  /* 0x007880041f007388 */ /* 0x000be20000000400 */
[----:B------:R-:W-:Y:S02]  /*8130*/  IMAD.SHL.U32 R14, R57, 0x2, RZ ;  /* 0x00000002390e7824 */ /* 0x000fe400078e00ff */
[----:B------:R-:W-:Y:S02]  /*8140*/  IMAD.SHL.U32 R11, R59, 0x2, RZ ;  /* 0x000000023b0b7824 */ /* 0x000fe400078e00ff */
[----:B------:R-:W-:Y:S02]  /*8150*/  IMAD.SHL.U32 R10, R58, 0x2, RZ ;  /* 0x000000023a0a7824 */ /* 0x000fe400078e00ff */
[----:B------:R-:W-:Y:S01]  /*8160*/  IMAD.SHL.U32 R13, R56, 0x2, RZ ;  /* 0x00000002380d7824 */ /* 0x000fe200078e00ff */
[----:B-1----:R-:W-:Y:S01]  /*8170*/  PRMT R3, R107, 0x7610, R3 ;  /* 0x000076106b037816 */ /* 0x002fe20000000003 */
[----:B------:R-:W-:-:S02]  /*8180*/  IMAD.SHL.U32 R12, R54, 0x2, RZ ;  /* 0x00000002360c7824 */ /* 0x000fc400078e00ff */
[----:B------:R-:W-:Y:S01]  /*8190*/  IMAD.SHL.U32 R26, R52, 0x2, RZ ;  /* 0x00000002341a7824 */ /* 0x000fe200078e00ff */
[----:B--2---:R-:W-:Y:S01]  /*81a0*/  PRMT R2, R107, 0x7632, R2 ;  /* 0x000076326b027816 */ /* 0x004fe20000000002 */
[----:B------:R1:W-:Y:S01]  /*81b0*/  STS.U16 [R30+0x7880], R3 ;  /* 0x007880031e007388 */ /* 0x0003e20000000400 */
[----:B------:R-:W-:Y:S01]  /*81c0*/  IMAD.SHL.U32 R15, R50, 0x2, RZ ;  /* 0x00000002320f7824 */ /* 0x000fe200078e00ff */
[C---:B---3--:R-:W-:Y:S02]  /*81d0*/  PRMT R0, R109.reuse, 0x7610, R0 ;  /* 0x000076106d007816 */ /* 0x048fe40000000000 */
[----:B------:R2:W-:Y:S01]  /*81e0*/  STS.U16 [R27+0x7880], R2 ;  /* 0x007880021b007388 */ /* 0x0005e20000000400 */
[----:B------:R-:W-:Y:S01]  /*81f0*/  IMAD.SHL.U32 R17, R48, 0x2, RZ ;  /* 0x0000000230117824 */ /* 0x000fe200078e00ff */
[----:B----4-:R-:W-:Y:S02]  /*8200*/  PRMT R5, R109, 0x7632, R5 ;  /* 0x000076326d057816 */ /* 0x010fe40000000005 */
[----:B------:R3:W-:Y:S01]  /*8210*/  STS.U16 [R41+0x7880], R0 ;  /* 0x0078800029007388 */ /* 0x0007e20000000400 */
[----:B------:R-:W-:Y:S01]  /*8220*/  IMAD.SHL.U32 R16, R47, 0x2, RZ ;  /* 0x000000022f107824 */ /* 0x000fe200078e00ff */
[----:B-----5:R-:W-:-:S02]  /*8230*/  PRMT R4, R111, 0x7610, R4 ;  /* 0x000076106f047816 */ /* 0x020fc40000000004 */
[----:B------:R4:W-:Y:S01]  /*8240*/  STS.U16 [R6+0x7880], R5 ;  /* 0x0078800506007388 */ /* 0x0009e20000000400 */
[----:B------:R-:W-:Y:S02]  /*8250*/  IMAD.SHL.U32 R18, R46, 0x2, RZ ;  /* 0x000000022e127824 */ /* 0x000fe400078e00ff */
        /* <DEDUP_REMOVED lines=9> */
[C---:B--2---:R-:W-:Y:S01]  /*82f0*/  PRMT R2, R110.reuse, 0x7610, R2 ;  /* 0x000076106e027816 */ /* 0x044fe20000000002 */
[----:B------:R1:W-:Y:S01]  /*8300*/  STS.U16 [R7+0x7880], R3 ;  /* 0x0078800307007388 */ /* 0x0003e20000000400 */
[----:B------:R-:W-:Y:S01]  /*8310*/  IMAD.SHL.U32 R36, R61, 0x2, RZ ;  /* 0x000000023d247824 */ /* 0x000fe200078e00ff */
[----:B---3--:R-:W-:Y:S02]  /*8320*/  PRMT R0, R110, 0x7632, R0 ;  /* 0x000076326e007816 */ /* 0x008fe40000000000 */
        /* <DEDUP_REMOVED lines=11> */
[----:B------:R-:W-:Y:S01]  /*83e0*/  IMAD.SHL.U32 R43, R65, 0x2, RZ ;  /* 0x00000002412b7824 */ /* 0x000fe200078e00ff */
[----:B------:R-:W-:Y:S01]  /*83f0*/  CS2R R66, SRZ ;  /* 0x0000000000427805 */ /* 0x000fe2000001ff00 */
        /* <DEDUP_REMOVED lines=11> */
[----:B------:R-:W-:Y:S01]  /*84b0*/  CS2R R70, SRZ ;  /* 0x0000000000467805 */ /* 0x000fe2000001ff00 */
[----:B----4-:R-:W-:Y:S01]  /*84c0*/  PRMT R5, R174, 0x7632, R5 ;  /* 0x00007632ae057816 */ /* 0x010fe20000000005 */
[----:B------:R3:W-:Y:S01]  /*84d0*/  STS.U16 [R26+0x7880], R0 ;  /* 0x007880001a007388 */ /* 0x0007e20000000400 */
[----:B------:R-:W-:Y:S01]  /*84e0*/  IMAD.SHL.U32 R54, R68, 0x2, RZ ;  /* 0x0000000244367824 */ /* 0x000fe200078e00ff */
[----:B-----5:R-:W-:-:S02]  /*84f0*/  PRMT R4, R176, 0x7610, R4 ;  /* 0x00007610b0047816 */ /* 0x020fc40000000004 */
[----:B------:R4:W-:Y:S01]  /*8500*/  STS.U16 [R15+0x7880], R5 ;  /* 0x007880050f007388 */ /* 0x0009e20000000400 */
[----:B------:R-:W-:Y:S01]  /*8510*/  IMAD.SHL.U32 R50, R78, 0x2, RZ ;  /* 0x000000024e327824 */ /* 0x000fe200078e00ff */
[----:B------:R-:W-:Y:S01]  /*8520*/  CS2R R68, SRZ ;  /* 0x0000000000447805 */ /* 0x000fe2000001ff00 */
[----:B------:R-:W-:Y:S01]  /*8530*/  IMAD.SHL.U32 R49, R77, 0x2, RZ ;  /* 0x000000024d317824 */ /* 0x000fe200078e00ff */
[----:B------:R5:W-:Y:S01]  /*8540*/  STS.U16 [R17+0x7880], R4 ;  /* 0x0078800411007388 */ /* 0x000be20000000400 */
[----:B------:R-:W-:Y:S02]  /*8550*/  IMAD.SHL.U32 R53, R76, 0x2, RZ ;  /* 0x000000024c357824 */ /* 0x000fe400078e00ff */
[----:B------:R-:W-:Y:S01]  /*8560*/  IMAD.SHL.U32 R52, R75, 0x2, RZ ;  /* 0x000000024b347824 */ /* 0x000fe200078e00ff */
[----:B------:R-:W-:Y:S01]  /*8570*/  CS2R R76, SRZ ;  /* 0x00000000004c7805 */ /* 0x000fe2000001ff00 */
[----:B------:R-:W-:Y:S02]  /*8580*/  IMAD.SHL.U32 R63, R74, 0x2, RZ ;  /* 0x000000024a3f7824 */ /* 0x000fe400078e00ff */
[----:B------:R-:W-:Y:S01]  /*8590*/  IMAD.SHL.U32 R57, R83, 0x2, RZ ;  /* 0x0000000253397824 */ /* 0x000fe200078e00ff */
[----:B------:R-:W-:Y:S01]  /*85a0*/  CS2R R74, SRZ ;  /* 0x00000000004a7805 */ /* 0x000fe2000001ff00 */
[----:B-1----:R-:W-:Y:S01]  /*85b0*/  PRMT R3, R176, 0x7632, R3 ;  /* 0x00007632b0037816 */ /* 0x002fe20000000003 */
[----:B------:R-:W-:-:S02]  /*85c0*/  IMAD.SHL.U32 R56, R82, 0x2, RZ ;  /* 0x0000000252387824 */ /* 0x000fc400078e00ff */
[----:B------:R-:W-:Y:S01]  /*85d0*/  IMAD.SHL.U32 R55, R81, 0x2, RZ ;  /* 0x0000000251377824 */ /* 0x000fe200078e00ff */
[C---:B--2---:R-:W-:Y:S01]  /*85e0*/  PRMT R2, R175.reuse, 0x7610, R2 ;  /* 0x00007610af027816 */ /* 0x044fe20000000002 */
[----:B------:R1:W-:Y:S01]  /*85f0*/  STS.U16 [R16+0x7880], R3 ;  /* 0x0078800310007388 */ /* 0x0003e20000000400 */
[----:B------:R-:W-:Y:S01]  /*8600*/  IMAD.SHL.U32 R58, R80, 0x2, RZ ;  /* 0x00000002503a7824 */ /* 0x000fe200078e00ff */
[----:B------:R-:W-:Y:S01]  /*8610*/  CS2R R82, SRZ ;  /* 0x0000000000527805 */ /* 0x000fe2000001ff00 */
[----:B---3--:R-:W-:Y:S01]  /*8620*/  PRMT R0, R175, 0x7632, R0 ;  /* 0x00007632af007816 */ /* 0x008fe20000000000 */
[----:B------:R2:W-:Y:S01]  /*8630*/  STS.U16 [R18+0x7880], R2 ;  /* 0x0078800212007388 */ /* 0x0005e20000000400 */
[----:B------:R-:W-:Y:S01]  /*8640*/  IMAD.SHL.U32 R64, R79, 0x2, RZ ;  /* 0x000000024f407824 */ /* 0x000fe200078e00ff */
[----:B------:R-:W-:Y:S01]  /*8650*/  CS2R R80, SRZ ;  /* 0x0000000000507805 */ /* 0x000fe2000001ff00 */
[C---:B----4-:R-:W-:Y:S01]  /*8660*/  PRMT R5, R178.reuse, 0x7610, R5 ;  /* 0x00007610b2057816 */ /* 0x050fe20000000005 */
[----:B------:R3:W-:Y:S01]  /*8670*/  STS.U16 [R33+0x7880], R0 ;  /* 0x0078800021007388 */ /* 0x0007e20000000400 */
[----:B------:R-:W-:Y:S01]  /*8680*/  IMAD.SHL.U32 R62, R85, 0x2, RZ ;  /* 0x00000002553e7824 */ /* 0x000fe200078e00ff */
[----:B------:R-:W-:Y:S01]  /*8690*/  CS2R R78, SRZ ;  /* 0x00000000004e7805 */ /* 0x000fe2000001ff00 */
[----:B-----5:R-:W-:Y:S01]  /*86a0*/  PRMT R4, R178, 0x7632, R4 ;  /* 0x00007632b2047816 */ /* 0x020fe20000000004 */
[----:B------:R4:W-:Y:S01]  /*86b0*/  STS.U16 [R25+0x7880], R5 ;  /* 0x0078800519007388 */ /* 0x0009e20000000400 */
[----:B------:R-:W-:-:S02]  /*86c0*/  IMAD.SHL.U32 R61, R84, 0x2, RZ ;  /* 0x00000002543d7824 */ /* 0x000fc400078e00ff */
[----:B------:R-:W-:Y:S01]  /*86d0*/  IMAD.SHL.U32 R60, R87, 0x2, RZ ;  /* 0x00000002573c7824 */ /* 0x000fe200078e00ff */
[----:B------:R5:W-:Y:S01]  /*86e0*/  STS.U16 [R19+0x7880], R4 ;  /* 0x0078800413007388 */ /* 0x000be20000000400 */
[----:B------:R-:W-:Y:S01]  /*86f0*/  IMAD.SHL.U32 R59, R86, 0x2, RZ ;  /* 0x00000002563b7824 */ /* 0x000fe200078e00ff */
[----:B------:R-:W-:Y:S01]  /*8700*/  CS2R R84, SRZ ;  /* 0x0000000000547805 */ /* 0x000fe2000001ff00 */
[----:B------:R-:W-:Y:S01]  /*8710*/  CS2R R86, SRZ ;  /* 0x0000000000567805 */ /* 0x000fe2000001ff00 */
[C---:B-1----:R-:W-:Y:S02]  /*8720*/  PRMT R3, R177.reuse, 0x7610, R3 ;  /* 0x00007610b1037816 */ /* 0x042fe40000000003 */
[----:B--2---:R-:W-:-:S03]  /*8730*/  PRMT R2, R177, 0x7632, R2 ;  /* 0x00007632b1027816 */ /* 0x004fc60000000002 */
[----:B------:R1:W-:Y:S01]  /*8740*/  STS.U16 [R29+0x7880], R3 ;  /* 0x007880031d007388 */ /* 0x0003e20000000400 */
[----:B---3--:R-:W-:-:S03]  /*8750*/  PRMT R0, R179, 0x7610, R0 ;  /* 0x00007610b3007816 */ /* 0x008fc60000000000 */
[----:B------:R2:W-:Y:S01]  /*8760*/  STS.U16 [R28+0x7880], R2 ;  /* 0x007880021c007388 */ /* 0x0005e20000000400 */
[----:B----4-:R-:W-:-:S03]  /*8770*/  PRMT R5, R179, 0x7632, R5 ;  /* 0x00007632b3057816 */ /* 0x010fc60000000005 */
[----:B------:R3:W-:Y:S01]  /*8780*/  STS.U16 [R40+0x7880], R0 ;  /* 0x0078800028007388 */ /* 0x0007e20000000400 */
[----:B-----5:R-:W-:-:S03]  /*8790*/  PRMT R4, R181, 0x7610, R4 ;  /* 0x00007610b5047816 */ /* 0x020fc60000000004 */
[----:B------:R4:W-:Y:S04]  /*87a0*/  STS.U16 [R34+0x7880], R5 ;  /* 0x0078800522007388 */ /* 0x0009e80000000400 */
[----:B------:R5:W-:Y:S01]  /*87b0*/  STS.U16 [R36+0x7880], R4 ;  /* 0x0078800424007388 */ /* 0x000be20000000400 */
[----:B-1----:R-:W-:Y:S02]  /*87c0*/  PRMT R3, R181, 0x7632, R3 ;  /* 0x00007632b5037816 */ /* 0x002fe40000000003 */
        /* <DEDUP_REMOVED lines=9> */
[C---:B-1----:R-:W-:Y:S02]  /*8860*/  PRMT R3, R91.reuse, 0x7610, R3 ;  /* 0x000076105b037816 */ /* 0x042fe40000000003 */
[----:B--2---:R-:W-:-:S03]  /*8870*/  PRMT R2, R91, 0x7632, R2 ;  /* 0x000076325b027816 */ /* 0x004fc60000000002 */
[----:B------:R1:W-:Y:S01]  /*8880*/  STS.U16 [R43+0x7880], R3 ;  /* 0x007880032b007388 */ /* 0x0003e20000000400 */
[----:B------:R-:W-:Y:S02]  /*8890*/  SHF.R.S32.HI R91, RZ, 0x1f, R90 ;  /* 0x0000001fff5b7819 */ /* 0x000fe4000001145a */
[C---:B---3--:R-:W-:Y:S01]  /*88a0*/  PRMT R0, R183.reuse, 0x7610, R0 ;  /* 0x00007610b7007816 */ /* 0x048fe20000000000 */
        /* <DEDUP_REMOVED lines=24> */
[----:B------:R-:W-:Y:S04]  /*8a30*/  STS.U16 [R57+0x7880], R5 ;  /* 0x0078800539007388 */ /* 0x000fe80000000400 */
[----:B------:R4:W-:Y:S04]  /*8a40*/  STS.U16 [R56+0x7880], R4 ;  /* 0x0078800438007388 */ /* 0x0009e80000000400 */
[----:B------:R-:W5:Y:S01]  /*8a50*/  S2R R92, SR_CTAID.Z ;  /* 0x00000000005c7919 */ /* 0x000f620000002700 */
[----:B-1----:R-:W-:Y:S02]  /*8a60*/  PRMT R3, R96, 0x7632, R3 ;  /* 0x0000763260037816 */ /* 0x002fe40000000003 */
[----:B--2---:R-:W-:-:S03]  /*8a70*/  PRMT R2, R98, 0x7610, R2 ;  /* 0x0000761062027816 */ /* 0x004fc60000000002 */
[----:B------:R1:W-:Y:S01]  /*8a80*/  STS.U16 [R55+0x7880], R3 ;  /* 0x0078800337007388 */ /* 0x0003e20000000400 */
[----:B---3--:R-:W-:-:S03]  /*8a90*/  PRMT R0, R98, 0x7632, R0 ;  /* 0x0000763262007816 */ /* 0x008fc60000000000 */
[----:B------:R2:W-:Y:S04]  /*8aa0*/  STS.U16 [R58+0x7880], R2 ;  /* 0x007880023a007388 */ /* 0x0005e80000000400 */
[----:B------:R3:W-:Y:S01]  /*8ab0*/  STS.U16 [R64+0x7880], R0 ;  /* 0x0078800040007388 */ /* 0x0007e20000000400 */
[C---:B----4-:R-:W-:Y:S02]  /*8ac0*/  PRMT R4, R102.reuse, 0x7610, R4 ;  /* 0x0000761066047816 */ /* 0x050fe40000000004 */
[----:B-----5:R-:W-:Y:S02]  /*8ad0*/  SHF.R.S32.HI R94, RZ, 0x1f, R92 ;  /* 0x0000001fff5e7819 */ /* 0x020fe4000001145c */
[----:B-1----:R-:W-:Y:S02]  /*8ae0*/  PRMT R3, R102, 0x7632, R3 ;  /* 0x0000763266037816 */ /* 0x002fe40000000003 */
[----:B--2---:R-:W-:-:S02]  /*8af0*/  PRMT R2, R100, 0x7610, R2 ;  /* 0x0000761064027816 */ /* 0x004fc40000000002 */
[----:B---3--:R-:W-:-:S03]  /*8b00*/  PRMT R0, R100, 0x7632, R0 ;  /* 0x0000763264007816 */ /* 0x008fc60000000000 */
[----:B------:R1:W-:Y:S04]  /*8b10*/  STS.U16 [R62+0x7880], R2 ;  /* 0x007880023e007388 */ /* 0x0003e80000000400 */
[----:B------:R2:W-:Y:S04]  /*8b20*/  STS.U16 [R61+0x7880], R0 ;  /* 0x007880003d007388 */ /* 0x0005e80000000400 */
[----:B------:R3:W-:Y:S04]  /*8b30*/  STS.U16 [R60+0x7880], R4 ;  /* 0x007880043c007388 */ /* 0x0007e80000000400 */
[----:B------:R4:W-:Y:S01]  /*8b40*/  STS.U16 [R59+0x7880], R3 ;  /* 0x007880033b007388 */ /* 0x0009e20000000400 */
[----:B-1----:R-:W-:-:S02]  /*8b50*/  F2FP.PACK_AB R2, R115, R114 ;  /* 0x000000727302723e */ /* 0x002fc400000000ff */
[----:B--2---:R-:W-:-:S04]  /*8b60*/  F2FP.PACK_AB R0, R113, R112 ;  /* 0x000000707100723e */ /* 0x004fc800000000ff */
[C---:B------:R-:W-:Y:S02]  /*8b70*/  PRMT R5, R0.reuse, 0x7610, R5 ;  /* 0x0000761000057816 */ /* 0x040fe40000000005 */
[----:B---3--:R-:W-:Y:S02]  /*8b80*/  PRMT R4, R0, 0x7632, R4 ;  /* 0x0000763200047816 */ /* 0x008fe40000000004 */
[C---:B----4-:R-:W-:Y:S01]  /*8b90*/  PRMT R3, R2.reuse, 0x7610, R3 ;  /* 0x0000761002037816 */ /* 0x050fe20000000003 */
[----:B------:R1:W-:Y:S01]  /*8ba0*/  STS.U16 [R73+0x80], R5 ;  /* 0x0000800549007388 */ /* 0x0003e20000000400 */
[----:B------:R-:W-:Y:S02]  /*8bb0*/  PRMT R2, R2, 0x7632, R2 ;  /* 0x0000763202027816 */ /* 0x000fe40000000002 */
[----:B------:R-:W-:Y:S01]  /*8bc0*/  F2FP.PACK_AB R0, R117, R116 ;  /* 0x000000747500723e */ /* 0x000fe200000000ff */
[----:B------:R2:W-:Y:S04]  /*8bd0*/  STS.U16 [R24+0x80], R4 ;  /* 0x0000800418007388 */ /* 0x0005e80000000400 */
[----:B------:R-:W-:Y:S04]  /*8be0*/  STS.U16 [R23+0x80], R3 ;  /* 0x0000800317007388 */ /* 0x000fe80000000400 */
[----:B------:R3:W-:Y:S04]  /*8bf0*/  STS.U16 [R22+0x80], R2 ;  /* 0x0000800216007388 */ /* 0x0007e80000000400 */
[----:B------:R4:W-:Y:S01]  /*8c00*/  STS.U16 [R21+0x80], R0 ;  /* 0x0000800015007388 */ /* 0x0009e20000000400 */
[----:B-1----:R-:W-:Y:S01]  /*8c10*/  CS2R R72, SRZ ;  /* 0x0000000000487805 */ /* 0x002fe2000001ff00 */
[----:B--2---:R-:W-:-:S05]  /*8c20*/  PRMT R4, R0, 0x7632, R4 ;  /* 0x0000763200047816 */ /* 0x004fca0000000004 */
[----:B------:R1:W-:Y:S01]  /*8c30*/  STS.U16 [R20+0x80], R4 ;  /* 0x0000800414007388 */ /* 0x0003e20000000400 */
[----:B---3--:R-:W-:Y:S01]  /*8c40*/  F2FP.PACK_AB R2, R119, R118 ;  /* 0x000000767702723e */ /* 0x008fe200000000ff */
[----:B------:R-:W-:Y:S01]  /*8c50*/  CS2R R22, SRZ ;  /* 0x0000000000167805 */ /* 0x000fe2000001ff00 */
[----:B----4-:R-:W-:Y:S02]  /*8c60*/  F2FP.PACK_AB R0, R121, R120 ;  /* 0x000000787900723e */ /* 0x010fe400000000ff */
[C---:B------:R-:W-:Y:S02]  /*8c70*/  PRMT R5, R2.reuse, 0x7610, R5 ;  /* 0x0000761002057816 */ /* 0x040fe40000000005 */
[----:B------:R-:W-:Y:S02]  /*8c80*/  PRMT R3, R2, 0x7632, R3 ;  /* 0x0000763202037816 */ /* 0x000fe40000000003 */
[C---:B------:R-:W-:Y:S01]  /*8c90*/  PRMT R2, R0.reuse, 0x7632, R2 ;  /* 0x0000763200027816 */ /* 0x040fe20000000002 */
[----:B------:R2:W-:Y:S04]  /*8ca0*/  STS.U16 [R32+0x80], R5 ;  /* 0x0000800520007388 */ /* 0x0005e80000000400 */
[----:B------:R-:W-:Y:S01]  /*8cb0*/  STS.U16 [R31+0x80], R3 ;  /* 0x000080031f007388 */ /* 0x000fe20000000400 */
[----:B-1----:R-:W-:Y:S01]  /*8cc0*/  PRMT R4, R0, 0x7610, R4 ;  /* 0x0000761000047816 */ /* 0x002fe20000000004 */
[----:B------:R-:W-:Y:S01]  /*8cd0*/  CS2R R20, SRZ ;  /* 0x0000000000147805 */ /* 0x000fe2000001ff00 */
[----:B------:R-:W-:-:S03]  /*8ce0*/  F2FP.PACK_AB R0, R123, R122 ;  /* 0x0000007a7b00723e */ /* 0x000fc600000000ff */
[----:B------:R1:W-:Y:S04]  /*8cf0*/  STS.U16 [R30+0x80], R4 ;  /* 0x000080041e007388 */ /* 0x0003e80000000400 */
[----:B------:R3:W-:Y:S01]  /*8d00*/  STS.U16 [R27+0x80], R2 ;  /* 0x000080021b007388 */ /* 0x0007e20000000400 */
[----:B--2---:R-:W-:-:S05]  /*8d10*/  PRMT R5, R0, 0x7610, R5 ;  /* 0x0000761000057816 */ /* 0x004fca0000000005 */
[----:B------:R-:W-:Y:S01]  /*8d20*/  STS.U16 [R41+0x80], R5 ;  /* 0x0000800529007388 */ /* 0x000fe20000000400 */
[----:B-1----:R-:W-:Y:S01]  /*8d30*/  PRMT R4, R0, 0x7632, R4 ;  /* 0x0000763200047816 */ /* 0x002fe20000000004 */
[----:B------:R-:W-:Y:S01]  /*8d40*/  CS2R R30, SRZ ;  /* 0x00000000001e7805 */ /* 0x000fe2000001ff00 */
[----:B------:R-:W-:Y:S02]  /*8d50*/  F2FP.PACK_AB R0, R135, R134 ;  /* 0x000000868700723e */ /* 0x000fe400000000ff */
[----:B---3--:R-:W-:Y:S01]  /*8d60*/  F2FP.PACK_AB R2, R133, R132 ;  /* 0x000000848502723e */ /* 0x008fe200000000ff */
[----:B------:R1:W-:Y:S03]  /*8d70*/  STS.U16 [R6+0x80], R4 ;  /* 0x0000800406007388 */ /* 0x0003e60000000400 */
[C---:B------:R-:W-:Y:S02]  /*8d80*/  PRMT R3, R2.reuse, 0x7610, R3 ;  /* 0x0000761002037816 */ /* 0x040fe40000000003 */
[----:B------:R-:W-:-:S03]  /*8d90*/  PRMT R2, R2, 0x7632, R2 ;  /* 0x0000763202027816 */ /* 0x000fc60000000002 */
[----:B------:R-:W-:Y:S04]  /*8da0*/  STS.U16 [R8+0x80], R3 ;  /* 0x0000800308007388 */ /* 0x000fe80000000400 */
[----:B------:R2:W-:Y:S04]  /*8db0*/  STS.U16 [R7+0x80], R2 ;  /* 0x0000800207007388 */ /* 0x0005e80000000400 */
[----:B------:R3:W-:Y:S01]  /*8dc0*/  STS.U16 [R9+0x80], R0 ;  /* 0x0000800009007388 */ /* 0x0007e20000000400 */
[----:B-1----:R-:W-:Y:S01]  /*8dd0*/  PRMT R4, R0, 0x7632, R4 ;  /* 0x0000763200047816 */ /* 0x002fe20000000004 */
[----:B------:R-:W-:-:S04]  /*8de0*/  IMAD R6, R94, c[0x0][0x340], RZ ;  /* 0x0000d0005e067a24 */ /* 0x000fc800078e02ff */
[----:B------:R1:W-:Y:S01]  /*8df0*/  STS.U16 [R14+0x80], R4 ;  /* 0x000080040e007388 */ /* 0x0003e20000000400 */
[----:B------:R-:W-:Y:S01]  /*8e00*/  IMAD R6, R92, c[0x0][0x344], R6 ;  /* 0x0000d1005c067a24 */ /* 0x000fe200078e0206 */
[----:B--2---:R-:W-:Y:S02]  /*8e10*/  F2FP.PACK_AB R2, R129, R128 ;  /* 0x000000808102723e */ /* 0x004fe400000000ff */
[----:B---3--:R-:W-:Y:S02]  /*8e20*/  F2FP.PACK_AB R0, R131, R130 ;  /* 0x000000828300723e */ /* 0x008fe400000000ff */
[C---:B------:R-:W-:Y:S02]  /*8e30*/  PRMT R5, R2.reuse, 0x7610, R5 ;  /* 0x0000761002057816 */ /* 0x040fe40000000005 */
[----:B------:R-:W-:Y:S02]  /*8e40*/  PRMT R3, R2, 0x7632, R3 ;  /* 0x0000763202037816 */ /* 0x000fe40000000003 */
[C---:B------:R-:W-:Y:S01]  /*8e50*/  PRMT R2, R0.reuse, 0x7632, R2 ;  /* 0x0000763200027816 */ /* 0x040fe20000000002 */
[----:B------:R2:W-:Y:S04]  /*8e60*/  STS.U16 [R11+0x80], R5 ;  /* 0x000080050b007388 */ /* 0x0005e80000000400 */
[----:B------:R-:W-:Y:S01]  /*8e70*/  STS.U16 [R10+0x80], R3 ;  /* 0x000080030a007388 */ /* 0x000fe20000000400 */
[----:B-1----:R-:W-:-:S02]  /*8e80*/  PRMT R4, R0, 0x7610, R4 ;  /* 0x0000761000047816 */ /* 0x002fc40000000004 */
[----:B------:R-:W-:-:S03]  /*8e90*/  F2FP.PACK_AB R0, R125, R124 ;  /* 0x0000007c7d00723e */ /* 0x000fc600000000ff */
[----:B------:R1:W-:Y:S04]  /*8ea0*/  STS.U16 [R13+0x80], R4 ;  /* 0x000080040d007388 */ /* 0x0003e80000000400 */
[----:B------:R3:W-:Y:S01]  /*8eb0*/  STS.U16 [R12+0x80], R2 ;  /* 0x000080020c007388 */ /* 0x0007e20000000400 */
[----:B--2---:R-:W-:-:S05]  /*8ec0*/  PRMT R5, R0, 0x7610, R5 ;  /* 0x0000761000057816 */ /* 0x004fca0000000005 */
[----:B------:R2:W-:Y:S01]  /*8ed0*/  STS.U16 [R26+0x80], R5 ;  /* 0x000080051a007388 */ /* 0x0005e20000000400 */
[----:B-1----:R-:W-:Y:S02]  /*8ee0*/  PRMT R4, R0, 0x7632, R4 ;  /* 0x0000763200047816 */ /* 0x002fe40000000004 */
[----:B------:R-:W-:Y:S02]  /*8ef0*/  F2FP.PACK_AB R0, R137, R136 ;  /* 0x000000888900723e */ /* 0x000fe400000000ff */
[----:B---3--:R-:W-:Y:S01]  /*8f00*/  F2FP.PACK_AB R2, R127, R126 ;  /* 0x0000007e7f02723e */ /* 0x008fe200000000ff */
[----:B------:R1:W-:Y:S01]  /*8f10*/  STS.U16 [R15+0x80], R4 ;  /* 0x000080040f007388 */ /* 0x0003e20000000400 */
[----:B------:R-:W-:Y:S02]  /*8f20*/  CS2R R12, SRZ ;  /* 0x00000000000c7805 */ /* 0x000fe4000001ff00 */
[C---:B------:R-:W-:Y:S02]  /*8f30*/  PRMT R3, R2.reuse, 0x7610, R3 ;  /* 0x0000761002037816 */ /* 0x040fe40000000003 */
[----:B------:R-:W-:-:S03]  /*8f40*/  PRMT R2, R2, 0x7632, R2 ;  /* 0x0000763202027816 */ /* 0x000fc60000000002 */
[----:B------:R-:W-:Y:S04]  /*8f50*/  STS.U16 [R17+0x80], R3 ;  /* 0x0000800311007388 */ /* 0x000fe80000000400 */
[----:B------:R3:W-:Y:S01]  /*8f60*/  STS.U16 [R16+0x80], R2 ;  /* 0x0000800210007388 */ /* 0x0007e20000000400 */
[----:B--2---:R-:W-:-:S03]  /*8f70*/  CS2R R26, SRZ ;  /* 0x00000000001a7805 */ /* 0x004fc6000001ff00 */
[----:B------:R2:W-:Y:S01]  /*8f80*/  STS.U16 [R18+0x80], R0 ;  /* 0x0000800012007388 */ /* 0x0005e20000000400 */
[----:B-1----:R-:W-:Y:S01]  /*8f90*/  PRMT R4, R0, 0x7632, R4 ;  /* 0x0000763200047816 */ /* 0x002fe20000000004 */
[----:B------:R-:W-:-:S04]  /*8fa0*/  CS2R R14, SRZ ;  /* 0x00000000000e7805 */ /* 0x000fc8000001ff00 */
[----:B------:R1:W-:Y:S01]  /*8fb0*/  STS.U16 [R33+0x80], R4 ;  /* 0x0000800421007388 */ /* 0x0003e20000000400 */
[----:B---3--:R-:W-:Y:S01]  /*8fc0*/  F2FP.PACK_AB R2, R139, R138 ;  /* 0x0000008a8b02723e */ /* 0x008fe200000000ff */
[----:B------:R-:W-:Y:S01]  /*8fd0*/  CS2R R16, SRZ ;  /* 0x0000000000107805 */ /* 0x000fe2000001ff00 */
[----:B--2---:R-:W-:Y:S02]  /*8fe0*/  F2FP.PACK_AB R0, R141, R140 ;  /* 0x0000008c8d00723e */ /* 0x004fe400000000ff */
[C---:B------:R-:W-:Y:S02]  /*8ff0*/  PRMT R5, R2.reuse, 0x7610, R5 ;  /* 0x0000761002057816 */ /* 0x040fe40000000005 */
[----:B------:R-:W-:Y:S02]  /*9000*/  PRMT R3, R2, 0x7632, R3 ;  /* 0x0000763202037816 */ /* 0x000fe40000000003 */
[C---:B------:R-:W-:Y:S01]  /*9010*/  PRMT R2, R0.reuse, 0x7632, R2 ;  /* 0x0000763200027816 */ /* 0x040fe20000000002 */
[----:B------:R2:W-:Y:S04]  /*9020*/  STS.U16 [R25+0x80], R5 ;  /* 0x0000800519007388 */ /* 0x0005e80000000400 */
[----:B------:R3:W-:Y:S01]  /*9030*/  STS.U16 [R19+0x80], R3 ;  /* 0x0000800313007388 */ /* 0x0007e20000000400 */
[----:B-1----:R-:W-:Y:S01]  /*9040*/  PRMT R4, R0, 0x7610, R4 ;  /* 0x0000761000047816 */ /* 0x002fe20000000004 */
[----:B------:R-:W-:Y:S01]  /*9050*/  CS2R R32, SRZ ;  /* 0x0000000000207805 */ /* 0x000fe2000001ff00 */
[----:B------:R-:W-:-:S03]  /*9060*/  F2FP.PACK_AB R0, R143, R142 ;  /* 0x0000008e8f00723e */ /* 0x000fc600000000ff */
[----:B------:R1:W-:Y:S04]  /*9070*/  STS.U16 [R29+0x80], R4 ;  /* 0x000080041d007388 */ /* 0x0003e80000000400 */
[----:B------:R4:W-:Y:S01]  /*9080*/  STS.U16 [R28+0x80], R2 ;  /* 0x000080021c007388 */ /* 0x0009e20000000400 */
[----:B--2---:R-:W-:Y:S01]  /*9090*/  PRMT R5, R0, 0x7610, R5 ;  /* 0x0000761000057816 */ /* 0x004fe20000000005 */
[----:B------:R-:W-:Y:S01]  /*90a0*/  CS2R R24, SRZ ;  /* 0x0000000000187805 */ /* 0x000fe2000001ff00 */
[----:B---3--:R-:W-:-:S03]  /*90b0*/  CS2R R18, SRZ ;  /* 0x0000000000127805 */ /* 0x008fc6000001ff00 */
[----:B------:R2:W-:Y:S01]  /*90c0*/  STS.U16 [R40+0x80], R5 ;  /* 0x0000800528007388 */ /* 0x0005e20000000400 */
[----:B-1----:R-:W-:Y:S02]  /*90d0*/  PRMT R4, R0, 0x7632, R4 ;  /* 0x0000763200047816 */ /* 0x002fe40000000004 */
[----:B------:R-:W-:Y:S02]  /*90e0*/  F2FP.PACK_AB R0, R147, R146 ;  /* 0x000000929300723e */ /* 0x000fe400000000ff */
[----:B----4-:R-:W-:Y:S01]  /*90f0*/  F2FP.PACK_AB R2, R145, R144 ;  /* 0x000000909102723e */ /* 0x010fe200000000ff */
        /* <DEDUP_REMOVED lines=8> */
[----:B-1----:R-:W-:-:S05]  /*9180*/  PRMT R4, R0, 0x7632, R4 ;  /* 0x0000763200047816 */ /* 0x002fca0000000004 */
[----:B------:R1:W-:Y:S01]  /*9190*/  STS.U16 [R44+0x80], R4 ;  /* 0x000080042c007388 */ /* 0x0003e20000000400 */
[----:B---3--:R-:W-:Y:S01]  /*91a0*/  F2FP.PACK_AB R2, R157, R156 ;  /* 0x0000009c9d02723e */ /* 0x008fe200000000ff */
[----:B------:R-:W-:Y:S01]  /*91b0*/  CS2R R34, SRZ ;  /* 0x0000000000227805 */ /* 0x000fe2000001ff00 */
[----:B--2---:R-:W-:Y:S01]  /*91c0*/  F2FP.PACK_AB R0, R159, R158 ;  /* 0x0000009e9f00723e */ /* 0x004fe200000000ff */
[----:B------:R-:W-:Y:S01]  /*91d0*/  CS2R R36, SRZ ;  /* 0x0000000000247805 */ /* 0x000fe2000001ff00 */
[C---:B------:R-:W-:Y:S02]  /*91e0*/  PRMT R5, R2.reuse, 0x7610, R5 ;  /* 0x0000761002057816 */ /* 0x040fe40000000005 */
[----:B------:R-:W-:Y:S02]  /*91f0*/  PRMT R3, R2, 0x7632, R3 ;  /* 0x0000763202037816 */ /* 0x000fe40000000003 */
[C---:B------:R-:W-:Y:S01]  /*9200*/  PRMT R2, R0.reuse, 0x7632, R2 ;  /* 0x0000763200027816 */ /* 0x040fe20000000002 */
[----:B------:R2:W-:Y:S04]  /*9210*/  STS.U16 [R39+0x80], R5 ;  /* 0x0000800527007388 */ /* 0x0005e80000000400 */
[----:B------:R3:W-:Y:S01]  /*9220*/  STS.U16 [R38+0x80], R3 ;  /* 0x0000800326007388 */ /* 0x0007e20000000400 */
[----:B-1----:R-:W-:-:S02]  /*9230*/  PRMT R4, R0, 0x7610, R4 ;  /* 0x0000761000047816 */ /* 0x002fc40000000004 */
[----:B------:R-:W-:-:S03]  /*9240*/  F2FP.PACK_AB R0, R153, R152 ;  /* 0x000000989900723e */ /* 0x000fc600000000ff */
[----:B------:R1:W-:Y:S04]  /*9250*/  STS.U16 [R43+0x80], R4 ;  /* 0x000080042b007388 */ /* 0x0003e80000000400 */
[----:B------:R4:W-:Y:S01]  /*9260*/  STS.U16 [R42+0x80], R2 ;  /* 0x000080022a007388 */ /* 0x0009e20000000400 */
[----:B--2---:R-:W-:Y:S01]  /*9270*/  PRMT R5, R0, 0x7610, R5 ;  /* 0x0000761000057816 */ /* 0x004fe20000000005 */
[----:B---3--:R-:W-:-:S04]  /*9280*/  CS2R R38, SRZ ;  /* 0x0000000000267805 */ /* 0x008fc8000001ff00 */
        /* <DEDUP_REMOVED lines=8> */
[----:B------:R3:W-:Y:S04]  /*9310*/  STS.U16 [R47+0x80], R3 ;  /* 0x000080032f007388 */ /* 0x0007e80000000400 */
[----:B------:R4:W-:Y:S04]  /*9320*/  STS.U16 [R46+0x80], R2 ;  /* 0x000080022e007388 */ /* 0x0009e80000000400 */
[----:B------:R5:W-:Y:S04]  /*9330*/  STS.U16 [R48+0x80], R0 ;  /* 0x0000800030007388 */ /* 0x000be80000000400 */
[----:B--2---:R-:W2:Y:S01]  /*9340*/  S2R R51, SR_CTAID.Y ;  /* 0x0000000000337919 */ /* 0x004ea20000002600 */
[----:B-1----:R-:W-:Y:S01]  /*9350*/  CS2R R44, SRZ ;  /* 0x00000000002c7805 */ /* 0x002fe2000001ff00 */
[----:B---3--:R-:W-:-:S02]  /*9360*/  PRMT R3, R0, 0x7632, R3 ;  /* 0x0000763200037816 */ /* 0x008fc40000000003 */
[----:B----4-:R-:W-:-:S03]  /*9370*/  F2FP.PACK_AB R2, R151, R150 ;  /* 0x000000969702723e */ /* 0x010fc600000000ff */
[----:B------:R1:W-:Y:S01]  /*9380*/  STS.U16 [R54+0x80], R3 ;  /* 0x0000800336007388 */ /* 0x0003e20000000400 */
[----:B------:R-:W-:Y:S01]  /*9390*/  CS2R R46, SRZ ;  /* 0x00000000002e7805 */ /* 0x000fe2000001ff00 */
[----:B-----5:R-:W-:Y:S02]  /*93a0*/  F2FP.PACK_AB R0, R161, R160 ;  /* 0x000000a0a100723e */ /* 0x020fe400000000ff */
[C---:B------:R-:W-:Y:S02]  /*93b0*/  PRMT R4, R2.reuse, 0x7610, R4 ;  /* 0x0000761002047816 */ /* 0x040fe40000000004 */
[----:B------:R-:W-:Y:S02]  /*93c0*/  PRMT R2, R2, 0x7632, R2 ;  /* 0x0000763202027816 */ /* 0x000fe40000000002 */
[----:B------:R-:W-:Y:S01]  /*93d0*/  IADD3 R48, R88, 0x40, RZ ;  /* 0x0000004058307810 */ /* 0x000fe20007ffe0ff */
[----:B------:R3:W-:Y:S04]  /*93e0*/  STS.U16 [R50+0x80], R4 ;  /* 0x0000800432007388 */ /* 0x0007e80000000400 */
[----:B------:R4:W-:Y:S01]  /*93f0*/  STS.U16 [R49+0x80], R2 ;  /* 0x0000800231007388 */ /* 0x0009e20000000400 */
[----:B-1----:R-:W-:-:S02]  /*9400*/  PRMT R3, R0, 0x7610, R3 ;  /* 0x0000761000037816 */ /* 0x002fc40000000003 */
[----:B------:R-:W-:-:S03]  /*9410*/  PRMT R0, R0, 0x7632, R0 ;  /* 0x0000763200007816 */ /* 0x000fc60000000000 */
[----:B------:R1:W-:Y:S04]  /*9420*/  STS.U16 [R53+0x80], R3 ;  /* 0x0000800335007388 */ /* 0x0003e80000000400 */
[----:B------:R5:W-:Y:S01]  /*9430*/  STS.U16 [R52+0x80], R0 ;  /* 0x0000800034007388 */ /* 0x000be20000000400 */
[----:B---3--:R-:W-:Y:S01]  /*9440*/  IMAD.MOV.U32 R50, RZ, RZ, -0x50 ;  /* 0xffffffb0ff327424 */ /* 0x008fe200078e00ff */
[----:B----4-:R-:W-:Y:S02]  /*9450*/  F2FP.PACK_AB R2, R163, R162 ;  /* 0x000000a2a302723e */ /* 0x010fe400000000ff */
[----:B------:R-:W-:Y:S02]  /*9460*/  IADD3 R49, R88, 0x80, RZ ;  /* 0x0000008058317810 */ /* 0x000fe40007ffe0ff */
[----:B------:R-:W-:-:S02]  /*9470*/  PRMT R5, R2, 0x7610, R5 ;  /* 0x0000761002057816 */ /* 0x000fc40000000005 */
[----:B------:R-:W-:-:S03]  /*9480*/  PRMT R4, R2, 0x7632, R4 ;  /* 0x0000763202047816 */ /* 0x000fc60000000004 */
[----:B------:R3:W-:Y:S04]  /*9490*/  STS.U16 [R63+0x80], R5 ;  /* 0x000080053f007388 */ /* 0x0007e80000000400 */
[----:B------:R-:W-:Y:S01]  /*94a0*/  STS.U16 [R57+0x80], R4 ;  /* 0x0000800439007388 */ /* 0x000fe20000000400 */
[----:B-1----:R-:W-:Y:S02]  /*94b0*/  F2FP.PACK_AB R3, R167, R166 ;  /* 0x000000a6a703723e */ /* 0x002fe400000000ff */
[----:B-----5:R-:W-:Y:S01]  /*94c0*/  F2FP.PACK_AB R0, R165, R164 ;  /* 0x000000a4a500723e */ /* 0x020fe200000000ff */
[----:B------:R-:W-:-:S03]  /*94d0*/  CS2R R52, SRZ ;  /* 0x0000000000347805 */ /* 0x000fc6000001ff00 */
[C---:B------:R-:W-:Y:S02]  /*94e0*/  PRMT R2, R0.reuse, 0x7610, R2 ;  /* 0x0000761000027816 */ /* 0x040fe40000000002 */
[----:B------:R-:W-:-:S03]  /*94f0*/  PRMT R0, R0, 0x7632, R0 ;  /* 0x0000763200007816 */ /* 0x000fc60000000000 */
[----:B------:R1:W-:Y:S04]  /*9500*/  STS.U16 [R56+0x80], R2 ;  /* 0x0000800238007388 */ /* 0x0003e80000000400 */
[----:B------:R4:W-:Y:S01]  /*9510*/  STS.U16 [R55+0x80], R0 ;  /* 0x0000800037007388 */ /* 0x0009e20000000400 */
[----:B---3--:R-:W-:-:S03]  /*9520*/  PRMT R5, R3, 0x7632, R5 ;  /* 0x0000763203057816 */ /* 0x008fc60000000005 */
[----:B------:R3:W-:Y:S04]  /*9530*/  STS.U16 [R58+0x80], R3 ;  /* 0x000080033a007388 */ /* 0x0007e80000000400 */
[----:B------:R5:W-:Y:S01]  /*9540*/  STS.U16 [R64+0x80], R5 ;  /* 0x0000800540007388 */ /* 0x000be20000000400 */
[----:B-1----:R-:W-:Y:S01]  /*9550*/  F2FP.PACK_AB R2, R169, R168 ;  /* 0x000000a8a902723e */ /* 0x002fe200000000ff */
[----:B------:R-:W-:-:S03]  /*9560*/  CS2R R56, SRZ ;  /* 0x0000000000387805 */ /* 0x000fc6000001ff00 */
[C---:B------:R-:W-:Y:S01]  /*9570*/  PRMT R4, R2.reuse, 0x7610, R4 ;  /* 0x0000761002047816 */ /* 0x040fe20000000004 */
[----:B----4-:R-:W-:Y:S01]  /*9580*/  CS2R R54, SRZ ;  /* 0x0000000000367805 */ /* 0x010fe2000001ff00 */
[----:B------:R-:W-:Y:S02]  /*9590*/  F2FP.PACK_AB R0, R171, R170 ;  /* 0x000000aaab00723e */ /* 0x000fe400000000ff */
[----:B---3--:R-:W-:Y:S01]  /*95a0*/  PRMT R3, R2, 0x7632, R3 ;  /* 0x0000763202037816 */ /* 0x008fe20000000003 */
[----:B------:R1:W-:Y:S01]  /*95b0*/  STS.U16 [R62+0x80], R4 ;  /* 0x000080043e007388 */ /* 0x0003e20000000400 */
[C---:B------:R-:W-:Y:S02]  /*95c0*/  PRMT R2, R0.reuse, 0x7610, R2 ;  /* 0x0000761000027816 */ /* 0x040fe40000000002 */
[----:B------:R-:W-:Y:S01]  /*95d0*/  PRMT R0, R0, 0x7632, R0 ;  /* 0x0000763200007816 */ /* 0x000fe20000000000 */
[----:B------:R-:W-:Y:S01]  /*95e0*/  STS.U16 [R61+0x80], R3 ;  /* 0x000080033d007388 */ /* 0x000fe20000000400 */
[----:B-----5:R-:W-:-:S03]  /*95f0*/  CS2R R64, SRZ ;  /* 0x0000000000407805 */ /* 0x020fc6000001ff00 */
[----:B------:R3:W-:Y:S04]  /*9600*/  STS.U16 [R60+0x80], R2 ;  /* 0x000080023c007388 */ /* 0x0007e80000000400 */
[----:B------:R4:W-:Y:S04]  /*9610*/  STS.U16 [R59+0x80], R0 ;  /* 0x000080003b007388 */ /* 0x0009e80000000400 */
[----:B-1----:R-:W1:Y:S01]  /*9620*/  S2R R4, SR_CTAID.X ;  /* 0x0000000000047919 */ /* 0x002e620000002500 */
[----:B------:R-:W-:Y:S01]  /*9630*/  CS2R R62, SRZ ;  /* 0x00000000003e7805 */ /* 0x000fe2000001ff00 */
[----:B---3--:R-:W-:Y:S01]  /*9640*/  CS2R R60, SRZ ;  /* 0x00000000003c7805 */ /* 0x008fe2000001ff00 */
[----:B--2---:R-:W-:Y:S01]  /*9650*/  IMAD.WIDE.U32 R2, R51, c[0x0][0x338], R88 ;  /* 0x0000ce0033027a25 */ /* 0x004fe200078e0058 */
[----:B----4-:R-:W-:-:S03]  /*9660*/  CS2R R58, SRZ ;  /* 0x00000000003a7805 */ /* 0x010fc6000001ff00 */
[----:B------:R-:W-:Y:S01]  /*9670*/  IMAD.SHL.U32 R0, R93, 0x2, RZ ;  /* 0x000000025d007824 */ /* 0x000fe200078e00ff */
[----:B------:R-:W-:Y:S01]  /*9680*/  BAR.SYNC.DEFER_BLOCKING 0x1, 0x100 ;  /* 0x0044000000007b1d */ /* 0x000fe20000010000 */
[----:B------:R-:W-:Y:S01]  /*9690*/  SHF.R.S32.HI R93, RZ, 0x1f, R51 ;  /* 0x0000001fff5d7819 */ /* 0x000fe20000011433 */
[----:B-1----:R-:W-:-:S05]  /*96a0*/  IMAD R50, R4, R50, c[0x0][0x2f0] ;  /* 0x0000bc0004327624 */ /* 0x002fca00078e0232 */
[----:B------:R-:W-:-:S04]  /*96b0*/  IMNMX R50, R50, 0x50, PT ;  /* 0x0000005032327817 */ /* 0x000fc80003800200 */
[----:B------:R-:W-:Y:S01]  /*96c0*/  ISETP.GE.AND P6, PT, R90, R50, PT ;  /* 0x000000325a00720c */ /* 0x000fe20003fc6270 */
[----:B------:R-:W1:Y:S04]  /*96d0*/  @!P2 LDS.128 R12, [R0+0x7880] ;  /* 0x00788000000ca984 */ /* 0x000e680000000c00 */
[----:B------:R-:W2:Y:S04]  /*96e0*/  @!P2 LDS.128 R16, [R0+0xa080] ;  /* 0x00a080000010a984 */ /* 0x000ea80000000c00 */
[----:B------:R-:W3:Y:S04]  /*96f0*/  @!P2 LDS.128 R20, [R0+0xc880] ;  /* 0x00c880000014a984 */ /* 0x000ee80000000c00 */
[----:B------:R-:W4:Y:S04]  /*9700*/  @!P1 LDS.128 R24, [R0+0x8880] ;  /* 0x0088800000189984 */ /* 0x000f280000000c00 */
[----:B------:R-:W5:Y:S04]  /*9710*/  @!P1 LDS.128 R28, [R0+0xb080] ;  /* 0x00b08000001c9984 */ /* 0x000f680000000c00 */
        /* <DEDUP_REMOVED lines=15> */
[----:B------:R-:W-:-:S04]  /*9810*/  IMAD.IADD R3, R3, 0x1, R0 ;  /* 0x0000000103037824 */ /* 0x000fc800078e0200 */
[----:B------:R-:W-:-:S04]  /*9820*/  IMAD.WIDE.U32 R10, R92, c[0x0][0x340], R2 ;  /* 0x0000d0005c0a7a25 */ /* 0x000fc800078e0002 */
[----:B------:R-:W-:-:S04]  /*9830*/  IMAD.WIDE R2, R4, 0x50, R90 ;  /* 0x0000005004027825 */ /* 0x000fc800078e025a */
[----:B------:R-:W-:Y:S01]  /*9840*/  IMAD.IADD R7, R11, 0x1, R6 ;  /* 0x000000010b077824 */ /* 0x000fe200078e0206 */
[----:B------:R-:W-:Y:S05]  /*9850*/  @P6 BRA `(.L_x_845) ;  /* 0x000000d000006947 */ /* 0x000fea0003800000 */
[----:B-1-345:R-:W-:Y:S01]  /*9860*/  IMAD R0, R3, c[0x0][0x330], RZ ;  /* 0x0000cc0003007a24 */ /* 0x03afe200078e02ff */
        /* <DEDUP_REMOVED lines=12> */
.L_x_845:
[----:B-1-345:R-:W-:Y:S05]  /*9930*/  BSYNC B0 ;  /* 0x0000000000007941 */ /* 0x03afea0003800000 */
.L_x_844:
[----:B------:R-:W-:Y:S01]  /*9940*/  IADD3 R0, R90, 0x20, RZ ;  /* 0x000000205a007810 */ /* 0x000fe20007ffe0ff */
[----:B------:R-:W-:Y:S03]  /*9950*/  BSSY B0, `(.L_x_846) ;  /* 0x0000013000007945 */ /* 0x000fe60003800000 */
[----:B------:R-:W-:-:S13]  /*9960*/  ISETP.GE.AND P5, PT, R0, R50, PT ;  /* 0x000000320000720c */ /* 0x000fda0003fa6270 */
[----:B------:R-:W-:Y:S05]  /*9970*/  @P5 BRA `(.L_x_847) ;  /* 0x0000010000005947 */ /* 0x000fea0003800000 */
[----:B------:R-:W-:Y:S02]  /*9980*/  IADD3 R0, P0, R2, 0x20, RZ ;  /* 0x0000002002007810 */ /* 0x000fe40007f1e0ff */
[----:B------:R-:W-:Y:S02]  /*9990*/  MOV R5, R7 ;  /* 0x0000000700057202 */ /* 0x000fe40000000f00 */
        /* <DEDUP_REMOVED lines=11> */
[----:B------:R1:W-:Y:S04]  /*9a50*/  @!P2 STG.E.128 [R4.64], R24 ;  /* 0x000000180400a986 */ /* 0x0003e8000c101d12 */
[----:B------:R1:W-:Y:S04]  /*9a60*/  @!P1 STG.E.128 [R4.64+0x80], R28 ;  /* 0x0000801c04009986 */ /* 0x0003e8000c101d12 */
[----:B------:R1:W-:Y:S02]  /*9a70*/  @!P0 STG.E.128 [R4.64+0x100], R32 ;  /* 0x0001002004008986 */ /* 0x0003e4000c101d12 */
.L_x_847:
[----:B------:R-:W-:Y:S05]  /*9a80*/  BSYNC B0 ;  /* 0x0000000000007941 */ /* 0x000fea0003800000 */
.L_x_846:
[----:B------:R-:W-:Y:S01]  /*9a90*/  IADD3 R0, R90, 0x40, RZ ;  /* 0x000000405a007810 */ /* 0x000fe20007ffe0ff */
[----:B------:R-:W-:Y:S03]  /*9aa0*/  BSSY B0, `(.L_x_848) ;  /* 0x0000012000007945 */ /* 0x000fe60003800000 */
[----:B------:R-:W-:-:S13]  /*9ab0*/  ISETP.GE.AND P4, PT, R0, R50, PT ;  /* 0x000000320000720c */ /* 0x000fda0003f86270 */
[----:B------:R-:W-:Y:S05]  /*9ac0*/  @P4 BRA `(.L_x_849) ;  /* 0x000000f000004947 */ /* 0x000fea0003800000 */
[----:B------:R-:W-:Y:S01]  /*9ad0*/  IADD3 R0, P0, R2, 0x40, RZ ;  /* 0x0000004002007810 */ /* 0x000fe20007f1e0ff */
[----:B------:R-:W-:Y:S01]  /*9ae0*/  IMAD.MOV.U32 R6, RZ, RZ, R10 ;  /* 0x000000ffff067224 */ /* 0x000fe200078e000a */
[----:B------:R-:W-:Y:S02]  /*9af0*/  ISETP.GE.AND P2, PT, R88, c[0x0][0x324], PT ;  /* 0x0000c90058007a0c */ /* 0x000fe40003f46270 */
[----:B------:R-:W-:Y:S01]  /*9b00*/  ISETP.GE.AND P1, PT, R48, c[0x0][0x324], PT ;  /* 0x0000c90030007a0c */ /* 0x000fe20003f26270 */
[----:B-1----:R-:W-:Y:S01]  /*9b10*/  IMAD.X R4, RZ, RZ, R3, P0 ;  /* 0x000000ffff047224 */ /* 0x002fe200000e0603 */
[----:B------:R-:W-:Y:S01]  /*9b20*/  ISETP.GE.AND P0, PT, R49, c[0x0][0x324], PT ;  /* 0x0000c90031007a0c */ /* 0x000fe20003f06270 */
[----:B------:R-:W-:-:S04]  /*9b30*/  IMAD.WIDE.U32 R6, R0, c[0x0][0x330], R6 ;  /* 0x0000cc0000067a25 */ /* 0x000fc800078e0006 */
        /* <DEDUP_REMOVED lines=8> */
.L_x_849:
[----:B------:R-:W-:Y:S05]  /*9bc0*/  BSYNC B0 ;  /* 0x0000000000007941 */ /* 0x000fea0003800000 */
.L_x_848:
        /* <DEDUP_REMOVED lines=23> */
.L_x_851:
[----:B------:R-:W-:Y:S05]  /*9d40*/  BSYNC B0 ;  /* 0x0000000000007941 */ /* 0x000fea0003800000 */
.L_x_850:
        /* <DEDUP_REMOVED lines=18> */
.L_x_853:
[----:B------:R-:W-:Y:S05]  /*9e70*/  BSYNC B0 ;  /* 0x0000000000007941 */ /* 0x000fea0003800000 */
.L_x_852:
[----:B------:R-:W-:Y:S05]  /*9e80*/  @P4 EXIT ;  /* 0x000000000000494d */ /* 0x000fea0003800000 */
[----:B------:R-:W-:Y:S02]  /*9e90*/  IADD3 R0, P0, R2, 0x40, RZ ;  /* 0x0000004002007810 */ /* 0x000fe40007f1e0ff */
[----:B------:R-:W-:-:S03]  /*9ea0*/  ISETP.GE.AND P1, PT, R88, c[0x0][0x2f4], PT ;  /* 0x0000bd0058007a0c */ /* 0x000fc60003f26270 */
[----:B------:R-:W-:Y:S01]  /*9eb0*/  IMAD.X R2, RZ, RZ, R3, P0 ;  /* 0x000000ffff027224 */ /* 0x000fe200000e0603 */
[----:B------:R-:W-:Y:S02]  /*9ec0*/  MOV R3, R7 ;  /* 0x0000000700037202 */ /* 0x000fe40000000f00 */
[----:B------:R-:W-:Y:S01]  /*9ed0*/  ISETP.GE.AND P0, PT, R48, c[0x0][0x2f4], PT ;  /* 0x0000bd0030007a0c */ /* 0x000fe20003f06270 */
[----:B------:R-:W-:Y:S02]  /*9ee0*/  IMAD R6, R2, c[0x0][0x300], RZ ;  /* 0x0000c00002067a24 */ /* 0x000fe400078e02ff */
[----:B------:R-:W-:-:S04]  /*9ef0*/  IMAD.MOV.U32 R2, RZ, RZ, R10 ;  /* 0x000000ffff027224 */ /* 0x000fc800078e000a */
[----:B-1----:R-:W-:-:S04]  /*9f00*/  IMAD.WIDE.U32 R4, R0, c[0x0][0x300], R2 ;  /* 0x0000c00000047a25 */ /* 0x002fc800078e0002 */
[----:B------:R-:W-:Y:S01]  /*9f10*/  IMAD R0, R0, c[0x0][0x304], R6 ;  /* 0x0000c10000007a24 */ /* 0x000fe200078e0206 */
[----:B------:R-:W-:-:S03]  /*9f20*/  LEA R2, P2, R4, c[0x0][0x2e8], 0x1 ;  /* 0x0000ba0004027a11 */ /* 0x000fc600078408ff */
        /* <DEDUP_REMOVED lines=8> */
.L_x_843:
[----:B------:R-:W1:Y:S01]  /*9fb0*/  S2R R19, SR_CTAID.Y ;  /* 0x0000000000137919 */ /* 0x000e620000002600 */
[----:B------:R-:W-:Y:S01]  /*9fc0*/  SHF.R.S32.HI R0, RZ, 0x1f, R228 ;  /* 0x0000001fff007819 */ /* 0x000fe200000114e4 */
[----:B------:R-:W-:Y:S01]  /*9fd0*/  BSSY B0, `(.L_x_854) ;  /* 0x0000028000007945 */ /* 0x000fe20003800000 */
[----:B------:R-:W-:Y:S01]  /*9fe0*/  MOV R18, 0xffffffb0 ;  /* 0xffffffb000127802 */ /* 0x000fe20000000f00 */
[----:B------:R-:W2:Y:S01]  /*9ff0*/  S2R R4, SR_CTAID.X ;  /* 0x0000000000047919 */ /* 0x000ea20000002500 */
[----:B------:R-:W-:-:S03]  /*a000*/  LEA.HI R8, R0, R228, RZ, 0x3 ;  /* 0x000000e400087211 */ /* 0x000fc600078f18ff */
[----:B------:R-:W3:Y:S01]  /*a010*/  S2R R20, SR_CTAID.Z ;  /* 0x0000000000147919 */ /* 0x000ee20000002700 */
[----:B------:R-:W-:Y:S02]  /*a020*/  LOP3.LUT R0, R8, 0x1ffffff8, RZ, 0xc0, !PT ;  /* 0x1ffffff808007812 */ /* 0x000fe400078ec0ff */
[----:B------:R-:W-:-:S03]  /*a030*/  SHF.R.S32.HI R8, RZ, 0x3, R8 ;  /* 0x00000003ff087819 */ /* 0x000fc60000011408 */
[----:B------:R-:W-:Y:S01]  /*a040*/  IMAD.IADD R0, R228, 0x1, -R0 ;  /* 0x00000001e4007824 */ /* 0x000fe200078e0a00 */
[----:B------:R-:W-:-:S03]  /*a050*/  SHF.R.S32.HI R9, RZ, 0x1f, R8 ;  /* 0x0000001fff097819 */ /* 0x000fc60000011408 */
[----:B------:R-:W-:-:S05]  /*a060*/  IMAD.SHL.U32 R10, R0, 0x8, RZ ;  /* 0x00000008000a7824 */ /* 0x000fca00078e00ff */
[----:B------:R-:W-:Y:S02]  /*a070*/  SHF.R.S32.HI R11, RZ, 0x1f, R10 ;  /* 0x0000001fff0b7819 */ /* 0x000fe4000001140a */
[----:B-1----:R-:W-:Y:S02]  /*a080*/  SHF.R.S32.HI R21, RZ, 0x1f, R19 ;  /* 0x0000001fff157819 */ /* 0x002fe40000011413 */
[----:B------:R-:W-:Y:S01]  /*a090*/  IADD3 R16, R10, 0x40, RZ ;  /* 0x000000400a107810 */ /* 0x000fe20007ffe0ff */
[----:B--2---:R-:W-:Y:S01]  /*a0a0*/  IMAD R18, R4, R18, c[0x0][0x2f0] ;  /* 0x0000bc0004127624 */ /* 0x004fe200078e0212 */
[----:B------:R-:W-:Y:S01]  /*a0b0*/  IADD3 R17, R10, 0x80, RZ ;  /* 0x000000800a117810 */ /* 0x000fe20007ffe0ff */
[----:B------:R-:W-:Y:S01]  /*a0c0*/  IMAD R0, R21, c[0x0][0x308], RZ ;  /* 0x0000c20015007a24 */ /* 0x000fe200078e02ff */
[----:B---3--:R-:W-:Y:S01]  /*a0d0*/  SHF.R.S32.HI R22, RZ, 0x1f, R20 ;  /* 0x0000001fff167819 */ /* 0x008fe20000011414 */
[----:B------:R-:W-:Y:S01]  /*a0e0*/  IMAD.WIDE.U32 R2, R19, c[0x0][0x308], R10 ;  /* 0x0000c20013027a25 */ /* 0x000fe200078e000a */
[----:B------:R-:W-:-:S03]  /*a0f0*/  ISETP.GE.AND P6, PT, R8, R18, PT ;  /* 0x000000120800720c */ /* 0x000fc60003fc6270 */
[----:B------:R-:W-:Y:S02]  /*a100*/  IMAD R0, R19, c[0x0][0x30c], R0 ;  /* 0x0000c30013007a24 */ /* 0x000fe400078e0200 */
[----:B------:R-:W-:Y:S02]  /*a110*/  IMAD R6, R22, c[0x0][0x310], RZ ;  /* 0x0000c40016067a24 */ /* 0x000fe400078e02ff */
[----:B------:R-:W-:Y:S02]  /*a120*/  IMAD.IADD R3, R3, 0x1, R0 ;  /* 0x0000000103037824 */ /* 0x000fe400078e0200 */
[C---:B------:R-:W-:Y:S02]  /*a130*/  IMAD R6, R20.reuse, c[0x0][0x314], R6 ;  /* 0x0000c50014067a24 */ /* 0x040fe400078e0206 */
[----:B------:R-:W-:-:S04]  /*a140*/  IMAD.WIDE.U32 R14, R20, c[0x0][0x310], R2 ;  /* 0x0000c400140e7a25 */ /* 0x000fc800078e0002 */
[----:B------:R-:W-:Y:S01]  /*a150*/  IMAD.WIDE R2, R4, 0x50, R8 ;  /* 0x0000005004027825 */ /* 0x000fe200078e0208 */
        /* <DEDUP_REMOVED lines=15> */
.L_x_855:
[----:B------:R-:W-:Y:S05]  /*a250*/  BSYNC B0 ;  /* 0x0000000000007941 */ /* 0x000fea0003800000 */
.L_x_854:
        /* <DEDUP_REMOVED lines=8> */
[----:B-1----:R-:W-:Y:S01]  /*a2e0*/  IMAD.X R4, RZ, RZ, R3, P0 ;  /* 0x000000ffff047224 */ /* 0x002fe200000e0603 */
        /* <DEDUP_REMOVED lines=11> */
.L_x_857:
[----:B------:R-:W-:Y:S05]  /*a3a0*/  BSYNC B0 ;  /* 0x0000000000007941 */ /* 0x000fea0003800000 */
.L_x_856:
        /* <DEDUP_REMOVED lines=19> */
.L_x_859:
[----:B------:R-:W-:Y:S05]  /*a4e0*/  BSYNC B0 ;  /* 0x0000000000007941 */ /* 0x000fea0003800000 */
.L_x_858:
        /* <DEDUP_REMOVED lines=23> */
.L_x_861:
[----:B------:R-:W-:Y:S05]  /*a660*/  BSYNC B0 ;  /* 0x0000000000007941 */ /* 0x000fea0003800000 */
.L_x_860:
[----:B------:R-:W-:Y:S01]  /*a670*/  BSSY B0, `(.L_x_862) ;  /* 0x0000012000007945 */ /* 0x000fe20003800000 */
[----:B------:R-:W-:Y:S05]  /*a680*/  @P5 BRA `(.L_x_863) ;  /* 0x0000010000005947 */ /* 0x000fea0003800000 */
[----:B------:R-:W-:Y:S01]  /*a690*/  IADD3 R0, P0, R2, 0x20, RZ ;  /* 0x0000002002007810 */ /* 0x000fe20007f1e0ff */
[----:B------:R-:W-:Y:S01]  /*a6a0*/  IMAD.MOV.U32 R8, RZ, RZ, R12 ;  /* 0x000000ffff087224 */ /* 0x000fe200078e000c */
[----:B------:R-:W-:-:S02]  /*a6b0*/  MOV R9, R7 ;  /* 0x0000000700097202 */ /* 0x000fc40000000f00 */
        /* <DEDUP_REMOVED lines=13> */
.L_x_863:
[----:B------:R-:W-:Y:S05]  /*a790*/  BSYNC B0 ;  /* 0x0000000000007941 */ /* 0x000fea0003800000 */
.L_x_862:
        /* <DEDUP_REMOVED lines=19> */
.L_x_864:
        /* <DEDUP_REMOVED lines=11> */
.L_x_1411:


//--------------------- .text._ZN7cutlass13device_kernelIN5flash19enable_sm80_to_sm89INS1_16FlashAttnBwdSm80INS1_25CollectiveMainloopBwdSm80ILi2ELi1EN4cute5tupleIJNS5_1CILi64EEENS7_ILi80EEENS7_ILi192EEEEEENS_6half_tEfNS_4arch4Sm80ELb0ELb1ELb0ELb0ELb1ELb0ELb1ELb0ELi2ELi4ELi2ELi2ELb0EEENS1_21CollectiveEpilogueBwdISB_SC_SE_Li256ELb0ELb1ELi4EEENS1_19SingleTileSchedulerILb0ELb0ELb0ELi80EEEEEEEEEvNT_6ParamsE --------------------------
	.section	.text._ZN7cutlass13device_kernelIN5flash19enable_sm80_to_sm89INS1_16FlashAttnBwdSm80INS1_25CollectiveMainloopBwdSm80ILi2ELi1EN4cute5tupleIJNS5_1CILi64EEENS7_ILi80EEENS7_ILi192EEEEEENS_6half_tEfNS_4arch4Sm80ELb0ELb1ELb0ELb0ELb1ELb0ELb1ELb0ELi2ELi4ELi2ELi2ELb0EEENS1_21CollectiveEpilogueBwdISB_SC_SE_Li256ELb0ELb1ELi4EEENS1_19SingleTileSchedulerILb0ELb0ELb0ELi80EEEEEEEEEvNT_6ParamsE,"ax",@progbits
	.sectioninfo	@"SHI_REGISTERS=255"
	.align	128
.text._ZN7cutlass13device_kernelIN5flash19enable_sm80_to_sm89INS1_16FlashAttnBwdSm80INS1_25CollectiveMainloopBwdSm80ILi2ELi1EN4cute5tupleIJNS5_1CILi64EEENS7_ILi80EEENS7_ILi192EEEEEENS_6half_tEfNS_4arch4Sm80ELb0ELb1ELb0ELb0ELb1ELb0ELb1ELb0ELi2ELi4ELi2ELi2ELb0EEENS1_21CollectiveEpilogueBwdISB_SC_SE_Li256ELb0ELb1ELi4EEENS1_19SingleTileSchedulerILb0ELb0ELb0ELi80EEEEEEEEEvNT_6ParamsE:
        .type           _ZN7cutlass13device_kernelIN5flash19enable_sm80_to_sm89INS1_16FlashAttnBwdSm80INS1_25CollectiveMainloopBwdSm80ILi2ELi1EN4cute5tupleIJNS5_1CILi64EEENS7_ILi80EEENS7_ILi192EEEEEENS_6half_tEfNS_4arch4Sm80ELb0ELb1ELb0ELb0ELb1ELb0ELb1ELb0ELi2ELi4ELi2ELi2ELb0EEENS1_21CollectiveEpilogueBwdISB_SC_SE_Li256ELb0ELb1ELi4EEENS1_19SingleTileSchedulerILb0ELb0ELb0ELi80EEEEEEEEEvNT_6ParamsE,@function
        .size           _ZN7cutlass13device_kernelIN5flash19enable_sm80_to_sm89INS1_16FlashAttnBwdSm80INS1_25CollectiveMainloopBwdSm80ILi2ELi1EN4cute5tupleIJNS5_1CILi64EEENS7_ILi80EEENS7_ILi192EEEEEENS_6half_tEfNS_4arch4Sm80ELb0ELb1ELb0ELb0ELb1ELb0ELb1ELb0ELi2ELi4ELi2ELi2ELb0EEENS1_21CollectiveEpilogueBwdISB_SC_SE_Li256ELb0ELb1ELi4EEENS1_19SingleTileSchedulerILb0ELb0ELb0ELi80EEEEEEEEEvNT_6ParamsE,(.L_x_1412 - _ZN7cutlass13device_kernelIN5flash19enable_sm80_to_sm89INS1_16FlashAttnBwdSm80INS1_25CollectiveMainloopBwdSm80ILi2ELi1EN4cute5tupleIJNS5_1CILi64EEENS7_ILi80EEENS7_ILi192EEEEEENS_6half_tEfNS_4arch4Sm80ELb0ELb1ELb0ELb0ELb1ELb0ELb1ELb0ELi2ELi4ELi2ELi2ELb0EEENS1_21CollectiveEpilogueBwdISB_SC_SE_Li256ELb0ELb1ELi4EEENS1_19SingleTileSchedulerILb0ELb0ELb0ELi80EEEEEEEEEvNT_6ParamsE)
        .other          _ZN7cutlass13device_kernelIN5flash19enable_sm80_to_sm89INS1_16FlashAttnBwdSm80INS1_25CollectiveMainloopBwdSm80ILi2ELi1EN4cute5tupleIJNS5_1CILi64EEENS7_ILi80EEENS7_ILi192EEEEEENS_6half_tEfNS_4arch4Sm80ELb0ELb1ELb0ELb0ELb1ELb0ELb1ELb0ELi2ELi4ELi2ELi2ELb0EEENS1_21CollectiveEpilogueBwdISB_SC_SE_Li256ELb0ELb1ELi4EEENS1_19SingleTileSchedulerILb0ELb0ELb0ELi80EEEEEEEEEvNT_6ParamsE,@"STO_CUDA_ENTRY STV_DEFAULT"
_ZN7cutlass13device_kernelIN5flash19enable_sm80_to_sm89INS1_16FlashAttnBwdSm80INS1_25CollectiveMainloopBwdSm80ILi2ELi1EN4cute5tupleIJNS5_1CILi64EEENS7_ILi80EEENS7_ILi192EEEEEENS_6half_tEfNS_4arch4Sm80ELb0ELb1ELb0ELb0ELb1ELb0ELb1ELb0ELi2ELi4ELi2ELi2ELb0EEENS1_21CollectiveEpilogueBwdISB_SC_SE_Li256ELb0ELb1ELi4EEENS1_19SingleTileSchedulerILb0ELb0ELb0ELi80EEEEEEEEEvNT_6ParamsE:
        /* <DEDUP_REMOVED lines=25> */
.L_x_865:
        /* <DEDUP_REMOVED lines=565> */
.L_x_877:
        /* <DEDUP_REMOVED lines=173> */
.L_x_869:
[----:B------:R-:W-:Y:S11]  /*2fb0*/  ISETP.NE.AND P0, PT, R249, c[0x0][0x2a8], PT ;  /* 0x0000aa00f9007a0c */ /* 0x000ff60003f05270 */
[----:B------:R-:W-:Y:S02]  /*2fc0*/  @!UPT UIADD3 URZ, URZ, URZ, URZ ;  /* 0x0000003f3f3ff290 */ /* 0x000fe4000fffe03f */
[----:B------:R-:W-:Y:S05]  /*2fd0*/  @P0 IMAD.HI.U32 R24, R3, c[0x0][0x2ac], RZ ;  /* 0x0000ab0003180a27 */ /* 0x000fea00078e00ff */
[----:B------:R-:W-:Y:S02]  /*2fe0*/  @P0 SHF.R.U32.HI R3, RZ, c[0x0][0x2b0], R24 ;  /* 0x0000ac00ff030a19 */ /* 0x000fe40000011618 */
.L_x_870:
[----:B------:R-:W-:Y:S05]  /*2ff0*/  BSYNC B0 ;  /* 0x0000000000007941 */ /* 0x000fea0003800000 */
.L_x_868:
[C-C-:B------:R-:W-:Y:S01]  /*3000*/  IADD3 R24, R2.reuse, c[0x0][0x2a4], R230.reuse ;  /* 0x0000a90002187a10 */ /* 0x140fe20007ffe0e6 */
[----:B------:R-:W-:Y:S01]  /*3010*/  IMAD R3, R3, c[0x0][0x2a8], R235 ;  /* 0x0000aa0003037a24 */ /* 0x000fe200078e02eb */
[----:B------:R-:W-:Y:S02]  /*3020*/  IADD3 R192, R2, UR10, R230 ;  /* 0x0000000a02c07c10 */ /* 0x000fe4000fffe0e6 */
[----:B------:R-:W-:Y:S02]  /*3030*/  IMNMX R24, R231, R24, PT ;  /* 0x00000018e7187217 */ /* 0x000fe40003800200 */
[----:B------:R-:W-:Y:S02]  /*3040*/  IADD3 R193, R3, c[0x0][0x2a8], RZ ;  /* 0x0000aa0003c17a10 */ /* 0x000fe40007ffe0ff */
[----:B------:R-:W-:Y:S02]  /*3050*/  IMNMX R192, R192, R3, !PT ;  /* 0x00000003c0c07217 */ /* 0x000fe40007800200 */
[----:B------:R-:W-:Y:S02]  /*3060*/  IMNMX R193, R24, R193, PT ;  /* 0x000000c118c17217 */ /* 0x000fe40003800200 */
.L_x_867:
        /* <DEDUP_REMOVED lines=17> */
.L_x_873:
[----:B------:R-:W-:Y:S11]  /*3180*/  ISETP.NE.AND P0, PT, R249, c[0x0][0x2a8], PT ;  /* 0x0000aa00f9007a0c */ /* 0x000ff60003f05270 */
[----:B------:R-:W-:Y:S02]  /*3190*/  @!UPT UIADD3 URZ, URZ, URZ, URZ ;  /* 0x0000003f3f3ff290 */ /* 0x000fe4000fffe03f */
[----:B------:R-:W-:Y:S05]  /*31a0*/  @P0 IMAD.HI.U32 R3, R2, c[0x0][0x2ac], RZ ;  /* 0x0000ab0002030a27 */ /* 0x000fea00078e00ff */
[----:B------:R-:W-:Y:S02]  /*31b0*/  @P0 SHF.R.U32.HI R2, RZ, c[0x0][0x2b0], R3 ;  /* 0x0000ac00ff020a19 */ /* 0x000fe40000011603 */
.L_x_874:
[----:B------:R-:W-:Y:S05]  /*31c0*/  BSYNC B0 ;  /* 0x0000000000007941 */ /* 0x000fea0003800000 */
.L_x_872:
[----:B------:R-:W-:Y:S05]  /*31d0*/  IMAD R2, R2, c[0x0][0x2a8], R235 ;  /* 0x0000aa0002027a24 */ /* 0x000fea00078e02eb */
[----:B------:R-:W-:Y:S02]  /*31e0*/  IADD3 R3, R2, c[0x0][0x2a8], RZ ;  /* 0x0000aa0002037a10 */ /* 0x000fe40007ffe0ff */
[----:B------:R-:W-:Y:S02]  /*31f0*/  IMNMX R190, R190, R2, !PT ;  /* 0x00000002bebe7217 */ /* 0x000fe40007800200 */
[----:B------:R-:W-:Y:S02]  /*3200*/  IMNMX R191, R191, R3, PT ;  /* 0x00000003bfbf7217 */ /* 0x000fe40003800200 */
.L_x_871:
        /* <DEDUP_REMOVED lines=77> */
.L_x_875:
        /* <DEDUP_REMOVED lines=499> */
.L_x_876:
        /* <DEDUP_REMOVED lines=296> */
.L_x_866:
        /* <DEDUP_REMOVED lines=778> */
.L_x_880:
[----:B-1-345:R-:W-:Y:S05]  /*9930*/  BSYNC B0 ;  /* 0x0000000000007941 */ /* 0x03afea0003800000 */
.L_x_879:
        /* <DEDUP_REMOVED lines=20> */
.L_x_882:
[----:B------:R-:W-:Y:S05]  /*9a80*/  BSYNC B0 ;  /* 0x0000000000007941 */ /* 0x000fea0003800000 */
.L_x_881:
        /* <DEDUP_REMOVED lines=19> */
.L_x_884:
[----:B------:R-:W-:Y:S05]  /*9bc0*/  BSYNC B0 ;  /* 0x0000000000007941 */ /* 0x000fea0003800000 */
.L_x_883:
        /* <DEDUP_REMOVED lines=23> */
.L_x_886:
[----:B------:R-:W-:Y:S05]  /*9d40*/  BSYNC B0 ;  /* 0x0000000000007941 */ /* 0x000fea0003800000 */
.L_x_885:
        /* <DEDUP_REMOVED lines=18> */
.L_x_888:
[----:B------:R-:W-:Y:S05]  /*9e70*/  BSYNC B0 ;  /* 0x0000000000007941 */ /* 0x000fea0003800000 */
.L_x_887:
        /* <DEDUP_REMOVED lines=19> */
.L_x_878:
        /* <DEDUP_REMOVED lines=42> */
.L_x_890:
[----:B------:R-:W-:Y:S05]  /*a250*/  BSYNC B0 ;  /* 0x0000000000007941 */ /* 0x000fea0003800000 */
.L_x_889:
        /* <DEDUP_REMOVED lines=20> */
.L_x_892:
[----:B------:R-:W-:Y:S05]  /*a3a0*/  BSYNC B0 ;  /* 0x0000000000007941 */ /* 0x000fea0003800000 */
.L_x_891:
        /* <DEDUP_REMOVED lines=19> */
.L_x_894:
[----:B------:R-:W-:Y:S05]  /*a4e0*/  BSYNC B0 ;  /* 0x0000000000007941 */ /* 0x000fea0003800000 */
.L_x_893:
        /* <DEDUP_REMOVED lines=23> */
.L_x_896:
[----:B------:R-:W-:Y:S05]  /*a660*/  BSYNC B0 ;  /* 0x0000000000007941 */ /* 0x000fea0003800000 */
.L_x_895:
        /* <DEDUP_REMOVED lines=18> */
.L_x_898:
[----:B------:R-:W-:Y:S05]  /*a790*/  BSYNC B0 ;  /* 0x0000000000007941 */ /* 0x000fea0003800000 */
.L_x_897:
        /* <DEDUP_REMOVED lines=19> */
.L_x_899:
        /* <DEDUP_REMOVED lines=11> */
.L_x_1412:


//--------------------- .text._ZN7cutlass13device_kernelIN5flash19enable_sm80_to_sm89INS1_16FlashAttnBwdSm80INS1_25CollectiveMainloopBwdSm80ILi2ELi1EN4cute5tupleIJNS5_1CILi64EEENS7_ILi80EEENS7_ILi192EEEEEENS_6half_tEfNS_4arch4Sm80ELb0ELb1ELb0ELb0ELb0ELb0ELb1ELb0ELi2ELi4ELi2ELi2ELb0EEENS1_24CollectiveEpilogueBwdGQAISB_fSE_Li256ELb0ELb0EEENS1_19SingleTileSchedulerILb0ELb0ELb0ELi80EEEEEEEEEvNT_6ParamsE --------------------------
	.section	.text._ZN7cutlass13device_kernelIN5flash19enable_sm80_to_sm89INS1_16FlashAttnBwdSm80INS1_25CollectiveMainloopBwdSm80ILi2ELi1EN4cute5tupleIJNS5_1CILi64EEENS7_ILi80EEENS7_ILi192EEEEEENS_6half_tEfNS_4arch4Sm80ELb0ELb1ELb0ELb0ELb0ELb0ELb1ELb0ELi2ELi4ELi2ELi2ELb0EEENS1_24CollectiveEpilogueBwdGQAISB_fSE_Li256ELb0ELb0EEENS1_19SingleTileSchedulerILb0ELb0ELb0ELi80EEEEEEEEEvNT_6ParamsE,"ax",@progbits
	.sectioninfo	@"SHI_REGISTERS=255"
	.align	128
.text._ZN7cutlass13device_kernelIN5flash19enable_sm80_to_sm89INS1_16FlashAttnBwdSm80INS1_25CollectiveMainloopBwdSm80ILi2ELi1EN4cute5tupleIJNS5_1CILi64EEENS7_ILi80EEENS7_ILi192EEEEEENS_6half_tEfNS_4arch4Sm80ELb0ELb1ELb0ELb0ELb0ELb0ELb1ELb0ELi2ELi4ELi2ELi2ELb0EEENS1_24CollectiveEpilogueBwdGQAISB_fSE_Li256ELb0ELb0EEENS1_19SingleTileSchedulerILb0ELb0ELb0ELi80EEEEEEEEEvNT_6ParamsE:
        .type           _ZN7cutlass13device_kernelIN5flash19enable_sm80_to_sm89INS1_16FlashAttnBwdSm80INS1_25CollectiveMainloopBwdSm80ILi2ELi1EN4cute5tupleIJNS5_1CILi64EEENS7_ILi80EEENS7_ILi192EEEEEENS_6half_tEfNS_4arch4Sm80ELb0ELb1ELb0ELb0ELb0ELb0ELb1ELb0ELi2ELi4ELi2ELi2ELb0EEENS1_24CollectiveEpilogueBwdGQAISB_fSE_Li256ELb0ELb0EEENS1_19SingleTileSchedulerILb0ELb0ELb0ELi80EEEEEEEEEvNT_6ParamsE,@function
        .size           _ZN7cutlass13device_kernelIN5flash19enable_sm80_to_sm89INS1_16FlashAttnBwdSm80INS1_25CollectiveMainloopBwdSm80ILi2ELi1EN4cute5tupleIJNS5_1CILi64EEENS7_ILi80EEENS7_ILi192EEEEEENS_6half_tEfNS_4arch4Sm80ELb0ELb1ELb0ELb0ELb0ELb0ELb1ELb0ELi2ELi4ELi2ELi2ELb0EEENS1_24CollectiveEpilogueBwdGQAISB_fSE_Li256ELb0ELb0EEENS1_19SingleTileSchedulerILb0ELb0ELb0ELi80EEEEEEEEEvNT_6ParamsE,(.L_x_1413 - _ZN7cutlass13device_kernelIN5flash19enable_sm80_to_sm89INS1_16FlashAttnBwdSm80INS1_25CollectiveMainloopBwdSm80ILi2ELi1EN4cute5tupleIJNS5_1CILi64EEENS7_ILi80EEENS7_ILi192EEEEEENS_6half_tEfNS_4arch4Sm80ELb0ELb1ELb0ELb0ELb0ELb0ELb1ELb0ELi2ELi4ELi2ELi2ELb0EEENS1_24CollectiveEpilogueBwdGQAISB_fSE_Li256ELb0ELb0EEENS1_19SingleTileSchedulerILb0ELb0ELb0ELi80EEEEEEEEEvNT_6ParamsE)
        .other          _ZN7cutlass13device_kernelIN5flash19enable_sm80_to_sm89INS1_16FlashAttnBwdSm80INS1_25CollectiveMainloopBwdSm80ILi2ELi1EN4cute5tupleIJNS5_1CILi64EEENS7_ILi80EEENS7_ILi192EEEEEENS_6half_tEfNS_4arch4Sm80ELb0ELb1ELb0ELb0ELb0ELb0ELb1ELb0ELi2ELi4ELi2ELi2ELb0EEENS1_24CollectiveEpilogueBwdGQAISB_fSE_Li256ELb0ELb0EEENS1_19SingleTileSchedulerILb0ELb0ELb0ELi80EEEEEEEEEvNT_6ParamsE,@"STO_CUDA_ENTRY STV_DEFAULT"
_ZN7cutlass13device_kernelIN5flash19enable_sm80_to_sm89INS1_16FlashAttnBwdSm80INS1_25CollectiveMainloopBwdSm80ILi2ELi1EN4cute5tupleIJNS5_1CILi64EEENS7_ILi80EEENS7_ILi192EEEEEENS_6half_tEfNS_4arch4Sm80ELb0ELb1ELb0ELb0ELb0ELb0ELb1ELb0ELi2ELi4ELi2ELi2ELb0EEENS1_24CollectiveEpilogueBwdGQAISB_fSE_Li256ELb0ELb0EEENS1_19SingleTileSchedulerILb0ELb0ELb0ELi80EEEEEEEEEvNT_6ParamsE:
        /* <DEDUP_REMOVED lines=25> */
.L_x_900:
        /* <DEDUP_REMOVED lines=77> */
[--C-:B------:R-:W-:Y:S01]  /*0660*/  IMAD.MOV.U32 R6, RZ, RZ, R29.reuse ;  /* 0x000000ffff067224 */ /* 0x100fe200078e001d */
[----:B------:R-:W1:Y:S01]  /*0670*/  S2R R248, SR_CTAID.Z ;  /* 0x0000000000f87919 */ /* 0x000e620000002700 */
[----:B------:R-:W-:Y:S01]  /*0680*/  USHF.R.S32.HI UR18, URZ, 0x1f, UR19 ;  /* 0x0000001f3f127899 */ /* 0x000fe20008011413 */
[----:B------:R-:W-:Y:S01]  /*0690*/  ISETP.NE.AND P0, PT, R0, 0x1, PT ;  /* 0x000000010000780c */ /* 0x000fe20003f05270 */
[----:B------:R-:W-:Y:S01]  /*06a0*/  IMAD.SHL.U32 R236, R230, 0x4, RZ ;  /* 0x00000004e6ec7824 */ /* 0x000fe200078e00ff */
[-C--:B------:R-:W-:Y:S01]  /*06b0*/  LEA.HI R19, R16, R230.reuse, RZ, 0x3 ;  /* 0x000000e610137211 */ /* 0x080fe200078f18ff */
[----:B------:R-:W2:Y:S01]  /*06c0*/  S2R R20, SR_CTAID.X ;  /* 0x0000000000147919 */ /* 0x000ea20000002500 */
[----:B------:R-:W-:Y:S01]  /*06d0*/  ULDC.64 UR4, c[0x0][0x278] ;  /* 0x00009e0000047ab9 */ /* 0x000fe20000000a00 */
[----:B------:R-:W-:Y:S01]  /*06e0*/  SHF.R.S32.HI R28, RZ, 0x1f, R29 ;  /* 0x0000001fff1c7819 */ /* 0x000fe2000001141d */
[----:B------:R-:W-:Y:S01]  /*06f0*/  UIMAD UR8, UR18, UR4, URZ ;  /* 0x00000004120872a4 */ /* 0x000fe2000f8e023f */
[--C-:B------:R-:W-:Y:S01]  /*0700*/  SHF.R.S32.HI R237, RZ, 0x1f, R236.reuse ;  /* 0x0000001fffed7819 */ /* 0x100fe200000114ec */
[----:B------:R-:W-:Y:S01]  /*0710*/  USHF.L.U32 UR20, UR14, 0x6, URZ ;  /* 0x000000060e147899 */ /* 0x000fe2000800063f */
[----:B------:R-:W-:Y:S01]  /*0720*/  SHF.R.S32.HI R234, RZ, 0x3, R19 ;  /* 0x00000003ffea7819 */ /* 0x000fe20000011413 */
[C---:B------:R-:W-:Y:S01]  /*0730*/  IMAD R8, R28.reuse, c[0x0][0x270], RZ ;  /* 0x00009c001c087a24 */ /* 0x040fe200078e02ff */
[----:B------:R-:W-:Y:S01]  /*0740*/  UIMAD.WIDE.U32 UR12, UR19, UR4, URZ ;  /* 0x00000004130c72a5 */ /* 0x000fe2000f8e003f */
[C---:B------:R-:W-:Y:S01]  /*0750*/  IMAD.WIDE.U32 R4, R29.reuse, c[0x0][0x270], R236 ;  /* 0x00009c001d047a25 */ /* 0x040fe200078e00ec */
[----:B------:R-:W-:Y:S01]  /*0760*/  UIMAD UR8, UR19, UR5, UR8 ;  /* 0x00000005130872a4 */ /* 0x000fe2000f8e0208 */
[----:B------:R-:W-:Y:S01]  /*0770*/  SHF.R.S32.HI R235, RZ, 0x1f, R234 ;  /* 0x0000001fffeb7819 */ /* 0x000fe200000114ea */
[----:B------:R-:W-:Y:S01]  /*0780*/  ULDC.64 UR6, c[0x0][0x290] ;  /* 0x0000a40000067ab9 */ /* 0x000fe20000000a00 */
[C---:B------:R-:W-:Y:S01]  /*0790*/  @P0 IMAD.HI.U32 R0, R29.reuse, c[0x0][0x24c], RZ ;  /* 0x000093001d000a27 */ /* 0x040fe200078e00ff */
[----:B------:R-:W-:Y:S01]  /*07a0*/  ULDC.64 UR4, c[0x0][0x1e8] ;  /* 0x00007a0000047ab9 */ /* 0x000fe20000000a00 */
[----:B------:R-:W-:Y:S01]  /*07b0*/  SHF.R.S32.HI R231, RZ, 0x1f, R230 ;  /* 0x0000001fffe77819 */ /* 0x000fe200000114e6 */
[----:B------:R-:W-:Y:S01]  /*07c0*/  UIMAD UR4, UR18, UR4, URZ ;  /* 0x00000004120472a4 */ /* 0x000fe2000f8e023f */
[----:B------:R-:W-:Y:S01]  /*07d0*/  IMAD R8, R29, c[0x0][0x274], R8 ;  /* 0x00009d001d087a24 */ /* 0x000fe200078e0208 */
[----:B------:R-:W-:Y:S01]  /*07e0*/  @P0 SHF.R.U32.HI R6, RZ, c[0x0][0x250], R0 ;  /* 0x00009400ff060a19 */ /* 0x000fe20000011600 */
[----:B------:R-:W-:Y:S01]  /*07f0*/  IMAD.U32 R13, RZ, RZ, UR20 ;  /* 0x00000014ff0d7e24 */ /* 0x000fe2000f8e00ff */
[----:B------:R-:W-:Y:S01]  /*0800*/  LOP3.LUT R0, R19, 0xfffffff8, RZ, 0xc0, !PT ;  /* 0xfffffff813007812 */ /* 0x000fe200078ec0ff */
[----:B------:R-:W-:Y:S01]  /*0810*/  IMAD R12, R28, c[0x0][0x288], RZ ;  /* 0x0000a2001c0c7a24 */ /* 0x000fe200078e02ff */
[----:B------:R-:W-:Y:S01]  /*0820*/  SHF.R.S32.HI R7, RZ, 0x1f, R6 ;  /* 0x0000001fff077819 */ /* 0x000fe20000011406 */
[----:B------:R-:W-:Y:S01]  /*0830*/  UIMAD.WIDE.U32 UR10, UR19, UR6, URZ ;  /* 0x00000006130a72a5 */ /* 0x000fe2000f8e003f */
[----:B------:R-:W-:Y:S01]  /*0840*/  IMAD.IADD R15, R5, 0x1, R8 ;  /* 0x00000001050f7824 */ /* 0x000fe200078e0208 */
[----:B------:R-:W-:Y:S01]  /*0850*/  UIMAD UR6, UR18, UR6, URZ ;  /* 0x00000006120672a4 */ /* 0x000fe2000f8e023f */
[----:B------:R-:W-:Y:S01]  /*0860*/  IMAD.IADD R17, R230, 0x1, -R0 ;  /* 0x00000001e6117824 */ /* 0x000fe200078e0a00 */
[----:B------:R-:W-:Y:S01]  /*0870*/  UIMAD UR21, UR19, UR5, UR4 ;  /* 0x00000005131572a4 */ /* 0x000fe2000f8e0204 */
[----:B------:R-:W-:Y:S01]  /*0880*/  IMAD R0, R7, c[0x0][0x1e0], RZ ;  /* 0x0000780007007a24 */ /* 0x000fe200078e02ff */
[----:B------:R-:W-:Y:S01]  /*0890*/  IADD3 R18, P3, P2, R13, UR12, R4 ;  /* 0x0000000c0d127c10 */ /* 0x000fe2000fa7e004 */
[----:B------:R-:W-:Y:S01]  /*08a0*/  IMAD.SHL.U32 R10, R17, 0x8, RZ ;  /* 0x00000008110a7824 */ /* 0x000fe200078e00ff */
[----:B------:R-:W-:Y:S01]  /*08b0*/  ULDC.64 UR4, c[0x0][0x1b8] ;  /* 0x00006e0000047ab9 */ /* 0x000fe20000000a00 */
[----:B------:R-:W-:Y:S01]  /*08c0*/  IMAD R0, R6, c[0x0][0x1e4], R0 ;  /* 0x0000790006007a24 */ /* 0x000fe200078e0200 */
[----:B------:R-:W-:Y:S01]  /*08d0*/  UIMAD UR7, UR19, UR7, UR6 ;  /* 0x00000007130772a4 */ /* 0x000fe2000f8e0206 */
[----:B------:R-:W-:Y:S01]  /*08e0*/  IMAD R7, R7, c[0x0][0x1b0], RZ ;  /* 0x00006c0007077a24 */ /* 0x000fe200078e02ff */
[----:B------:R-:W-:Y:S01]  /*08f0*/  SHF.R.S32.HI R11, RZ, 0x1f, R10 ;  /* 0x0000001fff0b7819 */ /* 0x000fe2000001140a */
[----:B------:R-:W-:Y:S01]  /*0900*/  IMAD.WIDE.U32 R8, R29, c[0x0][0x288], R236 ;  /* 0x0000a2001d087a25 */ /* 0x000fe200078e00ec */
[----:B------:R-:W-:Y:S01]  /*0910*/  UIMAD UR6, UR18, UR4, URZ ;  /* 0x00000004120672a4 */ /* 0x000fe2000f8e023f */
[----:B------:R-:W-:Y:S01]  /*0920*/  ISETP.GE.AND P6, PT, R10, c[0x0][0x1cc], PT ;  /* 0x000073000a007a0c */ /* 0x000fe20003fc6270 */
[----:B------:R-:W-:Y:S01]  /*0930*/  USHF.R.S32.HI UR4, URZ, 0x1f, UR20 ;  /* 0x0000001f3f047899 */ /* 0x000fe20008011414 */
[----:B------:R-:W-:Y:S01]  /*0940*/  IMAD.WIDE.U32 R2, R6, c[0x0][0x1e0], R10 ;  /* 0x0000780006027a25 */ /* 0x000fe200078e000a */
[----:B------:R-:W-:Y:S01]  /*0950*/  IADD3 R22, P1, P0, R13, UR10, R8 ;  /* 0x0000000a0d167c10 */ /* 0x000fe2000f83e008 */
[----:B------:R-:W-:Y:S01]  /*0960*/  UIMAD UR6, UR19, UR5, UR6 ;  /* 0x00000005130672a4 */ /* 0x000fe2000f8e0206 */
[----:B------:R-:W-:Y:S01]  /*0970*/  IADD3 R23, R10, 0x80, RZ ;  /* 0x000000800a177810 */ /* 0x000fe20007ffe0ff */
[----:B------:R-:W-:Y:S01]  /*0980*/  IMAD.IADD R3, R3, 0x1, R0 ;  /* 0x0000000103037824 */ /* 0x000fe200078e0200 */
[----:B------:R-:W-:Y:S01]  /*0990*/  UIADD3 UR5, UR13, UR8, URZ ;  /* 0x000000080d057290 */ /* 0x000fe2000fffe03f */
[----:B------:R-:W-:Y:S01]  /*09a0*/  IMAD R12, R29, c[0x0][0x28c], R12 ;  /* 0x0000a3001d0c7a24 */ /* 0x000fe200078e020c */
[----:B------:R-:W-:Y:S01]  /*09b0*/  UIADD3 UR8, UR11, UR7, URZ ;  /* 0x000000070b087290 */ /* 0x000fe2000fffe03f */
[C---:B------:R-:W-:Y:S01]  /*09c0*/  IMAD R0, R6.reuse, c[0x0][0x1b4], R7 ;  /* 0x00006d0006007a24 */ /* 0x040fe200078e0207 */
[----:B------:R-:W-:Y:S01]  /*09d0*/  UIMAD UR15, UR15, -0x50, URZ ;  /* 0xffffffb00f0f78a4 */ /* 0x000fe2000f8e023f */
[----:B------:R-:W-:Y:S01]  /*09e0*/  IMAD.WIDE.U32 R4, R6, c[0x0][0x1b0], R10 ;  /* 0x00006c0006047a25 */ /* 0x000fe200078e000a */
[----:B------:R-:W-:Y:S01]  /*09f0*/  ULDC UR26, c[0x0][0x198] ;  /* 0x00006600001a7ab9 */ /* 0x000fe20000000800 */
[----:B------:R-:W-:Y:S01]  /*0a00*/  CS2R R170, SRZ ;  /* 0x0000000000aa7805 */ /* 0x000fe2000001ff00 */
[----:B------:R-:W-:Y:S01]  /*0a10*/  UIADD3 UR26, UR15, UR26, URZ ;  /* 0x0000001a0f1a7290 */ /* 0x000fe2000fffe03f */
[----:B-1----:R-:W-:Y:S01]  /*0a20*/  IMAD.WIDE.U32 R6, R248, c[0x0][0x1e8], R2 ;  /* 0x00007a00f8067a25 */ /* 0x002fe200078e0002 */
[----:B------:R-:W-:Y:S01]  /*0a30*/  UISETP.GE.AND UP1, UPT, UR15, 0x1, UPT ;  /* 0x000000010f00788c */ /* 0x000fe2000bf26270 */
[----:B------:R-:W-:Y:S01]  /*0a40*/  CS2R R168, SRZ ;  /* 0x0000000000a87805 */ /* 0x000fe2000001ff00 */
[----:B------:R-:W-:Y:S01]  /*0a50*/  UISETP.GE.AND UP0, UPT, UR15, 0x2, UPT ;  /* 0x000000020f00788c */ /* 0x000fe2000bf06270 */
[----:B------:R-:W-:Y:S01]  /*0a60*/  IMAD.IADD R14, R9, 0x1, R12 ;  /* 0x00000001090e7824 */ /* 0x000fe200078e020c */
[----:B------:R-:W-:Y:S01]  /*0a70*/  UP2UR UR24, UPR, URZ, 0x2 ;  /* 0x000000023f187883 */ /* 0x000fe20008000000 */
[----:B--2---:R-:W-:Y:S01]  /*0a80*/  IMAD.WIDE R12, R20, 0x50, R234 ;  /* 0x00000050140c7825 */ /* 0x004fe200078e02ea */
[----:B------:R-:W-:Y:S01]  /*0a90*/  IADD3 R20, R10, 0x40, RZ ;  /* 0x000000400a147810 */ /* 0x000fe20007ffe0ff */
[----:B------:R-:W-:Y:S01]  /*0aa0*/  UISETP.GE.AND UP1, UPT, UR15, 0x11, UPT ;  /* 0x000000110f00788c */ /* 0x000fe2000bf26270 */
[----:B------:R-:W-:Y:S01]  /*0ab0*/  CS2R R166, SRZ ;  /* 0x0000000000a67805 */ /* 0x000fe2000001ff00 */
[----:B------:R-:W-:Y:S01]  /*0ac0*/  IMAD.IADD R3, R5, 0x1, R0 ;  /* 0x0000000105037824 */ /* 0x000fe200078e0200 */
[----:B------:R-:W-:Y:S01]  /*0ad0*/  IADD3 R5, R7, UR21, RZ ;  /* 0x0000001507057c10 */ /* 0x000fe2000fffe0ff */
[----:B------:R-:W-:Y:S01]  /*0ae0*/  IMAD.SHL.U32 R0, R234, 0x40, RZ ;  /* 0x00000040ea007824 */ /* 0x000fe200078e00ff */
[----:B------:R-:W-:Y:S01]  /*0af0*/  ISETP.GE.AND P5, PT, R20, c[0x0][0x1cc], PT ;  /* 0x0000730014007a0c */ /* 0x000fe20003fa6270 */
[----:B------:R-:W-:Y:S01]  /*0b00*/  IMAD.MOV.U32 R2, RZ, RZ, R4 ;  /* 0x000000ffff027224 */ /* 0x000fe200078e0004 */
[----:B------:R-:W-:Y:S01]  /*0b10*/  UP2UR UR23, UPR, URZ, 0x1 ;  /* 0x000000013f177883 */ /* 0x000fe20008000000 */
[----:B------:R-:W-:Y:S01]  /*0b20*/  IMAD.MOV.U32 R4, RZ, RZ, R6 ;  /* 0x000000ffff047224 */ /* 0x000fe200078e0006 */
[----:B------:R-:W-:Y:S01]  /*0b30*/  LOP3.LUT R0, R0, 0x1c0, RZ, 0xc0, !PT ;  /* 0x000001c000007812 */ /* 0x000fe200078ec0ff */
[----:B------:R-:W-:Y:S01]  /*0b40*/  IMAD R7, R13, c[0x0][0x1d8], RZ ;  /* 0x000076000d077a24 */ /* 0x000fe200078e02ff */
[----:B------:R-:W-:Y:S01]  /*0b50*/  UISETP.GE.AND UP0, UPT, UR15, 0x12, UPT ;  /* 0x000000120f00788c */ /* 0x000fe2000bf06270 */
[----:B------:R-:W-:Y:S01]  /*0b60*/  IMAD.U32 R6, RZ, RZ, UR4 ;  /* 0x00000004ff067e24 */ /* 0x000fe2000f8e00ff */
[----:B------:R-:W-:Y:S01]  /*0b70*/  USHF.R.S32.HI UR4, URZ, 0x1f, UR14 ;  /* 0x0000001f3f047899 */ /* 0x000fe2000801140e */
[----:B------:R-:W-:Y:S01]  /*0b80*/  IMAD.WIDE.U32 R8, R248, c[0x0][0x1b8], R2 ;  /* 0x00006e00f8087a25 */ /* 0x000fe200078e0002 */
[----:B------:R-:W-:Y:S01]  /*0b90*/  CS2R R164, SRZ ;  /* 0x0000000000a47805 */ /* 0x000fe2000001ff00 */
[----:B------:R-:W-:Y:S01]  /*0ba0*/  CS2R R162, SRZ ;  /* 0x0000000000a27805 */ /* 0x000fe2000001ff00 */
[----:B------:R-:W-:Y:S01]  /*0bb0*/  IADD3.X R15, R6, UR5, R15, P3, P2 ;  /* 0x00000005060f7c10 */ /* 0x000fe20009fe440f */
[----:B------:R-:W-:Y:S01]  /*0bc0*/  IMAD R7, R12, c[0x0][0x1dc], R7 ;  /* 0x000077000c077a24 */ /* 0x000fe200078e0207 */
[----:B------:R-:W-:Y:S01]  /*0bd0*/  IADD3.X R24, R6, UR8, R14, P1, P0 ;  /* 0x0000000806187c10 */ /* 0x000fe20008fe040e */
[----:B------:R-:W-:Y:S01]  /*0be0*/  IMAD.WIDE.U32 R2, R12, c[0x0][0x1d8], R4 ;  /* 0x000076000c027a25 */ /* 0x000fe200078e0004 */
[----:B------:R-:W-:Y:S01]  /*0bf0*/  LOP3.LUT R6, R0, 0x38, R10, 0xf8, !PT ;  /* 0x0000003800067812 */ /* 0x000fe200078ef80a */
[----:B------:R-:W-:Y:S01]  /*0c00*/  CS2R R160, SRZ ;  /* 0x0000000000a07805 */ /* 0x000fe2000001ff00 */
[----:B------:R-:W-:Y:S01]  /*0c10*/  SHF.R.U32.HI R5, RZ, 0x3, R0 ;  /* 0x00000003ff057819 */ /* 0x000fe20000011600 */
[----:B------:R-:W-:Y:S01]  /*0c20*/  IMAD.IADD R0, R3, 0x1, R7 ;  /* 0x0000000103007824 */ /* 0x000fe200078e0207 */
[----:B------:R-:W-:Y:S01]  /*0c30*/  LEA R4, P0, R2, c[0x0][0x1c0], 0x1 ;  /* 0x0000700002047a11 */ /* 0x000fe200078008ff */
[----:B------:R-:W-:Y:S01]  /*0c40*/  IMAD.MOV.U32 R7, RZ, RZ, c[0x0][0x1d8] ;  /* 0x00007600ff077624 */ /* 0x000fe200078e00ff */
[----:B------:R-:W-:Y:S01]  /*0c50*/  LOP3.LUT R6, R6, R5, RZ, 0x3c, !PT ;  /* 0x0000000506067212 */ /* 0x000fe200078e3cff */
[----:B------:R-:W-:Y:S01]  /*0c60*/  IMAD.MOV.U32 R3, RZ, RZ, c[0x0][0x1dc] ;  /* 0x00007700ff037624 */ /* 0x000fe200078e00ff */
[----:B------:R-:W-:Y:S01]  /*0c70*/  LEA.HI.X R5, R2, c[0x0][0x1c4], R0, 0x1, P0 ;  /* 0x0000710002057a11 */ /* 0x000fe200000f0c00 */
[----:B------:R-:W-:Y:S01]  /*0c80*/  IMAD.U32 R0, RZ, RZ, UR15 ;  /* 0x0000000fff007e24 */ /* 0x000fe2000f8e00ff */
[----:B------:R-:W-:Y:S01]  /*0c90*/  LEA.HI R2, R16, R230, RZ, 0x6 ;  /* 0x000000e610027211 */ /* 0x000fe200078f30ff */
[----:B------:R-:W-:Y:S01]  /*0ca0*/  IMAD.MOV.U32 R25, RZ, RZ, 0x5 ;  /* 0x00000005ff197424 */ /* 0x000fe200078e00ff */
[----:B------:R-:W-:Y:S01]  /*0cb0*/  ISETP.GE.AND P0, PT, R23, c[0x0][0x1cc], PT ;  /* 0x0000730017007a0c */ /* 0x000fe20003f06270 */
[C---:B------:R-:W-:Y:S01]  /*0cc0*/  IMAD.SHL.U32 R14, R7.reuse, 0x20, RZ ;  /* 0x00000020070e7824 */ /* 0x040fe200078e00ff */
[----:B------:R-:W-:Y:S01]  /*0cd0*/  IADD3 R0, R0, c[0x0][0x198], -R234 ;  /* 0x0000660000007a10 */ /* 0x000fe20007ffe8ea */
[----:B------:R-:W-:Y:S01]  /*0ce0*/  IMAD.MOV.U32 R27, RZ, RZ, 0x6 ;  /* 0x00000006ff1b7424 */ /* 0x000fe200078e00ff */
[----:B------:R-:W-:Y:S01]  /*0cf0*/  SHF.R.S32.HI R21, RZ, 0x6, R2 ;  /* 0x00000006ff157819 */ /* 0x000fe20000011402 */
[----:B------:R-:W-:Y:S01]  /*0d00*/  IMAD.MOV.U32 R222, RZ, RZ, 0x10 ;  /* 0x00000010ffde7424 */ /* 0x000fe200078e00ff */
[C---:B------:R-:W-:Y:S01]  /*0d10*/  ISETP.LT.OR P2, PT, R0.reuse, 0x1, P6 ;  /* 0x000000010000780c */ /* 0x040fe20003741670 */
[----:B------:R-:W-:Y:S01]  /*0d20*/  IMAD.MOV.U32 R212, RZ, RZ, 0x120 ;  /* 0x00000120ffd47424 */ /* 0x000fe200078e00ff */
[----:B------:R-:W-:Y:S01]  /*0d30*/  LEA R2, P4, R7, R4, 0x6 ;  /* 0x0000000407027211 */ /* 0x000fe200078830ff */
[----:B------:R-:W-:Y:S01]  /*0d40*/  IMAD R6, R21, 0x200, R6 ;  /* 0x0000020015067824 */ /* 0x000fe200078e0206 */
[----:B------:R-:W-:Y:S01]  /*0d50*/  ISETP.LT.OR P3, PT, R0, 0x1, P5 ;  /* 0x000000010000780c */ /* 0x000fe20002f61670 */
[----:B------:R-:W-:Y:S01]  /*0d60*/  IMAD.MOV.U32 R251, RZ, RZ, 0x1 ;  /* 0x00000001fffb7424 */ /* 0x000fe200078e00ff */
[----:B------:R-:W-:Y:S01]  /*0d70*/  LEA.HI.X R3, R7, R5, R3, 0x6, P4 ;  /* 0x0000000507037211 */ /* 0x000fe200020f3403 */
[----:B------:R-:W-:Y:S01]  /*0d80*/  IMAD.SHL.U32 R226, R6, 0x2, RZ ;  /* 0x0000000206e27824 */ /* 0x000fe200078e00ff */
[----:B------:R-:W-:Y:S01]  /*0d90*/  ISETP.LT.OR P4, PT, R0, 0x1, P0 ;  /* 0x000000010000780c */ /* 0x000fe20000781670 */
[----:B------:R-:W-:Y:S01]  /*0da0*/  IMAD R6, R13, c[0x0][0x1a8], RZ ;  /* 0x00006a000d067a24 */ /* 0x000fe200078e02ff */
[----:B------:R-:W-:Y:S01]  /*0db0*/  ISETP.GT.AND P1, PT, R230, 0x7f, PT ;  /* 0x0000007fe600780c */ /* 0x000fe20003f24270 */
[----:B------:R-:W-:Y:S01]  /*0dc0*/  CS2R R158, SRZ ;  /* 0x00000000009e7805 */ /* 0x000fe2000001ff00 */
[C---:B------:R-:W-:Y:S01]  /*0dd0*/  ISETP.LT.OR P6, PT, R0.reuse, 0x21, P6 ;  /* 0x000000210000780c */ /* 0x040fe200037c1670 */
[----:B------:R-:W-:Y:S01]  /*0de0*/  @!PT LDS RZ, [RZ] ;  /* 0x00000000fffff984 */ /* 0x000fe20000000800 */
[----:B------:R-:W-:Y:S01]  /*0df0*/  @!PT LDS RZ, [RZ] ;  /* 0x00000000fffff984 */ /* 0x000fe20000000800 */
[----:B------:R-:W-:Y:S01]  /*0e00*/  @!PT LDS RZ, [RZ] ;  /* 0x00000000fffff984 */ /* 0x000fe20000000800 */
[----:B------:R1:W-:Y:S01]  /*0e10*/  LDGSTS.E.BYPASS.LTC128B.128 [R226+0x7880], [R4.64], !P2 ;  /* 0x0788000004e27fae */ /* 0x0003e2000d101d50 */
[----:B------:R-:W-:Y:S01]  /*0e20*/  ISETP.LT.OR P2, PT, R0, 0x21, P5 ;  /* 0x000000210000780c */ /* 0x000fe20002f41670 */
[----:B------:R-:W-:Y:S01]  /*0e30*/  IMAD R13, R12, c[0x0][0x1ac], R6 ;  /* 0x00006b000c0d7a24 */ /* 0x000fe200078e0206 */
[C---:B------:R-:W-:Y:S01]  /*0e40*/  ISETP.LT.OR P0, PT, R0.reuse, 0x21, P0 ;  /* 0x000000210000780c */ /* 0x040fe20000701670 */
[----:B------:R1:W-:Y:S01]  /*0e50*/  LDGSTS.E.BYPASS.LTC128B.128 [R226+0xa080], [R4.64+0x80], !P3 ;  /* 0x0a08008004e27fae */ /* 0x0003e2000d901d50 */
[----:B------:R-:W-:Y:S01]  /*0e60*/  IADD3 R9, R9, UR6, RZ ;  /* 0x0000000609097c10 */ /* 0x000fe2000fffe0ff */
[----:B------:R-:W-:Y:S01]  /*0e70*/  ULDC.64 UR6, c[0x0][0x188] ;  /* 0x0000620000067ab9 */ /* 0x000fe20000000a00 */
[----:B------:R-:W-:Y:S01]  /*0e80*/  SHF.L.U64.HI R7, R7, R25, c[0x0][0x1dc] ;  /* 0x0000770007077619 */ /* 0x000fe20000010219 */
[----:B------:R1:W-:Y:S01]  /*0e90*/  LDGSTS.E.BYPASS.LTC128B.128 [R226+0xc880], [R4.64+0x100], !P4 ;  /* 0x0c88010004e27fae */ /* 0x0003e2000e101d50 */
[----:B------:R-:W-:Y:S01]  /*0ea0*/  UIMAD UR6, UR18, UR6, URZ ;  /* 0x00000006120672a4 */ /* 0x000fe2000f8e023f */
[----:B------:R-:W-:Y:S01]  /*0eb0*/  @!P1 ISETP.GE.AND P4, PT, R0, 0x41, PT ;  /* 0x000000410000980c */ /* 0x000fe20003f86270 */
[----:B------:R-:W-:Y:S01]  /*0ec0*/  IMAD.WIDE.U32 R8, R12, c[0x0][0x1a8], R8 ;  /* 0x00006a000c087a25 */ /* 0x000fe200078e0008 */
[----:B------:R2:W-:Y:S01]  /*0ed0*/  LDGSTS.E.BYPASS.LTC128B.128 [R226+0x8880], [R2.64], !P6 ;  /* 0x0888000002e27fae */ /* 0x0005e2000f101d50 */
[----:B------:R-:W-:Y:S01]  /*0ee0*/  @!P1 ISETP.LT.OR P5, PT, R0, 0x41, P5 ;  /* 0x000000410000980c */ /* 0x000fe20002fa1670 */
[----:B------:R-:W-:Y:S01]  /*0ef0*/  UIMAD UR7, UR19, UR7, UR6 ;  /* 0x00000007130772a4 */ /* 0x000fe2000f8e0206 */
[C---:B------:R-:W-:Y:S01]  /*0f00*/  @!P1 ISETP.GE.OR P6, PT, R10.reuse, c[0x0][0x1cc], !P4 ;  /* 0x000073000a009a0c */ /* 0x040fe200067c6670 */
[----:B------:R2:W-:Y:S01]  /*0f10*/  LDGSTS.E.BYPASS.LTC128B.128 [R226+0xb080], [R2.64+0x80], !P2 ;  /* 0x0b08008002e27fae */ /* 0x0005e2000d101d50 */
[C---:B------:R-:W-:Y:S01]  /*0f20*/  @!P1 ISETP.GE.OR P4, PT, R23.reuse, c[0x0][0x1cc], !P4 ;  /* 0x0000730017009a0c */ /* 0x040fe20006786670 */
[----:B------:R-:W-:Y:S01]  /*0f30*/  CS2R R156, SRZ ;  /* 0x00000000009c7805 */ /* 0x000fe2000001ff00 */
[----:B------:R-:W-:Y:S01]  /*0f40*/  ISETP.GE.AND P2, PT, R10, c[0x0][0x19c], PT ;  /* 0x000067000a007a0c */ /* 0x000fe20003f46270 */
[----:B------:R2:W-:Y:S01]  /*0f50*/  LDGSTS.E.BYPASS.LTC128B.128 [R226+0xd880], [R2.64+0x100], !P0 ;  /* 0x0d88010002e27fae */ /* 0x0005e2000c101d50 */
[----:B------:R-:W-:Y:S01]  /*0f60*/  @!P1 LEA R6, P3, R14, R2, 0x1 ;  /* 0x000000020e069211 */ /* 0x000fe200078608ff */
[----:B------:R-:W-:Y:S01]  /*0f70*/  CS2R R154, SRZ ;  /* 0x00000000009a7805 */ /* 0x000fe2000001ff00 */
[----:B------:R-:W-:Y:S01]  /*0f80*/  ISETP.LT.OR P0, PT, R0, 0x1, P2 ;  /* 0x000000010000780c */ /* 0x000fe20001701670 */
[----:B------:R-:W-:Y:S01]  /*0f90*/  CS2R R152, SRZ ;  /* 0x0000000000987805 */ /* 0x000fe2000001ff00 */
[----:B------:R-:W-:Y:S01]  /*0fa0*/  @!P1 LEA.HI.X R7, R14, R3, R7, 0x1, P3 ;  /* 0x000000030e079211 */ /* 0x000fe200018f0c07 */
[----:B------:R-:W-:Y:S01]  /*0fb0*/  IMAD R14, R28, c[0x0][0x180], RZ ;  /* 0x000060001c0e7a24 */ /* 0x000fe200078e02ff */
[----:B------:R-:W-:Y:S01]  /*0fc0*/  CS2R R150, SRZ ;  /* 0x0000000000967805 */ /* 0x000fe2000001ff00 */
[----:B------:R-:W-:Y:S01]  /*0fd0*/  CS2R R148, SRZ ;  /* 0x0000000000947805 */ /* 0x000fe2000001ff00 */
[----:B------:R-:W-:Y:S01]  /*0fe0*/  CS2R R146, SRZ ;  /* 0x0000000000927805 */ /* 0x000fe2000001ff00 */
[----:B------:R3:W-:Y:S01]  /*0ff0*/  @!P1 LDGSTS.E.BYPASS.LTC128B.128 [R226+0x9880], [R6.64], !P6 ;  /* 0x0988000006e29fae */ /* 0x0007e2000f101d50 */
[----:B------:R-:W-:Y:S01]  /*1000*/  ISETP.GE.AND P6, PT, R20, c[0x0][0x19c], PT ;  /* 0x0000670014007a0c */ /* 0x000fe20003fc6270 */
[----:B------:R-:W-:Y:S01]  /*1010*/  CS2R R144, SRZ ;  /* 0x0000000000907805 */ /* 0x000fe2000001ff00 */
[----:B------:R-:W-:Y:S01]  /*1020*/  CS2R R142, SRZ ;  /* 0x00000000008e7805 */ /* 0x000fe2000001ff00 */
[----:B------:R3:W-:Y:S01]  /*1030*/  @!P1 LDGSTS.E.BYPASS.LTC128B.128 [R226+0xc080], [R6.64+0x80], !P5 ;  /* 0x0c08008006e29fae */ /* 0x0007e2000e901d50 */
[----:B------:R-:W-:Y:S01]  /*1040*/  ISETP.GE.AND P5, PT, R23, c[0x0][0x19c], PT ;  /* 0x0000670017007a0c */ /* 0x000fe20003fa6270 */
[----:B-1----:R-:W-:Y:S01]  /*1050*/  IMAD.MOV.U32 R5, RZ, RZ, c[0x0][0x1ac] ;  /* 0x00006b00ff057624 */ /* 0x002fe200078e00ff */
[----:B------:R-:W-:Y:S01]  /*1060*/  CS2R R140, SRZ ;  /* 0x00000000008c7805 */ /* 0x000fe2000001ff00 */
[----:B------:R3:W-:Y:S01]  /*1070*/  @!P1 LDGSTS.E.BYPASS.LTC128B.128 [R226+0xe880], [R6.64+0x100], !P4 ;  /* 0x0e88010006e29fae */ /* 0x0007e2000e101d50 */
[----:B------:R-:W-:Y:S01]  /*1080*/  ISETP.LT.OR P4, PT, R0, 0x1, P6 ;  /* 0x000000010000780c */ /* 0x000fe20003781670 */
[----:B------:R-:W-:Y:S01]  /*1090*/  CS2R R138, SRZ ;  /* 0x00000000008a7805 */ /* 0x000fe2000001ff00 */
[----:B------:R-:W-:Y:S01]  /*10a0*/  CS2R R136, SRZ ;  /* 0x0000000000887805 */ /* 0x000fe2000001ff00 */
[----:B------:R-:W-:Y:S01]  /*10b0*/  CS2R R134, SRZ ;  /* 0x0000000000867805 */ /* 0x000fe2000001ff00 */
[----:B------:R-:W-:Y:S01]  /*10c0*/  CS2R R132, SRZ ;  /* 0x0000000000847805 */ /* 0x000fe2000001ff00 */
[----:B------:R-:W-:Y:S01]  /*10d0*/  CS2R R130, SRZ ;  /* 0x0000000000827805 */ /* 0x000fe2000001ff00 */
[----:B------:R-:W-:Y:S01]  /*10e0*/  CS2R R128, SRZ ;  /* 0x0000000000807805 */ /* 0x000fe2000001ff00 */
[----:B------:R-:W-:Y:S01]  /*10f0*/  CS2R R126, SRZ ;  /* 0x00000000007e7805 */ /* 0x000fe2000001ff00 */
[----:B--2---:R-:W-:Y:S01]  /*1100*/  IMAD.IADD R3, R9, 0x1, R13 ;  /* 0x0000000109037824 */ /* 0x004fe200078e020d */
[C---:B------:R-:W-:Y:S01]  /*1110*/  LEA R2, P3, R8.reuse, c[0x0][0x190], 0x1 ;  /* 0x0000640008027a11 */ /* 0x040fe200078608ff */
[----:B------:R-:W-:Y:S01]  /*1120*/  CS2R R124, SRZ ;  /* 0x00000000007c7805 */ /* 0x000fe2000001ff00 */
[----:B------:R-:W-:Y:S01]  /*1130*/  CS2R R122, SRZ ;  /* 0x00000000007a7805 */ /* 0x000fe2000001ff00 */
[----:B------:R-:W-:Y:S01]  /*1140*/  CS2R R120, SRZ ;  /* 0x0000000000787805 */ /* 0x000fe2000001ff00 */
[----:B------:R-:W-:Y:S01]  /*1150*/  LEA.HI.X R3, R8, c[0x0][0x194], R3, 0x1, P3 ;  /* 0x0000650008037a11 */ /* 0x000fe200018f0c03 */
[----:B------:R-:W-:Y:S01]  /*1160*/  CS2R R118, SRZ ;  /* 0x0000000000767805 */ /* 0x000fe2000001ff00 */
[C---:B------:R-:W-:Y:S01]  /*1170*/  ISETP.LT.OR P3, PT, R0.reuse, 0x1, P5 ;  /* 0x000000010000780c */ /* 0x040fe20002f61670 */
[----:B------:R-:W-:Y:S01]  /*1180*/  CS2R R116, SRZ ;  /* 0x0000000000747805 */ /* 0x000fe2000001ff00 */
[----:B------:R-:W-:Y:S01]  /*1190*/  CS2R R114, SRZ ;  /* 0x0000000000727805 */ /* 0x000fe2000001ff00 */
[----:B------:R1:W-:Y:S01]  /*11a0*/  LDGSTS.E.BYPASS.LTC128B.128 [R226+0x80], [R2.64], !P0 ;  /* 0x0008000002e27fae */ /* 0x0003e2000c101d50 */
[----:B------:R-:W-:Y:S01]  /*11b0*/  CS2R R112, SRZ ;  /* 0x0000000000707805 */ /* 0x000fe2000001ff00 */
[----:B------:R-:W-:Y:S01]  /*11c0*/  CS2R R102, SRZ ;  /* 0x0000000000667805 */ /* 0x000fe2000001ff00 */
[----:B------:R-:W-:Y:S01]  /*11d0*/  CS2R R100, SRZ ;  /* 0x0000000000647805 */ /* 0x000fe2000001ff00 */
[----:B------:R1:W-:Y:S01]  /*11e0*/  LDGSTS.E.BYPASS.LTC128B.128 [R226+0x2880], [R2.64+0x80], !P4 ;  /* 0x0288008002e27fae */ /* 0x0003e2000e101d50 */
[C---:B------:R-:W-:Y:S01]  /*11f0*/  ISETP.LT.OR P4, PT, R0.reuse, 0x21, P2 ;  /* 0x000000210000780c */ /* 0x040fe20001781670 */
[----:B------:R-:W-:Y:S01]  /*1200*/  CS2R R98, SRZ ;  /* 0x0000000000627805 */ /* 0x000fe2000001ff00 */
[----:B------:R-:W-:Y:S01]  /*1210*/  @!P1 ISETP.LT.OR P2, PT, R0, 0x41, P2 ;  /* 0x000000410000980c */ /* 0x000fe20001741670 */
[----:B---3--:R-:W-:Y:S01]  /*1220*/  IMAD.MOV.U32 R6, RZ, RZ, c[0x0][0x1a8] ;  /* 0x00006a00ff067624 */ /* 0x008fe200078e00ff */
[----:B------:R-:W-:Y:S01]  /*1230*/  CS2R R96, SRZ ;  /* 0x0000000000607805 */ /* 0x000fe2000001ff00 */
[----:B------:R1:W-:Y:S01]  /*1240*/  LDGSTS.E.BYPASS.LTC128B.128 [R226+0x5080], [R2.64+0x100], !P3 ;  /* 0x0508010002e27fae */ /* 0x0003e2000d901d50 */
[----:B------:R-:W-:Y:S01]  /*1250*/  ISETP.GE.AND P3, PT, R20, c[0x0][0x16c], PT ;  /* 0x00005b0014007a0c */ /* 0x000fe20003f66270 */
[C---:B------:R-:W-:Y:S01]  /*1260*/  IMAD.SHL.U32 R7, R6.reuse, 0x20, RZ ;  /* 0x0000002006077824 */ /* 0x040fe200078e00ff */
[C---:B------:R-:W-:Y:S01]  /*1270*/  LEA R4, P0, R6.reuse, R2, 0x6 ;  /* 0x0000000206047211 */ /* 0x040fe200078030ff */
[----:B------:R-:W-:Y:S01]  /*1280*/  CS2R R94, SRZ ;  /* 0x00000000005e7805 */ /* 0x000fe2000001ff00 */
[----:B------:R-:W-:Y:S01]  /*1290*/  SEL R12, RZ, 0xffffffff, P3 ;  /* 0xffffffffff0c7807 */ /* 0x000fe20001800000 */
[----:B------:R-:W-:Y:S01]  /*12a0*/  CS2R R92, SRZ ;  /* 0x00000000005c7805 */ /* 0x000fe2000001ff00 */
[C---:B------:R-:W-:Y:S01]  /*12b0*/  LEA.HI.X R5, R6.reuse, R3, R5, 0x6, P0 ;  /* 0x0000000306057211 */ /* 0x040fe200000f3405 */
[----:B------:R-:W-:Y:S01]  /*12c0*/  CS2R R90, SRZ ;  /* 0x00000000005a7805 */ /* 0x000fe2000001ff00 */
[----:B------:R-:W-:Y:S01]  /*12d0*/  SHF.L.U64.HI R6, R6, R25, c[0x0][0x1ac] ;  /* 0x00006b0006067619 */ /* 0x000fe20000010219 */
[----:B------:R-:W-:Y:S01]  /*12e0*/  IMAD.SHL.U32 R12, R12, 0x2, RZ ;  /* 0x000000020c0c7824 */ /* 0x000fe200078e00ff */
[C---:B------:R-:W-:Y:S01]  /*12f0*/  @!P1 LEA R8, P0, R7.reuse, R4, 0x1 ;  /* 0x0000000407089211 */ /* 0x040fe200078008ff */
[----:B------:R2:W-:Y:S01]  /*1300*/  LDGSTS.E.BYPASS.LTC128B.128 [R226+0x1080], [R4.64], !P4 ;  /* 0x0108000004e27fae */ /* 0x0005e2000e101d50 */
[----:B------:R-:W-:Y:S01]  /*1310*/  ISETP.LT.OR P3, PT, R0, 0x21, P6 ;  /* 0x000000210000780c */ /* 0x000fe20003761670 */
[----:B------:R-:W-:Y:S01]  /*1320*/  CS2R R88, SRZ ;  /* 0x0000000000587805 */ /* 0x000fe2000001ff00 */
[----:B------:R-:W-:Y:S01]  /*1330*/  @!P1 LEA.HI.X R9, R7, R5, R6, 0x1, P0 ;  /* 0x0000000507099211 */ /* 0x000fe200000f0c06 */
[----:B------:R-:W-:Y:S01]  /*1340*/  IMAD R6, R235, c[0x0][0x178], RZ ;  /* 0x00005e00eb067a24 */ /* 0x000fe200078e02ff */
[----:B------:R-:W-:Y:S01]  /*1350*/  ISETP.GE.AND P0, PT, R10, c[0x0][0x16c], PT ;  /* 0x00005b000a007a0c */ /* 0x000fe20003f06270 */
[----:B------:R-:W-:Y:S01]  /*1360*/  CS2R R86, SRZ ;  /* 0x0000000000567805 */ /* 0x000fe2000001ff00 */
[----:B------:R-:W-:Y:S01]  /*1370*/  @!P1 ISETP.LT.OR P6, PT, R0, 0x41, P6 ;  /* 0x000000410000980c */ /* 0x000fe200037c1670 */
[----:B------:R-:W-:Y:S01]  /*1380*/  IMAD R6, R234, c[0x0][0x17c], R6 ;  /* 0x00005f00ea067a24 */ /* 0x000fe200078e0206 */
[----:B------:R-:W-:Y:S01]  /*1390*/  SEL R7, RZ, 0x1, P0 ;  /* 0x00000001ff077807 */ /* 0x000fe20000000000 */
[----:B------:R-:W-:Y:S01]  /*13a0*/  CS2R R84, SRZ ;  /* 0x0000000000547805 */ /* 0x000fe2000001ff00 */
[----:B------:R-:W-:Y:S01]  /*13b0*/  ISETP.GE.AND P0, PT, R23, c[0x0][0x16c], PT ;  /* 0x00005b0017007a0c */ /* 0x000fe20003f06270 */
[----:B------:R-:W-:Y:S01]  /*13c0*/  CS2R R82, SRZ ;  /* 0x0000000000527805 */ /* 0x000fe2000001ff00 */
[----:B------:R-:W-:Y:S01]  /*13d0*/  LOP3.LUT R12, R12, 0x2, R7, 0xe2, !PT ;  /* 0x000000020c0c7812 */ /* 0x000fe200078ee207 */
[----:B------:R2:W-:Y:S01]  /*13e0*/  LDGSTS.E.BYPASS.LTC128B.128 [R226+0x3880], [R4.64+0x80], !P3 ;  /* 0x0388008004e27fae */ /* 0x0005e2000d901d50 */
[----:B-1----:R-:W-:Y:S01]  /*13f0*/  IMAD.WIDE.U32 R2, R234, c[0x0][0x178], R10 ;  /* 0x00005e00ea027a25 */ /* 0x002fe200078e000a */
[----:B------:R-:W-:Y:S01]  /*1400*/  SEL R13, RZ, 0x4, P0 ;  /* 0x00000004ff0d7807 */ /* 0x000fe20000000000 */
[----:B------:R-:W-:Y:S01]  /*1410*/  CS2R R80, SRZ ;  /* 0x0000000000507805 */ /* 0x000fe2000001ff00 */
[C---:B------:R-:W-:Y:S01]  /*1420*/  ISETP.LT.OR P0, PT, R0.reuse, 0x21, P5 ;  /* 0x000000210000780c */ /* 0x040fe20002f01670 */
[----:B------:R-:W-:Y:S01]  /*1430*/  IMAD.IADD R3, R3, 0x1, R6 ;  /* 0x0000000103037824 */ /* 0x000fe200078e0206 */
[----:B------:R-:W-:Y:S01]  /*1440*/  @!P1 ISETP.LT.OR P5, PT, R0, 0x41, P5 ;  /* 0x000000410000980c */ /* 0x000fe20002fa1670 */
[C---:B------:R-:W-:Y:S01]  /*1450*/  IMAD R6, R29.reuse, c[0x0][0x184], R14 ;  /* 0x000061001d067a24 */ /* 0x040fe200078e020e */
[----:B------:R-:W-:Y:S01]  /*1460*/  CS2R R78, SRZ ;  /* 0x00000000004e7805 */ /* 0x000fe2000001ff00 */
[----:B------:R-:W-:Y:S01]  /*1470*/  IMAD.WIDE.U32 R2, R29, c[0x0][0x180], R2 ;  /* 0x000060001d027a25 */ /* 0x000fe200078e0002 */
[----:B------:R-:W-:Y:S01]  /*1480*/  CS2R R76, SRZ ;  /* 0x00000000004c7805 */ /* 0x000fe2000001ff00 */
[----:B------:R-:W-:Y:S01]  /*1490*/  CS2R R74, SRZ ;  /* 0x00000000004a7805 */ /* 0x000fe2000001ff00 */
[----:B------:R-:W-:Y:S01]  /*14a0*/  CS2R R72, SRZ ;  /* 0x0000000000487805 */ /* 0x000fe2000001ff00 */
[----:B------:R-:W-:Y:S01]  /*14b0*/  IMAD.MOV.U32 R14, RZ, RZ, c[0x0][0x178] ;  /* 0x00005e00ff0e7624 */ /* 0x000fe200078e00ff */
[----:B------:R-:W-:Y:S01]  /*14c0*/  CS2R R70, SRZ ;  /* 0x0000000000467805 */ /* 0x000fe2000001ff00 */
[----:B------:R-:W-:Y:S01]  /*14d0*/  IMAD R0, R235, c[0x0][0x208], RZ ;  /* 0x00008200eb007a24 */ /* 0x000fe200078e02ff */
[----:B------:R-:W-:Y:S01]  /*14e0*/  CS2R R68, SRZ ;  /* 0x0000000000447805 */ /* 0x000fe2000001ff00 */
[----:B------:R-:W-:Y:S01]  /*14f0*/  IMAD.IADD R3, R3, 0x1, R6 ;  /* 0x0000000103037824 */ /* 0x000fe200078e0206 */
[----:B------:R2:W-:Y:S01]  /*1500*/  LDGSTS.E.BYPASS.LTC128B.128 [R226+0x6080], [R4.64+0x100], !P0 ;  /* 0x0608010004e27fae */ /* 0x0005e2000c101d50 */
[----:B------:R-:W-:Y:S01]  /*1510*/  IMAD.WIDE.U32 R6, R234, c[0x0][0x208], R10 ;  /* 0x00008200ea067a25 */ /* 0x000fe200078e000a */
[----:B------:R-:W-:Y:S01]  /*1520*/  SHF.L.U64.HI R11, R14, R27, c[0x0][0x17c] ;  /* 0x00005f000e0b7619 */ /* 0x000fe2000001021b */
[----:B------:R-:W-:Y:S01]  /*1530*/  CS2R R66, SRZ ;  /* 0x0000000000427805 */ /* 0x000fe2000001ff00 */
[----:B------:R1:W-:Y:S01]  /*1540*/  @!P1 LDGSTS.E.BYPASS.LTC128B.128 [R226+0x2080], [R8.64], !P2 ;  /* 0x0208000008e29fae */ /* 0x0003e2000d101d50 */
[----:B------:R-:W-:Y:S01]  /*1550*/  IMAD R0, R234, c[0x0][0x20c], R0 ;  /* 0x00008300ea007a24 */ /* 0x000fe200078e0200 */
[----:B------:R-:W-:Y:S01]  /*1560*/  SHF.L.U64.HI R30, R14, R25, c[0x0][0x17c] ;  /* 0x00005f000e1e7619 */ /* 0x000fe20000010219 */
[----:B------:R-:W-:Y:S01]  /*1570*/  IMAD.WIDE.U32 R244, R248, c[0x0][0x188], R2 ;  /* 0x00006200f8f47a25 */ /* 0x000fe200078e0002 */
[----:B------:R1:W-:Y:S01]  /*1580*/  @!P1 LDGSTS.E.BYPASS.LTC128B.128 [R226+0x4880], [R8.64+0x80], !P6 ;  /* 0x0488008008e29fae */ /* 0x0003e2000f101d50 */
[----:B------:R-:W-:Y:S01]  /*1590*/  CS2R R64, SRZ ;  /* 0x0000000000407805 */ /* 0x000fe2000001ff00 */
[----:B------:R-:W-:Y:S01]  /*15a0*/  CS2R R62, SRZ ;  /* 0x00000000003e7805 */ /* 0x000fe2000001ff00 */
[----:B------:R-:W-:Y:S01]  /*15b0*/  IMAD.IADD R3, R7, 0x1, R0 ;  /* 0x0000000107037824 */ /* 0x000fe200078e0200 */
[----:B------:R-:W-:Y:S01]  /*15c0*/  LOP3.LUT R0, R12, R13, RZ, 0xfc, !PT ;  /* 0x0000000d0c007212 */ /* 0x000fe200078efcff */
[----:B------:R-:W-:Y:S01]  /*15d0*/  IMAD R7, R11, UR14, RZ ;  /* 0x0000000e0b077c24 */ /* 0x000fe2000f8e02ff */
[----:B------:R-:W-:Y:S01]  /*15e0*/  IADD3 R241, R245, UR7, RZ ;  /* 0x00000007f5f17c10 */ /* 0x000fe2000fffe0ff */
[----:B------:R-:W-:Y:S01]  /*15f0*/  IMAD.MOV.U32 R2, RZ, RZ, R6 ;  /* 0x000000ffff027224 */ /* 0x000fe200078e0006 */
[----:B------:R-:W-:Y:S01]  /*1600*/  LOP3.LUT P4, RZ, R0, 0x1, RZ, 0xc0, !PT ;  /* 0x0000000100ff7812 */ /* 0x000fe2000788c0ff */
[----:B------:R-:W-:Y:S01]  /*1610*/  IMAD R11, R28, c[0x0][0x210], RZ ;  /* 0x000084001c0b7a24 */ /* 0x000fe200078e02ff */
[C---:B------:R-:W-:Y:S01]  /*1620*/  LOP3.LUT P3, RZ, R0.reuse, 0x2, RZ, 0xc0, !PT ;  /* 0x0000000200ff7812 */ /* 0x040fe2000786c0ff */
[C---:B------:R-:W-:Y:S01]  /*1630*/  IMAD.WIDE.U32 R2, R29.reuse, c[0x0][0x210], R2 ;  /* 0x000084001d027a25 */ /* 0x040fe200078e0002 */
[----:B------:R-:W-:Y:S01]  /*1640*/  LOP3.LUT P2, RZ, R0, 0x4, RZ, 0xc0, !PT ;  /* 0x0000000400ff7812 */ /* 0x000fe2000784c0ff */
[----:B------:R1:W-:Y:S01]  /*1650*/  @!P1 LDGSTS.E.BYPASS.LTC128B.128 [R226+0x7080], [R8.64+0x100], !P5 ;  /* 0x0708010008e29fae */ /* 0x0003e2000e901d50 */
[----:B------:R-:W-:Y:S01]  /*1660*/  ULDC.64 UR6, c[0x0][0x218] ;  /* 0x0000860000067ab9 */ /* 0x000fe20000000a00 */
[----:B------:R-:W-:Y:S01]  /*1670*/  IMAD R11, R29, c[0x0][0x214], R11 ;  /* 0x000085001d0b7a24 */ /* 0x000fe200078e020b */
[----:B------:R-:W-:Y:S01]  /*1680*/  UIMAD UR6, UR18, UR6, URZ ;  /* 0x00000006120672a4 */ /* 0x000fe2000f8e023f */
[----:B------:R-:W-:Y:S01]  /*1690*/  IMAD.SHL.U32 R26, R14, 0x40, RZ ;  /* 0x000000400e1a7824 */ /* 0x000fe200078e00ff */
[----:B------:R-:W0:Y:S01]  /*16a0*/  LDGDEPBAR ;  /* 0x00000000000079af */ /* 0x000e220000000000 */
[----:B------:R-:W-:Y:S01]  /*16b0*/  IMAD.IADD R3, R3, 0x1, R11 ;  /* 0x0000000103037824 */ /* 0x000fe200078e020b */
[----:B------:R-:W-:Y:S01]  /*16c0*/  UIMAD UR6, UR19, UR7, UR6 ;  /* 0x00000007130672a4 */ /* 0x000fe2000f8e0206 */
[----:B------:R-:W-:Y:S01]  /*16d0*/  IMAD.U32 R11, RZ, RZ, UR20 ;  /* 0x00000014ff0b7e24 */ /* 0x000fe2000f8e00ff */
[----:B------:R-:W-:Y:S01]  /*16e0*/  CS2R R60, SRZ ;  /* 0x00000000003c7805 */ /* 0x000fe2000001ff00 */
[----:B------:R-:W-:Y:S01]  /*16f0*/  IMAD.MOV.U32 R240, RZ, RZ, R244 ;  /* 0x000000fffff07224 */ /* 0x000fe200078e00f4 */
[----:B------:R-:W-:Y:S01]  /*1700*/  CS2R R58, SRZ ;  /* 0x00000000003a7805 */ /* 0x000fe2000001ff00 */
[----:B------:R-:W-:Y:S01]  /*1710*/  IMAD R12, R26, UR4, R7 ;  /* 0x000000041a0c7c24 */ /* 0x000fe2000f8e0207 */
[----:B------:R-:W-:Y:S01]  /*1720*/  IADD3 R0, -R234, c[0x0][0x168], -R11 ;  /* 0x00005a00ea007a10 */ /* 0x000fe20007ffe90b */
[----:B------:R-:W-:Y:S01]  /*1730*/  IMAD.WIDE.U32 R6, R26, UR14, R240 ;  /* 0x0000000e1a067c25 */ /* 0x000fe2000f8e00f0 */
[----:B------:R-:W-:Y:S01]  /*1740*/  IADD3 R11, -R11, c[0x0][0x168], -R234 ;  /* 0x00005a000b0b7a10 */ /* 0x000fe20007ffe9ea */
[----:B------:R-:W-:Y:S01]  /*1750*/  CS2R R56, SRZ ;  /* 0x0000000000387805 */ /* 0x000fe2000001ff00 */
[C---:B------:R-:W-:Y:S01]  /*1760*/  ISETP.LT.OR P6, PT, R0.reuse, 0x1, !P4 ;  /* 0x000000010000780c */ /* 0x040fe200067c1670 */
[----:B--2---:R-:W-:Y:S01]  /*1770*/  IMAD.IADD R5, R7, 0x1, R12 ;  /* 0x0000000107057824 */ /* 0x004fe200078e020c */
[C---:B------:R-:W-:Y:S01]  /*1780*/  ISETP.LT.OR P1, PT, R0.reuse, 0x1, !P3 ;  /* 0x000000010000780c */ /* 0x040fe20005f21670 */
[----:B------:R-:W-:Y:S01]  /*1790*/  IMAD.MOV.U32 R13, RZ, RZ, c[0x0][0x208] ;  /* 0x00008200ff0d7624 */ /* 0x000fe200078e00ff */
[----:B------:R-:W-:Y:S01]  /*17a0*/  ISETP.LT.OR P5, PT, R0, 0x1, !P2 ;  /* 0x000000010000780c */ /* 0x000fe200057a1670 */
[----:B------:R-:W-:Y:S01]  /*17b0*/  IMAD.WIDE.U32 R242, R248, c[0x0][0x218], R2 ;  /* 0x00008600f8f27a25 */ /* 0x000fe200078e0002 */
[C---:B------:R-:W-:Y:S01]  /*17c0*/  LEA R4, P0, R6.reuse, c[0x0][0x160], 0x1 ;  /* 0x0000580006047a11 */ /* 0x040fe200078008ff */
[----:B------:R-:W-:Y:S01]  /*17d0*/  CS2R R54, SRZ ;  /* 0x0000000000367805 */ /* 0x000fe2000001ff00 */
[C---:B------:R-:W-:Y:S01]  /*17e0*/  SHF.L.U64.HI R7, R13.reuse, R27, c[0x0][0x20c] ;  /* 0x000083000d077619 */ /* 0x040fe2000001021b */
[----:B------:R-:W-:Y:S01]  /*17f0*/  IMAD.MOV.U32 R238, RZ, RZ, R242 ;  /* 0x000000ffffee7224 */ /* 0x000fe200078e00f2 */
[----:B------:R-:W-:Y:S01]  /*1800*/  LEA.HI.X R5, R6, c[0x0][0x164], R5, 0x1, P0 ;  /* 0x0000590006057a11 */ /* 0x000fe200000f0c05 */
[----:B-1----:R-:W-:Y:S01]  /*1810*/  IMAD.SHL.U32 R9, R14, 0x20, RZ ;  /* 0x000000200e097824 */ /* 0x002fe200078e00ff */
[C---:B------:R-:W-:Y:S01]  /*1820*/  ISETP.LT.OR P0, PT, R0.reuse, 0x21, !P4 ;  /* 0x000000210000780c */ /* 0x040fe20006701670 */
[----:B------:R-:W-:Y:S01]  /*1830*/  IMAD.SHL.U32 R8, R13, 0x40, RZ ;  /* 0x000000400d087824 */ /* 0x000fe200078e00ff */
[----:B------:R-:W-:Y:S01]  /*1840*/  IADD3 R239, R243, UR6, RZ ;  /* 0x00000006f3ef7c10 */ /* 0x000fe2000fffe0ff */
[----:B------:R1:W-:Y:S01]  /*1850*/  LDGSTS.E.BYPASS.LTC128B.128 [R226+0xf080], [R4.64], !P6 ;  /* 0x0f08000004e27fae */ /* 0x0003e2000f101d50 */
[----:B------:R-:W-:Y:S01]  /*1860*/  IMAD R7, R7, UR14, RZ ;  /* 0x0000000e07077c24 */ /* 0x000fe2000f8e02ff */
[----:B------:R-:W-:Y:S01]  /*1870*/  ISETP.LT.OR P6, PT, R0, 0x21, !P3 ;  /* 0x000000210000780c */ /* 0x000fe20005fc1670 */
[----:B------:R-:W-:Y:S01]  /*1880*/  IMAD.SHL.U32 R14, R13, 0x20, RZ ;  /* 0x000000200d0e7824 */ /* 0x000fe200078e00ff */
[----:B------:R1:W-:Y:S01]  /*1890*/  LDGSTS.E.BYPASS.LTC128B.128 [R226+0x11080], [R4.64+0x80], !P1 ;  /* 0x1108008004e27fae */ /* 0x0003e2000c901d50 */
[C---:B------:R-:W-:Y:S01]  /*18a0*/  LEA R6, P1, R9.reuse, R4, 0x1 ;  /* 0x0000000409067211 */ /* 0x040fe200078208ff */
[----:B------:R-:W-:Y:S01]  /*18b0*/  IMAD.WIDE.U32 R2, R8, UR14, R238 ;  /* 0x0000000e08027c25 */ /* 0x000fe2000f8e00ee */
[----:B------:R-:W-:Y:S01]  /*18c0*/  P2R R12, PR, RZ, 0x10 ;  /* 0x00000010ff0c7803 */ /* 0x000fe20000000000 */
[----:B------:R1:W-:Y:S01]  /*18d0*/  LDGSTS.E.BYPASS.LTC128B.128 [R226+0x13080], [R4.64+0x100], !P5 ;  /* 0x1308010004e27fae */ /* 0x0003e2000e901d50 */
[----:B------:R-:W-:Y:S01]  /*18e0*/  ISETP.LT.OR P5, PT, R0, 0x21, !P2 ;  /* 0x000000210000780c */ /* 0x000fe200057a1670 */
[----:B------:R-:W-:Y:S01]  /*18f0*/  IMAD R0, R8, UR4, R7 ;  /* 0x0000000408007c24 */ /* 0x000fe2000f8e0207 */
[----:B------:R-:W-:Y:S01]  /*1900*/  LEA.HI.X R7, R9, R5, R30, 0x1, P1 ;  /* 0x0000000509077211 */ /* 0x000fe200008f0c1e */
[----:B------:R-:W-:Y:S01]  /*1910*/  ULDC.64 UR6, c[0x0][0x240] ;  /* 0x0000900000067ab9 */ /* 0x000fe20000000a00 */
[----:B------:R-:W-:Y:S01]  /*1920*/  ISETP.GT.AND P1, PT, R230, 0xf, PT ;  /* 0x0000000fe600780c */ /* 0x000fe20003f24270 */
[----:B------:R-:W-:Y:S01]  /*1930*/  IMAD.IADD R0, R3, 0x1, R0 ;  /* 0x0000000103007824 */ /* 0x000fe200078e0200 */
[----:B------:R-:W-:Y:S01]  /*1940*/  ISETP.GE.AND P4, PT, R10, c[0x0][0x1fc], PT ;  /* 0x00007f000a007a0c */ /* 0x000fe20003f86270 */
[----:B------:R2:W-:Y:S01]  /*1950*/  LDGSTS.E.BYPASS.LTC128B.128 [R226+0x10080], [R6.64], !P0 ;  /* 0x1008000006e27fae */ /* 0x0005e2000c101d50 */
[C---:B------:R-:W-:Y:S01]  /*1960*/  LEA R8, P0, R18.reuse, c[0x0][0x258], 0x2 ;  /* 0x0000960012087a11 */ /* 0x040fe200078010ff */
[----:B------:R-:W-:Y:S01]  /*1970*/  UIMAD UR6, UR18, UR6, URZ ;  /* 0x00000006120672a4 */ /* 0x000fe2000f8e023f */
[----:B------:R-:W-:Y:S01]  /*1980*/  SHF.L.U64.HI R252, R13, R25, c[0x0][0x20c] ;  /* 0x000083000dfc7619 */ /* 0x000fe20000010219 */
[----:B------:R2:W-:Y:S01]  /*1990*/  LDGSTS.E.BYPASS.LTC128B.128 [R226+0x12080], [R6.64+0x80], !P6 ;  /* 0x1208008006e27fae */ /* 0x0005e2000f101d50 */
[----:B------:R-:W-:Y:S01]  /*19a0*/  LEA.HI.X R9, R18, c[0x0][0x25c], R15, 0x2, P0 ;  /* 0x0000970012097a11 */ /* 0x000fe200000f140f */
[----:B------:R-:W-:Y:S01]  /*19b0*/  UIMAD UR25, UR19, UR7, UR6 ;  /* 0x00000007131972a4 */ /* 0x000fe2000f8e0206 */
[----:B------:R-:W-:Y:S01]  /*19c0*/  ISETP.LT.OR P0, PT, R11, 0x1, P4 ;  /* 0x000000010b00780c */ /* 0x000fe20002701670 */
[----:B------:R2:W-:Y:S01]  /*19d0*/  LDGSTS.E.BYPASS.LTC128B.128 [R226+0x14080], [R6.64+0x100], !P5 ;  /* 0x1408010006e27fae */ /* 0x0005e2000e901d50 */
[----:B------:R-:W-:Y:S01]  /*19e0*/  ISETP.GE.AND P6, PT, R20, c[0x0][0x1fc], PT ;  /* 0x00007f0014007a0c */ /* 0x000fe20003fc6270 */
[----:B------:R-:W-:Y:S01]  /*19f0*/  @!P1 IMAD.SHL.U32 R3, R230, 0x10, RZ ;  /* 0x00000010e6039824 */ /* 0x000fe200078e00ff */
[----:B------:R-:W-:Y:S01]  /*1a00*/  LEA.HI R13, R16, R230, RZ, 0x4 ;  /* 0x000000e6100d7211 */ /* 0x000fe200078f20ff */
[----:B------:R-:W-:Y:S01]  /*1a10*/  UMOV UR7, 0x1 ;  /* 0x0000000100077882 */ /* 0x000fe20000000000 */
[----:B------:R-:W-:Y:S01]  /*1a20*/  CS2R R52, SRZ ;  /* 0x0000000000347805 */ /* 0x000fe2000001ff00 */
[----:B------:R-:W-:Y:S01]  /*1a30*/  ULDC UR6, c[0x0][0x168] ;  /* 0x00005a0000067ab9 */ /* 0x000fe20000000800 */
[----:B------:R3:W-:Y:S01]  /*1a40*/  @!P1 LDGSTS.E.BYPASS.LTC128B.128 [R3+0x21080], [R8.64] ;  /* 0x2108000008039fae */ /* 0x0007e2000b901d50 */
[----:B------:R-:W-:Y:S01]  /*1a50*/  UIADD3 UR6, UR26, -UR6, UR7 ;  /* 0x800000061a067290 */ /* 0x000fe2000fffe007 */
[----:B------:R-:W-:Y:S01]  /*1a60*/  CS2R R50, SRZ ;  /* 0x0000000000327805 */ /* 0x000fe2000001ff00 */
[----:B------:R-:W-:Y:S01]  /*1a70*/  CS2R R48, SRZ ;  /* 0x0000000000307805 */ /* 0x000fe2000001ff00 */
[C---:B-1----:R-:W-:Y:S01]  /*1a80*/  LEA R4, P5, R2.reuse, c[0x0][0x1f0], 0x1 ;  /* 0x00007c0002047a11 */ /* 0x042fe200078a08ff */
[----:B------:R-:W0:Y:S01]  /*1a90*/  LDGDEPBAR ;  /* 0x00000000000079af */ /* 0x000e220000000000 */
[----:B------:R-:W-:Y:S01]  /*1aa0*/  CS2R R46, SRZ ;  /* 0x00000000002e7805 */ /* 0x000fe2000001ff00 */
[----:B------:R-:W-:Y:S01]  /*1ab0*/  CS2R R44, SRZ ;  /* 0x00000000002c7805 */ /* 0x000fe2000001ff00 */
[----:B------:R-:W-:Y:S01]  /*1ac0*/  LEA.HI.X R5, R2, c[0x0][0x1f4], R0, 0x1, P5 ;  /* 0x00007d0002057a11 */ /* 0x000fe200028f0c00 */
[----:B------:R-:W-:Y:S01]  /*1ad0*/  IMAD R0, R28, c[0x0][0x238], RZ ;  /* 0x00008e001c007a24 */ /* 0x000fe200078e02ff */
[----:B------:R-:W-:Y:S01]  /*1ae0*/  ISETP.GE.AND P5, PT, R23, c[0x0][0x1fc], PT ;  /* 0x00007f0017007a0c */ /* 0x000fe20003fa6270 */
[----:B------:R-:W-:Y:S01]  /*1af0*/  ULDC UR19, c[0x0][0x2a0] ;  /* 0x0000a80000137ab9 */ /* 0x000fe20000000800 */
[----:B------:R-:W-:Y:S01]  /*1b00*/  IADD3 R247, R226, 0xf080, RZ ;  /* 0x0000f080e2f77810 */ /* 0x000fe20007ffe0ff */
[----:B------:R1:W-:Y:S01]  /*1b10*/  LDGSTS.E.BYPASS.LTC128B.128 [R226+0x1b080], [R4.64], !P0 ;  /* 0x1b08000004e27fae */ /* 0x0003e2000c101d50 */
[----:B------:R-:W-:Y:S01]  /*1b20*/  ISETP.LT.OR P0, PT, R11, 0x1, P6 ;  /* 0x000000010b00780c */ /* 0x000fe20003701670 */
[----:B------:R-:W-:Y:S01]  /*1b30*/  IMAD R0, R29, c[0x0][0x23c], R0 ;  /* 0x00008f001d007a24 */ /* 0x000fe200078e0200 */
[----:B------:R-:W-:Y:S01]  /*1b40*/  ISETP.LT.OR P6, PT, R11, 0x21, P6 ;  /* 0x000000210b00780c */ /* 0x000fe200037c1670 */
[----:B------:R-:W-:-:S02]  /*1b50*/  UP2UR UR22, UPR, URZ, 0x2 ;  /* 0x000000023f167883 */ /* 0x000fc40008000000 */
[----:B------:R-:W-:Y:S02]  /*1b60*/  UMOV UR4, URZ ;  /* 0x0000003f00047c82 */ /* 0x000fe40008000000 */
[----:B------:R-:W-:Y:S02]  /*1b70*/  UMOV UR20, 0x1 ;  /* 0x0000000100147882 */ /* 0x000fe40000000000 */
[----:B------:R-:W-:Y:S02]  /*1b80*/  ULDC UR18, c[0x0][0x168] ;  /* 0x00005a0000127ab9 */ /* 0x000fe40000000800 */
[----:B------:R-:W-:Y:S02]  /*1b90*/  ULOP3.LUT UR19, URZ, UR19, URZ, 0x33, !UPT ;  /* 0x000000133f137292 */ /* 0x000fe4000f8e333f */
[----:B------:R1:W-:Y:S01]  /*1ba0*/  LDGSTS.E.BYPASS.LTC128B.128 [R226+0x1d080], [R4.64+0x80], !P0 ;  /* 0x1d08008004e27fae */ /* 0x0003e2000c101d50 */
[----:B--2---:R-:W-:Y:S01]  /*1bb0*/  LEA R6, P0, R14, R4, 0x1 ;  /* 0x000000040e067211 */ /* 0x004fe200078008ff */
[----:B---3--:R-:W-:Y:S01]  /*1bc0*/  IMAD.WIDE.U32 R2, R29, c[0x0][0x238], R230 ;  /* 0x00008e001d027a25 */ /* 0x008fe200078e00e6 */
[----:B------:R-:W-:-:S02]  /*1bd0*/  UISETP.GE.AND UP6, UPT, UR15, 0x21, UPT ;  /* 0x000000210f00788c */ /* 0x000fc4000bfc6270 */
[----:B------:R-:W-:Y:S01]  /*1be0*/  LEA.HI.X R7, R14, R5, R252, 0x1, P0 ;  /* 0x000000050e077211 */ /* 0x000fe200000f0cfc */
[----:B------:R-:W-:Y:S01]  /*1bf0*/  IMAD.IADD R3, R3, 0x1, R0 ;  /* 0x0000000103037824 */ /* 0x000fe200078e0200 */
[C---:B------:R-:W-:Y:S01]  /*1c00*/  ISETP.LT.OR P0, PT, R11.reuse, 0x1, P5 ;  /* 0x000000010b00780c */ /* 0x040fe20002f01670 */
[----:B------:R-:W-:Y:S01]  /*1c10*/  UP2UR UR21, UPR, URZ, 0x1 ;  /* 0x000000013f157883 */ /* 0x000fe20008000000 */
[----:B------:R-:W-:Y:S01]  /*1c20*/  ISETP.LT.OR P5, PT, R11, 0x21, P5 ;  /* 0x000000210b00780c */ /* 0x000fe20002fa1670 */
[----:B------:R-:W-:Y:S01]  /*1c30*/  IMAD.WIDE.U32 R248, R248, c[0x0][0x240], R2 ;  /* 0x00009000f8f87a25 */ /* 0x000fe200078e0002 */
[----:B------:R-:W-:Y:S02]  /*1c40*/  UISETP.GE.AND UP5, UPT, UR15, 0x22, UPT ;  /* 0x000000220f00788c */ /* 0x000fe4000bfa6270 */
[----:B------:R-:W-:Y:S02]  /*1c50*/  UISETP.GE.AND UP4, UPT, UR15, 0x31, UPT ;  /* 0x000000310f00788c */ /* 0x000fe4000bf86270 */
[----:B------:R-:W-:Y:S01]  /*1c60*/  IADD3 R250, R249, UR25, RZ ;  /* 0x00000019f9fa7c10 */ /* 0x000fe2000fffe0ff */
[----:B------:R-:W-:-:S02]  /*1c70*/  UISETP.GE.AND UP3, UPT, UR15, 0x32, UPT ;  /* 0x000000320f00788c */ /* 0x000fc4000bf66270 */
[----:B------:R-:W-:Y:S02]  /*1c80*/  UISETP.GE.AND UP2, UPT, UR15, 0x41, UPT ;  /* 0x000000410f00788c */ /* 0x000fe4000bf46270 */
[----:B------:R1:W-:Y:S01]  /*1c90*/  LDGSTS.E.BYPASS.LTC128B.128 [R226+0x1f080], [R4.64+0x100], !P0 ;  /* 0x1f08010004e27fae */ /* 0x0003e2000c101d50 */
[----:B------:R-:W-:Y:S01]  /*1ca0*/  ISETP.LT.OR P0, PT, R11, 0x21, P4 ;  /* 0x000000210b00780c */ /* 0x000fe20002701670 */
[----:B------:R-:W-:Y:S01]  /*1cb0*/  UISETP.GE.AND UP1, UPT, UR15, 0x42, UPT ;  /* 0x000000420f00788c */ /* 0x000fe2000bf26270 */
[----:B------:R-:W-:Y:S02]  /*1cc0*/  ISETP.NE.AND P4, PT, R12, RZ, PT ;  /* 0x000000ff0c00720c */ /* 0x000fe40003f85270 */
[CC--:B------:R-:W-:Y:S02]  /*1cd0*/  LEA.HI R12, R16.reuse, R230.reuse, RZ, 0x2 ;  /* 0x000000e6100c7211 */ /* 0x0c0fe400078f10ff */
[----:B------:R-:W-:Y:S02]  /*1ce0*/  LEA.HI R11, R16, R230, RZ, 0x5 ;  /* 0x000000e6100b7211 */ /* 0x000fe400078f28ff */
[----:B------:R-:W-:-:S02]  /*1cf0*/  SHF.R.S32.HI R0, RZ, 0x2, R12 ;  /* 0x00000002ff007819 */ /* 0x000fc4000001140c */
[--C-:B------:R-:W-:Y:S02]  /*1d00*/  SHF.R.S32.HI R8, RZ, 0x1f, R11.reuse ;  /* 0x0000001fff087819 */ /* 0x100fe4000001140b */
[----:B------:R-:W-:Y:S01]  /*1d10*/  SHF.R.S32.HI R15, RZ, 0x5, R11 ;  /* 0x00000005ff0f7819 */ /* 0x000fe2000001140b */
[----:B------:R2:W-:Y:S01]  /*1d20*/  LDGSTS.E.BYPASS.LTC128B.128 [R226+0x1c080], [R6.64], !P0 ;  /* 0x1c08000006e27fae */ /* 0x0005e2000c101d50 */
[----:B------:R-:W-:Y:S02]  /*1d30*/  ISETP.GE.AND P0, PT, R10, c[0x0][0x1fc], PT ;  /* 0x00007f000a007a0c */ /* 0x000fe40003f06270 */
[----:B------:R-:W-:Y:S01]  /*1d40*/  LEA.HI R10, R16, R230, RZ, 0x7 ;  /* 0x000000e6100a7211 */ /* 0x000fe200078f38ff */
[----:B------:R2:W-:Y:S01]  /*1d50*/  LDGSTS.E.BYPASS.LTC128B.128 [R226+0x1e080], [R6.64+0x80], !P6 ;  /* 0x1e08008006e27fae */ /* 0x0005e2000f101d50 */
[----:B------:R-:W-:Y:S02]  /*1d60*/  ISETP.GE.AND P6, PT, R20, c[0x0][0x1fc], PT ;  /* 0x00007f0014007a0c */ /* 0x000fe40003fc6270 */
[----:B------:R-:W-:Y:S01]  /*1d70*/  SHF.R.S32.HI R18, RZ, 0x7, R10 ;  /* 0x00000007ff127819 */ /* 0x000fe2000001140a */
[----:B------:R2:W-:Y:S01]  /*1d80*/  LDGSTS.E.BYPASS.LTC128B.128 [R226+0x20080], [R6.64+0x100], !P5 ;  /* 0x2008010006e27fae */ /* 0x0005e2000e901d50 */
[----:B------:R-:W-:-:S02]  /*1d90*/  ISETP.GE.AND P5, PT, R230, 0x10, PT ;  /* 0x00000010e600780c */ /* 0x000fc40003fa6270 */
[----:B------:R-:W-:Y:S01]  /*1da0*/  SEL R20, RZ, 0x1, P0 ;  /* 0x00000001ff147807 */ /* 0x000fe20000000000 */
[----:B------:R-:W-:Y:S01]  /*1db0*/  IMAD.SHL.U32 R3, R18, 0x8, RZ ;  /* 0x0000000812037824 */ /* 0x000fe200078e00ff */
[----:B-1----:R-:W-:Y:S02]  /*1dc0*/  SHF.R.S32.HI R5, RZ, 0x1f, R12 ;  /* 0x0000001fff057819 */ /* 0x002fe4000001140c */
[----:B------:R-:W-:Y:S02]  /*1dd0*/  SHF.R.S32.HI R4, RZ, 0x4, R13 ;  /* 0x00000004ff047819 */ /* 0x000fe4000001140d */
[----:B------:R-:W-:Y:S02]  /*1de0*/  LEA.HI R5, R5, R0, RZ, 0x3 ;  /* 0x0000000005057211 */ /* 0x000fe400078f18ff */
[----:B------:R-:W-:Y:S02]  /*1df0*/  LEA.HI R9, R13, R4, RZ, 0x1 ;  /* 0x000000040d097211 */ /* 0x000fe400078f08ff */
[----:B------:R-:W-:-:S02]  /*1e00*/  LOP3.LUT R5, R5, 0xfffffff8, RZ, 0xc0, !PT ;  /* 0xfffffff805057812 */ /* 0x000fc400078ec0ff */
[----:B------:R-:W-:Y:S02]  /*1e10*/  LOP3.LUT R9, R9, 0xfffffffe, RZ, 0xc0, !PT ;  /* 0xfffffffe09097812 */ /* 0x000fe400078ec0ff */
[----:B------:R-:W-:Y:S01]  /*1e20*/  LOP3.LUT R10, R3, 0x8, RZ, 0xc0, !PT ;  /* 0x00000008030a7812 */ /* 0x000fe200078ec0ff */
[----:B------:R-:W-:Y:S01]  /*1e30*/  IMAD.IADD R14, R0, 0x1, -R5 ;  /* 0x00000001000e7824 */ /* 0x000fe200078e0a05 */
[----:B------:R-:W-:Y:S01]  /*1e40*/  LEA.HI R5, R8, R15, RZ, 0x2 ;  /* 0x0000000f08057211 */ /* 0x000fe200078f10ff */
[----:B------:R-:W-:Y:S01]  /*1e50*/  IMAD.IADD R0, R4, 0x1, -R9 ;  /* 0x0000000104007824 */ /* 0x000fe200078e0a09 */
[----:B------:R-:W-:Y:S02]  /*1e60*/  LEA R8, P0, R22, c[0x0][0x280], 0x2 ;  /* 0x0000a00016087a11 */ /* 0x000fe400078010ff */
[----:B------:R-:W-:Y:S02]  /*1e70*/  LOP3.LUT R2, R5, 0xfffffffc, RZ, 0xc0, !PT ;  /* 0xfffffffc05027812 */ /* 0x000fe400078ec0ff */
[----:B------:R-:W-:-:S02]  /*1e80*/  LOP3.LUT R5, R12, 0x3ffffffc, RZ, 0xc0, !PT ;  /* 0x3ffffffc0c057812 */ /* 0x000fc400078ec0ff */
[----:B--2---:R-:W-:Y:S01]  /*1e90*/  LOP3.LUT R6, R11, 0xffffffe0, RZ, 0xc0, !PT ;  /* 0xffffffe00b067812 */ /* 0x004fe200078ec0ff */
[----:B------:R-:W-:Y:S01]  /*1ea0*/  IMAD.IADD R16, R15, 0x1, -R2 ;  /* 0x000000010f107824 */ /* 0x000fe200078e0a02 */
[----:B------:R-:W-:Y:S01]  /*1eb0*/  LEA.HI.X R9, R22, c[0x0][0x284], R24, 0x2, P0 ;  /* 0x0000a10016097a11 */ /* 0x000fe200000f1418 */
[C---:B------:R-:W-:Y:S01]  /*1ec0*/  IMAD.SHL.U32 R2, R14.reuse, 0x10, RZ ;  /* 0x000000100e027824 */ /* 0x040fe200078e00ff */
[----:B------:R-:W-:Y:S01]  /*1ed0*/  LOP3.LUT P0, RZ, R14, 0x1, RZ, 0xc0, !PT ;  /* 0x000000010eff7812 */ /* 0x000fe2000780c0ff */
[C---:B------:R-:W-:Y:S01]  /*1ee0*/  IMAD.SHL.U32 R3, R16.reuse, 0x100, RZ ;  /* 0x0000010010037824 */ /* 0x040fe200078e00ff */
[----:B------:R-:W-:Y:S01]  /*1ef0*/  LEA.HI R4, R16, R16, RZ, 0x1 ;  /* 0x0000001010047211 */ /* 0x000fe200078f08ff */
[----:B------:R-:W-:Y:S01]  /*1f00*/  IMAD.IADD R5, R230, 0x1, -R5 ;  /* 0x00000001e6057824 */ /* 0x000fe200078e0a05 */
[----:B------:R-:W-:Y:S02]  /*1f10*/  LOP3.LUT R2, R10, 0x70, R2, 0xf8, !PT ;  /* 0x000000700a027812 */ /* 0x000fe400078ef802 */
[----:B------:R-:W-:Y:S01]  /*1f20*/  LEA.HI R12, R18, R18, RZ, 0x1 ;  /* 0x00000012120c7211 */ /* 0x000fe200078f08ff */
[----:B------:R-:W-:Y:S01]  /*1f30*/  IMAD.SHL.U32 R4, R4, 0x100, RZ ;  /* 0x0000010004047824 */ /* 0x000fe200078e00ff */
[----:B------:R-:W-:-:S04]  /*1f40*/  LOP3.LUT R2, R2, 0x100, R3, 0xf8, !PT ;  /* 0x0000010002027812 */ /* 0x000fc800078ef803 */
[----:B------:R-:W-:Y:S02]  /*1f50*/  LOP3.LUT R4, R4, 0x7ffffe00, RZ, 0xc0, !PT ;  /* 0x7ffffe0004047812 */ /* 0x000fe400078ec0ff */
[----:B------:R-:W-:-:S03]  /*1f60*/  SHF.R.U32.HI R3, RZ, 0x3, R2 ;  /* 0x00000003ff037819 */ /* 0x000fc60000011602 */
[----:B------:R-:W-:Y:S01]  /*1f70*/  IMAD R7, R5, 0x2, R4 ;  /* 0x0000000205077824 */ /* 0x000fe200078e0204 */
[----:B------:R-:W-:Y:S01]  /*1f80*/  LOP3.LUT R2, R2, 0x28, R3, 0x78, !PT ;  /* 0x0000002802027812 */ /* 0x000fe200078e7803 */
[C---:B------:R-:W-:Y:S01]  /*1f90*/  IMAD.IADD R3, R230.reuse, 0x1, -R6 ;  /* 0x00000001e6037824 */ /* 0x040fe200078e0a06 */
[----:B------:R-:W-:Y:S01]  /*1fa0*/  LOP3.LUT R4, R13, 0xfffffff0, RZ, 0xc0, !PT ;  /* 0xfffffff00d047812 */ /* 0x000fe200078ec0ff */
[C---:B------:R-:W-:Y:S01]  /*1fb0*/  @!P5 IMAD.SHL.U32 R5, R230.reuse, 0x10, RZ ;  /* 0x00000010e605d824 */ /* 0x040fe200078e00ff */
[----:B------:R-:W-:Y:S01]  /*1fc0*/  SEL R13, RZ, 0xffffffff, P6 ;  /* 0xffffffffff0d7807 */ /* 0x000fe20003000000 */
[----:B------:R-:W-:Y:S01]  /*1fd0*/  IMAD.IADD R6, R7, 0x1, R2 ;  /* 0x0000000107067824 */ /* 0x000fe200078e0202 */
[----:B------:R-:W-:Y:S01]  /*1fe0*/  LOP3.LUT P6, RZ, R17, 0x2, RZ, 0xc0, !PT ;  /* 0x0000000211ff7812 */ /* 0x000fe200078cc0ff */
[----:B------:R-:W-:Y:S01]  /*1ff0*/  IMAD.IADD R2, R230, 0x1, -R4 ;  /* 0x00000001e6027824 */ /* 0x000fe200078e0a04 */
[----:B------:R-:W-:Y:S01]  /*2000*/  SHF.R.S32.HI R4, RZ, 0x1f, R3 ;  /* 0x0000001fff047819 */ /* 0x000fe20000011403 */
[----:B------:R1:W-:Y:S01]  /*2010*/  @!P5 LDGSTS.E.BYPASS.LTC128B.128 [R5+0x21280], [R8.64] ;  /* 0x212800000805dfae */ /* 0x0003e2000b901d50 */
[----:B------:R-:W-:Y:S01]  /*2020*/  IMAD.SHL.U32 R224, R6, 0x2, RZ ;  /* 0x0000000206e07824 */ /* 0x000fe200078e00ff */
[----:B------:R-:W-:Y:S01]  /*2030*/  SEL R208, R222, 0xfffffff0, !P6 ;  /* 0xfffffff0ded07807 */ /* 0x000fe20007000000 */
[----:B------:R-:W-:Y:S01]  /*2040*/  IMAD.SHL.U32 R7, R15, 0x100, RZ ;  /* 0x000001000f077824 */ /* 0x000fe200078e00ff */
[C---:B------:R-:W-:Y:S01]  /*2050*/  LOP3.LUT P6, RZ, R2.reuse, 0x2, RZ, 0xc0, !PT ;  /* 0x0000000202ff7812 */ /* 0x040fe200078cc0ff */
[----:B------:R-:W-:Y:S01]  /*2060*/  IMAD.SHL.U32 R211, R2, 0x2, RZ ;  /* 0x0000000202d37824 */ /* 0x000fe200078e00ff */
[----:B------:R-:W-:Y:S01]  /*2070*/  IADD3 R225, R224, 0x215a0, RZ ;  /* 0x000215a0e0e17810 */ /* 0x000fe20007ffe0ff */
[----:B------:R-:W0:Y:S01]  /*2080*/  LDGDEPBAR ;  /* 0x00000000000079af */ /* 0x000e220000000000 */
[----:B------:R-:W-:-:S02]  /*2090*/  ISETP.GE.AND P5, PT, R23, c[0x0][0x1fc], PT ;  /* 0x00007f0017007a0c */ /* 0x000fc40003fa6270 */
[----:B------:R-:W-:Y:S01]  /*20a0*/  SEL R212, R212, 0xe0, !P6 ;  /* 0x000000e0d4d47807 */ /* 0x000fe20007000000 */
[----:B------:R-:W0:Y:S01]  /*20b0*/  LDGDEPBAR ;  /* 0x00000000000079af */ /* 0x000e220000000000 */
[----:B-1----:R-:W-:Y:S01]  /*20c0*/  LEA.HI R8, R4, R3, RZ, 0x2 ;  /* 0x0000000304087211 */ /* 0x002fe200078f10ff */
[----:B------:R-:W-:-:S03]  /*20d0*/  IMAD.SHL.U32 R5, R2, 0x10, RZ ;  /* 0x0000001002057824 */ /* 0x000fc600078e00ff */
[----:B------:R-:W-:Y:S02]  /*20e0*/  LOP3.LUT R6, R8, 0x7ffffffc, RZ, 0xc0, !PT ;  /* 0x7ffffffc08067812 */ /* 0x000fe400078ec0ff */
[----:B------:R-:W-:Y:S02]  /*20f0*/  LOP3.LUT R4, R5, 0xf0, RZ, 0xc0, !PT ;  /* 0x000000f005047812 */ /* 0x000fe400078ec0ff */
[----:B------:R-:W-:Y:S01]  /*2100*/  IADD3 R5, R224, 0x21480, RZ ;  /* 0x00021480e0057810 */ /* 0x000fe20007ffe0ff */
[----:B------:R-:W-:Y:S01]  /*2110*/  IMAD.IADD R11, R3, 0x1, -R6 ;  /* 0x00000001030b7824 */ /* 0x000fe200078e0a06 */
[----:B------:R-:W-:Y:S02]  /*2120*/  SHF.R.S32.HI R3, RZ, 0x1f, R2 ;  /* 0x0000001fff037819 */ /* 0x000fe40000011402 */
[C---:B------:R-:W-:Y:S02]  /*2130*/  LOP3.LUT R10, R4.reuse, R10, RZ, 0xfc, !PT ;  /* 0x0000000a040a7212 */ /* 0x040fe400078efcff */
[----:B------:R-:W-:Y:S01]  /*2140*/  LEA.HI R213, R3, R2, RZ, 0x3 ;  /* 0x0000000203d57211 */ /* 0x000fe200078f18ff */
[----:B------:R-:W-:Y:S01]  /*2150*/  IMAD.SHL.U32 R3, R17, 0x40, RZ ;  /* 0x0000004011037824 */ /* 0x000fe200078e00ff */
[----:B------:R-:W-:Y:S01]  /*2160*/  LOP3.LUT R9, R4, 0x100, R7, 0xf8, !PT ;  /* 0x0000010004097812 */ /* 0x000fe200078ef807 */
[----:B------:R-:W-:Y:S01]  /*2170*/  IMAD.SHL.U32 R7, R21, 0x8, RZ ;  /* 0x0000000815077824 */ /* 0x000fe200078e00ff */
[C---:B------:R-:W-:Y:S01]  /*2180*/  LOP3.LUT R4, R213.reuse, 0xfffffff8, RZ, 0xc0, !PT ;  /* 0xfffffff8d5047812 */ /* 0x040fe200078ec0ff */
[----:B------:R-:W-:Y:S01]  /*2190*/  IMAD.SHL.U32 R213, R213, 0x40, RZ ;  /* 0x00000040d5d57824 */ /* 0x000fe200078e00ff */
[----:B------:R-:W-:Y:S01]  /*21a0*/  LOP3.LUT R6, R3, 0x1c0, RZ, 0xc0, !PT ;  /* 0x000001c003067812 */ /* 0x000fe200078ec0ff */
[----:B------:R-:W-:Y:S01]  /*21b0*/  IMAD.SHL.U32 R3, R16, 0x10, RZ ;  /* 0x0000001010037824 */ /* 0x000fe200078e00ff */
[----:B------:R-:W-:Y:S01]  /*21c0*/  @P0 IADD3 R225, R5, 0xe0, RZ ;  /* 0x000000e005e10810 */ /* 0x000fe20007ffe0ff */
[----:B------:R-:W-:Y:S01]  /*21d0*/  IMAD.IADD R4, R2, 0x1, -R4 ;  /* 0x0000000102047824 */ /* 0x000fe200078e0a04 */
[----:B------:R-:W-:Y:S01]  /*21e0*/  LOP3.LUT R5, R6, 0x8, R19, 0xf8, !PT ;  /* 0x0000000806057812 */ /* 0x000fe200078ef813 */
[----:B------:R-:W-:Y:S01]  /*21f0*/  IMAD.SHL.U32 R2, R0, 0x20, RZ ;  /* 0x0000002000027824 */ /* 0x000fe200078e00ff */
[----:B------:R-:W-:-:S02]  /*2200*/  LEA.HI.SX32 R227, R8, R3, 0x1e ;  /* 0x0000000308e37211 */ /* 0x000fc400078ff2ff */
[----:B------:R-:W-:Y:S02]  /*2210*/  LOP3.LUT R3, R6, 0x30, R3, 0xf8, !PT ;  /* 0x0000003006037812 */ /* 0x000fe400078ef803 */
[----:B------:R-:W-:Y:S02]  /*2220*/  SHF.R.U32.HI R14, RZ, 0x3, R6 ;  /* 0x00000003ff0e7819 */ /* 0x000fe40000011606 */
[----:B------:R-:W-:Y:S02]  /*2230*/  LOP3.LUT R2, R2, 0x20, RZ, 0xc0, !PT ;  /* 0x0000002002027812 */ /* 0x000fe400078ec0ff */
[----:B------:R-:W-:Y:S01]  /*2240*/  LOP3.LUT R6, R12, 0x1ffffffe, RZ, 0xc0, !PT ;  /* 0x1ffffffe0c067812 */ /* 0x000fe200078ec0ff */
[----:B------:R-:W-:Y:S01]  /*2250*/  IMAD.MOV.U32 R12, RZ, RZ, 0x20 ;  /* 0x00000020ff0c7424 */ /* 0x000fe200078e00ff */
[----:B------:R-:W-:Y:S02]  /*2260*/  LOP3.LUT R211, R10, 0x18, R211, 0x78, !PT ;  /* 0x000000180ad37812 */ /* 0x000fe400078e78d3 */
[----:B------:R-:W-:Y:S01]  /*2270*/  LOP3.LUT R10, R2, 0x18, R7, 0xf8, !PT ;  /* 0x00000018020a7812 */ /* 0x000fe200078ef807 */
[----:B------:R-:W-:Y:S01]  /*2280*/  IMAD.IADD R6, R18, 0x1, -R6 ;  /* 0x0000000112067824 */ /* 0x000fe200078e0a06 */
[----:B------:R-:W-:Y:S01]  /*2290*/  LOP3.LUT P0, RZ, R17, 0x4, RZ, 0xc0, !PT ;  /* 0x0000000411ff7812 */ /* 0x000fe2000780c0ff */
[----:B------:R-:W-:Y:S01]  /*22a0*/  IMAD.SHL.U32 R2, R0, 0x8, RZ ;  /* 0x0000000800027824 */ /* 0x000fe200078e00ff */
[----:B------:R-:W-:Y:S01]  /*22b0*/  LOP3.LUT R5, R5, R14, RZ, 0x3c, !PT ;  /* 0x0000000e05057212 */ /* 0x000fe200078e3cff */
[----:B------:R-:W-:Y:S01]  /*22c0*/  IMAD R11, R6, 0x4, R11 ;  /* 0x00000004060b7824 */ /* 0x000fe200078e020b */
[----:B------:R-:W-:Y:S01]  /*22d0*/  SEL R209, R12, 0xffffffe0, !P0 ;  /* 0xffffffe00cd17807 */ /* 0x000fe20004000000 */
[----:B------:R-:W-:Y:S01]  /*22e0*/  IMAD.SHL.U32 R211, R211, 0x2, RZ ;  /* 0x00000002d3d37824 */ /* 0x000fe200078e00ff */
[----:B------:R-:W-:Y:S01]  /*22f0*/  LOP3.LUT R6, R2, 0x8, RZ, 0xc0, !PT ;  /* 0x0000000802067812 */ /* 0x000fe200078ec0ff */
[----:B------:R-:W-:Y:S01]  /*2300*/  IMAD.SHL.U32 R2, R13, 0x2, RZ ;  /* 0x000000020d027824 */ /* 0x000fe200078e00ff */
[----:B------:R-:W-:Y:S01]  /*2310*/  SEL R8, RZ, 0x4, P5 ;  /* 0x00000004ff087807 */ /* 0x000fe20002800000 */
[----:B------:R-:W-:Y:S01]  /*2320*/  IMAD R212, R212, 0x2, R211 ;  /* 0x00000002d4d47824 */ /* 0x000fe200078e02d3 */
[----:B------:R-:W-:-:S02]  /*2330*/  LOP3.LUT P5, RZ, R4, 0x4, RZ, 0xc0, !PT ;  /* 0x0000000404ff7812 */ /* 0x000fc400078ac0ff */
[C---:B------:R-:W-:Y:S01]  /*2340*/  LOP3.LUT P0, RZ, R4.reuse, 0x2, RZ, 0xc0, !PT ;  /* 0x0000000204ff7812 */ /* 0x040fe2000780c0ff */
[----:B------:R-:W-:Y:S01]  /*2350*/  IMAD.SHL.U32 R4, R4, 0x40, RZ ;  /* 0x0000004004047824 */ /* 0x000fe200078e00ff */
[----:B------:R-:W-:Y:S01]  /*2360*/  LOP3.LUT R7, R3, 0x8, R19, 0xf8, !PT ;  /* 0x0000000803077812 */ /* 0x000fe200078ef813 */
[----:B------:R-:W-:Y:S01]  /*2370*/  IMAD R3, R18, 0x200, R5 ;  /* 0x0000020012037824 */ /* 0x000fe200078e0205 */
[----:B------:R-:W-:Y:S02]  /*2380*/  LOP3.LUT R5, R2, 0x2, R20, 0xe2, !PT ;  /* 0x0000000202057812 */ /* 0x000fe400078ee214 */
[----:B------:R-:W-:Y:S02]  /*2390*/  LOP3.LUT R4, R4, 0x1c0, RZ, 0xc0, !PT ;  /* 0x000001c004047812 */ /* 0x000fe400078ec0ff */
[----:B------:R-:W-:Y:S02]  /*23a0*/  LOP3.LUT R2, R7, R14, RZ, 0x3c, !PT ;  /* 0x0000000e07027212 */ /* 0x000fe400078e3cff */
[----:B------:R-:W-:-:S02]  /*23b0*/  LOP3.LUT R228, R5, R8, RZ, 0xfc, !PT ;  /* 0x0000000805e47212 */ /* 0x000fc400078efcff */
[----:B------:R-:W-:Y:S01]  /*23c0*/  LOP3.LUT R213, R213, 0xfffffe00, RZ, 0xc0, !PT ;  /* 0xfffffe00d5d57812 */ /* 0x000fe200078ec0ff */
[----:B------:R-:W-:Y:S01]  /*23d0*/  IMAD R218, R0, 0x200, R2 ;  /* 0x0000020000da7824 */ /* 0x000fe200078e0202 */
[----:B------:R-:W-:Y:S02]  /*23e0*/  SHF.R.U32.HI R5, RZ, 0x3, R4 ;  /* 0x00000003ff057819 */ /* 0x000fe40000011604 */
[----:B------:R-:W-:Y:S01]  /*23f0*/  SHF.R.U32.HI R214, RZ, 0x3, R9 ;  /* 0x00000003ffd67819 */ /* 0x000fe20000011609 */
[----:B------:R-:W-:Y:S01]  /*2400*/  IMAD R2, R16, 0x400, R213 ;  /* 0x0000040010027824 */ /* 0x000fe200078e02d5 */
[C---:B------:R-:W-:Y:S02]  /*2410*/  LOP3.LUT R0, R5.reuse, R4, R6, 0x1e, !PT ;  /* 0x0000000405007212 */ /* 0x040fe400078e1e06 */
[----:B------:R-:W-:Y:S02]  /*2420*/  SEL R222, R222, 0xfffffff0, !P0 ;  /* 0xfffffff0dede7807 */ /* 0x000fe40004000000 */
[----:B------:R-:W-:Y:S01]  /*2430*/  LOP3.LUT R214, R214, 0x38, RZ, 0xc0, !PT ;  /* 0x00000038d6d67812 */ /* 0x000fe200078ec0ff */
[----:B------:R-:W-:Y:S01]  /*2440*/  IMAD.IADD R219, R2, 0x1, R0 ;  /* 0x0000000102db7824 */ /* 0x000fe200078e0200 */
[----:B------:R-:W-:Y:S01]  /*2450*/  LOP3.LUT R4, R5, R10, R4, 0x1e, !PT ;  /* 0x0000000a05047212 */ /* 0x000fe200078e1e04 */
[----:B------:R-:W-:Y:S01]  /*2460*/  IMAD.SHL.U32 R0, R3, 0x2, RZ ;  /* 0x0000000203007824 */ /* 0x000fe200078e00ff */
[----:B------:R-:W-:Y:S01]  /*2470*/  SEL R2, R12, 0xffffffe0, !P5 ;  /* 0xffffffe00c027807 */ /* 0x000fe20006800000 */
[----:B------:R-:W-:Y:S01]  /*2480*/  IMAD.SHL.U32 R216, R219, 0x2, RZ ;  /* 0x00000002dbd87824 */ /* 0x000fe200078e00ff */
[----:B------:R-:W-:Y:S01]  /*2490*/  LOP3.LUT R214, R214, R9, R6, 0x1e, !PT ;  /* 0x00000009d6d67212 */ /* 0x000fe200078e1e06 */
[----:B------:R-:W-:Y:S01]  /*24a0*/  IMAD.SHL.U32 R3, R11, 0x2, RZ ;  /* 0x000000020b037824 */ /* 0x000fe200078e00ff */
[----:B------:R-:W-:Y:S01]  /*24b0*/  LOP3.LUT R213, R4, R213, RZ, 0xfc, !PT ;  /* 0x000000d504d57212 */ /* 0x000fe200078efcff */
[--C-:B------:R-:W-:Y:S01]  /*24c0*/  IMAD R208, R208, 0x2, R0.reuse ;  /* 0x00000002d0d07824 */ /* 0x100fe200078e0200 */
[----:B------:R-:W-:Y:S01]  /*24d0*/  IADD3 R215, R216, 0x1b080, RZ ;  /* 0x0001b080d8d77810 */ /* 0x000fe20007ffe0ff */
[----:B------:R-:W-:Y:S01]  /*24e0*/  IMAD.SHL.U32 R221, R222, 0x2, RZ ;  /* 0x00000002dedd7824 */ /* 0x000fe200078e00ff */
[----:B------:R-:W-:Y:S01]  /*24f0*/  IADD3 R229, -R3, UR6, RZ ;  /* 0x0000000603e57c10 */ /* 0x000fe2000fffe1ff */
[C---:B------:R-:W-:Y:S01]  /*2500*/  IMAD R210, R209.reuse, 0x2, R0 ;  /* 0x00000002d1d27824 */ /* 0x040fe200078e0200 */
[----:B------:R-:W-:Y:S01]  /*2510*/  LEA R214, R214, 0x23c80, 0x1 ;  /* 0x00023c80d6d67811 */ /* 0x000fe200078e08ff */
[----:B------:R-:W-:Y:S01]  /*2520*/  IMAD R209, R209, 0x2, R208 ;  /* 0x00000002d1d17824 */ /* 0x000fe200078e02d0 */
[C---:B------:R-:W-:Y:S01]  /*2530*/  IADD3 R232, -R3.reuse, UR26, RZ ;  /* 0x0000001a03e87c10 */ /* 0x040fe2000fffe1ff */
[----:B------:R-:W-:Y:S01]  /*2540*/  IMAD R215, R2, 0x2, R215 ;  /* 0x0000000202d77824 */ /* 0x000fe200078e02d7 */
[----:B------:R-:W-:Y:S01]  /*2550*/  IADD3 R246, -R3, UR15, RZ ;  /* 0x0000000f03f67c10 */ /* 0x000fe2000fffe1ff */
[----:B------:R-:W-:Y:S01]  /*2560*/  IMAD.IADD R220, R219, 0x1, R2 ;  /* 0x00000001dbdc7824 */ /* 0x000fe200078e0202 */
[----:B------:R-:W-:Y:S01]  /*2570*/  LEA R213, R213, 0x80, 0x1 ;  /* 0x00000080d5d57811 */ /* 0x000fe200078e08ff */
[----:B------:R-:W-:Y:S01]  /*2580*/  IMAD.IADD R217, R216, 0x1, R221 ;  /* 0x00000001d8d97824 */ /* 0x000fe200078e02dd */
[----:B------:R-:W-:Y:S01]  /*2590*/  ISETP.LE.AND P0, PT, R251, c[0x0][0x2a8], PT ;  /* 0x0000aa00fb007a0c */ /* 0x000fe20003f03270 */
[----:B------:R-:W-:Y:S01]  /*25a0*/  IMAD.IADD R223, R219, 0x1, R222 ;  /* 0x00000001dbdf7824 */ /* 0x000fe200078e02de */
[----:B------:R-:W-:-:S02]  /*25b0*/  IADD3 R233, R229, c[0x0][0x2a4], RZ ;  /* 0x0000a900e5e97a10 */ /* 0x000fc40007ffe0ff */
.L_x_912:
        /* <DEDUP_REMOVED lines=173> */
.L_x_904:
[----:B------:R-:W-:Y:S11]  /*3090*/  ISETP.NE.AND P0, PT, R251, c[0x0][0x2a8], PT ;  /* 0x0000aa00fb007a0c */ /* 0x000ff60003f05270 */
[----:B------:R-:W-:Y:S02]  /*30a0*/  @!UPT UIADD3 URZ, URZ, URZ, URZ ;  /* 0x0000003f3f3ff290 */ /* 0x000fe4000fffe03f */
[----:B------:R-:W-:Y:S05]  /*30b0*/  @P0 IMAD.HI.U32 R24, R3, c[0x0][0x2ac], RZ ;  /* 0x0000ab0003180a27 */ /* 0x000fea00078e00ff */
[----:B------:R-:W-:Y:S02]  /*30c0*/  @P0 SHF.R.U32.HI R3, RZ, c[0x0][0x2b0], R24 ;  /* 0x0000ac00ff030a19 */ /* 0x000fe40000011618 */
.L_x_905:
[----:B------:R-:W-:Y:S05]  /*30d0*/  BSYNC B0 ;  /* 0x0000000000007941 */ /* 0x000fea0003800000 */
.L_x_903:
[C-C-:B------:R-:W-:Y:S01]  /*30e0*/  IADD3 R24, R2.reuse, c[0x0][0x2a4], R229.reuse ;  /* 0x0000a90002187a10 */ /* 0x140fe20007ffe0e5 */
[----:B------:R-:W-:Y:S01]  /*30f0*/  IMAD R3, R3, c[0x0][0x2a8], R246 ;  /* 0x0000aa0003037a24 */ /* 0x000fe200078e02f6 */
[----:B------:R-:W-:Y:S02]  /*3100*/  IADD3 R191, R2, UR19, R229 ;  /* 0x0000001302bf7c10 */ /* 0x000fe4000fffe0e5 */
[----:B------:R-:W-:Y:S02]  /*3110*/  IMNMX R24, R232, R24, PT ;  /* 0x00000018e8187217 */ /* 0x000fe40003800200 */
[----:B------:R-:W-:Y:S02]  /*3120*/  IADD3 R192, R3, c[0x0][0x2a8], RZ ;  /* 0x0000aa0003c07a10 */ /* 0x000fe40007ffe0ff */
[----:B------:R-:W-:Y:S02]  /*3130*/  IMNMX R191, R191, R3, !PT ;  /* 0x00000003bfbf7217 */ /* 0x000fe40007800200 */
[----:B------:R-:W-:Y:S02]  /*3140*/  IMNMX R192, R24, R192, PT ;  /* 0x000000c018c07217 */ /* 0x000fe40003800200 */
.L_x_902:
        /* <DEDUP_REMOVED lines=17> */
.L_x_908:
[----:B------:R-:W-:Y:S11]  /*3260*/  ISETP.NE.AND P0, PT, R251, c[0x0][0x2a8], PT ;  /* 0x0000aa00fb007a0c */ /* 0x000ff60003f05270 */
[----:B------:R-:W-:Y:S02]  /*3270*/  @!UPT UIADD3 URZ, URZ, URZ, URZ ;  /* 0x0000003f3f3ff290 */ /* 0x000fe4000fffe03f */
[----:B------:R-:W-:Y:S05]  /*3280*/  @P0 IMAD.HI.U32 R3, R2, c[0x0][0x2ac], RZ ;  /* 0x0000ab0002030a27 */ /* 0x000fea00078e00ff */
[----:B------:R-:W-:Y:S02]  /*3290*/  @P0 SHF.R.U32.HI R2, RZ, c[0x0][0x2b0], R3 ;  /* 0x0000ac00ff020a19 */ /* 0x000fe40000011603 */
.L_x_909:
[----:B------:R-:W-:Y:S05]  /*32a0*/  BSYNC B0 ;  /* 0x0000000000007941 */ /* 0x000fea0003800000 */
.L_x_907:
[----:B------:R-:W-:Y:S05]  /*32b0*/  IMAD R2, R2, c[0x0][0x2a8], R246 ;  /* 0x0000aa0002027a24 */ /* 0x000fea00078e02f6 */
[----:B------:R-:W-:Y:S02]  /*32c0*/  IADD3 R3, R2, c[0x0][0x2a8], RZ ;  /* 0x0000aa0002037a10 */ /* 0x000fe40007ffe0ff */
[----:B------:R-:W-:Y:S02]  /*32d0*/  IMNMX R189, R189, R2, !PT ;  /* 0x00000002bdbd7217 */ /* 0x000fe40007800200 */
[----:B------:R-:W-:Y:S02]  /*32e0*/  IMNMX R190, R190, R3, PT ;  /* 0x00000003bebe7217 */ /* 0x000fe40003800200 */
.L_x_906:
[----:B------:R-:W-:Y:S04]  /*32f0*/  DEPBAR.LE SB0, 0x0 ;  /* 0x000080000000791a */ /* 0x000fe80000000000 */
[----:B------:R-:W-:Y:S01]  /*3300*/  BAR.SYNC.DEFER_BLOCKING 0x0 ;  /* 0x0000000000007b1d */ /* 0x000fe20000010000 */
[----:B------:R-:W-:Y:S04]  /*3310*/  UIADD3 UR15, UR14, 0x1, URZ ;  /* 0x000000010e0f7890 */ /* 0x000fe8000fffe03f */
[----:B------:R-:W-:Y:S06]  /*3320*/  UISETP.GE.AND UP0, UPT, UR15, UR9, UPT ;  /* 0x000000090f00728c */ /* 0x000fec000bf06270 */
        /* <DEDUP_REMOVED lines=16> */
[----:B------:R-:W-:Y:S01]  /*3430*/  IMAD.U32 R30, RZ, RZ, UR14 ;  /* 0x0000000eff1e7e24 */ /* 0x000fe2000f8e00ff */
[----:B------:R-:W-:Y:S01]  /*3440*/  UIMAD.WIDE.U32 UR26, UR15, UR6, URZ ;  /* 0x000000060f1a72a5 */ /* 0x000fe2000f8e003f */
[----:B------:R-:W-:Y:S01]  /*3450*/  IMAD.MOV.U32 R34, RZ, RZ, 0x5 ;  /* 0x00000005ff227424 */ /* 0x000fe200078e00ff */
[----:B------:R-:W-:Y:S01]  /*3460*/  USHF.R.S32.HI UR25, URZ, 0x1f, UR15 ;  /* 0x0000001f3f197899 */ /* 0x000fe2000801140f */
[----:B------:R-:W-:Y:S02]  /*3470*/  IMAD.MOV.U32 R31, RZ, RZ, c[0x0][0x178] ;  /* 0x00005e00ff1f7624 */ /* 0x000fe400078e00ff */
[----:B------:R-:W-:Y:S01]  /*3480*/  @!P1 IMAD.MOV.U32 R25, RZ, RZ, R237 ;  /* 0x000000ffff199224 */ /* 0x000fe200078e00ed */
[----:B------:R-:W-:Y:S01]  /*3490*/  UIMAD UR25, UR25, UR6, URZ ;  /* 0x00000006191972a4 */ /* 0x000fe2000f8e023f */
[----:B------:R-:W-:Y:S01]  /*34a0*/  IMAD.MOV.U32 R38, RZ, RZ, c[0x0][0x178] ;  /* 0x00005e00ff267624 */ /* 0x000fe200078e00ff */
[----:B------:R-:W-:Y:S01]  /*34b0*/  SHF.L.U64.HI R31, R31, R34, c[0x0][0x17c] ;  /* 0x00005f001f1f7619 */ /* 0x000fe20000010222 */
[----:B------:R-:W-:Y:S02]  /*34c0*/  USHF.L.U32 UR6, UR26, 0x6, URZ ;  /* 0x000000061a067899 */ /* 0x000fe4000800063f */
[----:B------:R-:W-:Y:S01]  /*34d0*/  IMAD.SHL.U32 R38, R38, 0x20, RZ ;  /* 0x0000002026267824 */ /* 0x000fe200078e00ff */
[----:B------:R-:W-:Y:S04]  /*34e0*/  UIMAD UR25, UR15, UR7, UR25 ;  /* 0x000000070f1972a4 */ /* 0x000fe8000f8e0219 */
[----:B------:R-:W-:Y:S04]  /*34f0*/  UIADD3 UR25, UR27, UR25, URZ ;  /* 0x000000191b197290 */ /* 0x000fe8000fffe03f */
[----:B------:R-:W-:Y:S01]  /*3500*/  USHF.L.U64.HI UR25, UR26, 0x6, UR25 ;  /* 0x000000061a197899 */ /* 0x000fe20008010219 */
[----:B--2---:R-:W-:Y:S05]  /*3510*/  @!P1 SHF.R.S32.HI R24, RZ, 0x1f, R26 ;  /* 0x0000001fff189819 */ /* 0x004fea000001141a */
[----:B------:R-:W-:Y:S02]  /*3520*/  @!P1 IMAD R27, R24, c[0x0][0x270], RZ ;  /* 0x00009c00181b9a24 */ /* 0x000fe400078e02ff */
[----:B------:R-:W-:Y:S02]  /*3530*/  @!P1 IMAD.MOV.U32 R24, RZ, RZ, R236 ;  /* 0x000000ffff189224 */ /* 0x000fe400078e00ec */
[C---:B------:R-:W-:Y:S02]  /*3540*/  @!P1 IMAD R27, R26.reuse, c[0x0][0x274], R27 ;  /* 0x00009d001a1b9a24 */ /* 0x040fe400078e021b */
[----:B------:R-:W-:Y:S01]  /*3550*/  @!P1 IMAD.WIDE.U32 R24, R26, c[0x0][0x270], R24 ;  /* 0x00009c001a189a25 */ /* 0x000fe200078e0018 */
[----:B------:R-:W-:Y:S04]  /*3560*/  @!P1 LEA R26, R30, 0x40, 0x6 ;  /* 0x000000401e1a9811 */ /* 0x000fe800078e30ff */
[----:B------:R-:W-:Y:S01]  /*3570*/  @!P1 IADD3 R35, P5, P0, R26, UR12, R24 ;  /* 0x0000000c1a239c10 */ /* 0x000fe2000f8be018 */
[----:B------:R-:W-:Y:S01]  /*3580*/  @!P1 IMAD.IADD R24, R25, 0x1, R27 ;  /* 0x0000000119189824 */ /* 0x000fe200078e021b */
[----:B------:R-:W-:Y:S04]  /*3590*/  @!P1 SHF.R.S32.HI R26, RZ, 0x1f, R26 ;  /* 0x0000001fff1a9819 */ /* 0x000fe8000001141a */
[----:B------:R-:W-:Y:S02]  /*35a0*/  @!P1 IADD3.X R39, R26, UR5, R24, P5, P0 ;  /* 0x000000051a279c10 */ /* 0x000fe4000afe0418 */
[C---:B------:R-:W-:Y:S04]  /*35b0*/  IADD3 R27, P5, P0, R244.reuse, UR6, R38 ;  /* 0x00000006f41b7c10 */ /* 0x040fe8000f8be026 */
[C---:B------:R-:W-:Y:S02]  /*35c0*/  IADD3.X R38, R241.reuse, UR25, R31, P5, P0 ;  /* 0x00000019f1267c10 */ /* 0x040fe4000afe041f */
[----:B------:R-:W-:Y:S01]  /*35d0*/  IADD3 R24, P5, R244, UR6, RZ ;  /* 0x00000006f4187c10 */ /* 0x000fe2000ffbe0ff */
[----:B------:R-:W-:Y:S03]  /*35e0*/  UIMAD UR6, UR15, -0x40, UR18 ;  /* 0xffffffc00f0678a4 */ /* 0x000fe6000f8e0212 */
[----:B------:R-:W-:Y:S02]  /*35f0*/  IADD3.X R31, R241, UR25, RZ, P5, !PT ;  /* 0x00000019f11f7c10 */ /* 0x000fe4000affe4ff */
[C---:B------:R-:W-:Y:S02]  /*3600*/  LEA R26, P5, R27.reuse, c[0x0][0x160], 0x1 ;  /* 0x000058001b1a7a11 */ /* 0x040fe400078a08ff */
[----:B------:R-:W-:Y:S02]  /*3610*/  IADD3 R25, -R234, UR6, RZ ;  /* 0x00000006ea197c10 */ /* 0x000fe4000fffe1ff */
[C---:B------:R-:W-:Y:S02]  /*3620*/  LEA R30, P0, R24.reuse, c[0x0][0x160], 0x1 ;  /* 0x00005800181e7a11 */ /* 0x040fe400078008ff */
[----:B------:R-:W-:Y:S02]  /*3630*/  LEA.HI.X R27, R27, c[0x0][0x164], R38, 0x1, P5 ;  /* 0x000059001b1b7a11 */ /* 0x000fe400028f0c26 */
[----:B------:R-:W-:Y:S02]  /*3640*/  ISETP.LT.OR P5, PT, R25, 0x1, !P4 ;  /* 0x000000011900780c */ /* 0x000fe400067a1670 */
[----:B------:R-:W-:Y:S01]  /*3650*/  LEA.HI.X R31, R24, c[0x0][0x164], R31, 0x1, P0 ;  /* 0x00005900181f7a11 */ /* 0x000fe200000f0c1f */
[----:B------:R-:W-:Y:S01]  /*3660*/  IMAD.U32 R24, RZ, RZ, UR20 ;  /* 0x00000014ff187e24 */ /* 0x000fe2000f8e00ff */
[C---:B------:R-:W-:Y:S03]  /*3670*/  @!P1 LEA R34, P0, R35.reuse, c[0x0][0x258], 0x2 ;  /* 0x0000960023229a11 */ /* 0x040fe600078010ff */
[----:B------:R-:W-:Y:S01]  /*3680*/  IMAD R24, R24, 0x6000, R247 ;  /* 0x0000600018187824 */ /* 0x000fe200078e02f7 */
[----:B------:R-:W-:Y:S02]  /*3690*/  @!P1 LEA.HI.X R35, R35, c[0x0][0x25c], R39, 0x2, P0 ;  /* 0x0000970023239a11 */ /* 0x000fe400000f1427 */
[C---:B------:R-:W-:Y:S03]  /*36a0*/  ISETP.LT.OR P0, PT, R25.reuse, 0x1, !P3 ;  /* 0x000000011900780c */ /* 0x040fe60005f01670 */
[----:B------:R-:W-:Y:S01]  /*36b0*/  @!PT LDS RZ, [RZ] ;  /* 0x00000000fffff984 */ /* 0x000fe20000000800 */
[----:B------:R-:W-:Y:S01]  /*36c0*/  @!PT LDS RZ, [RZ] ;  /* 0x00000000fffff984 */ /* 0x000fe20000000800 */
[----:B------:R-:W-:Y:S01]  /*36d0*/  @!PT LDS RZ, [RZ] ;  /* 0x00000000fffff984 */ /* 0x000fe20000000800 */
[----:B------:R2:W-:Y:S01]  /*36e0*/  LDGSTS.E.BYPASS.LTC128B.128 [R24], [R30.64], !P5 ;  /* 0x000000001e187fae */ /* 0x0005e2000e901d50 */
[C---:B------:R-:W-:Y:S09]  /*36f0*/  ISETP.LT.OR P5, PT, R25.reuse, 0x1, !P2 ;  /* 0x000000011900780c */ /* 0x040ff200057a1670 */
[----:B------:R2:W-:Y:S01]  /*3700*/  LDGSTS.E.BYPASS.LTC128B.128 [R24+0x2000], [R30.64+0x80], !P0 ;  /* 0x020000801e187fae */ /* 0x0005e2000c101d50 */
[C---:B------:R-:W-:Y:S04]  /*3710*/  ISETP.LT.OR P0, PT, R25.reuse, 0x21, !P4 ;  /* 0x000000211900780c */ /* 0x040fe80006701670 */
[----:B------:R2:W-:Y:S01]  /*3720*/  LDGSTS.E.BYPASS.LTC128B.128 [R24+0x4000], [R30.64+0x100], !P5 ;  /* 0x040001001e187fae */ /* 0x0005e2000e901d50 */
[C---:B------:R-:W-:Y:S08]  /*3730*/  ISETP.LT.OR P5, PT, R25.reuse, 0x21, !P3 ;  /* 0x000000211900780c */ /* 0x040ff00005fa1670 */
[----:B------:R3:W-:Y:S01]  /*3740*/  LDGSTS.E.BYPASS.LTC128B.128 [R24+0x1000], [R26.64], !P0 ;  /* 0x010000001a187fae */ /* 0x0007e2000c101d50 */
[----:B------:R-:W-:Y:S04]  /*3750*/  ISETP.LT.OR P0, PT, R25, 0x21, !P2 ;  /* 0x000000211900780c */ /* 0x000fe80005701670 */
[----:B------:R3:W-:Y:S09]  /*3760*/  LDGSTS.E.BYPASS.LTC128B.128 [R24+0x3000], [R26.64+0x80], !P5 ;  /* 0x030000801a187fae */ /* 0x0007f2000e901d50 */
[----:B------:R3:W-:Y:S01]  /*3770*/  LDGSTS.E.BYPASS.LTC128B.128 [R24+0x5000], [R26.64+0x100], !P0 ;  /* 0x050001001a187fae */ /* 0x0007e2000c101d50 */
[----:B--2---:R-:W-:Y:S04]  /*3780*/  IMAD.U32 R30, RZ, RZ, UR20 ;  /* 0x00000014ff1e7e24 */ /* 0x004fe8000f8e00ff */
[----:B------:R-:W-:Y:S04]  /*3790*/  @!P1 IMAD R25, R30, 0x10, R230 ;  /* 0x000000101e199824 */ /* 0x000fe800078e02e6 */
[----:B------:R-:W-:Y:S04]  /*37a0*/  @!P1 IMAD.SHL.U32 R25, R25, 0x4, RZ ;  /* 0x0000000419199824 */ /* 0x000fe800078e00ff */
[----:B------:R-:W-:Y:S05]  /*37b0*/  @!P1 IMAD.SHL.U32 R25, R25, 0x4, RZ ;  /* 0x0000000419199824 */ /* 0x000fea00078e00ff */
[----:B------:R3:W-:Y:S02]  /*37c0*/  @!P1 LDGSTS.E.BYPASS.LTC128B.128 [R25+0x21080], [R34.64] ;  /* 0x2108000022199fae */ /* 0x0007e4000b901d50 */
.L_x_910:
        /* <DEDUP_REMOVED lines=15> */
[C---:B------:R-:W-:Y:S04]  /*38c0*/  ISETP.GT.AND P5, PT, R189.reuse, RZ, P5 ;  /* 0x000000ffbd00720c */ /* 0x040fe80002fa4270 */
[----:B------:R-:W-:Y:S02]  /*38d0*/  ISETP.LT.OR P5, PT, R190, 0x1, P5 ;  /* 0x00000001be00780c */ /* 0x000fe40002fa1670 */
        /* <DEDUP_REMOVED lines=68> */
[----:B------:R-:W-:Y:S01]  /*3d20*/  ISETP.GT.AND P5, PT, R191, 0x1, P5 ;  /* 0x00000001bf00780c */ /* 0x000fe20002fa4270 */
[----:B------:R-:W1:Y:S01]  /*3d30*/  LDSM.16.M88.2 R6, [R209+0xb880] ;  /* 0x00b88000d106783b */ /* 0x000e620000000100 */
[C---:B--2---:R-:W-:Y:S03]  /*3d40*/  HMMA.16816.F32 R36, R172.reuse, R104, R36 ;  /* 0x00000068ac24723c */ /* 0x044fe60000001824 */
[C---:B------:R-:W-:Y:S01]  /*3d50*/  ISETP.LT.OR P5, PT, R192.reuse, 0x2, P5 ;  /* 0x00000002c000780c */ /* 0x040fe20002fa1670 */
        /* <DEDUP_REMOVED lines=17> */
[C---:B------:R-:W-:Y:S01]  /*3e70*/  ISETP.GT.AND P5, PT, R189.reuse, 0x10, P5 ;  /* 0x00000010bd00780c */ /* 0x040fe20002fa4270 */
[----:B------:R-:W1:Y:S01]  /*3e80*/  LDSM.16.M88.2 R2, [R0+0xd880] ;  /* 0x00d880000002783b */ /* 0x000e620000000100 */
[----:B------:R-:W-:Y:S02]  /*3e90*/  UP2UR UR6, UPR, URZ, 0x1 ;  /* 0x000000013f067883 */ /* 0x000fe40008000000 */
[----:B------:R-:W-:Y:S01]  /*3ea0*/  ISETP.LT.OR P5, PT, R190, 0x11, P5 ;  /* 0x00000011be00780c */ /* 0x000fe20002fa1670 */
        /* <DEDUP_REMOVED lines=21> */
[----:B------:R-:W-:Y:S04]  /*4000*/  ISETP.GT.AND P5, PT, R189, 0x21, P5 ;  /* 0x00000021bd00780c */ /* 0x000fe80002fa4270 */
[C---:B------:R-:W-:Y:S01]  /*4010*/  ISETP.LT.OR P5, PT, R190.reuse, 0x22, P5 ;  /* 0x00000022be00780c */ /* 0x040fe20002fa1670 */
[C---:B-1----:R-:W-:Y:S01]  /*4020*/  HMMA.16816.F32 R32, R172.reuse, R2, R32 ;  /* 0x00000002ac20723c */ /* 0x042fe20000001820 */
[----:B------:R-:W-:Y:S02]  /*4030*/  LDSM.16.M88.2 R2, [R208+0xd880] ;  /* 0x00d88000d002783b */ /* 0x000fe40000000100 */
[----:B------:R1:W5:Y:S01]  /*4040*/  MUFU.EX2 R186, R14 ;  /* 0x0000000e00ba7308 */ /* 0x0003620000000800 */
[----:B------:R-:W-:Y:S02]  /*4050*/  FSEL R177, R15, -INF , !P5 ;  /* 0xff8000000fb17808 */ /* 0x000fe40006800000 */
[----:B------:R-:W-:Y:S02]  /*4060*/  PLOP3.LUT P5, PT, PT, PT, UP4, 0x40, 0x0 ;  /* 0x000000000000781c */ /* 0x000fe40003fae848 */
[C---:B----4-:R-:W-:Y:S01]  /*4070*/  HMMA.16816.F32 R36, R172.reuse, R6, R36 ;  /* 0x00000006ac24723c */ /* 0x050fe20000001824 */
[----:B------:R-:W-:Y:S02]  /*4080*/  LDSM.16.M88.2 R6, [R208+0xe080] ;  /* 0x00e08000d006783b */ /* 0x000fe40000000100 */
[C---:B------:R-:W-:Y:S04]  /*4090*/  ISETP.GT.AND P5, PT, R189.reuse, 0x30, P5 ;  /* 0x00000030bd00780c */ /* 0x040fe80002fa4270 */
[----:B------:R-:W-:Y:S01]  /*40a0*/  ISETP.LT.OR P5, PT, R190, 0x31, P5 ;  /* 0x00000031be00780c */ /* 0x000fe20002fa1670 */
        /* <DEDUP_REMOVED lines=8> */
[----:B------:R-:W-:Y:S02]  /*4130*/  ISETP.GT.AND P5, PT, R189, 0x31, P5 ;  /* 0x00000031bd00780c */ /* 0x000fe40002fa4270 */
[----:B------:R-:W-:Y:S02]  /*4140*/  LDSM.16.M88.2 R4, [R210+0xc880] ;  /* 0x00c88000d204783b */ /* 0x000fe40000000100 */
[C---:B------:R-:W-:Y:S04]  /*4150*/  ISETP.LT.OR P5, PT, R190.reuse, 0x32, P5 ;  /* 0x00000032be00780c */ /* 0x040fe80002fa1670 */
        /* <DEDUP_REMOVED lines=31> */
[----:B------:R-:W-:Y:S03]  /*4350*/  ISETP.GT.AND P5, PT, R191, 0x11, P5 ;  /* 0x00000011bf00780c */ /* 0x000fe60002fa4270 */
[----:B------:R-:W-:Y:S01]  /*4360*/  MUFU.EX2 R175, R8 ;  /* 0x0000000800af7308 */ /* 0x000fe20000000800 */
[C---:B------:R-:W-:Y:S01]  /*4370*/  ISETP.LT.OR P5, PT, R192.reuse, 0x12, P5 ;  /* 0x00000012c000780c */ /* 0x040fe20002fa1670 */
        /* <DEDUP_REMOVED lines=26> */
[C---:B------:R-:W-:Y:S01]  /*4520*/  ISETP.GT.AND P5, PT, R191.reuse, 0x30, P5 ;  /* 0x00000030bf00780c */ /* 0x040fe20002fa4270 */
[----:B------:R3:W-:Y:S01]  /*4530*/  MUFU.EX2 R23, R13 ;  /* 0x0000000d00177308 */ /* 0x0007e20000000800 */
[C---:B------:R-:W-:Y:S01]  /*4540*/  HMMA.16816.F32 R36, R104.reuse, R6, R36 ;  /* 0x000000066824723c */ /* 0x040fe20000001824 */
[----:B------:R-:W4:Y:S02]  /*4550*/  LDSM.16.M88.2 R6, [R209+0xe080] ;  /* 0x00e08000d106783b */ /* 0x000f240000000100 */
[----:B------:R-:W-:Y:S01]  /*4560*/  ISETP.LT.OR P5, PT, R192, 0x31, P5 ;  /* 0x00000031c000780c */ /* 0x000fe20002fa1670 */
        /* <DEDUP_REMOVED lines=18> */
[C---:B------:R-:W-:Y:S03]  /*4690*/  ISETP.GT.AND P5, PT, R191.reuse, 0x40, P5 ;  /* 0x00000040bf00780c */ /* 0x040fe60002fa4270 */
        /* <DEDUP_REMOVED lines=208> */
[----:B------:R-:W-:Y:S01]  /*53a0*/  ULDC.64 UR6, c[0x0][0x208] ;  /* 0x0000820000067ab9 */ /* 0x000fe20000000a00 */
[----:B------:R-:W-:Y:S01]  /*53b0*/  IMAD.MOV.U32 R2, RZ, RZ, R236 ;  /* 0x000000ffff027224 */ /* 0x000fe200078e00ec */
[----:B------:R-:W-:Y:S01]  /*53c0*/  USHF.L.U32 UR26, UR15, 0x6, URZ ;  /* 0x000000060f1a7899 */ /* 0x000fe2000800063f */
[----:B------:R-:W-:Y:S01]  /*53d0*/  IMAD.MOV.U32 R3, RZ, RZ, R237 ;  /* 0x000000ffff037224 */ /* 0x000fe200078e00ed */
[----:B------:R-:W-:Y:S01]  /*53e0*/  UIMAD.WIDE.U32 UR28, UR15, UR6, URZ ;  /* 0x000000060f1c72a5 */ /* 0x000fe2000f8e003f */
[----:B------:R-:W-:Y:S01]  /*53f0*/  IMAD.MOV.U32 R196, RZ, RZ, c[0x0][0x208] ;  /* 0x00008200ffc47624 */ /* 0x000fe200078e00ff */
[----:B------:R-:W-:Y:S02]  /*5400*/  USHF.R.S32.HI UR25, URZ, 0x1f, UR15 ;  /* 0x0000001f3f197899 */ /* 0x000fe4000801140f */
[----:B------:R-:W-:Y:S02]  /*5410*/  IMAD.U32 R9, RZ, RZ, UR26 ;  /* 0x0000001aff097e24 */ /* 0x000fe4000f8e00ff */
[----:B------:R-:W-:Y:S01]  /*5420*/  IMAD.SHL.U32 R196, R196, 0x20, RZ ;  /* 0x00000020c4c47824 */ /* 0x000fe200078e00ff */
[----:B------:R-:W-:Y:S02]  /*5430*/  UIMAD UR25, UR25, UR6, URZ ;  /* 0x00000006191972a4 */ /* 0x000fe4000f8e023f */
[----:B------:R-:W-:Y:S02]  /*5440*/  USHF.R.S32.HI UR6, URZ, 0x1f, UR26 ;  /* 0x0000001f3f067899 */ /* 0x000fe4000801141a */
[----:B------:R-:W-:Y:S02]  /*5450*/  UIMAD UR25, UR15, UR7, UR25 ;  /* 0x000000070f1972a4 */ /* 0x000fe4000f8e0219 */
[----:B------:R-:W-:Y:S02]  /*5460*/  USHF.L.U32 UR7, UR28, 0x6, URZ ;  /* 0x000000061c077899 */ /* 0x000fe4000800063f */
[----:B------:R-:W-:Y:S01]  /*5470*/  IMAD.U32 R10, RZ, RZ, UR6 ;  /* 0x00000006ff0a7e24 */ /* 0x000fe2000f8e00ff */
[----:B------:R-:W-:Y:S01]  /*5480*/  UIADD3 UR25, UR29, UR25, URZ ;  /* 0x000000191d197290 */ /* 0x000fe2000fffe03f */
[----:B-1----:R-:W-:Y:S01]  /*5490*/  SHF.R.S32.HI R4, RZ, 0x1f, R5 ;  /* 0x0000001fff047819 */ /* 0x002fe20000011405 */
[----:B------:R-:W-:Y:S02]  /*54a0*/  IMAD.WIDE.U32 R2, R5, c[0x0][0x288], R2 ;  /* 0x0000a20005027a25 */ /* 0x000fe400078e0002 */
[----:B------:R-:W-:Y:S02]  /*54b0*/  USHF.L.U64.HI UR25, UR28, 0x6, UR25 ;  /* 0x000000061c197899 */ /* 0x000fe40008010219 */
[----:B------:R-:W-:Y:S01]  /*54c0*/  IMAD R4, R4, c[0x0][0x288], RZ ;  /* 0x0000a20004047a24 */ /* 0x000fe200078e02ff */
[----:B------:R-:W-:Y:S03]  /*54d0*/  IADD3 R9, P5, P0, R9, UR10, R2 ;  /* 0x0000000a09097c10 */ /* 0x000fe6000f8be002 */
[----:B------:R-:W-:Y:S04]  /*54e0*/  IMAD R4, R5, c[0x0][0x28c], R4 ;  /* 0x0000a30005047a24 */ /* 0x000fe800078e0204 */
[----:B------:R-:W-:Y:S05]  /*54f0*/  IMAD.IADD R2, R3, 0x1, R4 ;  /* 0x0000000103027824 */ /* 0x000fea00078e0204 */
[----:B------:R-:W-:Y:S02]  /*5500*/  IADD3.X R10, R10, UR8, R2, P5, P0 ;  /* 0x000000080a0a7c10 */ /* 0x000fe4000afe0402 */
[C---:B------:R-:W-:Y:S04]  /*5510*/  IADD3 R3, P5, P0, R242.reuse, UR7, R196 ;  /* 0x00000007f2037c10 */ /* 0x040fe8000f8be0c4 */
[C---:B------:R-:W-:Y:S02]  /*5520*/  IADD3.X R8, R239.reuse, UR25, R252, P5, P0 ;  /* 0x00000019ef087c10 */ /* 0x040fe4000afe04fc */
[----:B------:R-:W-:Y:S04]  /*5530*/  IADD3 R2, P0, R242, UR7, RZ ;  /* 0x00000007f2027c10 */ /* 0x000fe8000ff1e0ff */
[C---:B------:R-:W-:Y:S02]  /*5540*/  LEA R6, P5, R2.reuse, c[0x0][0x1f0], 0x1 ;  /* 0x00007c0002067a11 */ /* 0x040fe400078a08ff */
[----:B------:R-:W-:Y:S02]  /*5550*/  IADD3.X R5, R239, UR25, RZ, P0, !PT ;  /* 0x00000019ef057c10 */ /* 0x000fe400087fe4ff */
[C---:B------:R-:W-:Y:S02]  /*5560*/  LEA R4, P0, R3.reuse, c[0x0][0x1f0], 0x1 ;  /* 0x00007c0003047a11 */ /* 0x040fe400078008ff */
[----:B------:R-:W-:Y:S01]  /*5570*/  LEA.HI.X R7, R2, c[0x0][0x1f4], R5, 0x1, P5 ;  /* 0x00007d0002077a11 */ /* 0x000fe200028f0c05 */
[----:B------:R-:W-:Y:S01]  /*5580*/  IMAD.U32 R2, RZ, RZ, UR26 ;  /* 0x0000001aff027e24 */ /* 0x000fe2000f8e00ff */
[----:B------:R-:W-:Y:S02]  /*5590*/  LEA.HI.X R5, R3, c[0x0][0x1f4], R8, 0x1, P0 ;  /* 0x00007d0003057a11 */ /* 0x000fe400000f0c08 */
[C---:B------:R-:W-:Y:S02]  /*55a0*/  LEA R8, P0, R9.reuse, c[0x0][0x280], 0x2 ;  /* 0x0000a00009087a11 */ /* 0x040fe400078010ff */
[----:B------:R-:W-:Y:S02]  /*55b0*/  IADD3 R2, -R234, c[0x0][0x168], -R2 ;  /* 0x00005a00ea027a10 */ /* 0x000fe40007ffe902 */
[----:B------:R-:W-:Y:S02]  /*55c0*/  LEA.HI.X R9, R9, c[0x0][0x284], R10, 0x2, P0 ;  /* 0x0000a10009097a11 */ /* 0x000fe400000f140a */
[----:B------:R-:W-:Y:S02]  /*55d0*/  ISETP.LT.OR P0, PT, R2, 0x1, !P6 ;  /* 0x000000010200780c */ /* 0x000fe40007701670 */
[----:B------:R-:W-:Y:S02]  /*55e0*/  LOP3.LUT P5, RZ, R228, 0x2, RZ, 0xc0, !PT ;  /* 0x00000002e4ff7812 */ /* 0x000fe400078ac0ff */
[C---:B------:R-:W-:Y:S09]  /*55f0*/  ISETP.LT.OR P6, PT, R2.reuse, 0x21, !P6 ;  /* 0x000000210200780c */ /* 0x040ff200077c1670 */
        /* <DEDUP_REMOVED lines=17> */
.L_x_911:
[-C--:B-12345:R-:W-:Y:S01]  /*5710*/  HMMA.16816.F32 R4, R108, R16.reuse, RZ ;  /* 0x000000106c04723c */ /* 0x0befe200000018ff */
[----:B------:R-:W-:Y:S01]  /*5720*/  LDSM.16.M88.4 R196, [R214+0x1400] ;  /* 0x00140000d6c4783b */ /* 0x000fe20000000200 */
[----:B------:R-:W-:Y:S02]  /*5730*/  UIMAD UR14, UR14, 0x3000, URZ ;  /* 0x000030000e0e78a4 */ /* 0x000fe4000f8e023f */
[----:B------:R-:W-:Y:S01]  /*5740*/  IMAD.U32 R2, RZ, RZ, UR4 ;  /* 0x00000004ff027e24 */ /* 0x000fe2000f8e00ff */
[----:B------:R-:W-:Y:S01]  /*5750*/  LDSM.16.MT88.4 R200, [R213+0x6000] ;  /* 0x00600000d5c8783b */ /* 0x000fe20000004200 */
        /* <DEDUP_REMOVED lines=34> */
[-C--:B------:R-:W-:Y:S08]  /*5980*/  HMMA.16816.F32 R36, R176, R192.reuse, R36 ;  /* 0x000000c0b024723c */ /* 0x080ff00000001824 */
[C---:B------:R-:W-:Y:S08]  /*5990*/  HMMA.16816.F32 R40, R184.reuse, R192, R40 ;  /* 0x000000c0b828723c */ /* 0x040ff00000001828 */
[-C--:B------:R-:W-:Y:S01]  /*59a0*/  HMMA.16816.F32 R104, R184, R194.reuse, R104 ;  /* 0x000000c2b868723c */ /* 0x080fe20000001868 */
[----:B------:R-:W3:Y:S07]  /*59b0*/  LDSM.16.M88.4 R184, [R214+0x1800] ;  /* 0x00180000d6b8783b */ /* 0x000eee0000000200 */
[----:B------:R-:W-:Y:S01]  /*59c0*/  HMMA.16816.F32 R108, R176, R194, R108 ;  /* 0x000000c2b06c723c */ /* 0x000fe2000000186c */
[----:B------:R-:W4:Y:S04]  /*59d0*/  LDSM.16.M88.4 R176, [R214+0x1c00] ;  /* 0x001c0000d6b0783b */ /* 0x000f280000000200 */
[----:B------:R-:W-:Y:S03]  /*59e0*/  LDSM.16.MT88.4 R192, [R213+0x2000] ;  /* 0x00200000d5c0783b */ /* 0x000fe60000004200 */
[-C--:B-1----:R-:W-:Y:S08]  /*59f0*/  HMMA.16816.F32 R4, R172, R180.reuse, R4 ;  /* 0x000000b4ac04723c */ /* 0x082ff00000001804 */
[C---:B------:R-:W-:Y:S08]  /*5a00*/  HMMA.16816.F32 R8, R196.reuse, R180, R8 ;  /* 0x000000b4c408723c */ /* 0x040ff00000001808 */
[-C--:B------:R-:W-:Y:S08]  /*5a10*/  HMMA.16816.F32 R12, R196, R182.reuse, R12 ;  /* 0x000000b6c40c723c */ /* 0x080ff0000000180c */
[C---:B------:R-:W-:Y:S01]  /*5a20*/  HMMA.16816.F32 R16, R172.reuse, R182, R16 ;  /* 0x000000b6ac10723c */ /* 0x040fe20000001810 */
[----:B------:R-:W1:Y:S07]  /*5a30*/  LDSM.16.MT88.4 R180, [R213+0x4000] ;  /* 0x00400000d5b4783b */ /* 0x000e6e0000004200 */
[-C--:B--2---:R-:W-:Y:S08]  /*5a40*/  HMMA.16816.F32 R20, R172, R188.reuse, R20 ;  /* 0x000000bcac14723c */ /* 0x084ff00000001814 */
[C---:B------:R-:W-:Y:S08]  /*5a50*/  HMMA.16816.F32 R24, R196.reuse, R188, R24 ;  /* 0x000000bcc418723c */ /* 0x040ff00000001818 */
[-C--:B------:R-:W-:Y:S08]  /*5a60*/  HMMA.16816.F32 R28, R196, R190.reuse, R28 ;  /* 0x000000bec41c723c */ /* 0x080ff0000000181c */
[C---:B------:R-:W-:Y:S01]  /*5a70*/  HMMA.16816.F32 R32, R172.reuse, R190, R32 ;  /* 0x000000beac20723c */ /* 0x040fe20000001820 */
[----:B------:R-:W-:Y:S07]  /*5a80*/  LDSM.16.M88.4 R188, [R214+0x2000] ;  /* 0x00200000d6bc783b */ /* 0x000fee0000000200 */
[-C--:B------:R-:W-:Y:S08]  /*5a90*/  HMMA.16816.F32 R36, R172, R200.reuse, R36 ;  /* 0x000000c8ac24723c */ /* 0x080ff00000001824 */
[C---:B------:R-:W-:Y:S08]  /*5aa0*/  HMMA.16816.F32 R40, R196.reuse, R200, R40 ;  /* 0x000000c8c428723c */ /* 0x040ff00000001828 */
[-C--:B------:R-:W-:Y:S01]  /*5ab0*/  HMMA.16816.F32 R104, R196, R202.reuse, R104 ;  /* 0x000000cac468723c */ /* 0x080fe20000001868 */
[----:B------:R-:W-:Y:S07]  /*5ac0*/  LDSM.16.M88.4 R196, [R214+0x2400] ;  /* 0x00240000d6c4783b */ /* 0x000fee0000000200 */
[----:B------:R-:W-:Y:S01]  /*5ad0*/  HMMA.16816.F32 R108, R172, R202, R108 ;  /* 0x000000caac6c723c */ /* 0x000fe2000000186c */
[----:B------:R-:W2:Y:S04]  /*5ae0*/  LDSM.16.MT88.4 R172, [R213+0x6800] ;  /* 0x00680000d5ac783b */ /* 0x000ea80000004200 */
[----:B------:R-:W5:Y:S03]  /*5af0*/  LDSM.16.MT88.4 R200, [R213+0x4800] ;  /* 0x00480000d5c8783b */ /* 0x000f660000004200 */
[-C--:B---3--:R-:W-:Y:S08]  /*5b00*/  HMMA.16816.F32 R4, R184, R204.reuse, R4 ;  /* 0x000000ccb804723c */ /* 0x088ff00000001804 */
[C---:B----4-:R-:W-:Y:S08]  /*5b10*/  HMMA.16816.F32 R8, R176.reuse, R204, R8 ;  /* 0x000000ccb008723c */ /* 0x050ff00000001808 */
[-C--:B------:R-:W-:Y:S08]  /*5b20*/  HMMA.16816.F32 R12, R176, R206.reuse, R12 ;  /* 0x000000ceb00c723c */ /* 0x080ff0000000180c */
[C---:B------:R-:W-:Y:S01]  /*5b30*/  HMMA.16816.F32 R16, R184.reuse, R206, R16 ;  /* 0x000000ceb810723c */ /* 0x040fe20000001810 */
[----:B------:R-:W3:Y:S07]  /*5b40*/  LDSM.16.MT88.4 R204, [R213+0x7000] ;  /* 0x00700000d5cc783b */ /* 0x000eee0000004200 */
[-C--:B-1----:R-:W-:Y:S08]  /*5b50*/  HMMA.16816.F32 R20, R184, R180.reuse, R20 ;  /* 0x000000b4b814723c */ /* 0x082ff00000001814 */
[C---:B------:R-:W-:Y:S08]  /*5b60*/  HMMA.16816.F32 R24, R176.reuse, R180, R24 ;  /* 0x000000b4b018723c */ /* 0x040ff00000001818 */
[-C--:B------:R-:W-:Y:S08]  /*5b70*/  HMMA.16816.F32 R28, R176, R182.reuse, R28 ;  /* 0x000000b6b01c723c */ /* 0x080ff0000000181c */
[C---:B------:R-:W-:Y:S08]  /*5b80*/  HMMA.16816.F32 R32, R184.reuse, R182, R32 ;  /* 0x000000b6b820723c */ /* 0x040ff00000001820 */
[-C--:B--2---:R-:W-:Y:S08]  /*5b90*/  HMMA.16816.F32 R36, R184, R172.reuse, R36 ;  /* 0x000000acb824723c */ /* 0x084ff00000001824 */
        /* <DEDUP_REMOVED lines=8> */
[-C--:B------:R-:W-:Y:S08]  /*5c20*/  HMMA.16816.F32 R4, R188, R192.reuse, R4 ;  /* 0x000000c0bc04723c */ /* 0x080ff00000001804 */
[C---:B------:R-:W-:Y:S08]  /*5c30*/  HMMA.16816.F32 R8, R196.reuse, R192, R8 ;  /* 0x000000c0c408723c */ /* 0x040ff00000001808 */
[-C--:B------:R-:W-:Y:S07]  /*5c40*/  HMMA.16816.F32 R12, R196, R194.reuse, R12 ;  /* 0x000000c2c40c723c */ /* 0x080fee000000180c */
[----:B------:R-:W-:Y:S01]  /*5c50*/  RED.E.ADD.F32.FTZ.RN.STRONG.GPU [R172.64], R4 ;  /* 0x00000004ac00798e */ /* 0x000fe2000c10e790 */
[C---:B------:R-:W-:Y:S03]  /*5c60*/  HMMA.16816.F32 R16, R188.reuse, R194, R16 ;  /* 0x000000c2bc10723c */ /* 0x040fe60000001810 */
[----:B------:R-:W-:Y:S04]  /*5c70*/  RED.E.ADD.F32.FTZ.RN.STRONG.GPU [R172.64+0x400], R5 ;  /* 0x00040005ac00798e */ /* 0x000fe8000c10e790 */
[----:B------:R-:W-:Y:S01]  /*5c80*/  RED.E.ADD.F32.FTZ.RN.STRONG.GPU [R172.64+0x800], R6 ;  /* 0x00080006ac00798e */ /* 0x000fe2000c10e790 */
[-C--:B-----5:R-:W-:Y:S03]  /*5c90*/  HMMA.16816.F32 R20, R188, R200.reuse, R20 ;  /* 0x000000c8bc14723c */ /* 0x0a0fe60000001814 */
        /* <DEDUP_REMOVED lines=207> */
.L_x_901:
[----:B------:R-:W-:Y:S05]  /*6990*/  @P1 EXIT ;  /* 0x000000000000194d */ /* 0x000fea0003800000 */
[----:B------:R-:W1:Y:S01]  /*69a0*/  S2R R0, SR_CTAID.Y ;  /* 0x0000000000007919 */ /* 0x000e620000002600 */
[----:B------:R-:W2:Y:S01]  /*69b0*/  S2UR UR5, SR_CTAID.X ;  /* 0x00000000000579c3 */ /* 0x000ea20000002500 */
[----:B------:R-:W-:Y:S02]  /*69c0*/  MOV R2, 0x1 ;  /* 0x0000000100027802 */ /* 0x000fe40000000f00 */
[----:B------:R-:W3:Y:S04]  /*69d0*/  S2R R11, SR_CTAID.Z ;  /* 0x00000000000b7919 */ /* 0x000ee80000002700 */
[----:B------:R-:W-:Y:S01]  /*69e0*/  BAR.SYNC.DEFER_BLOCKING 0x1, 0x100 ;  /* 0x0044000000007b1d */ /* 0x000fe20000010000 */
[----:B------:R-:W-:-:S13]  /*69f0*/  ISETP.NE.AND P1, PT, R2, c[0x0][0x338], PT ;  /* 0x0000ce0002007a0c */ /* 0x000fda0003f25270 */
[----:B-1----:R-:W-:Y:S01]  /*6a00*/  @P1 IMAD.HI.U32 R3, R0, c[0x0][0x33c], RZ ;  /* 0x0000cf0000031a27 */ /* 0x002fe200078e00ff */
[----:B--2---:R-:W-:-:S04]  /*6a10*/  UIMAD UR5, UR5, 0x3c00, URZ ;  /* 0x00003c00050578a4 */ /* 0x004fc8000f8e023f */
[----:B------:R-:W-:Y:S01]  /*6a20*/  @P1 SHF.R.U32.HI R0, RZ, c[0x0][0x340], R3 ;  /* 0x0000d000ff001a19 */ /* 0x000fe20000011603 */
[----:B------:R-:W-:Y:S01]  /*6a30*/  USHF.R.S32.HI UR4, URZ, 0x1f, UR5 ;  /* 0x0000001f3f047899 */ /* 0x000fe20008011405 */
[----:B------:R-:W-:Y:S02]  /*6a40*/  IADD3 R2, P0, R230, UR5, RZ ;  /* 0x00000005e6027c10 */ /* 0x000fe4000ff1e0ff */
[----:B------:R-:W-:-:S03]  /*6a50*/  SHF.R.S32.HI R4, RZ, 0x1f, R0 ;  /* 0x0000001fff047819 */ /* 0x000fc60000011400 */
[----:B------:R-:W-:Y:S02]  /*6a60*/  LEA.HI.X.SX32 R3, R230, UR4, 0x1, P0 ;  /* 0x00000004e6037c11 */ /* 0x000fe400080f0eff */
[C---:B------:R-:W-:Y:S02]  /*6a70*/  IMAD R6, R4.reuse, c[0x0][0x328], RZ ;  /* 0x0000ca0004067a24 */ /* 0x040fe400078e02ff */
[----:B------:R-:W-:Y:S02]  /*6a80*/  IMAD R7, R4, c[0x0][0x300], RZ ;  /* 0x0000c00004077a24 */ /* 0x000fe400078e02ff */
[----:B------:R-:W-:-:S04]  /*6a90*/  IMAD.WIDE.U32 R4, R0, c[0x0][0x328], R2 ;  /* 0x0000ca0000047a25 */ /* 0x000fc800078e0002 */
[----:B------:R-:W-:-:S04]  /*6aa0*/  IMAD.WIDE.U32 R2, R0, c[0x0][0x300], R2 ;  /* 0x0000c00000027a25 */ /* 0x000fc800078e0002 */
[C---:B------:R-:W-:Y:S02]  /*6ab0*/  IMAD R6, R0.reuse, c[0x0][0x32c], R6 ;  /* 0x0000cb0000067a24 */ /* 0x040fe400078e0206 */
[----:B------:R-:W-:Y:S01]  /*6ac0*/  IMAD R0, R0, c[0x0][0x304], R7 ;  /* 0x0000c10000007a24 */ /* 0x000fe200078e0207 */
[----:B---3--:R-:W-:Y:S02]  /*6ad0*/  SHF.R.S32.HI R7, RZ, 0x1f, R11 ;  /* 0x0000001fff077819 */ /* 0x008fe4000001140b */
        /* <DEDUP_REMOVED lines=135> */
.L_x_913:
        /* <DEDUP_REMOVED lines=11> */
.L_x_1413:


//--------------------- .text._ZN7cutlass13device_kernelIN5flash19enable_sm80_to_sm89INS1_16FlashAttnBwdSm80INS1_25CollectiveMainloopBwdSm80ILi2ELi1EN4cute5tupleIJNS5_1CILi64EEENS7_ILi80EEENS7_ILi192EEEEEENS_6half_tEfNS_4arch4Sm80ELb0ELb1ELb0ELb0ELb1ELb0ELb1ELb0ELi2ELi4ELi2ELi2ELb0EEENS1_24CollectiveEpilogueBwdGQAISB_fSE_Li256ELb0ELb1EEENS1_19SingleTileSchedulerILb0ELb0ELb0ELi80EEEEEEEEEvNT_6ParamsE --------------------------
	.section	.text._ZN7cutlass13device_kernelIN5flash19enable_sm80_to_sm89INS1_16FlashAttnBwdSm80INS1_25CollectiveMainloopBwdSm80ILi2ELi1EN4cute5tupleIJNS5_1CILi64EEENS7_ILi80EEENS7_ILi192EEEEEENS_6half_tEfNS_4arch4Sm80ELb0ELb1ELb0ELb0ELb1ELb0ELb1ELb0ELi2ELi4ELi2ELi2ELb0EEENS1_24CollectiveEpilogueBwdGQAISB_fSE_Li256ELb0ELb1EEENS1_19SingleTileSchedulerILb0ELb0ELb0ELi80EEEEEEEEEvNT_6ParamsE,"ax",@progbits
	.sectioninfo	@"SHI_REGISTERS=255"
	.align	128
.text._ZN7cutlass13device_kernelIN5flash19enable_sm80_to_sm89INS1_16FlashAttnBwdSm80INS1_25CollectiveMainloopBwdSm80ILi2ELi1EN4cute5tupleIJNS5_1CILi64EEENS7_ILi80EEENS7_ILi192EEEEEENS_6half_tEfNS_4arch4Sm80ELb0ELb1ELb0ELb0ELb1ELb0ELb1ELb0ELi2ELi4ELi2ELi2ELb0EEENS1_24CollectiveEpilogueBwdGQAISB_fSE_Li256ELb0ELb1EEENS1_19SingleTileSchedulerILb0ELb0ELb0ELi80EEEEEEEEEvNT_6ParamsE:
        .type           _ZN7cutlass13device_kernelIN5flash19enable_sm80_to_sm89INS1_16FlashAttnBwdSm80INS1_25CollectiveMainloopBwdSm80ILi2ELi1EN4cute5tupleIJNS5_1CILi64EEENS7_ILi80EEENS7_ILi192EEEEEENS_6half_tEfNS_4arch4Sm80ELb0ELb1ELb0ELb0ELb1ELb0ELb1ELb0ELi2ELi4ELi2ELi2ELb0EEENS1_24CollectiveEpilogueBwdGQAISB_fSE_Li256ELb0ELb1EEENS1_19SingleTileSchedulerILb0ELb0ELb0ELi80EEEEEEEEEvNT_6ParamsE,@function
        .size           _ZN7cutlass13device_kernelIN5flash19enable_sm80_to_sm89INS1_16FlashAttnBwdSm80INS1_25CollectiveMainloopBwdSm80ILi2ELi1EN4cute5tupleIJNS5_1CILi64EEENS7_ILi80EEENS7_ILi192EEEEEENS_6half_tEfNS_4arch4Sm80ELb0ELb1ELb0ELb0ELb1ELb0ELb1ELb0ELi2ELi4ELi2ELi2ELb0EEENS1_24CollectiveEpilogueBwdGQAISB_fSE_Li256ELb0ELb1EEENS1_19SingleTileSchedulerILb0ELb0ELb0ELi80EEEEEEEEEvNT_6ParamsE,(.L_x_1414 - _ZN7cutlass13device_kernelIN5flash19enable_sm80_to_sm89INS1_16FlashAttnBwdSm80INS1_25CollectiveMainloopBwdSm80ILi2ELi1EN4cute5tupleIJNS5_1CILi64EEENS7_ILi80EEENS7_ILi192EEEEEENS_6half_tEfNS_4arch4Sm80ELb0ELb1ELb0ELb0ELb1ELb0ELb1ELb0ELi2ELi4ELi2ELi2ELb0EEENS1_24CollectiveEpilogueBwdGQAISB_fSE_Li256ELb0ELb1EEENS1_19SingleTileSchedulerILb0ELb0ELb0ELi80EEEEEEEEEvNT_6ParamsE)
        .other          _ZN7cutlass13device_kernelIN5flash19enable_sm80_to_sm89INS1_16FlashAttnBwdSm80INS1_25CollectiveMainloopBwdSm80ILi2ELi1EN4cute5tupleIJNS5_1CILi64EEENS7_ILi80EEENS7_ILi192EEEEEENS_6half_tEfNS_4arch4Sm80ELb0ELb1ELb0ELb0ELb1ELb0ELb1ELb0ELi2ELi4ELi2ELi2ELb0EEENS1_24CollectiveEpilogueBwdGQAISB_fSE_Li256ELb0ELb1EEENS1_19SingleTileSchedulerILb0ELb0ELb0ELi80EEEEEEEEEvNT_6ParamsE,@"STO_CUDA_ENTRY STV_DEFAULT"
_ZN7cutlass13device_kernelIN5flash19enable_sm80_to_sm89INS1_16FlashAttnBwdSm80INS1_25CollectiveMainloopBwdSm80ILi2ELi1EN4cute5tupleIJNS5_1CILi64EEENS7_ILi80EEENS7_ILi192EEEEEENS_6half_tEfNS_4arch4Sm80ELb0ELb1ELb0ELb0ELb1ELb0ELb1ELb0ELi2ELi4ELi2ELi2ELb0EEENS1_24CollectiveEpilogueBwdGQAISB_fSE_Li256ELb0ELb1EEENS1_19SingleTileSchedulerILb0ELb0ELb0ELi80EEEEEEEEEvNT_6ParamsE:
        /* <DEDUP_REMOVED lines=25> */
.L_x_914:
        /* <DEDUP_REMOVED lines=88> */
[----:B------:R-:W-:Y:S01]  /*0710*/  UIMAD.WIDE.U32 UR12, UR19, UR4, URZ ;  /* 0x00000004130c72a5 */ /* 0x000fe2000f8e003f */
[----:B------:R-:W-:Y:S01]  /*0720*/  SHF.R.S32.HI R234, RZ, 0x3, R19 ;  /* 0x00000003ffea7819 */ /* 0x000fe20000011413 */
[----:B------:R-:W-:Y:S01]  /*0730*/  IMAD R8, R28, c[0x0][0x270], RZ ;  /* 0x00009c001c087a24 */ /* 0x000fe200078e02ff */
[----:B------:R-:W-:Y:S01]  /*0740*/  UIMAD UR8, UR19, UR5, UR8 ;  /* 0x00000005130872a4 */ /* 0x000fe2000f8e0208 */
[C---:B------:R-:W-:Y:S01]  /*0750*/  IMAD.WIDE.U32 R4, R29.reuse, c[0x0][0x270], R230 ;  /* 0x00009c001d047a25 */ /* 0x040fe200078e00e6 */
[----:B------:R-:W-:Y:S01]  /*0760*/  USHF.L.U32 UR20, UR14, 0x6, URZ ;  /* 0x000000060e147899 */ /* 0x000fe2000800063f */
[----:B------:R-:W-:Y:S01]  /*0770*/  SHF.R.S32.HI R235, RZ, 0x1f, R234 ;  /* 0x0000001fffeb7819 */ /* 0x000fe200000114ea */
[----:B------:R-:W-:Y:S01]  /*0780*/  ULDC.64 UR4, c[0x0][0x1e8] ;  /* 0x00007a0000047ab9 */ /* 0x000fe20000000a00 */
[C---:B------:R-:W-:Y:S01]  /*0790*/  @P0 IMAD.HI.U32 R0, R29.reuse, c[0x0][0x24c], RZ ;  /* 0x000093001d000a27 */ /* 0x040fe200078e00ff */
[----:B------:R-:W-:Y:S01]  /*07a0*/  UIMAD UR4, UR18, UR4, URZ ;  /* 0x00000004120472a4 */ /* 0x000fe2000f8e023f */
[----:B------:R-:W-:Y:S01]  /*07b0*/  SHF.R.S32.HI R237, RZ, 0x1f, R236 ;  /* 0x0000001fffed7819 */ /* 0x000fe200000114ec */
[----:B------:R-:W-:Y:S01]  /*07c0*/  ULDC.64 UR6, c[0x0][0x290] ;  /* 0x0000a40000067ab9 */ /* 0x000fe20000000a00 */
[----:B------:R-:W-:Y:S01]  /*07d0*/  IMAD R8, R29, c[0x0][0x274], R8 ;  /* 0x00009d001d087a24 */ /* 0x000fe200078e0208 */
[----:B------:R-:W-:Y:S01]  /*07e0*/  @P0 SHF.R.U32.HI R6, RZ, c[0x0][0x250], R0 ;  /* 0x00009400ff060a19 */ /* 0x000fe20000011600 */
[----:B------:R-:W-:Y:S01]  /*07f0*/  UIMAD.WIDE.U32 UR10, UR19, UR6, URZ ;  /* 0x00000006130a72a5 */ /* 0x000fe2000f8e003f */
[----:B------:R-:W-:Y:S01]  /*0800*/  LOP3.LUT R0, R19, 0xfffffff8, RZ, 0xc0, !PT ;  /* 0xfffffff813007812 */ /* 0x000fe200078ec0ff */
[----:B------:R-:W-:Y:S01]  /*0810*/  IMAD.U32 R12, RZ, RZ, UR20 ;  /* 0x00000014ff0c7e24 */ /* 0x000fe2000f8e00ff */
[----:B------:R-:W-:Y:S01]  /*0820*/  SHF.R.S32.HI R7, RZ, 0x1f, R6 ;  /* 0x0000001fff077819 */ /* 0x000fe20000011406 */
[----:B------:R-:W-:Y:S01]  /*0830*/  UIMAD UR6, UR18, UR6, URZ ;  /* 0x00000006120672a4 */ /* 0x000fe2000f8e023f */
[----:B------:R-:W-:Y:S01]  /*0840*/  IMAD.IADD R15, R5, 0x1, R8 ;  /* 0x00000001050f7824 */ /* 0x000fe200078e0208 */
[----:B------:R-:W-:Y:S01]  /*0850*/  UIMAD UR21, UR19, UR5, UR4 ;  /* 0x00000005131572a4 */ /* 0x000fe2000f8e0204 */
[----:B------:R-:W-:Y:S01]  /*0860*/  IMAD.IADD R17, R236, 0x1, -R0 ;  /* 0x00000001ec117824 */ /* 0x000fe200078e0a00 */
[----:B------:R-:W-:Y:S01]  /*0870*/  UIMAD UR7, UR19, UR7, UR6 ;  /* 0x00000007130772a4 */ /* 0x000fe2000f8e0206 */
[----:B------:R-:W-:Y:S01]  /*0880*/  IMAD R0, R7, c[0x0][0x1e0], RZ ;  /* 0x0000780007007a24 */ /* 0x000fe200078e02ff */
[----:B------:R-:W-:Y:S01]  /*0890*/  ULDC.64 UR4, c[0x0][0x1b8] ;  /* 0x00006e0000047ab9 */ /* 0x000fe20000000a00 */
[----:B------:R-:W-:Y:S01]  /*08a0*/  IMAD.SHL.U32 R10, R17, 0x8, RZ ;  /* 0x00000008110a7824 */ /* 0x000fe200078e00ff */
[----:B------:R-:W-:Y:S01]  /*08b0*/  IADD3 R18, P3, P2, R12, UR12, R4 ;  /* 0x0000000c0c127c10 */ /* 0x000fe2000fa7e004 */
[----:B------:R-:W-:Y:S01]  /*08c0*/  IMAD R0, R6, c[0x0][0x1e4], R0 ;  /* 0x0000790006007a24 */ /* 0x000fe200078e0200 */
[----:B------:R-:W-:Y:S01]  /*08d0*/  UIMAD UR6, UR18, UR4, URZ ;  /* 0x00000004120672a4 */ /* 0x000fe2000f8e023f */
[----:B------:R-:W-:Y:S01]  /*08e0*/  IMAD.WIDE.U32 R8, R29, c[0x0][0x288], R230 ;  /* 0x0000a2001d087a25 */ /* 0x000fe200078e00e6 */
[----:B------:R-:W-:Y:S01]  /*08f0*/  SHF.R.S32.HI R11, RZ, 0x1f, R10 ;  /* 0x0000001fff0b7819 */ /* 0x000fe2000001140a */
[----:B------:R-:W-:Y:S01]  /*0900*/  USHF.R.S32.HI UR4, URZ, 0x1f, UR20 ;  /* 0x0000001f3f047899 */ /* 0x000fe20008011414 */
[----:B------:R-:W-:Y:S01]  /*0910*/  ISETP.GE.AND P6, PT, R10, c[0x0][0x1cc], PT ;  /* 0x000073000a007a0c */ /* 0x000fe20003fc6270 */
[----:B------:R-:W-:Y:S01]  /*0920*/  IMAD R7, R7, c[0x0][0x1b0], RZ ;  /* 0x00006c0007077a24 */ /* 0x000fe200078e02ff */
[----:B------:R-:W-:Y:S01]  /*0930*/  IADD3 R22, P1, P0, R12, UR10, R8 ;  /* 0x0000000a0c167c10 */ /* 0x000fe2000f83e008 */
[----:B------:R-:W-:Y:S01]  /*0940*/  IMAD.WIDE.U32 R2, R6, c[0x0][0x1e0], R10 ;  /* 0x0000780006027a25 */ /* 0x000fe200078e000a */
[----:B------:R-:W-:Y:S01]  /*0950*/  UIMAD UR6, UR19, UR5, UR6 ;  /* 0x00000005130672a4 */ /* 0x000fe2000f8e0206 */
[----:B------:R-:W-:Y:S01]  /*0960*/  IADD3 R20, R10, 0x40, RZ ;  /* 0x000000400a147810 */ /* 0x000fe20007ffe0ff */
[----:B------:R-:W-:Y:S01]  /*0970*/  UIADD3 UR5, UR13, UR8, URZ ;  /* 0x000000080d057290 */ /* 0x000fe2000fffe03f */
[----:B------:R-:W-:Y:S01]  /*0980*/  IMAD.IADD R3, R3, 0x1, R0 ;  /* 0x0000000103037824 */ /* 0x000fe200078e0200 */
[----:B------:R-:W-:Y:S01]  /*0990*/  UIADD3 UR8, UR11, UR7, URZ ;  /* 0x000000070b087290 */ /* 0x000fe2000fffe03f */
[----:B------:R-:W-:Y:S01]  /*09a0*/  IMAD R0, R28, c[0x0][0x288], RZ ;  /* 0x0000a2001c007a24 */ /* 0x000fe200078e02ff */
[----:B------:R-:W-:Y:S01]  /*09b0*/  UIMAD UR15, UR15, -0x50, URZ ;  /* 0xffffffb00f0f78a4 */ /* 0x000fe2000f8e023f */
[----:B-1----:R-:W-:Y:S01]  /*09c0*/  IMAD.WIDE.U32 R2, R248, c[0x0][0x1e8], R2 ;  /* 0x00007a00f8027a25 */ /* 0x002fe200078e0002 */
[----:B------:R-:W-:Y:S01]  /*09d0*/  IADD3 R23, R10, 0x80, RZ ;  /* 0x000000800a177810 */ /* 0x000fe20007ffe0ff */
[----:B------:R-:W-:Y:S01]  /*09e0*/  ULDC UR26, c[0x0][0x198] ;  /* 0x00006600001a7ab9 */ /* 0x000fe20000000800 */
[----:B------:R-:W-:Y:S01]  /*09f0*/  ISETP.GE.AND P5, PT, R20, c[0x0][0x1cc], PT ;  /* 0x0000730014007a0c */ /* 0x000fe20003fa6270 */
[----:B------:R-:W-:Y:S01]  /*0a00*/  IMAD R0, R29, c[0x0][0x28c], R0 ;  /* 0x0000a3001d007a24 */ /* 0x000fe200078e0200 */
[----:B------:R-:W-:Y:S01]  /*0a10*/  IADD3 R3, R3, UR21, RZ ;  /* 0x0000001503037c10 */ /* 0x000fe2000fffe0ff */
[C---:B------:R-:W-:Y:S01]  /*0a20*/  IMAD R7, R6.reuse, c[0x0][0x1b4], R7 ;  /* 0x00006d0006077a24 */ /* 0x040fe200078e0207 */
[----:B------:R-:W-:Y:S01]  /*0a30*/  UIADD3 UR26, UR15, UR26, URZ ;  /* 0x0000001a0f1a7290 */ /* 0x000fe2000fffe03f */
[----:B------:R-:W-:Y:S01]  /*0a40*/  IMAD.WIDE.U32 R4, R6, c[0x0][0x1b0], R10 ;  /* 0x00006c0006047a25 */ /* 0x000fe200078e000a */
[----:B------:R-:W-:Y:S01]  /*0a50*/  UISETP.GE.AND UP1, UPT, UR15, 0x1, UPT ;  /* 0x000000010f00788c */ /* 0x000fe2000bf26270 */
[----:B------:R-:W-:Y:S01]  /*0a60*/  CS2R R170, SRZ ;  /* 0x0000000000aa7805 */ /* 0x000fe2000001ff00 */
[----:B------:R-:W-:Y:S01]  /*0a70*/  UISETP.GE.AND UP0, UPT, UR15, 0x2, UPT ;  /* 0x000000020f00788c */ /* 0x000fe2000bf06270 */
[----:B--2---:R-:W-:Y:S01]  /*0a80*/  IMAD.WIDE R12, R13, 0x50, R234 ;  /* 0x000000500d0c7825 */ /* 0x004fe200078e02ea */
[----:B------:R-:W-:Y:S01]  /*0a90*/  UP2UR UR24, UPR, URZ, 0x2 ;  /* 0x000000023f187883 */ /* 0x000fe20008000000 */
[----:B------:R-:W-:Y:S01]  /*0aa0*/  CS2R R168, SRZ ;  /* 0x0000000000a87805 */ /* 0x000fe2000001ff00 */
[----:B------:R-:W-:Y:S01]  /*0ab0*/  UISETP.GE.AND UP1, UPT, UR15, 0x11, UPT ;  /* 0x000000110f00788c */ /* 0x000fe2000bf26270 */
[----:B------:R-:W-:Y:S01]  /*0ac0*/  IMAD.IADD R14, R9, 0x1, R0 ;  /* 0x00000001090e7824 */ /* 0x000fe200078e0200 */
[----:B------:R-:W-:Y:S01]  /*0ad0*/  UP2UR UR23, UPR, URZ, 0x1 ;  /* 0x000000013f177883 */ /* 0x000fe20008000000 */
[----:B------:R-:W-:Y:S01]  /*0ae0*/  IMAD.SHL.U32 R0, R234, 0x40, RZ ;  /* 0x00000040ea007824 */ /* 0x000fe200078e00ff */
[----:B------:R-:W-:Y:S01]  /*0af0*/  UISETP.GE.AND UP0, UPT, UR15, 0x12, UPT ;  /* 0x000000120f00788c */ /* 0x000fe2000bf06270 */
[----:B------:R-:W-:Y:S01]  /*0b00*/  IMAD.IADD R5, R5, 0x1, R7 ;  /* 0x0000000105057824 */ /* 0x000fe200078e0207 */
[----:B------:R-:W-:Y:S01]  /*0b10*/  CS2R R166, SRZ ;  /* 0x0000000000a67805 */ /* 0x000fe2000001ff00 */
[----:B------:R-:W-:Y:S01]  /*0b20*/  IMAD R7, R13, c[0x0][0x1d8], RZ ;  /* 0x000076000d077a24 */ /* 0x000fe200078e02ff */
[----:B------:R-:W-:Y:S01]  /*0b30*/  LOP3.LUT R0, R0, 0x1c0, RZ, 0xc0, !PT ;  /* 0x000001c000007812 */ /* 0x000fe200078ec0ff */
[----:B------:R-:W-:Y:S01]  /*0b40*/  IMAD.U32 R6, RZ, RZ, UR4 ;  /* 0x00000004ff067e24 */ /* 0x000fe2000f8e00ff */
[----:B------:R-:W-:Y:S01]  /*0b50*/  USHF.R.S32.HI UR4, URZ, 0x1f, UR14 ;  /* 0x0000001f3f047899 */ /* 0x000fe2000801140e */
[C---:B------:R-:W-:Y:S01]  /*0b60*/  IMAD R7, R12.reuse, c[0x0][0x1dc], R7 ;  /* 0x000077000c077a24 */ /* 0x040fe200078e0207 */
[----:B------:R-:W-:Y:S01]  /*0b70*/  CS2R R164, SRZ ;  /* 0x0000000000a47805 */ /* 0x000fe2000001ff00 */
[----:B------:R-:W-:Y:S01]  /*0b80*/  IMAD.WIDE.U32 R2, R12, c[0x0][0x1d8], R2 ;  /* 0x000076000c027a25 */ /* 0x000fe200078e0002 */
[C---:B------:R-:W-:Y:S01]  /*0b90*/  IADD3.X R15, R6.reuse, UR5, R15, P3, P2 ;  /* 0x00000005060f7c10 */ /* 0x040fe20009fe440f */
[----:B------:R-:W-:Y:S01]  /*0ba0*/  CS2R R162, SRZ ;  /* 0x0000000000a27805 */ /* 0x000fe2000001ff00 */
        /* <DEDUP_REMOVED lines=17> */
[----:B------:R-:W-:Y:S01]  /*0cc0*/  IMAD.MOV.U32 R25, RZ, RZ, c[0x0][0x178] ;  /* 0x00005e00ff197624 */ /* 0x000fe200078e00ff */
        /* <DEDUP_REMOVED lines=13> */
[----:B------:R-:W-:Y:S01]  /*0da0*/  IMAD.MOV.U32 R251, RZ, RZ, 0x1 ;  /* 0x00000001fffb7424 */ /* 0x000fe200078e00ff */
        /* <DEDUP_REMOVED lines=21> */
[----:B------:R-:W-:Y:S01]  /*0f00*/  ISETP.GE.AND P2, PT, R10, c[0x0][0x19c], PT ;  /* 0x000067000a007a0c */ /* 0x000fe20003f46270 */
[----:B------:R-:W-:Y:S01]  /*0f10*/  CS2R R158, SRZ ;  /* 0x00000000009e7805 */ /* 0x000fe2000001ff00 */
[----:B------:R-:W-:Y:S01]  /*0f20*/  @!P1 LEA R6, P3, R14, R2, 0x1 ;  /* 0x000000020e069211 */ /* 0x000fe200078608ff */
[----:B------:R2:W-:Y:S01]  /*0f30*/  LDGSTS.E.BYPASS.LTC128B.128 [R226+0xd880], [R2.64+0x100], !P0 ;  /* 0x0d88010002e27fae */ /* 0x0005e2000c101d50 */
[----:B------:R-:W-:Y:S01]  /*0f40*/  @!P1 ISETP.GE.OR P4, PT, R23, c[0x0][0x1cc], !P4 ;  /* 0x0000730017009a0c */ /* 0x000fe20006786670 */
[----:B------:R-:W-:Y:S01]  /*0f50*/  CS2R R156, SRZ ;  /* 0x00000000009c7805 */ /* 0x000fe2000001ff00 */
[----:B------:R-:W-:Y:S01]  /*0f60*/  ISETP.LT.OR P0, PT, R0, 0x1, P2 ;  /* 0x000000010000780c */ /* 0x000fe20001701670 */
[----:B------:R-:W-:Y:S01]  /*0f70*/  CS2R R154, SRZ ;  /* 0x00000000009a7805 */ /* 0x000fe2000001ff00 */
[----:B------:R-:W-:Y:S01]  /*0f80*/  @!P1 LEA.HI.X R7, R14, R3, R7, 0x1, P3 ;  /* 0x000000030e079211 */ /* 0x000fe200018f0c07 */
[----:B------:R-:W-:Y:S01]  /*0f90*/  CS2R R152, SRZ ;  /* 0x0000000000987805 */ /* 0x000fe2000001ff00 */
[----:B------:R-:W-:Y:S01]  /*0fa0*/  SHF.L.U64.HI R30, R25, R26, c[0x0][0x17c] ;  /* 0x00005f00191e7619 */ /* 0x000fe2000001021a */
[----:B------:R-:W-:Y:S01]  /*0fb0*/  CS2R R150, SRZ ;  /* 0x0000000000967805 */ /* 0x000fe2000001ff00 */
[----:B------:R-:W-:Y:S01]  /*0fc0*/  CS2R R148, SRZ ;  /* 0x0000000000947805 */ /* 0x000fe2000001ff00 */
[----:B------:R3:W-:Y:S01]  /*0fd0*/  @!P1 LDGSTS.E.BYPASS.LTC128B.128 [R226+0x9880], [R6.64], !P6 ;  /* 0x0988000006e29fae */ /* 0x0007e2000f101d50 */
[----:B------:R-:W-:Y:S01]  /*0fe0*/  ISETP.GE.AND P6, PT, R20, c[0x0][0x19c], PT ;  /* 0x0000670014007a0c */ /* 0x000fe20003fc6270 */
[----:B------:R-:W-:Y:S01]  /*0ff0*/  CS2R R146, SRZ ;  /* 0x0000000000927805 */ /* 0x000fe2000001ff00 */
[----:B------:R-:W-:Y:S01]  /*1000*/  CS2R R144, SRZ ;  /* 0x0000000000907805 */ /* 0x000fe2000001ff00 */
[----:B------:R3:W-:Y:S01]  /*1010*/  @!P1 LDGSTS.E.BYPASS.LTC128B.128 [R226+0xc080], [R6.64+0x80], !P5 ;  /* 0x0c08008006e29fae */ /* 0x0007e2000e901d50 */
[----:B-1----:R-:W-:Y:S01]  /*1020*/  IMAD.MOV.U32 R4, RZ, RZ, c[0x0][0x1a8] ;  /* 0x00006a00ff047624 */ /* 0x002fe200078e00ff */
[----:B------:R-:W-:Y:S01]  /*1030*/  ISETP.GE.AND P5, PT, R23, c[0x0][0x19c], PT ;  /* 0x0000670017007a0c */ /* 0x000fe20003fa6270 */
[----:B------:R-:W-:Y:S01]  /*1040*/  CS2R R142, SRZ ;  /* 0x00000000008e7805 */ /* 0x000fe2000001ff00 */
[----:B------:R3:W-:Y:S01]  /*1050*/  @!P1 LDGSTS.E.BYPASS.LTC128B.128 [R226+0xe880], [R6.64+0x100], !P4 ;  /* 0x0e88010006e29fae */ /* 0x0007e2000e101d50 */
[----:B------:R-:W-:Y:S01]  /*1060*/  ISETP.LT.OR P4, PT, R0, 0x1, P6 ;  /* 0x000000010000780c */ /* 0x000fe20003781670 */
[----:B------:R-:W-:Y:S01]  /*1070*/  IMAD.SHL.U32 R5, R4, 0x20, RZ ;  /* 0x0000002004057824 */ /* 0x000fe200078e00ff */
[----:B------:R-:W-:Y:S01]  /*1080*/  CS2R R140, SRZ ;  /* 0x00000000008c7805 */ /* 0x000fe2000001ff00 */
[----:B------:R-:W-:Y:S01]  /*1090*/  CS2R R138, SRZ ;  /* 0x00000000008a7805 */ /* 0x000fe2000001ff00 */
[----:B------:R-:W-:Y:S01]  /*10a0*/  CS2R R136, SRZ ;  /* 0x0000000000887805 */ /* 0x000fe2000001ff00 */
[----:B------:R-:W-:Y:S01]  /*10b0*/  CS2R R134, SRZ ;  /* 0x0000000000867805 */ /* 0x000fe2000001ff00 */
[----:B------:R-:W-:Y:S01]  /*10c0*/  CS2R R132, SRZ ;  /* 0x0000000000847805 */ /* 0x000fe2000001ff00 */
[----:B------:R-:W-:Y:S01]  /*10d0*/  CS2R R130, SRZ ;  /* 0x0000000000827805 */ /* 0x000fe2000001ff00 */
[----:B--2---:R-:W-:Y:S01]  /*10e0*/  IMAD.IADD R3, R9, 0x1, R13 ;  /* 0x0000000109037824 */ /* 0x004fe200078e020d */
[----:B------:R-:W-:Y:S01]  /*10f0*/  LEA R2, P3, R8, c[0x0][0x190], 0x1 ;  /* 0x0000640008027a11 */ /* 0x000fe200078608ff */
[----:B------:R-:W-:Y:S01]  /*1100*/  IMAD R9, R28, c[0x0][0x180], RZ ;  /* 0x000060001c097a24 */ /* 0x000fe200078e02ff */
        /* <DEDUP_REMOVED lines=16> */
[----:B------:R-:W-:Y:S01]  /*1210*/  LEA R6, P0, R4, R2, 0x6 ;  /* 0x0000000204067211 */ /* 0x000fe200078030ff */
[----:B------:R1:W-:Y:S01]  /*1220*/  LDGSTS.E.BYPASS.LTC128B.128 [R226+0x5080], [R2.64+0x100], !P3 ;  /* 0x0508010002e27fae */ /* 0x0003e2000d901d50 */
[----:B------:R-:W-:Y:S01]  /*1230*/  ISETP.GE.AND P3, PT, R20, c[0x0][0x16c], PT ;  /* 0x00005b0014007a0c */ /* 0x000fe20003f66270 */
[----:B------:R-:W-:Y:S01]  /*1240*/  CS2R R102, SRZ ;  /* 0x0000000000667805 */ /* 0x000fe2000001ff00 */
[C---:B------:R-:W-:Y:S01]  /*1250*/  LEA.HI.X R7, R4.reuse, R3, R7, 0x6, P0 ;  /* 0x0000000304077211 */ /* 0x040fe200000f3407 */
[----:B------:R-:W-:Y:S01]  /*1260*/  CS2R R100, SRZ ;  /* 0x0000000000647805 */ /* 0x000fe2000001ff00 */
[----:B------:R-:W-:Y:S01]  /*1270*/  SHF.L.U64.HI R4, R4, R26, c[0x0][0x1ac] ;  /* 0x00006b0004047619 */ /* 0x000fe2000001021a */
[----:B------:R-:W-:Y:S01]  /*1280*/  CS2R R98, SRZ ;  /* 0x0000000000627805 */ /* 0x000fe2000001ff00 */
[C---:B------:R-:W-:Y:S01]  /*1290*/  @!P1 LEA R12, P0, R5.reuse, R6, 0x1 ;  /* 0x00000006050c9211 */ /* 0x040fe200078008ff */
[----:B------:R2:W-:Y:S01]  /*12a0*/  LDGSTS.E.BYPASS.LTC128B.128 [R226+0x1080], [R6.64], !P4 ;  /* 0x0108000006e27fae */ /* 0x0005e2000e101d50 */
[----:B------:R-:W-:Y:S01]  /*12b0*/  SEL R8, RZ, 0xffffffff, P3 ;  /* 0xffffffffff087807 */ /* 0x000fe20001800000 */
[----:B------:R-:W-:Y:S01]  /*12c0*/  CS2R R96, SRZ ;  /* 0x0000000000607805 */ /* 0x000fe2000001ff00 */
[----:B------:R-:W-:Y:S01]  /*12d0*/  @!P1 LEA.HI.X R13, R5, R7, R4, 0x1, P0 ;  /* 0x00000007050d9211 */ /* 0x000fe200000f0c04 */
[----:B------:R-:W-:Y:S01]  /*12e0*/  IMAD R4, R235, c[0x0][0x178], RZ ;  /* 0x00005e00eb047a24 */ /* 0x000fe200078e02ff */
[----:B------:R-:W-:Y:S01]  /*12f0*/  ISETP.GE.AND P0, PT, R10, c[0x0][0x16c], PT ;  /* 0x00005b000a007a0c */ /* 0x000fe20003f06270 */
[----:B------:R-:W-:Y:S01]  /*1300*/  IMAD.SHL.U32 R8, R8, 0x2, RZ ;  /* 0x0000000208087824 */ /* 0x000fe200078e00ff */
[----:B------:R-:W-:Y:S01]  /*1310*/  ISETP.LT.OR P3, PT, R0, 0x21, P6 ;  /* 0x000000210000780c */ /* 0x000fe20003761670 */
[----:B------:R-:W-:Y:S01]  /*1320*/  IMAD R4, R234, c[0x0][0x17c], R4 ;  /* 0x00005f00ea047a24 */ /* 0x000fe200078e0204 */
[----:B------:R-:W-:Y:S01]  /*1330*/  SEL R5, RZ, 0x1, P0 ;  /* 0x00000001ff057807 */ /* 0x000fe20000000000 */
[----:B------:R-:W-:Y:S01]  /*1340*/  CS2R R94, SRZ ;  /* 0x00000000005e7805 */ /* 0x000fe2000001ff00 */
[----:B------:R-:W-:Y:S01]  /*1350*/  ISETP.GE.AND P0, PT, R23, c[0x0][0x16c], PT ;  /* 0x00005b0017007a0c */ /* 0x000fe20003f06270 */
[----:B------:R-:W-:Y:S01]  /*1360*/  CS2R R92, SRZ ;  /* 0x00000000005c7805 */ /* 0x000fe2000001ff00 */
[C---:B------:R-:W-:Y:S01]  /*1370*/  @!P1 ISETP.LT.OR P6, PT, R0.reuse, 0x41, P6 ;  /* 0x000000410000980c */ /* 0x040fe200037c1670 */
[----:B------:R-:W-:Y:S01]  /*1380*/  CS2R R90, SRZ ;  /* 0x00000000005a7805 */ /* 0x000fe2000001ff00 */
[----:B------:R-:W-:Y:S01]  /*1390*/  SEL R14, RZ, 0x4, P0 ;  /* 0x00000004ff0e7807 */ /* 0x000fe20000000000 */
[----:B------:R-:W-:Y:S01]  /*13a0*/  CS2R R88, SRZ ;  /* 0x0000000000587805 */ /* 0x000fe2000001ff00 */
[----:B------:R-:W-:Y:S01]  /*13b0*/  ISETP.LT.OR P0, PT, R0, 0x21, P5 ;  /* 0x000000210000780c */ /* 0x000fe20002f01670 */
[----:B------:R-:W-:Y:S01]  /*13c0*/  CS2R R86, SRZ ;  /* 0x0000000000567805 */ /* 0x000fe2000001ff00 */
[----:B-1----:R-:W-:Y:S01]  /*13d0*/  IMAD.WIDE.U32 R2, R234, c[0x0][0x178], R10 ;  /* 0x00005e00ea027a25 */ /* 0x002fe200078e000a */
[----:B------:R-:W-:Y:S01]  /*13e0*/  @!P1 ISETP.LT.OR P5, PT, R0, 0x41, P5 ;  /* 0x000000410000980c */ /* 0x000fe20002fa1670 */
[----:B------:R2:W-:Y:S01]  /*13f0*/  LDGSTS.E.BYPASS.LTC128B.128 [R226+0x3880], [R6.64+0x80], !P3 ;  /* 0x0388008006e27fae */ /* 0x0005e2000d901d50 */
[----:B------:R-:W-:Y:S01]  /*1400*/  LOP3.LUT R8, R8, 0x2, R5, 0xe2, !PT ;  /* 0x0000000208087812 */ /* 0x000fe200078ee205 */
[----:B------:R-:W-:Y:S01]  /*1410*/  IMAD.IADD R3, R3, 0x1, R4 ;  /* 0x0000000103037824 */ /* 0x000fe200078e0204 */
[----:B------:R-:W-:Y:S01]  /*1420*/  CS2R R84, SRZ ;  /* 0x0000000000547805 */ /* 0x000fe2000001ff00 */
[----:B------:R-:W-:Y:S01]  /*1430*/  IMAD R4, R29, c[0x0][0x184], R9 ;  /* 0x000061001d047a24 */ /* 0x000fe200078e0209 */
[-C--:B------:R-:W-:Y:S01]  /*1440*/  SHF.L.U64.HI R9, R25, R27.reuse, c[0x0][0x17c] ;  /* 0x00005f0019097619 */ /* 0x080fe2000001021b */
[----:B------:R-:W-:Y:S01]  /*1450*/  IMAD.WIDE.U32 R2, R29, c[0x0][0x180], R2 ;  /* 0x000060001d027a25 */ /* 0x000fe200078e0002 */
[----:B------:R-:W-:Y:S01]  /*1460*/  CS2R R82, SRZ ;  /* 0x0000000000527805 */ /* 0x000fe2000001ff00 */
[----:B------:R-:W-:Y:S01]  /*1470*/  CS2R R80, SRZ ;  /* 0x0000000000507805 */ /* 0x000fe2000001ff00 */
[----:B------:R2:W-:Y:S01]  /*1480*/  LDGSTS.E.BYPASS.LTC128B.128 [R226+0x6080], [R6.64+0x100], !P0 ;  /* 0x0608010006e27fae */ /* 0x0005e2000c101d50 */
[----:B------:R-:W-:Y:S01]  /*1490*/  IMAD.IADD R3, R3, 0x1, R4 ;  /* 0x0000000103037824 */ /* 0x000fe200078e0204 */
[----:B------:R-:W-:Y:S01]  /*14a0*/  CS2R R78, SRZ ;  /* 0x00000000004e7805 */ /* 0x000fe2000001ff00 */
[----:B------:R-:W-:Y:S01]  /*14b0*/  IMAD R0, R235, c[0x0][0x208], RZ ;  /* 0x00008200eb007a24 */ /* 0x000fe200078e02ff */
[----:B------:R1:W-:Y:S01]  /*14c0*/  @!P1 LDGSTS.E.BYPASS.LTC128B.128 [R226+0x2080], [R12.64], !P2 ;  /* 0x020800000ce29fae */ /* 0x0003e2000d101d50 */
[----:B------:R-:W-:Y:S01]  /*14d0*/  IMAD.WIDE.U32 R244, R248, c[0x0][0x188], R2 ;  /* 0x00006200f8f47a25 */ /* 0x000fe200078e0002 */
[----:B------:R-:W-:Y:S01]  /*14e0*/  CS2R R76, SRZ ;  /* 0x00000000004c7805 */ /* 0x000fe2000001ff00 */
[----:B------:R-:W-:Y:S01]  /*14f0*/  CS2R R74, SRZ ;  /* 0x00000000004a7805 */ /* 0x000fe2000001ff00 */
[----:B------:R1:W-:Y:S01]  /*1500*/  @!P1 LDGSTS.E.BYPASS.LTC128B.128 [R226+0x4880], [R12.64+0x80], !P6 ;  /* 0x048800800ce29fae */ /* 0x0003e2000f101d50 */
[C---:B------:R-:W-:Y:S01]  /*1510*/  IMAD R0, R234.reuse, c[0x0][0x20c], R0 ;  /* 0x00008300ea007a24 */ /* 0x040fe200078e0200 */
[----:B------:R-:W-:Y:S01]  /*1520*/  IADD3 R241, R245, UR7, RZ ;  /* 0x00000007f5f17c10 */ /* 0x000fe2000fffe0ff */
[----:B------:R-:W-:Y:S01]  /*1530*/  IMAD.WIDE.U32 R4, R234, c[0x0][0x208], R10 ;  /* 0x00008200ea047a25 */ /* 0x000fe200078e000a */
[----:B------:R1:W-:Y:S01]  /*1540*/  @!P1 LDGSTS.E.BYPASS.LTC128B.128 [R226+0x7080], [R12.64+0x100], !P5 ;  /* 0x070801000ce29fae */ /* 0x0003e2000e901d50 */
[----:B------:R-:W-:Y:S01]  /*1550*/  ULDC.64 UR6, c[0x0][0x218] ;  /* 0x0000860000067ab9 */ /* 0x000fe20000000a00 */
[----:B------:R-:W-:Y:S01]  /*1560*/  CS2R R72, SRZ ;  /* 0x0000000000487805 */ /* 0x000fe2000001ff00 */
[----:B------:R-:W-:Y:S01]  /*1570*/  IMAD.IADD R3, R5, 0x1, R0 ;  /* 0x0000000105037824 */ /* 0x000fe200078e0200 */
[----:B------:R-:W-:Y:S01]  /*1580*/  LOP3.LUT R0, R8, R14, RZ, 0xfc, !PT ;  /* 0x0000000e08007212 */ /* 0x000fe200078efcff */
[----:B------:R-:W-:Y:S01]  /*1590*/  IMAD.SHL.U32 R11, R25, 0x40, RZ ;  /* 0x00000040190b7824 */ /* 0x000fe200078e00ff */
[----:B------:R-:W0:Y:S01]  /*15a0*/  LDGDEPBAR ;  /* 0x00000000000079af */ /* 0x000e220000000000 */
[----:B------:R-:W-:Y:S01]  /*15b0*/  IMAD R5, R9, UR14, RZ ;  /* 0x0000000e09057c24 */ /* 0x000fe2000f8e02ff */
[C---:B------:R-:W-:Y:S01]  /*15c0*/  LOP3.LUT P4, RZ, R0.reuse, 0x1, RZ, 0xc0, !PT ;  /* 0x0000000100ff7812 */ /* 0x040fe2000788c0ff */
[----:B------:R-:W-:Y:S01]  /*15d0*/  IMAD.MOV.U32 R2, RZ, RZ, R4 ;  /* 0x000000ffff027224 */ /* 0x000fe200078e0004 */
[C---:B------:R-:W-:Y:S01]  /*15e0*/  LOP3.LUT P3, RZ, R0.reuse, 0x2, RZ, 0xc0, !PT ;  /* 0x0000000200ff7812 */ /* 0x040fe2000786c0ff */
[----:B------:R-:W-:Y:S01]  /*15f0*/  IMAD.MOV.U32 R240, RZ, RZ, R244 ;  /* 0x000000fffff07224 */ /* 0x000fe200078e00f4 */
[----:B------:R-:W-:Y:S01]  /*1600*/  LOP3.LUT P2, RZ, R0, 0x4, RZ, 0xc0, !PT ;  /* 0x0000000400ff7812 */ /* 0x000fe2000784c0ff */
[----:B------:R-:W-:Y:S01]  /*1610*/  IMAD R4, R28, c[0x0][0x210], RZ ;  /* 0x000084001c047a24 */ /* 0x000fe200078e02ff */
[----:B------:R-:W-:Y:S01]  /*1620*/  UIMAD UR6, UR18, UR6, URZ ;  /* 0x00000006120672a4 */ /* 0x000fe2000f8e023f */
[C---:B------:R-:W-:Y:S01]  /*1630*/  IMAD R14, R11.reuse, UR4, R5 ;  /* 0x000000040b0e7c24 */ /* 0x040fe2000f8e0205 */
[----:B------:R-:W-:Y:S01]  /*1640*/  CS2R R70, SRZ ;  /* 0x0000000000467805 */ /* 0x000fe2000001ff00 */
[----:B------:R-:W-:Y:S01]  /*1650*/  IMAD.WIDE.U32 R8, R11, UR14, R240 ;  /* 0x0000000e0b087c25 */ /* 0x000fe2000f8e00f0 */
[----:B------:R-:W-:Y:S01]  /*1660*/  UIMAD UR6, UR19, UR7, UR6 ;  /* 0x00000007130672a4 */ /* 0x000fe2000f8e0206 */
[----:B------:R-:W-:Y:S01]  /*1670*/  CS2R R68, SRZ ;  /* 0x0000000000447805 */ /* 0x000fe2000001ff00 */
[----:B------:R-:W-:Y:S01]  /*1680*/  CS2R R66, SRZ ;  /* 0x0000000000427805 */ /* 0x000fe2000001ff00 */
[C---:B------:R-:W-:Y:S01]  /*1690*/  IMAD R11, R29.reuse, c[0x0][0x214], R4 ;  /* 0x000085001d0b7a24 */ /* 0x040fe200078e0204 */
[----:B------:R-:W-:Y:S01]  /*16a0*/  CS2R R64, SRZ ;  /* 0x0000000000407805 */ /* 0x000fe2000001ff00 */
[----:B------:R-:W-:Y:S01]  /*16b0*/  IMAD.WIDE.U32 R4, R29, c[0x0][0x210], R2 ;  /* 0x000084001d047a25 */ /* 0x000fe200078e0002 */
[----:B------:R-:W-:Y:S01]  /*16c0*/  LEA R2, P0, R8, c[0x0][0x160], 0x1 ;  /* 0x0000580008027a11 */ /* 0x000fe200078008ff */
[----:B------:R-:W-:Y:S01]  /*16d0*/  CS2R R62, SRZ ;  /* 0x00000000003e7805 */ /* 0x000fe2000001ff00 */
[----:B------:R-:W-:Y:S01]  /*16e0*/  CS2R R60, SRZ ;  /* 0x00000000003c7805 */ /* 0x000fe2000001ff00 */
[----:B------:R-:W-:Y:S01]  /*16f0*/  IMAD.IADD R5, R5, 0x1, R11 ;  /* 0x0000000105057824 */ /* 0x000fe200078e020b */
[----:B-1----:R-:W-:Y:S01]  /*1700*/  P2R R12, PR, RZ, 0x10 ;  /* 0x00000010ff0c7803 */ /* 0x002fe20000000000 */
[----:B------:R-:W-:Y:S01]  /*1710*/  IMAD.U32 R11, RZ, RZ, UR20 ;  /* 0x00000014ff0b7e24 */ /* 0x000fe2000f8e00ff */
[----:B------:R-:W-:Y:S01]  /*1720*/  CS2R R58, SRZ ;  /* 0x00000000003a7805 */ /* 0x000fe2000001ff00 */
[----:B------:R-:W-:Y:S01]  /*1730*/  IMAD.IADD R3, R9, 0x1, R14 ;  /* 0x0000000109037824 */ /* 0x000fe200078e020e */
[----:B------:R-:W-:Y:S01]  /*1740*/  CS2R R56, SRZ ;  /* 0x0000000000387805 */ /* 0x000fe2000001ff00 */
[----:B------:R-:W-:Y:S01]  /*1750*/  IMAD.MOV.U32 R14, RZ, RZ, c[0x0][0x208] ;  /* 0x00008200ff0e7624 */ /* 0x000fe200078e00ff */
[----:B------:R-:W-:Y:S01]  /*1760*/  IADD3 R0, -R234, c[0x0][0x168], -R11 ;  /* 0x00005a00ea007a10 */ /* 0x000fe20007ffe90b */
[----:B------:R-:W-:Y:S01]  /*1770*/  IMAD.WIDE.U32 R242, R248, c[0x0][0x218], R4 ;  /* 0x00008600f8f27a25 */ /* 0x000fe200078e0004 */
[----:B------:R-:W-:Y:S01]  /*1780*/  LEA.HI.X R3, R8, c[0x0][0x164], R3, 0x1, P0 ;  /* 0x0000590008037a11 */ /* 0x000fe200000f0c03 */
[----:B------:R-:W-:Y:S01]  /*1790*/  CS2R R54, SRZ ;  /* 0x0000000000367805 */ /* 0x000fe2000001ff00 */
[C---:B------:R-:W-:Y:S01]  /*17a0*/  ISETP.LT.OR P6, PT, R0.reuse, 0x1, !P4 ;  /* 0x000000010000780c */ /* 0x040fe200067c1670 */
[----:B------:R-:W-:Y:S01]  /*17b0*/  IMAD.SHL.U32 R8, R25, 0x20, RZ ;  /* 0x0000002019087824 */ /* 0x000fe200078e00ff */
[----:B------:R-:W-:Y:S01]  /*17c0*/  ISETP.LT.OR P1, PT, R0, 0x1, !P3 ;  /* 0x000000010000780c */ /* 0x000fe20005f21670 */
[----:B--2---:R-:W-:Y:S01]  /*17d0*/  IMAD.SHL.U32 R7, R14, 0x40, RZ ;  /* 0x000000400e077824 */ /* 0x004fe200078e00ff */
[C---:B------:R-:W-:Y:S01]  /*17e0*/  ISETP.LT.OR P5, PT, R0.reuse, 0x1, !P2 ;  /* 0x000000010000780c */ /* 0x040fe200057a1670 */
[----:B------:R-:W-:Y:S01]  /*17f0*/  IMAD.MOV.U32 R238, RZ, RZ, R242 ;  /* 0x000000ffffee7224 */ /* 0x000fe200078e00f2 */
[----:B------:R-:W-:Y:S01]  /*1800*/  ISETP.LT.OR P0, PT, R0, 0x21, !P4 ;  /* 0x000000210000780c */ /* 0x000fe20006701670 */
[C---:B------:R-:W-:Y:S01]  /*1810*/  IMAD.SHL.U32 R13, R14.reuse, 0x20, RZ ;  /* 0x000000200e0d7824 */ /* 0x040fe200078e00ff */
[----:B------:R-:W-:Y:S01]  /*1820*/  SHF.L.U64.HI R6, R14, R27, c[0x0][0x20c] ;  /* 0x000083000e067619 */ /* 0x000fe2000001021b */
[----:B------:R-:W-:Y:S01]  /*1830*/  CS2R R52, SRZ ;  /* 0x0000000000347805 */ /* 0x000fe2000001ff00 */
[----:B------:R-:W-:Y:S01]  /*1840*/  IADD3 R239, R243, UR6, RZ ;  /* 0x00000006f3ef7c10 */ /* 0x000fe2000fffe0ff */
[----:B------:R-:W-:Y:S01]  /*1850*/  ULDC.64 UR6, c[0x0][0x240] ;  /* 0x0000900000067ab9 */ /* 0x000fe20000000a00 */
[----:B------:R-:W-:Y:S01]  /*1860*/  IADD3 R11, -R11, c[0x0][0x168], -R234 ;  /* 0x00005a000b0b7a10 */ /* 0x000fe20007ffe9ea */
[----:B------:R1:W-:Y:S01]  /*1870*/  LDGSTS.E.BYPASS.LTC128B.128 [R226+0xf080], [R2.64], !P6 ;  /* 0x0f08000002e27fae */ /* 0x0003e2000f101d50 */
[----:B------:R-:W-:Y:S01]  /*1880*/  ISETP.LT.OR P6, PT, R0, 0x21, !P3 ;  /* 0x000000210000780c */ /* 0x000fe20005fc1670 */
[----:B------:R-:W-:Y:S01]  /*1890*/  IMAD R6, R6, UR14, RZ ;  /* 0x0000000e06067c24 */ /* 0x000fe2000f8e02ff */
[----:B------:R-:W-:Y:S01]  /*18a0*/  ISETP.GE.AND P4, PT, R10, c[0x0][0x1fc], PT ;  /* 0x00007f000a007a0c */ /* 0x000fe20003f86270 */
[----:B------:R1:W-:Y:S01]  /*18b0*/  LDGSTS.E.BYPASS.LTC128B.128 [R226+0x11080], [R2.64+0x80], !P1 ;  /* 0x1108008002e27fae */ /* 0x0003e2000c901d50 */
[----:B------:R-:W-:Y:S01]  /*18c0*/  LEA R4, P1, R8, R2, 0x1 ;  /* 0x0000000208047211 */ /* 0x000fe200078208ff */
[----:B------:R-:W-:Y:S01]  /*18d0*/  UIMAD UR6, UR18, UR6, URZ ;  /* 0x00000006120672a4 */ /* 0x000fe2000f8e023f */
[----:B------:R-:W-:Y:S01]  /*18e0*/  SHF.L.U64.HI R252, R14, R26, c[0x0][0x20c] ;  /* 0x000083000efc7619 */ /* 0x000fe2000001021a */
[----:B------:R1:W-:Y:S01]  /*18f0*/  LDGSTS.E.BYPASS.LTC128B.128 [R226+0x13080], [R2.64+0x100], !P5 ;  /* 0x1308010002e27fae */ /* 0x0003e2000e901d50 */
[----:B------:R-:W-:Y:S01]  /*1900*/  LEA.HI.X R5, R8, R3, R30, 0x1, P1 ;  /* 0x0000000308057211 */ /* 0x000fe200008f0c1e */
[----:B------:R-:W-:Y:S01]  /*1910*/  UIMAD UR25, UR19, UR7, UR6 ;  /* 0x00000007131972a4 */ /* 0x000fe2000f8e0206 */
[----:B------:R-:W-:Y:S01]  /*1920*/  ISETP.LT.OR P5, PT, R0, 0x21, !P2 ;  /* 0x000000210000780c */ /* 0x000fe200057a1670 */
[C---:B------:R-:W-:Y:S01]  /*1930*/  IMAD R0, R7.reuse, UR4, R6 ;  /* 0x0000000407007c24 */ /* 0x040fe2000f8e0206 */
[----:B------:R-:W-:Y:S01]  /*1940*/  ISETP.GT.AND P1, PT, R236, 0xf, PT ;  /* 0x0000000fec00780c */ /* 0x000fe20003f24270 */
[----:B------:R2:W-:Y:S01]  /*1950*/  LDGSTS.E.BYPASS.LTC128B.128 [R226+0x10080], [R4.64], !P0 ;  /* 0x1008000004e27fae */ /* 0x0005e2000c101d50 */
[C---:B------:R-:W-:Y:S01]  /*1960*/  LEA R8, P0, R18.reuse, c[0x0][0x258], 0x2 ;  /* 0x0000960012087a11 */ /* 0x040fe200078010ff */
[----:B------:R-:W-:Y:S01]  /*1970*/  IMAD.WIDE.U32 R6, R7, UR14, R238 ;  /* 0x0000000e07067c25 */ /* 0x000fe2000f8e00ee */
[----:B------:R-:W-:Y:S01]  /*1980*/  UMOV UR7, 0x1 ;  /* 0x0000000100077882 */ /* 0x000fe20000000000 */
[----:B------:R2:W-:Y:S01]  /*1990*/  LDGSTS.E.BYPASS.LTC128B.128 [R226+0x12080], [R4.64+0x80], !P6 ;  /* 0x1208008004e27fae */ /* 0x0005e2000f101d50 */
[----:B------:R-:W-:Y:S01]  /*19a0*/  LEA.HI.X R9, R18, c[0x0][0x25c], R15, 0x2, P0 ;  /* 0x0000970012097a11 */ /* 0x000fe200000f140f */
[----:B------:R-:W-:Y:S01]  /*19b0*/  IMAD.IADD R0, R7, 0x1, R0 ;  /* 0x0000000107007824 */ /* 0x000fe200078e0200 */
[----:B------:R-:W-:Y:S01]  /*19c0*/  ISETP.LT.OR P0, PT, R11, 0x1, P4 ;  /* 0x000000010b00780c */ /* 0x000fe20002701670 */
[----:B------:R-:W-:Y:S01]  /*19d0*/  ULDC UR6, c[0x0][0x168] ;  /* 0x00005a0000067ab9 */ /* 0x000fe20000000800 */
[----:B------:R-:W-:Y:S01]  /*19e0*/  ISETP.GE.AND P6, PT, R20, c[0x0][0x1fc], PT ;  /* 0x00007f0014007a0c */ /* 0x000fe20003fc6270 */
[----:B------:R2:W-:Y:S01]  /*19f0*/  LDGSTS.E.BYPASS.LTC128B.128 [R226+0x14080], [R4.64+0x100], !P5 ;  /* 0x1408010004e27fae */ /* 0x0005e2000e901d50 */
[----:B------:R-:W-:Y:S01]  /*1a00*/  UIADD3 UR6, UR26, -UR6, UR7 ;  /* 0x800000061a067290 */ /* 0x000fe2000fffe007 */
[----:B------:R-:W-:Y:S01]  /*1a10*/  CS2R R50, SRZ ;  /* 0x0000000000327805 */ /* 0x000fe2000001ff00 */
[----:B------:R-:W-:Y:S01]  /*1a20*/  CS2R R48, SRZ ;  /* 0x0000000000307805 */ /* 0x000fe2000001ff00 */
[----:B------:R-:W-:Y:S01]  /*1a30*/  CS2R R46, SRZ ;  /* 0x00000000002e7805 */ /* 0x000fe2000001ff00 */
[----:B------:R-:W-:Y:S01]  /*1a40*/  CS2R R44, SRZ ;  /* 0x00000000002c7805 */ /* 0x000fe2000001ff00 */
[----:B------:R-:W-:Y:S01]  /*1a50*/  IADD3 R247, R226, 0xf080, RZ ;  /* 0x0000f080e2f77810 */ /* 0x000fe20007ffe0ff */
[----:B------:R-:W-:-:S02]  /*1a60*/  ULDC UR19, c[0x0][0x2a0] ;  /* 0x0000a80000137ab9 */ /* 0x000fc40000000800 */
[----:B------:R-:W-:Y:S01]  /*1a70*/  UP2UR UR22, UPR, URZ, 0x2 ;  /* 0x000000023f167883 */ /* 0x000fe20008000000 */
[C---:B-1----:R-:W-:Y:S01]  /*1a80*/  LEA R2, P5, R6.reuse, c[0x0][0x1f0], 0x1 ;  /* 0x00007c0006027a11 */ /* 0x042fe200078a08ff */
[----:B------:R-:W-:Y:S02]  /*1a90*/  UMOV UR4, URZ ;  /* 0x0000003f00047c82 */ /* 0x000fe40008000000 */
[----:B------:R-:W-:Y:S01]  /*1aa0*/  UMOV UR20, 0x1 ;  /* 0x0000000100147882 */ /* 0x000fe20000000000 */
[----:B------:R-:W-:Y:S01]  /*1ab0*/  LEA.HI.X R3, R6, c[0x0][0x1f4], R0, 0x1, P5 ;  /* 0x00007d0006037a11 */ /* 0x000fe200028f0c00 */
[----:B------:R-:W-:Y:S01]  /*1ac0*/  IMAD R0, R28, c[0x0][0x238], RZ ;  /* 0x00008e001c007a24 */ /* 0x000fe200078e02ff */
[----:B------:R-:W-:Y:S01]  /*1ad0*/  ISETP.GE.AND P5, PT, R23, c[0x0][0x1fc], PT ;  /* 0x00007f0017007a0c */ /* 0x000fe20003fa6270 */
[----:B------:R-:W-:Y:S02]  /*1ae0*/  ULDC UR18, c[0x0][0x168] ;  /* 0x00005a0000127ab9 */ /* 0x000fe40000000800 */
[----:B------:R-:W-:Y:S01]  /*1af0*/  IMAD R0, R29, c[0x0][0x23c], R0 ;  /* 0x00008f001d007a24 */ /* 0x000fe200078e0200 */
[----:B------:R-:W-:-:S02]  /*1b00*/  ULOP3.LUT UR19, URZ, UR19, URZ, 0x33, !UPT ;  /* 0x000000133f137292 */ /* 0x000fc4000f8e333f */
[----:B------:R-:W-:Y:S02]  /*1b10*/  UISETP.GE.AND UP6, UPT, UR15, 0x21, UPT ;  /* 0x000000210f00788c */ /* 0x000fe4000bfc6270 */
[----:B------:R-:W-:Y:S01]  /*1b20*/  UP2UR UR21, UPR, URZ, 0x1 ;  /* 0x000000013f157883 */ /* 0x000fe20008000000 */
[----:B--2---:R-:W-:Y:S01]  /*1b30*/  @!P1 IMAD.SHL.U32 R4, R236, 0x10, RZ ;  /* 0x00000010ec049824 */ /* 0x004fe200078e00ff */
[----:B------:R-:W-:Y:S02]  /*1b40*/  UISETP.GE.AND UP5, UPT, UR15, 0x22, UPT ;  /* 0x000000220f00788c */ /* 0x000fe4000bfa6270 */
[----:B------:R-:W-:Y:S02]  /*1b50*/  UISETP.GE.AND UP4, UPT, UR15, 0x31, UPT ;  /* 0x000000310f00788c */ /* 0x000fe4000bf86270 */
[----:B------:R1:W-:Y:S01]  /*1b60*/  @!P1 LDGSTS.E.BYPASS.LTC128B.128 [R4+0x21080], [R8.64] ;  /* 0x2108000008049fae */ /* 0x0003e2000b901d50 */
[----:B------:R-:W-:Y:S02]  /*1b70*/  UISETP.GE.AND UP3, UPT, UR15, 0x32, UPT ;  /* 0x000000320f00788c */ /* 0x000fe4000bf66270 */
[----:B------:R-:W-:Y:S01]  /*1b80*/  UISETP.GE.AND UP2, UPT, UR15, 0x41, UPT ;  /* 0x000000410f00788c */ /* 0x000fe2000bf46270 */
[----:B------:R-:W0:Y:S01]  /*1b90*/  LDGDEPBAR ;  /* 0x00000000000079af */ /* 0x000e220000000000 */
[----:B------:R-:W-:-:S03]  /*1ba0*/  UISETP.GE.AND UP1, UPT, UR15, 0x42, UPT ;  /* 0x000000420f00788c */ /* 0x000fc6000bf26270 */
[----:B------:R2:W-:Y:S01]  /*1bb0*/  LDGSTS.E.BYPASS.LTC128B.128 [R226+0x1b080], [R2.64], !P0 ;  /* 0x1b08000002e27fae */ /* 0x0005e2000c101d50 */
[C---:B------:R-:W-:Y:S02]  /*1bc0*/  ISETP.LT.OR P0, PT, R11.reuse, 0x1, P6 ;  /* 0x000000010b00780c */ /* 0x040fe40003701670 */
[----:B------:R-:W-:-:S11]  /*1bd0*/  ISETP.LT.OR P6, PT, R11, 0x21, P6 ;  /* 0x000000210b00780c */ /* 0x000fd600037c1670 */
[----:B------:R2:W-:Y:S01]  /*1be0*/  LDGSTS.E.BYPASS.LTC128B.128 [R226+0x1d080], [R2.64+0x80], !P0 ;  /* 0x1d08008002e27fae */ /* 0x0005e2000c101d50 */
[----:B-1----:R-:W-:-:S04]  /*1bf0*/  LEA R4, P0, R13, R2, 0x1 ;  /* 0x000000020d047211 */ /* 0x002fc800078008ff */
[----:B------:R-:W-:Y:S02]  /*1c00*/  LEA.HI.X R5, R13, R3, R252, 0x1, P0 ;  /* 0x000000030d057211 */ /* 0x000fe400000f0cfc */
[C---:B------:R-:W-:Y:S02]  /*1c10*/  ISETP.LT.OR P0, PT, R11.reuse, 0x1, P5 ;  /* 0x000000010b00780c */ /* 0x040fe40002f01670 */
[----:B------:R-:W-:Y:S02]  /*1c20*/  ISETP.LT.OR P5, PT, R11, 0x21, P5 ;  /* 0x000000210b00780c */ /* 0x000fe40002fa1670 */
[----:B------:R-:W-:-:S04]  /*1c30*/  LEA.HI R13, R16, R236, RZ, 0x4 ;  /* 0x000000ec100d7211 */ /* 0x000fc800078f20ff */
[----:B------:R-:W-:-:S04]  /*1c40*/  SHF.R.S32.HI R6, RZ, 0x4, R13 ;  /* 0x00000004ff067819 */ /* 0x000fc8000001140d */
[----:B------:R-:W-:Y:S01]  /*1c50*/  LEA.HI R9, R13, R6, RZ, 0x1 ;  /* 0x000000060d097211 */ /* 0x000fe200078f08ff */
[----:B------:R2:W-:Y:S01]  /*1c60*/  LDGSTS.E.BYPASS.LTC128B.128 [R226+0x1f080], [R2.64+0x100], !P0 ;  /* 0x1f08010002e27fae */ /* 0x0005e2000c101d50 */
[----:B------:R-:W-:Y:S02]  /*1c70*/  ISETP.LT.OR P0, PT, R11, 0x21, P4 ;  /* 0x000000210b00780c */ /* 0x000fe40002701670 */
        /* <DEDUP_REMOVED lines=10> */
[----:B------:R-:W-:Y:S02]  /*1d20*/  LOP3.LUT R9, R9, 0xfffffffe, RZ, 0xc0, !PT ;  /* 0xfffffffe09097812 */ /* 0x000fe400078ec0ff */
[----:B------:R-:W-:Y:S01]  /*1d30*/  SHF.R.S32.HI R18, RZ, 0x7, R10 ;  /* 0x00000007ff127819 */ /* 0x000fe2000001140a */
[----:B------:R1:W-:Y:S01]  /*1d40*/  LDGSTS.E.BYPASS.LTC128B.128 [R226+0x20080], [R4.64+0x100], !P5 ;  /* 0x2008010004e27fae */ /* 0x0003e2000e901d50 */
[----:B------:R-:W-:-:S02]  /*1d50*/  ISETP.GE.AND P5, PT, R236, 0x10, PT ;  /* 0x00000010ec00780c */ /* 0x000fc40003fa6270 */
[----:B------:R-:W-:Y:S01]  /*1d60*/  ISETP.GE.AND P6, PT, R20, c[0x0][0x1fc], PT ;  /* 0x00007f0014007a0c */ /* 0x000fe20003fc6270 */
[----:B--2---:R-:W-:Y:S01]  /*1d70*/  IMAD.WIDE.U32 R2, R29, c[0x0][0x238], R236 ;  /* 0x00008e001d027a25 */ /* 0x004fe200078e00ec */
[----:B------:R-:W-:-:S03]  /*1d80*/  SEL R20, RZ, 0x1, P0 ;  /* 0x00000001ff147807 */ /* 0x000fc60000000000 */
[----:B------:R-:W-:Y:S01]  /*1d90*/  IMAD.IADD R3, R3, 0x1, R0 ;  /* 0x0000000103037824 */ /* 0x000fe200078e0200 */
[----:B------:R-:W-:-:S03]  /*1da0*/  SHF.R.S32.HI R0, RZ, 0x2, R12 ;  /* 0x00000002ff007819 */ /* 0x000fc6000001140c */
[----:B------:R-:W-:Y:S01]  /*1db0*/  IMAD.WIDE.U32 R248, R248, c[0x0][0x240], R2 ;  /* 0x00009000f8f87a25 */ /* 0x000fe200078e0002 */
[----:B------:R-:W-:-:S03]  /*1dc0*/  LEA.HI R7, R7, R0, RZ, 0x3 ;  /* 0x0000000007077211 */ /* 0x000fc600078f18ff */
[----:B------:R-:W-:Y:S01]  /*1dd0*/  IMAD.SHL.U32 R3, R18, 0x8, RZ ;  /* 0x0000000812037824 */ /* 0x000fe200078e00ff */
[----:B------:R-:W-:Y:S02]  /*1de0*/  LOP3.LUT R7, R7, 0xfffffff8, RZ, 0xc0, !PT ;  /* 0xfffffff807077812 */ /* 0x000fe400078ec0ff */
[----:B------:R-:W-:Y:S02]  /*1df0*/  IADD3 R250, R249, UR25, RZ ;  /* 0x00000019f9fa7c10 */ /* 0x000fe4000fffe0ff */
[----:B------:R-:W-:Y:S01]  /*1e00*/  LOP3.LUT R10, R3, 0x8, RZ, 0xc0, !PT ;  /* 0x00000008030a7812 */ /* 0x000fe200078ec0ff */
[----:B------:R-:W-:Y:S01]  /*1e10*/  IMAD.IADD R14, R0, 0x1, -R7 ;  /* 0x00000001000e7824 */ /* 0x000fe200078e0a07 */
[----:B------:R-:W-:Y:S01]  /*1e20*/  LEA.HI R7, R8, R15, RZ, 0x2 ;  /* 0x0000000f08077211 */ /* 0x000fe200078f10ff */
[----:B------:R-:W-:Y:S01]  /*1e30*/  IMAD.IADD R0, R6, 0x1, -R9 ;  /* 0x0000000106007824 */ /* 0x000fe200078e0a09 */
[----:B------:R-:W-:Y:S02]  /*1e40*/  LOP3.LUT R6, R11, 0xffffffe0, RZ, 0xc0, !PT ;  /* 0xffffffe00b067812 */ /* 0x000fe400078ec0ff */
[----:B------:R-:W-:-:S02]  /*1e50*/  LOP3.LUT R2, R7, 0xfffffffc, RZ, 0xc0, !PT ;  /* 0xfffffffc07027812 */ /* 0x000fc400078ec0ff */
[----:B-1----:R-:W-:Y:S02]  /*1e60*/  LOP3.LUT R5, R12, 0x3ffffffc, RZ, 0xc0, !PT ;  /* 0x3ffffffc0c057812 */ /* 0x002fe400078ec0ff */
[----:B------:R-:W-:Y:S01]  /*1e70*/  LEA R8, P0, R22, c[0x0][0x280], 0x2 ;  /* 0x0000a00016087a11 */ /* 0x000fe200078010ff */
[----:B------:R-:W-:Y:S01]  /*1e80*/  IMAD.IADD R16, R15, 0x1, -R2 ;  /* 0x000000010f107824 */ /* 0x000fe200078e0a02 */
[----:B------:R-:W-:Y:S01]  /*1e90*/  LEA.HI R12, R18, R18, RZ, 0x1 ;  /* 0x00000012120c7211 */ /* 0x000fe200078f08ff */
[----:B------:R-:W-:Y:S01]  /*1ea0*/  IMAD.SHL.U32 R2, R14, 0x10, RZ ;  /* 0x000000100e027824 */ /* 0x000fe200078e00ff */
[----:B------:R-:W-:Y:S01]  /*1eb0*/  LEA.HI.X R9, R22, c[0x0][0x284], R24, 0x2, P0 ;  /* 0x0000a10016097a11 */ /* 0x000fe200000f1418 */
[C---:B------:R-:W-:Y:S01]  /*1ec0*/  IMAD.SHL.U32 R3, R16.reuse, 0x100, RZ ;  /* 0x0000010010037824 */ /* 0x040fe200078e00ff */
[----:B------:R-:W-:Y:S01]  /*1ed0*/  LEA.HI R4, R16, R16, RZ, 0x1 ;  /* 0x0000001010047211 */ /* 0x000fe200078f08ff */
[----:B------:R-:W-:Y:S01]  /*1ee0*/  IMAD.IADD R5, R236, 0x1, -R5 ;  /* 0x00000001ec057824 */ /* 0x000fe200078e0a05 */
[----:B------:R-:W-:-:S02]  /*1ef0*/  LOP3.LUT R2, R10, 0x70, R2, 0xf8, !PT ;  /* 0x000000700a027812 */ /* 0x000fc400078ef802 */
[----:B------:R-:W-:Y:S01]  /*1f00*/  LOP3.LUT P0, RZ, R14, 0x1, RZ, 0xc0, !PT ;  /* 0x000000010eff7812 */ /* 0x000fe2000780c0ff */
        /* <DEDUP_REMOVED lines=105> */
.L_x_926:
        /* <DEDUP_REMOVED lines=173> */
.L_x_918:
[----:B------:R-:W-:Y:S11]  /*3070*/  ISETP.NE.AND P0, PT, R251, c[0x0][0x2a8], PT ;  /* 0x0000aa00fb007a0c */ /* 0x000ff60003f05270 */
[----:B------:R-:W-:Y:S02]  /*3080*/  @!UPT UIADD3 URZ, URZ, URZ, URZ ;  /* 0x0000003f3f3ff290 */ /* 0x000fe4000fffe03f */
[----:B------:R-:W-:Y:S05]  /*3090*/  @P0 IMAD.HI.U32 R24, R3, c[0x0][0x2ac], RZ ;  /* 0x0000ab0003180a27 */ /* 0x000fea00078e00ff */
[----:B------:R-:W-:Y:S02]  /*30a0*/  @P0 SHF.R.U32.HI R3, RZ, c[0x0][0x2b0], R24 ;  /* 0x0000ac00ff030a19 */ /* 0x000fe40000011618 */
.L_x_919:
[----:B------:R-:W-:Y:S05]  /*30b0*/  BSYNC B0 ;  /* 0x0000000000007941 */ /* 0x000fea0003800000 */
.L_x_917:
[C-C-:B------:R-:W-:Y:S01]  /*30c0*/  IADD3 R24, R2.reuse, c[0x0][0x2a4], R229.reuse ;  /* 0x0000a90002187a10 */ /* 0x140fe20007ffe0e5 */
[----:B------:R-:W-:Y:S01]  /*30d0*/  IMAD R3, R3, c[0x0][0x2a8], R246 ;  /* 0x0000aa0003037a24 */ /* 0x000fe200078e02f6 */
[----:B------:R-:W-:Y:S02]  /*30e0*/  IADD3 R191, R2, UR19, R229 ;  /* 0x0000001302bf7c10 */ /* 0x000fe4000fffe0e5 */
[----:B------:R-:W-:Y:S02]  /*30f0*/  IMNMX R24, R232, R24, PT ;  /* 0x00000018e8187217 */ /* 0x000fe40003800200 */
[----:B------:R-:W-:Y:S02]  /*3100*/  IADD3 R192, R3, c[0x0][0x2a8], RZ ;  /* 0x0000aa0003c07a10 */ /* 0x000fe40007ffe0ff */
[----:B------:R-:W-:Y:S02]  /*3110*/  IMNMX R191, R191, R3, !PT ;  /* 0x00000003bfbf7217 */ /* 0x000fe40007800200 */
[----:B------:R-:W-:Y:S02]  /*3120*/  IMNMX R192, R24, R192, PT ;  /* 0x000000c018c07217 */ /* 0x000fe40003800200 */
.L_x_916:
        /* <DEDUP_REMOVED lines=17> */
.L_x_922:
[----:B------:R-:W-:Y:S11]  /*3240*/  ISETP.NE.AND P0, PT, R251, c[0x0][0x2a8], PT ;  /* 0x0000aa00fb007a0c */ /* 0x000ff60003f05270 */
[----:B------:R-:W-:Y:S02]  /*3250*/  @!UPT UIADD3 URZ, URZ, URZ, URZ ;  /* 0x0000003f3f3ff290 */ /* 0x000fe4000fffe03f */
[----:B------:R-:W-:Y:S05]  /*3260*/  @P0 IMAD.HI.U32 R3, R2, c[0x0][0x2ac], RZ ;  /* 0x0000ab0002030a27 */ /* 0x000fea00078e00ff */
[----:B------:R-:W-:Y:S02]  /*3270*/  @P0 SHF.R.U32.HI R2, RZ, c[0x0][0x2b0], R3 ;  /* 0x0000ac00ff020a19 */ /* 0x000fe40000011603 */
.L_x_923:
[----:B------:R-:W-:Y:S05]  /*3280*/  BSYNC B0 ;  /* 0x0000000000007941 */ /* 0x000fea0003800000 */
.L_x_921:
[----:B------:R-:W-:Y:S05]  /*3290*/  IMAD R2, R2, c[0x0][0x2a8], R246 ;  /* 0x0000aa0002027a24 */ /* 0x000fea00078e02f6 */
[----:B------:R-:W-:Y:S02]  /*32a0*/  IADD3 R3, R2, c[0x0][0x2a8], RZ ;  /* 0x0000aa0002037a10 */ /* 0x000fe40007ffe0ff */
[----:B------:R-:W-:Y:S02]  /*32b0*/  IMNMX R189, R189, R2, !PT ;  /* 0x00000002bdbd7217 */ /* 0x000fe40007800200 */
[----:B------:R-:W-:Y:S02]  /*32c0*/  IMNMX R190, R190, R3, PT ;  /* 0x00000003bebe7217 */ /* 0x000fe40003800200 */
.L_x_920:
        /* <DEDUP_REMOVED lines=8> */
[----:B------:R1:W1:Y:S04]  /*3350*/  LDSM.16.M88.2 R36, [R0+0x9080] ;  /* 0x009080000024783b */ /* 0x0002680000000100 */
        /* <DEDUP_REMOVED lines=22> */
[----:B------:R-:W-:Y:S02]  /*34c0*/  UIMAD UR25, UR15, UR7, UR25 ;  /* 0x000000070f1972a4 */ /* 0x000fe4000f8e0219 */
[----:B------:R-:W-:Y:S02]  /*34d0*/  UIMAD UR7, UR15, -0x40, UR18 ;  /* 0xffffffc00f0778a4 */ /* 0x000fe4000f8e0212 */
        /* <DEDUP_REMOVED lines=12> */
[----:B------:R-:W-:Y:S04]  /*35a0*/  IADD3 R24, P5, R244, UR6, RZ ;  /* 0x00000006f4187c10 */ /* 0x000fe8000ffbe0ff */
[C---:B------:R-:W-:Y:S02]  /*35b0*/  LEA R30, P0, R24.reuse, c[0x0][0x160], 0x1 ;  /* 0x00005800181e7a11 */ /* 0x040fe400078008ff */
[C---:B------:R-:W-:Y:S04]  /*35c0*/  IADD3.X R25, R241.reuse, UR25, RZ, P5, !PT ;  /* 0x00000019f1197c10 */ /* 0x040fe8000affe4ff */
[----:B------:R-:W-:Y:S02]  /*35d0*/  LEA.HI.X R31, R24, c[0x0][0x164], R25, 0x1, P0 ;  /* 0x00005900181f7a11 */ /* 0x000fe400000f0c19 */
[----:B------:R-:W-:Y:S02]  /*35e0*/  IADD3 R24, P5, P0, R244, UR6, R180 ;  /* 0x00000006f4187c10 */ /* 0x000fe4000f8be0b4 */
[----:B------:R-:W-:Y:S02]  /*35f0*/  IADD3 R25, -R234, UR7, RZ ;  /* 0x00000007ea197c10 */ /* 0x000fe4000fffe1ff */
[----:B------:R-:W-:Y:S02]  /*3600*/  IADD3.X R27, R241, UR25, R34, P5, P0 ;  /* 0x00000019f11b7c10 */ /* 0x000fe4000afe0422 */
[C---:B------:R-:W-:Y:S02]  /*3610*/  LEA R26, P5, R24.reuse, c[0x0][0x160], 0x1 ;  /* 0x00005800181a7a11 */ /* 0x040fe400078a08ff */
[----:B------:R-:W-:Y:S02]  /*3620*/  @!P1 LEA R34, P0, R35, c[0x0][0x258], 0x2 ;  /* 0x0000960023229a11 */ /* 0x000fe400078010ff */
[----:B------:R-:W-:Y:S01]  /*3630*/  LEA.HI.X R27, R24, c[0x0][0x164], R27, 0x1, P5 ;  /* 0x00005900181b7a11 */ /* 0x000fe200028f0c1b */
[----:B------:R-:W-:Y:S01]  /*3640*/  IMAD.U32 R24, RZ, RZ, UR20 ;  /* 0x00000014ff187e24 */ /* 0x000fe2000f8e00ff */
[----:B------:R-:W-:Y:S02]  /*3650*/  ISETP.LT.OR P5, PT, R25, 0x1, !P4 ;  /* 0x000000011900780c */ /* 0x000fe400067a1670 */
[----:B------:R-:W-:Y:S01]  /*3660*/  @!P1 LEA.HI.X R35, R35, c[0x0][0x25c], R38, 0x2, P0 ;  /* 0x0000970023239a11 */ /* 0x000fe200000f1426 */
[----:B------:R-:W-:Y:S01]  /*3670*/  IMAD R24, R24, 0x6000, R247 ;  /* 0x0000600018187824 */ /* 0x000fe200078e02f7 */
[C---:B------:R-:W-:Y:S09]  /*3680*/  ISETP.LT.OR P0, PT, R25.reuse, 0x1, !P3 ;  /* 0x000000011900780c */ /* 0x040ff20005f01670 */
        /* <DEDUP_REMOVED lines=15> */
[----:B------:R2:W-:Y:S05]  /*3780*/  LDGSTS.E.BYPASS.LTC128B.128 [R24+0x5000], [R26.64+0x100], !P0 ;  /* 0x050001001a187fae */ /* 0x0005ea000c101d50 */
[----:B------:R2:W-:Y:S02]  /*3790*/  @!P1 LDGSTS.E.BYPASS.LTC128B.128 [R25+0x21080], [R34.64] ;  /* 0x2108000022199fae */ /* 0x0005e4000b901d50 */
.L_x_924:
        /* <DEDUP_REMOVED lines=17> */
[C---:B------:R-:W-:Y:S08]  /*38b0*/  HMMA.16816.F32 R36, R40.reuse, R36, RZ ;  /* 0x000000242824723c */ /* 0x040ff000000018ff */
        /* <DEDUP_REMOVED lines=403> */
[----:B------:R2:W1:Y:S05]  /*51f0*/  LDSM.16.MT88.4 R36, [R213+0x2800] ;  /* 0x00280000d524783b */ /* 0x00046a0000004200 */
        /* <DEDUP_REMOVED lines=20> */
[----:B--234-:R-:W-:Y:S01]  /*5340*/  LOP3.LUT P6, RZ, R228, 0x1, RZ, 0xc0, !PT ;  /* 0x00000001e4ff7812 */ /* 0x01cfe200078cc0ff */
        /* <DEDUP_REMOVED lines=57> */
.L_x_925:
[-C--:B-1234-:R-:W-:Y:S01]  /*56e0*/  HMMA.16816.F32 R4, R108, R16.reuse, RZ ;  /* 0x000000106c04723c */ /* 0x09efe200000018ff */
        /* <DEDUP_REMOVED lines=295> */
.L_x_915:
[----:B------:R-:W-:Y:S05]  /*6960*/  @P1 EXIT ;  /* 0x000000000000194d */ /* 0x000fea0003800000 */
[----:B------:R-:W1:Y:S01]  /*6970*/  S2UR UR6, SR_CTAID.X ;  /* 0x00000000000679c3 */ /* 0x000e620000002500 */
[----:B------:R-:W2:Y:S01]  /*6980*/  S2R R2, SR_CTAID.Y ;  /* 0x0000000000027919 */ /* 0x000ea20000002600 */
[----:B------:R-:W-:Y:S01]  /*6990*/  IMAD.MOV.U32 R0, RZ, RZ, 0x1 ;  /* 0x00000001ff007424 */ /* 0x000fe200078e00ff */
[----:B------:R-:W-:Y:S01]  /*69a0*/  ULDC UR5, c[0x0][0x358] ;  /* 0x0000d60000057ab9 */ /* 0x000fe20000000800 */
[----:B------:R-:W-:Y:S01]  /*69b0*/  BSSY B0, `(.L_x_927) ;  /* 0x000001e000007945 */ /* 0x000fe20003800000 */
[----:B------:R-:W3:Y:S01]  /*69c0*/  S2R R15, SR_CTAID.Z ;  /* 0x00000000000f7919 */ /* 0x000ee20000002700 */
[----:B------:R-:W-:-:S03]  /*69d0*/  ULDC UR4, c[0x0][0x2f4] ;  /* 0x0000bd0000047ab9 */ /* 0x000fc60000000800 */
[----:B------:R-:W-:Y:S01]  /*69e0*/  BAR.SYNC.DEFER_BLOCKING 0x1, 0x100 ;  /* 0x0044000000007b1d */ /* 0x000fe20000010000 */
[----:B------:R-:W-:Y:S01]  /*69f0*/  ISETP.NE.AND P0, PT, R0, c[0x0][0x338], PT ;  /* 0x0000ce0000007a0c */ /* 0x000fe20003f05270 */
[----:B-1----:R-:W-:-:S12]  /*6a00*/  UIMAD UR5, UR6, UR5, URZ ;  /* 0x00000005060572a4 */ /* 0x002fd8000f8e023f */
[----:B--2---:R-:W-:Y:S01]  /*6a10*/  @P0 IMAD.HI.U32 R0, R2, c[0x0][0x33c], RZ ;  /* 0x0000cf0002000a27 */ /* 0x004fe200078e00ff */
[----:B------:R-:W-:-:S03]  /*6a20*/  UIMAD UR5, UR5, UR4, URZ ;  /* 0x00000004050572a4 */ /* 0x000fc6000f8e023f */
[----:B------:R-:W-:Y:S01]  /*6a30*/  IMAD.MOV.U32 R7, RZ, RZ, R2 ;  /* 0x000000ffff077224 */ /* 0x000fe200078e0002 */
[----:B------:R-:W-:Y:S01]  /*6a40*/  @P0 SHF.R.U32.HI R7, RZ, c[0x0][0x340], R0 ;  /* 0x0000d000ff070a19 */ /* 0x000fe20000011600 */
[----:B---3--:R-:W-:Y:S01]  /*6a50*/  IMAD R3, R15, c[0x0][0x2f4], RZ ;  /* 0x0000bd000f037a24 */ /* 0x008fe200078e02ff */
[----:B------:R-:W-:Y:S01]  /*6a60*/  USHF.R.S32.HI UR4, URZ, 0x1f, UR5 ;  /* 0x0000001f3f047899 */ /* 0x000fe20008011405 */
        /* <DEDUP_REMOVED lines=13> */
.L_x_929:
[----:B------:R-:W2:Y:S01]  /*6b40*/  LDG.E.STRONG.GPU R0, [R4.64] ;  /* 0x0000001004007981 */ /* 0x000ea2000c1ef900 */
[----:B------:R-:W-:Y:S01]  /*6b50*/  YIELD ;  /* 0x0000000000007946 */ /* 0x000fe20003800000 */
[----:B--2---:R-:W-:Y:S01]  /*6b60*/  ISETP.NE.AND P0, PT, R0, R6, PT ;  /* 0x000000060000720c */ /* 0x004fe20003f05270 */
[----:B------:R-:W-:-:S12]  /*6b70*/  CCTL.IVALL ;  /* 0x00000000ff00798f */ /* 0x000fd80002000000 */
[----:B------:R-:W-:Y:S05]  /*6b80*/  @P0 BRA `(.L_x_929) ;  /* 0xffffffb000000947 */ /* 0x000fea000383ffff */
.L_x_928:
[----:B------:R-:W-:Y:S05]  /*6b90*/  BSYNC B0 ;  /* 0x0000000000007941 */ /* 0x000fea0003800000 */
.L_x_927:
[----:B------:R-:W-:Y:S01]  /*6ba0*/  MOV R17, 0xffffffff ;  /* 0xffffffff00117802 */ /* 0x000fe20000000f00 */
[----:B------:R-:W-:Y:S05]  /*6bb0*/  BRA.CONV ~URZ, `(.L_x_930) ;  /* 0x000000237f007947 */ /* 0x000fea000b800000 */
[----:B------:R-:W-:Y:S02]  /*6bc0*/  MOV R2, 0x6be0 ;  /* 0x00006be000027802 */ /* 0x000fe40000000f00 */
[----:B------:R-:W-:Y:S05]  /*6bd0*/  CALL.REL.NOINC `($__internal_8_$__cuda_sm70_warpsync) ;  /* 0x00000c0000007944 */ /* 0x000fea0003c00000 */
.L_x_930:
        /* <DEDUP_REMOVED lines=77> */
[----:B------:R-:W-:Y:S05]  /*70b0*/  CALL.REL.NOINC `($__internal_8_$__cuda_sm70_warpsync) ;  /* 0x0000072000007944 */ /* 0x000fea0003c00000 */
.L_x_931:
        /* <DEDUP_REMOVED lines=12> */
.L_x_933:
[----:B------:R-:W-:Y:S05]  /*7180*/  BSYNC B0 ;  /* 0x0000000000007941 */ /* 0x000fea0003800000 */
.L_x_932:
[----:B--2---:R-:W-:Y:S01]  /*7190*/  IADD3 R4, P0, R11, c[0x0][0x348], RZ ;  /* 0x0000d2000b047a10 */ /* 0x004fe20007f1e0ff */
[----:B------:R-:W-:Y:S03]  /*71a0*/  BSSY B0, `(.L_x_934) ;  /* 0x0000008000007945 */ /* 0x000fe60003800000 */
[----:B------:R-:W-:Y:S01]  /*71b0*/  IADD3.X R5, R14, c[0x0][0x34c], RZ, P0, !PT ;  /* 0x0000d3000e057a10 */ /* 0x000fe200007fe4ff */
[----:B------:R-:W-:Y:S05]  /*71c0*/  @P1 BRA `(.L_x_935) ;  /* 0x0000005000001947 */ /* 0x000fea0003800000 */
.L_x_936:
[----:B------:R-:W2:Y:S01]  /*71d0*/  LDG.E.STRONG.GPU R0, [R4.64] ;  /* 0x0000001004007981 */ /* 0x000ea2000c1ef900 */
[----:B------:R-:W-:Y:S01]  /*71e0*/  YIELD ;  /* 0x0000000000007946 */ /* 0x000fe20003800000 */
[----:B--2---:R-:W-:Y:S01]  /*71f0*/  ISETP.NE.AND P0, PT, R0, R6, PT ;  /* 0x000000060000720c */ /* 0x004fe20003f05270 */
[----:B------:R-:W-:-:S12]  /*7200*/  CCTL.IVALL ;  /* 0x00000000ff00798f */ /* 0x000fd80002000000 */
[----:B------:R-:W-:Y:S05]  /*7210*/  @P0 BRA `(.L_x_936) ;  /* 0xffffffb000000947 */ /* 0x000fea000383ffff */
.L_x_935:
[----:B------:R-:W-:Y:S05]  /*7220*/  BSYNC B0 ;  /* 0x0000000000007941 */ /* 0x000fea0003800000 */
.L_x_934:
[----:B------:R-:W-:Y:S05]  /*7230*/  BRA.CONV ~URZ, `(.L_x_937) ;  /* 0x000000237f007947 */ /* 0x000fea000b800000 */
[----:B-1----:R-:W-:Y:S02]  /*7240*/  MOV R2, 0x7260 ;  /* 0x0000726000027802 */ /* 0x002fe40000000f00 */
[----:B------:R-:W-:Y:S05]  /*7250*/  CALL.REL.NOINC `($__internal_8_$__cuda_sm70_warpsync) ;  /* 0x0000058000007944 */ /* 0x000fea0003c00000 */
.L_x_937:
        /* <DEDUP_REMOVED lines=76> */
.L_x_938:
        /* <DEDUP_REMOVED lines=12> */
        .weak           $__internal_8_$__cuda_sm70_warpsync
        .type           $__internal_8_$__cuda_sm70_warpsync,@function
        .size           $__internal_8_$__cuda_sm70_warpsync,(.L_x_1414 - $__internal_8_$__cuda_sm70_warpsync)
$__internal_8_$__cuda_sm70_warpsync:
[----:B------:R-:W-:Y:S01]  /*77e0*/  MOV R3, 0x0 ;  /* 0x0000000000037802 */ /* 0x000fe20000000f00 */
[----:B------:R-:W-:Y:S04]  /*77f0*/  WARPSYNC R17 ;  /* 0x0000001100007348 */ /* 0x000fe80003800000 */
[----:B------:R-:W-:Y:S05]  /*7800*/  RET.REL.NODEC R2 `(_ZN7cutlass13device_kernelIN5flash19enable_sm80_to_sm89INS1_16FlashAttnBwdSm80INS1_25CollectiveMainloopBwdSm80ILi2ELi1EN4cute5tupleIJNS5_1CILi64EEENS7_ILi80EEENS7_ILi192EEEEEENS_6half_tEfNS_4arch4Sm80ELb0ELb1ELb0ELb0ELb1ELb0ELb1ELb0ELi2ELi4ELi2ELi2ELb0EEENS1_24CollectiveEpilogueBwdGQAISB_fSE_Li256ELb0ELb1EEENS1_19SingleTileSchedulerILb0ELb0ELb0ELi80EEEEEEEEEvNT_6ParamsE) ;  /* 0xffff87f002007950 */ /* 0x000fea0003c3ffff */
.L_x_939:
        /* <DEDUP_REMOVED lines=15> */
.L_x_1414:


//--------------------- .text._ZN7cutlass13device_kernelIN5flash19enable_sm80_to_sm89INS1_16FlashAttnBwdSm80INS1_25CollectiveMainloopBwdSm80ILi2ELi1EN4cute5tupleIJNS5_1CILi64EEENS7_ILi80EEENS7_ILi192EEEEEENS_6half_tEfNS_4arch4Sm80ELb0ELb1ELb0ELb1ELb0ELb0ELb1ELb0ELi2ELi4ELi2ELi2ELb0EEENS1_21CollectiveEpilogueBwdISB_SC_SE_Li256ELb1ELb1ELi4EEENS1_19SingleTileSchedulerILb1ELb0ELb0ELi80EEEEEEEEEvNT_6ParamsE --------------------------
	.section	.text._ZN7cutlass13device_kernelIN5flash19enable_sm80_to_sm89INS1_16FlashAttnBwdSm80INS1_25CollectiveMainloopBwdSm80ILi2ELi1EN4cute5tupleIJNS5_1CILi64EEENS7_ILi80EEENS7_ILi192EEEEEENS_6half_tEfNS_4arch4Sm80ELb0ELb1ELb0ELb1ELb0ELb0ELb1ELb0ELi2ELi4ELi2ELi2ELb0EEENS1_21CollectiveEpilogueBwdISB_SC_SE_Li256ELb1ELb1ELi4EEENS1_19SingleTileSchedulerILb1ELb0ELb0ELi80EEEEEEEEEvNT_6ParamsE,"ax",@progbits
	.sectioninfo	@"SHI_REGISTERS=255"
	.align	128
.text._ZN7cutlass13device_kernelIN5flash19enable_sm80_to_sm89INS1_16FlashAttnBwdSm80INS1_25CollectiveMainloopBwdSm80ILi2ELi1EN4cute5tupleIJNS5_1CILi64EEENS7_ILi80EEENS7_ILi192EEEEEENS_6half_tEfNS_4arch4Sm80ELb0ELb1ELb0ELb1ELb0ELb0ELb1ELb0ELi2ELi4ELi2ELi2ELb0EEENS1_21CollectiveEpilogueBwdISB_SC_SE_Li256ELb1ELb1ELi4EEENS1_19SingleTileSchedulerILb1ELb0ELb0ELi80EEEEEEEEEvNT_6ParamsE:
        .type           _ZN7cutlass13device_kernelIN5flash19enable_sm80_to_sm89INS1_16FlashAttnBwdSm80INS1_25CollectiveMainloopBwdSm80ILi2ELi1EN4cute5tupleIJNS5_1CILi64EEENS7_ILi80EEENS7_ILi192EEEEEENS_6half_tEfNS_4arch4Sm80ELb0ELb1ELb0ELb1ELb0ELb0ELb1ELb0ELi2ELi4ELi2ELi2ELb0EEENS1_21CollectiveEpilogueBwdISB_SC_SE_Li256ELb1ELb1ELi4EEENS1_19SingleTileSchedulerILb1ELb0ELb0ELi80EEEEEEEEEvNT_6ParamsE,@function
        .size           _ZN7cutlass13device_kernelIN5flash19enable_sm80_to_sm89INS1_16FlashAttnBwdSm80INS1_25CollectiveMainloopBwdSm80ILi2ELi1EN4cute5tupleIJNS5_1CILi64EEENS7_ILi80EEENS7_ILi192EEEEEENS_6half_tEfNS_4arch4Sm80ELb0ELb1ELb0ELb1ELb0ELb0ELb1ELb0ELi2ELi4ELi2ELi2ELb0EEENS1_21CollectiveEpilogueBwdISB_SC_SE_Li256ELb1ELb1ELi4EEENS1_19SingleTileSchedulerILb1ELb0ELb0ELi80EEEEEEEEEvNT_6ParamsE,(.L_x_1416 - _ZN7cutlass13device_kernelIN5flash19enable_sm80_to_sm89INS1_16FlashAttnBwdSm80INS1_25CollectiveMainloopBwdSm80ILi2ELi1EN4cute5tupleIJNS5_1CILi64EEENS7_ILi80EEENS7_ILi192EEEEEENS_6half_tEfNS_4arch4Sm80ELb0ELb1ELb0ELb1ELb0ELb0ELb1ELb0ELi2ELi4ELi2ELi2ELb0EEENS1_21CollectiveEpilogueBwdISB_SC_SE_Li256ELb1ELb1ELi4EEENS1_19SingleTileSchedulerILb1ELb0ELb0ELi80EEEEEEEEEvNT_6ParamsE)
        .other          _ZN7cutlass13device_kernelIN5flash19enable_sm80_to_sm89INS1_16FlashAttnBwdSm80INS1_25CollectiveMainloopBwdSm80ILi2ELi1EN4cute5tupleIJNS5_1CILi64EEENS7_ILi80EEENS7_ILi192EEEEEENS_6half_tEfNS_4arch4Sm80ELb0ELb1ELb0ELb1ELb0ELb0ELb1ELb0ELi2ELi4ELi2ELi2ELb0EEENS1_21CollectiveEpilogueBwdISB_SC_SE_Li256ELb1ELb1ELi4EEENS1_19SingleTileSchedulerILb1ELb0ELb0ELi80EEEEEEEEEvNT_6ParamsE,@"STO_CUDA_ENTRY STV_DEFAULT"
_ZN7cutlass13device_kernelIN5flash19enable_sm80_to_sm89INS1_16FlashAttnBwdSm80INS1_25CollectiveMainloopBwdSm80ILi2ELi1EN4cute5tupleIJNS5_1CILi64EEENS7_ILi80EEENS7_ILi192EEEEEENS_6half_tEfNS_4arch4Sm80ELb0ELb1ELb0ELb1ELb0ELb0ELb1ELb0ELi2ELi4ELi2ELi2ELb0EEENS1_21CollectiveEpilogueBwdISB_SC_SE_Li256ELb1ELb1ELi4EEENS1_19SingleTileSchedulerILb1ELb0ELb0ELi80EEEEEEEEEvNT_6ParamsE:
[----:B------:R-:W-:Y:S02]  /*0000*/  MOV R1, c[0x0][0x28] ;  /* 0x00000a0000017a02 */ /* 0x000fe40000000f00 */
[----:B------:R-:W1:Y:S01]  /*0010*/  S2R R219, SR_TID.X ;  /* 0x0000000000db7919 */ /* 0x000e620000002100 */
[----:B------:R-:W-:Y:S01]  /*0020*/  MOV R6, 0x4 ;  /* 0x0000000400067802 */ /* 0x000fe20000000f00 */
[----:B------:R-:W-:Y:S02]  /*0030*/  ULDC.64 UR8, c[0x0][0x118] ;  /* 0x0000460000087ab9 */ /* 0x000fe40000000a00 */
[----:B------:R-:W2:Y:S04]  /*0040*/  S2R R229, SR_CTAID.Z ;  /* 0x0000000000e57919 */ /* 0x000ea80000002700 */
[----:B------:R-:W3:Y:S04]  /*0050*/  S2R R222, SR_CTAID.X ;  /* 0x0000000000de7919 */ /* 0x000ee80000002500 */
[----:B------:R-:W4:Y:S01]  /*0060*/  S2R R0, SR_CTAID.Y ;  /* 0x0000000000007919 */ /* 0x000f220000002600 */
[----:B-1----:R-:W-:-:S05]  /*0070*/  SHF.R.U32.HI R4, RZ, 0x5, R219 ;  /* 0x00000005ff047819 */ /* 0x002fca00000116db */
[----:B------:R-:W1:Y:S02]  /*0080*/  SHFL.IDX PT, R2, R4, RZ, 0x1f ;  /* 0x00001fff04027589 */ /* 0x000e6400000e0000 */
[----:B-1----:R-:W-:Y:S01]  /*0090*/  ISETP.NE.AND P0, PT, R2, RZ, PT ;  /* 0x000000ff0200720c */ /* 0x002fe20003f05270 */
[----:B--2---:R-:W-:-:S12]  /*00a0*/  IMAD.WIDE R2, R229, R6, c[0x0][0x3c0] ;  /* 0x0000f000e5027625 */ /* 0x004fd800078e0206 */
[----:B------:R-:W-:Y:S05]  /*00b0*/  @!P0 BRA `(.L_x_940) ;  /* 0x0000012000008947 */ /* 0x000fea0003800000 */
[----:B---34-:R-:W-:-:S04]  /*00c0*/  ISETP.NE.U32.AND P0, PT, RZ, c[0x0][0x3c0], PT ;  /* 0x0000f000ff007a0c */ /* 0x018fc80003f05070 */
[----:B------:R-:W-:-:S13]  /*00d0*/  ISETP.NE.AND.EX P0, PT, RZ, c[0x0][0x3c4], PT, P0 ;  /* 0x0000f100ff007a0c */ /* 0x000fda0003f05300 */
[----:B------:R-:W-:Y:S05]  /*00e0*/  @!P0 BRA `(.L_x_941) ;  /* 0x0000002000008947 */ /* 0x000fea0003800000 */
[----:B------:R1:W5:Y:S01]  /*00f0*/  LDG.E R3, [R2.64] ;  /* 0x0000000802037981 */ /* 0x000362000c1e1900 */
[----:B------:R-:W-:Y:S05]  /*0100*/  BRA `(.L_x_942) ;  /* 0x0000009000007947 */ /* 0x000fea0003800000 */
.L_x_941:
        /* <DEDUP_REMOVED lines=8> */
.L_x_943:
[----:B------:R-:W-:Y:S02]  /*0190*/  MOV R3, c[0x0][0x3a4] ;  /* 0x0000e90000037a02 */ /* 0x000fe40000000f00 */
.L_x_942:
[----:B-1----:R-:W-:-:S05]  /*01a0*/  IMAD R2, R222, 0x50, RZ ;  /* 0x00000050de027824 */ /* 0x002fca00078e02ff */
[----:B-----5:R-:W-:-:S04]  /*01b0*/  ISETP.GE.AND P0, PT, R2, R3, PT ;  /* 0x000000030200720c */ /* 0x020fc80003f06270 */
[----:B------:R-:W-:Y:S01]  /*01c0*/  SEL R229, R229, 0xffffffff, !P0 ;  /* 0xffffffffe5e57807 */ /* 0x000fe20004000000 */
[----:B------:R-:W-:Y:S05]  /*01d0*/  BRA `(.L_x_944) ;  /* 0x0000011000007947 */ /* 0x000fea0003800000 */
.L_x_940:
[----:B---34-:R-:W-:-:S04]  /*01e0*/  ISETP.NE.U32.AND P0, PT, RZ, c[0x0][0x3c0], PT ;  /* 0x0000f000ff007a0c */ /* 0x018fc80003f05070 */
[----:B------:R-:W-:-:S13]  /*01f0*/  ISETP.NE.AND.EX P0, PT, RZ, c[0x0][0x3c4], PT, P0 ;  /* 0x0000f100ff007a0c */ /* 0x000fda0003f05300 */
[----:B------:R-:W-:Y:S05]  /*0200*/  @!P0 BRA `(.L_x_945) ;  /* 0x0000002000008947 */ /* 0x000fea0003800000 */
[----:B------:R1:W5:Y:S01]  /*0210*/  LDG.E R3, [R2.64] ;  /* 0x0000000802037981 */ /* 0x000362000c1e1900 */
[----:B------:R-:W-:Y:S05]  /*0220*/  BRA `(.L_x_946) ;  /* 0x0000009000007947 */ /* 0x000fea0003800000 */
.L_x_945:
        /* <DEDUP_REMOVED lines=8> */
.L_x_947:
[----:B------:R-:W-:Y:S02]  /*02b0*/  MOV R3, c[0x0][0x3a4] ;  /* 0x0000e90000037a02 */ /* 0x000fe40000000f00 */
.L_x_946:
[----:B-1----:R-:W-:-:S05]  /*02c0*/  IMAD R2, R222, 0x50, RZ ;  /* 0x00000050de027824 */ /* 0x002fca00078e02ff */
[----:B-----5:R-:W-:-:S04]  /*02d0*/  ISETP.GE.AND P0, PT, R2, R3, PT ;  /* 0x000000030200720c */ /* 0x020fc80003f06270 */
[----:B------:R-:W-:-:S04]  /*02e0*/  SEL R229, R229, 0xffffffff, !P0 ;  /* 0xffffffffe5e57807 */ /* 0x000fc80004000000 */
.L_x_944:
[----:B------:R-:W-:-:S13]  /*02f0*/  ISETP.GE.AND P0, PT, R229, RZ, PT ;  /* 0x000000ffe500720c */ /* 0x000fda0003f06270 */
[----:B------:R-:W-:Y:S05]  /*0300*/  @!P0 EXIT ;  /* 0x000000000000894d */ /* 0x000fea0003800000 */
[----:B------:R-:W-:Y:S01]  /*0310*/  ISETP.NE.U32.AND P0, PT, RZ, c[0x0][0x2c8], PT ;  /* 0x0000b200ff007a0c */ /* 0x000fe20003f05070 */
[----:B------:R-:W-:-:S03]  /*0320*/  IMAD.WIDE R10, R229, R6, c[0x0][0x2c8] ;  /* 0x0000b200e50a7625 */ /* 0x000fc600078e0206 */
[----:B------:R-:W-:Y:S02]  /*0330*/  ISETP.NE.AND.EX P6, PT, RZ, c[0x0][0x2cc], PT, P0 ;  /* 0x0000b300ff007a0c */ /* 0x000fe40003fc5300 */
[----:B------:R-:W-:Y:S02]  /*0340*/  ISETP.NE.U32.AND P0, PT, RZ, c[0x0][0x2d8], PT ;  /* 0x0000b600ff007a0c */ /* 0x000fe40003f05070 */
[----:B------:R-:W-:Y:S02]  /*0350*/  ISETP.NE.U32.AND P2, PT, RZ, c[0x0][0x2d0], PT ;  /* 0x0000b400ff007a0c */ /* 0x000fe40003f45070 */
[----:B------:R-:W-:Y:S02]  /*0360*/  ISETP.NE.AND.EX P0, PT, RZ, c[0x0][0x2dc], PT, P0 ;  /* 0x0000b700ff007a0c */ /* 0x000fe40003f05300 */
[----:B------:R-:W-:-:S05]  /*0370*/  ISETP.NE.AND.EX P2, PT, RZ, c[0x0][0x2d4], PT, P2 ;  /* 0x0000b500ff007a0c */ /* 0x000fca0003f45320 */
[----:B------:R-:W2:Y:S01]  /*0380*/  @P6 LDG.E R12, [R10.64] ;  /* 0x000000080a0c6981 */ /* 0x000ea2000c1e1900 */
[----:B------:R-:W-:Y:S01]  /*0390*/  IMAD.MOV.U32 R228, RZ, RZ, c[0x0][0x168] ;  /* 0x00005a00ffe47624 */ /* 0x000fe200078e00ff */
[----:B------:R-:W-:Y:S01]  /*03a0*/  CS2R R4, SRZ ;  /* 0x0000000000047805 */ /* 0x000fe2000001ff00 */
[----:B------:R-:W-:Y:S02]  /*03b0*/  IMAD.MOV.U32 R2, RZ, RZ, RZ ;  /* 0x000000ffff027224 */ /* 0x000fe400078e00ff */
[----:B------:R-:W-:-:S04]  /*03c0*/  IMAD.WIDE R8, R229, R6, c[0x0][0x2d0] ;  /* 0x0000b400e5087625 */ /* 0x000fc800078e0206 */
[C---:B------:R-:W-:Y:S01]  /*03d0*/  @P0 IMAD.WIDE R14, R229.reuse, R6, c[0x0][0x2d8] ;  /* 0x0000b600e50e0625 */ /* 0x040fe200078e0206 */
[----:B------:R1:W5:Y:S04]  /*03e0*/  @P6 LDG.E R2, [R10.64] ;  /* 0x000000080a026981 */ /* 0x000368000c1e1900 */
[----:B------:R1:W5:Y:S04]  /*03f0*/  @P0 LDG.E R228, [R14.64] ;  /* 0x000000080ee40981 */ /* 0x000368000c1e1900 */
[----:B------:R1:W5:Y:S01]  /*0400*/  @P2 LDG.E R4, [R8.64] ;  /* 0x0000000808042981 */ /* 0x000362000c1e1900 */
[----:B--2---:R-:W-:-:S05]  /*0410*/  @P6 IMAD R12, R229, 0x40, R12 ;  /* 0x00000040e50c6824 */ /* 0x004fca00078e020c */
[----:B------:R-:W-:-:S04]  /*0420*/  @P6 SHF.R.S32.HI R3, RZ, 0x1f, R12 ;  /* 0x0000001fff036819 */ /* 0x000fc8000001140c */
[----:B------:R-:W-:-:S04]  /*0430*/  @P6 LEA.HI R3, R3, R12, RZ, 0x6 ;  /* 0x0000000c03036211 */ /* 0x000fc800078f30ff */
[----:B------:R-:W-:Y:S01]  /*0440*/  @P6 LOP3.LUT R5, R3, 0xffffffc0, RZ, 0xc0, !PT ;  /* 0xffffffc003056812 */ /* 0x000fe200078ec0ff */
[----:B------:R-:W-:Y:S01]  /*0450*/  IMAD.MOV.U32 R3, RZ, RZ, c[0x0][0x198] ;  /* 0x00006600ff037624 */ /* 0x000fe200078e00ff */
[----:B------:R-:W-:Y:S05]  /*0460*/  @P0 BRA `(.L_x_948) ;  /* 0x0000004000000947 */ /* 0x000fea0003800000 */
[----:B-1----:R-:W-:Y:S05]  /*0470*/  @!P6 BRA `(.L_x_948) ;  /* 0x000000300000e947 */ /* 0x002fea0003800000 */
[----:B-----5:R-:W2:Y:S04]  /*0480*/  LDG.E R228, [R10.64] ;  /* 0x000000080ae47981 */ /* 0x020ea8000c1e1900 */
[----:B------:R-:W2:Y:S02]  /*0490*/  LDG.E R7, [R10.64+0x4] ;  /* 0x000004080a077981 */ /* 0x000ea4000c1e1900 */
[----:B--2---:R-:W-:Y:S02]  /*04a0*/  IADD3 R228, -R228, R7, RZ ;  /* 0x00000007e4e47210 */ /* 0x004fe40007ffe1ff */
.L_x_948:
[----:B-1----:R-:W-:-:S04]  /*04b0*/  ISETP.NE.U32.AND P0, PT, RZ, c[0x0][0x2e0], PT ;  /* 0x0000b800ff007a0c */ /* 0x002fc80003f05070 */
[----:B------:R-:W-:-:S13]  /*04c0*/  ISETP.NE.AND.EX P0, PT, RZ, c[0x0][0x2e4], PT, P0 ;  /* 0x0000b900ff007a0c */ /* 0x000fda0003f05300 */
[----:B------:R-:W-:Y:S05]  /*04d0*/  @!P0 BRA `(.L_x_949) ;  /* 0x0000003000008947 */ /* 0x000fea0003800000 */
[----:B------:R-:W-:-:S05]  /*04e0*/  IMAD.WIDE R6, R229, R6, c[0x0][0x2e0] ;  /* 0x0000b800e5067625 */ /* 0x000fca00078e0206 */
[----:B------:R1:W5:Y:S01]  /*04f0*/  LDG.E R3, [R6.64] ;  /* 0x0000000806037981 */ /* 0x000362000c1e1900 */
[----:B------:R-:W-:Y:S05]  /*0500*/  BRA `(.L_x_950) ;  /* 0x0000004000007947 */ /* 0x000fea0003800000 */
.L_x_949:
[----:B------:R-:W-:Y:S05]  /*0510*/  @!P2 BRA `(.L_x_950) ;  /* 0x000000300000a947 */ /* 0x000fea0003800000 */
[----:B------:R-:W2:Y:S04]  /*0520*/  LDG.E R3, [R8.64] ;  /* 0x0000000808037981 */ /* 0x000ea8000c1e1900 */
[----:B------:R-:W2:Y:S02]  /*0530*/  LDG.E R6, [R8.64+0x4] ;  /* 0x0000040808067981 */ /* 0x000ea4000c1e1900 */
[----:B--2---:R-:W-:Y:S02]  /*0540*/  IADD3 R3, -R3, R6, RZ ;  /* 0x0000000603037210 */ /* 0x004fe40007ffe1ff */
.L_x_950:
[----:B------:R-:W-:Y:S02]  /*0550*/  ISETP.GE.AND P0, PT, R222, RZ, PT ;  /* 0x000000ffde00720c */ /* 0x000fe40003f06270 */
[----:B-1---5:R-:W-:-:S04]  /*0560*/  IADD3 R7, R228, 0x3f, RZ ;  /* 0x0000003fe4077810 */ /* 0x022fc80007ffe0ff */
[----:B------:R-:W-:-:S04]  /*0570*/  SHF.R.S32.HI R6, RZ, 0x1f, R7 ;  /* 0x0000001fff067819 */ /* 0x000fc80000011407 */
[----:B------:R-:W-:-:S04]  /*0580*/  LEA.HI R6, R6, R7, RZ, 0x6 ;  /* 0x0000000706067211 */ /* 0x000fc800078f30ff */
[----:B------:R-:W-:Y:S01]  /*0590*/  SHF.R.S32.HI R226, RZ, 0x6, R6 ;  /* 0x00000006ffe27819 */ /* 0x000fe20000011406 */
[----:B------:R-:W-:Y:S05]  /*05a0*/  @!P0 BRA `(.L_x_951) ;  /* 0x0000007000008947 */ /* 0x000fea0003800000 */
[----:B------:R-:W-:-:S05]  /*05b0*/  IADD3 R7, -R3, 0x8f, R228 ;  /* 0x0000008f03077810 */ /* 0x000fca0007ffe1e4 */
[----:B------:R-:W-:-:S05]  /*05c0*/  IMAD R7, R222, 0x50, R7 ;  /* 0x00000050de077824 */ /* 0x000fca00078e0207 */
[----:B------:R-:W-:-:S04]  /*05d0*/  IADD3 R7, R7, c[0x0][0x2a0], RZ ;  /* 0x0000a80007077a10 */ /* 0x000fc80007ffe0ff */
[----:B------:R-:W-:-:S04]  /*05e0*/  SHF.R.S32.HI R6, RZ, 0x1f, R7 ;  /* 0x0000001fff067819 */ /* 0x000fc80000011407 */
[----:B------:R-:W-:-:S04]  /*05f0*/  LEA.HI R7, R6, R7, RZ, 0x6 ;  /* 0x0000000706077211 */ /* 0x000fc800078f30ff */
[----:B------:R-:W-:-:S04]  /*0600*/  SHF.R.S32.HI R7, RZ, 0x6, R7 ;  /* 0x00000006ff077819 */ /* 0x000fc80000011407 */
[----:B------:R-:W-:Y:S02]  /*0610*/  IMNMX R226, R226, R7, PT ;  /* 0x00000007e2e27217 */ /* 0x000fe40003800200 */
.L_x_951:
[----:B------:R-:W-:Y:S01]  /*0620*/  IMAD.IADD R7, R228, 0x1, -R3 ;  /* 0x00000001e4077824 */ /* 0x000fe200078e0a03 */
[----:B------:R-:W-:Y:S01]  /*0630*/  PLOP3.LUT P0, PT, PT, PT, PT, 0x80, 0x0 ;  /* 0x000000000000781c */ /* 0x000fe20003f0f070 */
[----:B------:R-:W-:Y:S01]  /*0640*/  CS2R R170, SRZ ;  /* 0x0000000000aa7805 */ /* 0x000fe2000001ff00 */
[----:B------:R-:W-:Y:S01]  /*0650*/  CS2R R168, SRZ ;  /* 0x0000000000a87805 */ /* 0x000fe2000001ff00 */
[----:B------:R-:W-:Y:S01]  /*0660*/  IMAD R6, R222, 0x50, R7 ;  /* 0x00000050de067824 */ /* 0x000fe200078e0207 */
[----:B------:R-:W-:Y:S01]  /*0670*/  CS2R R166, SRZ ;  /* 0x0000000000a67805 */ /* 0x000fe2000001ff00 */
[----:B------:R-:W-:Y:S01]  /*0680*/  CS2R R164, SRZ ;  /* 0x0000000000a47805 */ /* 0x000fe2000001ff00 */
[----:B------:R-:W-:Y:S01]  /*0690*/  CS2R R162, SRZ ;  /* 0x0000000000a27805 */ /* 0x000fe2000001ff00 */
[----:B------:R-:W-:Y:S01]  /*06a0*/  CS2R R160, SRZ ;  /* 0x0000000000a07805 */ /* 0x000fe2000001ff00 */
[----:B------:R-:W-:Y:S01]  /*06b0*/  IADD3 R6, R6, -c[0x0][0x2a4], RZ ;  /* 0x8000a90006067a10 */ /* 0x000fe20007ffe0ff */
[----:B------:R-:W-:Y:S01]  /*06c0*/  CS2R R150, SRZ ;  /* 0x0000000000967805 */ /* 0x000fe2000001ff00 */
[----:B------:R-:W-:Y:S01]  /*06d0*/  CS2R R148, SRZ ;  /* 0x0000000000947805 */ /* 0x000fe2000001ff00 */
[----:B------:R-:W-:Y:S01]  /*06e0*/  CS2R R154, SRZ ;  /* 0x00000000009a7805 */ /* 0x000fe2000001ff00 */
[----:B------:R-:W-:Y:S01]  /*06f0*/  SHF.R.S32.HI R251, RZ, 0x1f, R6 ;  /* 0x0000001ffffb7819 */ /* 0x000fe20000011406 */
[----:B------:R-:W-:Y:S01]  /*0700*/  CS2R R152, SRZ ;  /* 0x0000000000987805 */ /* 0x000fe2000001ff00 */
[----:B------:R-:W-:Y:S01]  /*0710*/  CS2R R158, SRZ ;  /* 0x00000000009e7805 */ /* 0x000fe2000001ff00 */
[----:B------:R-:W-:Y:S01]  /*0720*/  CS2R R156, SRZ ;  /* 0x00000000009c7805 */ /* 0x000fe2000001ff00 */
[----:B------:R-:W-:Y:S01]  /*0730*/  LEA.HI R251, R251, R6, RZ, 0x6 ;  /* 0x00000006fbfb7211 */ /* 0x000fe200078f30ff */
[----:B------:R-:W-:Y:S01]  /*0740*/  CS2R R146, SRZ ;  /* 0x0000000000927805 */ /* 0x000fe2000001ff00 */
[----:B------:R-:W-:Y:S01]  /*0750*/  CS2R R144, SRZ ;  /* 0x0000000000907805 */ /* 0x000fe2000001ff00 */
[----:B------:R-:W-:Y:S01]  /*0760*/  CS2R R142, SRZ ;  /* 0x00000000008e7805 */ /* 0x000fe2000001ff00 */
[----:B------:R-:W-:Y:S01]  /*0770*/  SHF.R.S32.HI R251, RZ, 0x6, R251 ;  /* 0x00000006fffb7819 */ /* 0x000fe200000114fb */
[----:B------:R-:W-:Y:S01]  /*0780*/  CS2R R140, SRZ ;  /* 0x00000000008c7805 */ /* 0x000fe2000001ff00 */
[----:B------:R-:W-:Y:S01]  /*0790*/  CS2R R138, SRZ ;  /* 0x00000000008a7805 */ /* 0x000fe2000001ff00 */
[----:B------:R-:W-:Y:S01]  /*07a0*/  CS2R R136, SRZ ;  /* 0x0000000000887805 */ /* 0x000fe2000001ff00 */
[----:B------:R-:W-:Y:S01]  /*07b0*/  IMNMX R251, RZ, R251, !PT ;  /* 0x000000fbfffb7217 */ /* 0x000fe20007800200 */
[----:B------:R-:W-:Y:S01]  /*07c0*/  CS2R R126, SRZ ;  /* 0x00000000007e7805 */ /* 0x000fe2000001ff00 */
[----:B------:R-:W-:Y:S01]  /*07d0*/  CS2R R124, SRZ ;  /* 0x00000000007c7805 */ /* 0x000fe2000001ff00 */
[----:B------:R-:W-:Y:S01]  /*07e0*/  CS2R R130, SRZ ;  /* 0x0000000000827805 */ /* 0x000fe2000001ff00 */
[----:B------:R-:W-:Y:S01]  /*07f0*/  ISETP.GT.AND P1, PT, R226, R251, PT ;  /* 0x000000fbe200720c */ /* 0x000fe20003f24270 */
        /* <DEDUP_REMOVED lines=43> */
[----:B------:R-:W-:Y:S01]  /*0ab0*/  SHF.R.S32.HI R9, RZ, 0x1f, R5 ;  /* 0x0000001fff097819 */ /* 0x000fe20000011405 */
[----:B------:R-:W-:Y:S01]  /*0ac0*/  IMAD R11, R5, 0xc0, RZ ;  /* 0x000000c0050b7824 */ /* 0x000fe200078e02ff */
[----:B------:R-:W-:Y:S01]  /*0ad0*/  ISETP.NE.AND P0, PT, R6, 0x1, PT ;  /* 0x000000010600780c */ /* 0x000fe20003f05270 */
[----:B------:R-:W-:Y:S01]  /*0ae0*/  IMAD.SHL.U32 R10, R219, 0x4, RZ ;  /* 0x00000004db0a7824 */ /* 0x000fe200078e00ff */
[----:B------:R-:W-:Y:S01]  /*0af0*/  LEA.HI R215, R18, R219, RZ, 0x3 ;  /* 0x000000db12d77211 */ /* 0x000fe200078f18ff */
[----:B------:R-:W-:Y:S01]  /*0b00*/  ULDC.64 UR4, c[0x0][0x1d8] ;  /* 0x0000760000047ab9 */ /* 0x000fe20000000a00 */
[----:B------:R-:W-:Y:S01]  /*0b10*/  SEL R14, R229, RZ, !P2 ;  /* 0x000000ffe50e7207 */ /* 0x000fe20005000000 */
[----:B------:R-:W-:Y:S01]  /*0b20*/  USHF.L.U32 UR7, UR4, 0x5, URZ ;  /* 0x0000000504077899 */ /* 0x000fe2000800063f */
[----:B------:R-:W-:Y:S01]  /*0b30*/  LOP3.LUT R8, R215, 0xfffffff8, RZ, 0xc0, !PT ;  /* 0xfffffff8d7087812 */ /* 0x000fe200078ec0ff */
[----:B------:R-:W-:Y:S01]  /*0b40*/  UMOV UR6, 0x5 ;  /* 0x0000000500067882 */ /* 0x000fe20000000000 */
[----:B------:R-:W-:Y:S01]  /*0b50*/  IADD3 R26, P1, R10, R5, RZ ;  /* 0x000000050a1a7210 */ /* 0x000fe20007f3e0ff */
[----:B------:R-:W-:Y:S01]  /*0b60*/  USHF.L.U64.HI UR5, UR4, UR6, UR5 ;  /* 0x0000000604057299 */ /* 0x000fe20008010205 */
[----:B------:R-:W-:Y:S01]  /*0b70*/  SHF.R.S32.HI R5, RZ, 0x1f, R229 ;  /* 0x0000001fff057819 */ /* 0x000fe200000114e5 */
[----:B------:R-:W-:Y:S01]  /*0b80*/  IMAD.IADD R8, R219, 0x1, -R8 ;  /* 0x00000001db087824 */ /* 0x000fe200078e0a08 */
[----:B------:R-:W-:Y:S01]  /*0b90*/  SHF.R.S32.HI R227, RZ, 0x3, R215 ;  /* 0x00000003ffe37819 */ /* 0x000fe200000114d7 */
[----:B------:R-:W-:Y:S01]  /*0ba0*/  @P0 IMAD.HI.U32 R6, R0, c[0x0][0x24c], RZ ;  /* 0x0000930000060a27 */ /* 0x000fe200078e00ff */
[----:B------:R-:W-:Y:S01]  /*0bb0*/  LEA.HI.X.SX32 R27, R10, R9, 0x1, P1 ;  /* 0x000000090a1b7211 */ /* 0x000fe200008f0eff */
[----:B------:R-:W-:Y:S01]  /*0bc0*/  CS2R R170, SRZ ;  /* 0x0000000000aa7805 */ /* 0x000fe2000001ff00 */
[----:B------:R-:W-:Y:S01]  /*0bd0*/  SEL R9, R5, RZ, !P2 ;  /* 0x000000ff05097207 */ /* 0x000fe20005000000 */
[----:B------:R-:W-:Y:S01]  /*0be0*/  IMAD.SHL.U32 R20, R8, 0x8, RZ ;  /* 0x0000000808147824 */ /* 0x000fe200078e00ff */
[----:B------:R-:W-:Y:S01]  /*0bf0*/  @P0 SHF.R.U32.HI R7, RZ, c[0x0][0x250], R6 ;  /* 0x00009400ff070a19 */ /* 0x000fe20000011606 */
[----:B------:R-:W-:Y:S01]  /*0c00*/  IMAD.MOV.U32 R214, RZ, RZ, 0x10 ;  /* 0x00000010ffd67424 */ /* 0x000fe200078e00ff */
[----:B------:R-:W-:Y:S01]  /*0c10*/  SHF.R.S32.HI R6, RZ, 0x1f, R219 ;  /* 0x0000001fff067819 */ /* 0x000fe200000114db */
[----:B------:R-:W-:Y:S01]  /*0c20*/  IMAD.MOV.U32 R212, RZ, RZ, 0x20 ;  /* 0x00000020ffd47424 */ /* 0x000fe200078e00ff */
[-C--:B------:R-:W-:Y:S01]  /*0c30*/  IADD3 R24, P0, R11, R219.reuse, RZ ;  /* 0x000000db0b187210 */ /* 0x080fe20007f1e0ff */
[----:B------:R-:W-:Y:S01]  /*0c40*/  IMAD.MOV.U32 R250, RZ, RZ, 0x1 ;  /* 0x00000001fffa7424 */ /* 0x000fe200078e00ff */
[----:B------:R-:W-:Y:S01]  /*0c50*/  SHF.R.S32.HI R22, RZ, 0x1f, R7 ;  /* 0x0000001fff167819 */ /* 0x000fe20000011407 */
[----:B------:R-:W-:Y:S01]  /*0c60*/  IMAD.IADD R236, R3, 0x1, -R228 ;  /* 0x0000000103ec7824 */ /* 0x000fe200078e0ae4 */
[----:B------:R-:W-:Y:S01]  /*0c70*/  LEA.HI.X.SX32 R25, R11, R6, 0x1, P0 ;  /* 0x000000060b197211 */ /* 0x000fe200000f0eff */
[----:B------:R-:W-:Y:S01]  /*0c80*/  CS2R R168, SRZ ;  /* 0x0000000000a87805 */ /* 0x000fe2000001ff00 */
[----:B------:R-:W-:Y:S01]  /*0c90*/  SHF.R.S32.HI R21, RZ, 0x1f, R20 ;  /* 0x0000001fff157819 */ /* 0x000fe20000011414 */
[C---:B------:R-:W-:Y:S01]  /*0ca0*/  IMAD R6, R22.reuse, c[0x0][0x1e0], RZ ;  /* 0x0000780016067a24 */ /* 0x040fe200078e02ff */
[----:B------:R-:W-:Y:S01]  /*0cb0*/  IADD3 R16, P0, R227, R4, RZ ;  /* 0x00000004e3107210 */ /* 0x000fe20007f1e0ff */
[----:B------:R-:W-:Y:S01]  /*0cc0*/  IMAD R22, R22, c[0x0][0x1b0], RZ ;  /* 0x00006c0016167a24 */ /* 0x000fe200078e02ff */
[----:B------:R-:W-:Y:S01]  /*0cd0*/  SEL R230, R229, RZ, !P6 ;  /* 0x000000ffe5e67207 */ /* 0x000fe20007000000 */
[----:B------:R-:W-:Y:S01]  /*0ce0*/  IMAD R6, R7, c[0x0][0x1e4], R6 ;  /* 0x0000790007067a24 */ /* 0x000fe200078e0206 */
[----:B------:R-:W-:Y:S01]  /*0cf0*/  SEL R5, R5, RZ, !P6 ;  /* 0x000000ff05057207 */ /* 0x000fe20007000000 */
[----:B------:R-:W-:Y:S01]  /*0d00*/  IMAD.WIDE.U32 R10, R7, c[0x0][0x1e0], R20 ;  /* 0x00007800070a7a25 */ /* 0x000fe200078e0014 */
[----:B------:R-:W-:Y:S01]  /*0d10*/  ISETP.GT.AND P6, PT, R219, 0x7f, PT ;  /* 0x0000007fdb00780c */ /* 0x000fe20003fc4270 */
[----:B------:R-:W-:Y:S01]  /*0d20*/  CS2R R166, SRZ ;  /* 0x0000000000a67805 */ /* 0x000fe2000001ff00 */
[----:B------:R-:W-:Y:S01]  /*0d30*/  LEA.HI R213, R18, R219, RZ, 0x7 ;  /* 0x000000db12d57211 */ /* 0x000fe200078f38ff */
[C---:B------:R-:W-:Y:S01]  /*0d40*/  IMAD R22, R7.reuse, c[0x0][0x1b4], R22 ;  /* 0x00006d0007167a24 */ /* 0x040fe200078e0216 */
[----:B------:R-:W-:Y:S01]  /*0d50*/  CS2R R164, SRZ ;  /* 0x0000000000a47805 */ /* 0x000fe2000001ff00 */
[----:B------:R-:W-:Y:S01]  /*0d60*/  IMAD.WIDE.U32 R28, R7, c[0x0][0x1b0], R20 ;  /* 0x00006c00071c7a25 */ /* 0x000fe200078e0014 */
[----:B------:R-:W-:Y:S01]  /*0d70*/  SHF.R.S32.HI R7, RZ, 0x1f, R227 ;  /* 0x0000001fff077819 */ /* 0x000fe200000114e3 */
[----:B------:R-:W-:Y:S01]  /*0d80*/  CS2R R162, SRZ ;  /* 0x0000000000a27805 */ /* 0x000fe2000001ff00 */
[----:B------:R-:W-:Y:S01]  /*0d90*/  SHF.R.S32.HI R213, RZ, 0x7, R213 ;  /* 0x00000007ffd57819 */ /* 0x000fe200000114d5 */
[----:B------:R-:W-:Y:S01]  /*0da0*/  IMAD.IADD R31, R11, 0x1, R6 ;  /* 0x000000010b1f7824 */ /* 0x000fe200078e0206 */
[CC--:B------:R-:W-:Y:S01]  /*0db0*/  LEA.HI.X.SX32 R17, R4.reuse, R7.reuse, 0x1, P0 ;  /* 0x0000000704117211 */ /* 0x0c0fe200000f0eff */
[C---:B------:R-:W-:Y:S01]  /*0dc0*/  IMAD R11, R9.reuse, c[0x0][0x1e8], RZ ;  /* 0x00007a00090b7a24 */ /* 0x040fe200078e02ff */
[----:B------:R-:W-:Y:S01]  /*0dd0*/  LOP3.LUT R4, R4, 0xfffffffd, RZ, 0xc0, !PT ;  /* 0xfffffffd04047812 */ /* 0x000fe200078ec0ff */
[----:B------:R-:W-:Y:S01]  /*0de0*/  IMAD.MOV.U32 R30, RZ, RZ, R10 ;  /* 0x000000ffff1e7224 */ /* 0x000fe200078e000a */
[----:B------:R-:W-:Y:S01]  /*0df0*/  CS2R R160, SRZ ;  /* 0x0000000000a07805 */ /* 0x000fe2000001ff00 */
[C---:B------:R-:W-:Y:S01]  /*0e00*/  IMAD R12, R14.reuse, c[0x0][0x1ec], R11 ;  /* 0x00007b000e0c7a24 */ /* 0x040fe200078e020b */
[----:B------:R-:W-:Y:S01]  /*0e10*/  CS2R R158, SRZ ;  /* 0x00000000009e7805 */ /* 0x000fe2000001ff00 */
[----:B------:R-:W-:Y:S01]  /*0e20*/  IMAD.WIDE.U32 R10, R14, c[0x0][0x1e8], R30 ;  /* 0x00007a000e0a7a25 */ /* 0x000fe200078e001e */
[----:B------:R-:W-:Y:S01]  /*0e30*/  CS2R R156, SRZ ;  /* 0x00000000009c7805 */ /* 0x000fe2000001ff00 */
[----:B------:R-:W-:Y:S01]  /*0e40*/  CS2R R154, SRZ ;  /* 0x00000000009a7805 */ /* 0x000fe2000001ff00 */
[----:B------:R-:W-:Y:S01]  /*0e50*/  CS2R R152, SRZ ;  /* 0x0000000000987805 */ /* 0x000fe2000001ff00 */
[----:B------:R-:W-:Y:S01]  /*0e60*/  IMAD R9, R9, c[0x0][0x1b8], RZ ;  /* 0x00006e0009097a24 */ /* 0x000fe200078e02ff */
[----:B------:R-:W-:Y:S01]  /*0e70*/  CS2R R150, SRZ ;  /* 0x0000000000967805 */ /* 0x000fe2000001ff00 */
[----:B------:R-:W-:Y:S01]  /*0e80*/  IMAD.WIDE R16, R222, 0x50, R16 ;  /* 0x00000050de107825 */ /* 0x000fe200078e0210 */
[----:B------:R-:W-:Y:S01]  /*0e90*/  CS2R R148, SRZ ;  /* 0x0000000000947805 */ /* 0x000fe2000001ff00 */
[----:B------:R-:W-:Y:S01]  /*0ea0*/  CS2R R146, SRZ ;  /* 0x0000000000927805 */ /* 0x000fe2000001ff00 */
[----:B------:R-:W-:Y:S01]  /*0eb0*/  CS2R R144, SRZ ;  /* 0x0000000000907805 */ /* 0x000fe2000001ff00 */
[----:B------:R-:W-:Y:S01]  /*0ec0*/  IMAD.IADD R23, R29, 0x1, R22 ;  /* 0x000000011d177824 */ /* 0x000fe200078e0216 */
[----:B------:R-:W-:Y:S01]  /*0ed0*/  CS2R R142, SRZ ;  /* 0x00000000008e7805 */ /* 0x000fe2000001ff00 */
[----:B------:R-:W-:Y:S01]  /*0ee0*/  IMAD.MOV.U32 R22, RZ, RZ, R28 ;  /* 0x000000ffff167224 */ /* 0x000fe200078e001c */
[----:B------:R-:W-:Y:S01]  /*0ef0*/  CS2R R140, SRZ ;  /* 0x00000000008c7805 */ /* 0x000fe2000001ff00 */
[----:B------:R-:W-:Y:S01]  /*0f00*/  IMAD.IADD R13, R11, 0x1, R12 ;  /* 0x000000010b0d7824 */ /* 0x000fe200078e020c */
[----:B------:R-:W-:Y:S01]  /*0f10*/  CS2R R138, SRZ ;  /* 0x00000000008a7805 */ /* 0x000fe2000001ff00 */
[C---:B------:R-:W-:Y:S01]  /*0f20*/  IMAD R28, R14.reuse, c[0x0][0x1bc], R9 ;  /* 0x00006f000e1c7a24 */ /* 0x040fe200078e0209 */
[----:B------:R-:W-:Y:S01]  /*0f30*/  CS2R R136, SRZ ;  /* 0x0000000000887805 */ /* 0x000fe2000001ff00 */
[----:B------:R-:W-:Y:S01]  /*0f40*/  IMAD R9, R17, c[0x0][0x1d8], RZ ;  /* 0x0000760011097a24 */ /* 0x000fe200078e02ff */
[----:B------:R-:W-:Y:S01]  /*0f50*/  CS2R R134, SRZ ;  /* 0x0000000000867805 */ /* 0x000fe2000001ff00 */
[----:B------:R-:W-:Y:S01]  /*0f60*/  IMAD.MOV.U32 R12, RZ, RZ, R10 ;  /* 0x000000ffff0c7224 */ /* 0x000fe200078e000a */
[----:B------:R-:W-:Y:S01]  /*0f70*/  CS2R R132, SRZ ;  /* 0x0000000000847805 */ /* 0x000fe2000001ff00 */
[----:B------:R-:W-:Y:S01]  /*0f80*/  IMAD.WIDE.U32 R14, R14, c[0x0][0x1b8], R22 ;  /* 0x00006e000e0e7a25 */ /* 0x000fe200078e0016 */
[C---:B------:R-:W-:Y:S01]  /*0f90*/  IADD3 R23, P0, R227.reuse, R2, RZ ;  /* 0x00000002e3177210 */ /* 0x040fe20007f1e0ff */
[----:B------:R-:W-:Y:S01]  /*0fa0*/  CS2R R130, SRZ ;  /* 0x0000000000827805 */ /* 0x000fe2000001ff00 */
[----:B------:R-:W-:Y:S01]  /*0fb0*/  CS2R R128, SRZ ;  /* 0x0000000000807805 */ /* 0x000fe2000001ff00 */
[----:B------:R-:W-:Y:S01]  /*0fc0*/  IMAD.SHL.U32 R11, R227, 0x40, RZ ;  /* 0x00000040e30b7824 */ /* 0x000fe200078e00ff */
[----:B------:R-:W-:Y:S01]  /*0fd0*/  LEA.HI.X.SX32 R2, R2, R7, 0x1, P0 ;  /* 0x0000000702027211 */ /* 0x000fe200000f0eff */
[----:B------:R-:W-:Y:S01]  /*0fe0*/  IMAD R6, R16, c[0x0][0x1dc], R9 ;  /* 0x0000770010067a24 */ /* 0x000fe200078e0209 */
[----:B------:R-:W-:Y:S01]  /*0ff0*/  IADD3 R7, R20, 0x40, RZ ;  /* 0x0000004014077810 */ /* 0x000fe20007ffe0ff */
[----:B------:R-:W-:Y:S01]  /*1000*/  IMAD.WIDE.U32 R12, R16, c[0x0][0x1d8], R12 ;  /* 0x00007600100c7a25 */ /* 0x000fe200078e000c */
[----:B------:R-:W-:Y:S01]  /*1010*/  LOP3.LUT R11, R11, 0x1c0, RZ, 0xc0, !PT ;  /* 0x000001c00b0b7812 */ /* 0x000fe200078ec0ff */
[----:B------:R-:W-:Y:S01]  /*1020*/  CS2R R126, SRZ ;  /* 0x00000000007e7805 */ /* 0x000fe2000001ff00 */
[----:B------:R-:W-:Y:S01]  /*1030*/  ISETP.GE.AND P4, PT, R7, c[0x0][0x1cc], PT ;  /* 0x0000730007007a0c */ /* 0x000fe20003f86270 */
[----:B------:R-:W-:Y:S01]  /*1040*/  IMAD.IADD R6, R13, 0x1, R6 ;  /* 0x000000010d067824 */ /* 0x000fe200078e0206 */
[----:B------:R-:W-:Y:S01]  /*1050*/  LEA R30, P0, R12, c[0x0][0x1c0], 0x1 ;  /* 0x000070000c1e7a11 */ /* 0x000fe200078008ff */
[----:B------:R-:W-:Y:S01]  /*1060*/  IMAD R222, R222, -0x50, RZ ;  /* 0xffffffb0dede7824 */ /* 0x000fe200078e02ff */
[----:B------:R-:W-:Y:S01]  /*1070*/  LOP3.LUT R10, R11, 0x38, R20, 0xf8, !PT ;  /* 0x000000380b0a7812 */ /* 0x000fe200078ef814 */
[----:B------:R-:W-:Y:S01]  /*1080*/  IMAD.MOV.U32 R9, RZ, RZ, c[0x0][0x1d8] ;  /* 0x00007600ff097624 */ /* 0x000fe200078e00ff */
[----:B------:R-:W-:Y:S01]  /*1090*/  LEA.HI.X R31, R12, c[0x0][0x1c4], R6, 0x1, P0 ;  /* 0x000071000c1f7a11 */ /* 0x000fe200000f0c06 */
[----:B------:R-:W-:Y:S01]  /*10a0*/  IMAD.IADD R29, R15, 0x1, R28 ;  /* 0x000000010f1d7824 */ /* 0x000fe200078e021c */
[----:B------:R-:W-:Y:S01]  /*10b0*/  SHF.R.U32.HI R11, RZ, 0x3, R11 ;  /* 0x00000003ff0b7819 */ /* 0x000fe2000001160b */
[----:B------:R-:W-:Y:S01]  /*10c0*/  IMAD.MOV.U32 R28, RZ, RZ, R14 ;  /* 0x000000ffff1c7224 */ /* 0x000fe200078e000e */
[----:B------:R-:W-:Y:S01]  /*10d0*/  LEA.HI R6, R18, R219, RZ, 0x6 ;  /* 0x000000db12067211 */ /* 0x000fe200078f30ff */
[----:B------:R-:W-:Y:S01]  /*10e0*/  IMAD.MOV.U32 R14, RZ, RZ, c[0x0][0x1dc] ;  /* 0x00007700ff0e7624 */ /* 0x000fe200078e00ff */
[----:B------:R-:W-:Y:S01]  /*10f0*/  IADD3 R12, R222, R3, -R227 ;  /* 0x00000003de0c7210 */ /* 0x000fe20007ffe8e3 */
[----:B------:R-:W-:Y:S01]  /*1100*/  IMAD.U32 R13, RZ, RZ, UR5 ;  /* 0x00000005ff0d7e24 */ /* 0x000fe2000f8e00ff */
[----:B------:R-:W-:Y:S01]  /*1110*/  ISETP.GE.AND P0, PT, R20, c[0x0][0x1cc], PT ;  /* 0x0000730014007a0c */ /* 0x000fe20003f06270 */
[----:B------:R-:W-:Y:S01]  /*1120*/  ULDC.64 UR4, c[0x0][0x1a8] ;  /* 0x00006a0000047ab9 */ /* 0x000fe20000000a00 */
[----:B------:R-:W-:Y:S01]  /*1130*/  LOP3.LUT R11, R10, R11, RZ, 0x3c, !PT ;  /* 0x0000000b0a0b7212 */ /* 0x000fe200078e3cff */
[----:B------:R-:W-:Y:S01]  /*1140*/  USHF.L.U32 UR11, UR4, 0x5, URZ ;  /* 0x00000005040b7899 */ /* 0x000fe2000800063f */
[----:B------:R-:W-:Y:S01]  /*1150*/  SHF.R.S32.HI R6, RZ, 0x6, R6 ;  /* 0x00000006ff067819 */ /* 0x000fe20000011406 */
[----:B------:R-:W-:Y:S01]  /*1160*/  USHF.L.U64.HI UR10, UR4, UR6, UR5 ;  /* 0x00000006040a7299 */ /* 0x000fe20008010205 */
[C---:B------:R-:W-:Y:S01]  /*1170*/  ISETP.LT.OR P3, PT, R12.reuse, 0x1, P0 ;  /* 0x000000010c00780c */ /* 0x040fe20000761670 */
[----:B------:R-:W-:Y:S01]  /*1180*/  IMAD R245, R5, c[0x0][0x188], RZ ;  /* 0x0000620005f57a24 */ /* 0x000fe200078e02ff */
[----:B------:R-:W-:Y:S01]  /*1190*/  ISETP.LT.OR P5, PT, R12, 0x1, P4 ;  /* 0x000000010c00780c */ /* 0x000fe200027a1670 */
[----:B------:R-:W-:Y:S01]  /*11a0*/  IMAD R11, R6, 0x200, R11 ;  /* 0x00000200060b7824 */ /* 0x000fe200078e020b */
[----:B------:R-:W-:Y:S01]  /*11b0*/  IADD3 R10, R20, 0x80, RZ ;  /* 0x00000080140a7810 */ /* 0x000fe20007ffe0ff */
[----:B------:R-:W-:Y:S01]  /*11c0*/  ULDC.64 UR4, c[0x0][0x178] ;  /* 0x00005e0000047ab9 */ /* 0x000fe20000000a00 */
[----:B------:R-:W-:Y:S01]  /*11d0*/  LEA R32, P1, R9, R30, 0x6 ;  /* 0x0000001e09207211 */ /* 0x000fe200078230ff */
[----:B------:R-:W-:Y:S01]  /*11e0*/  IMAD.SHL.U32 R221, R11, 0x2, RZ ;  /* 0x000000020bdd7824 */ /* 0x000fe200078e00ff */
[----:B------:R-:W-:Y:S01]  /*11f0*/  ISETP.GE.AND P2, PT, R10, c[0x0][0x1cc], PT ;  /* 0x000073000a007a0c */ /* 0x000fe20003f46270 */
[----:B------:R-:W-:Y:S01]  /*1200*/  IMAD.U32 R11, RZ, RZ, UR7 ;  /* 0x00000007ff0b7e24 */ /* 0x000fe2000f8e00ff */
[----:B------:R-:W-:Y:S01]  /*1210*/  LEA.HI.X R33, R9, R31, R14, 0x6, P1 ;  /* 0x0000001f09217211 */ /* 0x000fe200008f340e */
[----:B------:R-:W-:Y:S01]  /*1220*/  IMAD R9, R17, c[0x0][0x1a8], RZ ;  /* 0x00006a0011097a24 */ /* 0x000fe200078e02ff */
        /* <DEDUP_REMOVED lines=9> */
[----:B------:R-:W-:Y:S01]  /*12c0*/  ISETP.LT.OR P2, PT, R12, 0x21, P2 ;  /* 0x000000210c00780c */ /* 0x000fe20001741670 */
[----:B------:R-:W-:Y:S01]  /*12d0*/  IMAD.WIDE.U32 R16, R16, c[0x0][0x1a8], R28 ;  /* 0x00006a0010107a25 */ /* 0x000fe200078e001c */
[----:B------:R-:W-:Y:S01]  /*12e0*/  ISETP.GT.AND P5, PT, R219, 0x7f, PT ;  /* 0x0000007fdb00780c */ /* 0x000fe20003fa4270 */
[----:B------:R-:W-:Y:S01]  /*12f0*/  UMOV UR7, 0x6 ;  /* 0x0000000600077882 */ /* 0x000fe20000000000 */
[----:B------:R-:W-:Y:S01]  /*1300*/  CS2R R124, SRZ ;  /* 0x00000000007c7805 */ /* 0x000fe2000001ff00 */
[----:B------:R-:W-:Y:S01]  /*1310*/  IMAD.IADD R9, R17, 0x1, R9 ;  /* 0x0000000111097824 */ /* 0x000fe200078e0209 */
[----:B------:R-:W-:Y:S01]  /*1320*/  USHF.L.U64.HI UR12, UR4, UR7, UR5 ;  /* 0x00000007040c7299 */ /* 0x000fe20008010205 */
[----:B------:R1:W-:Y:S01]  /*1330*/  LDGSTS.E.BYPASS.LTC128B.128 [R221+0xc880], [R30.64+0x100], !P1 ;  /* 0x0c8801001edd7fae */ /* 0x0003e2000c901d48 */
[----:B------:R-:W-:Y:S01]  /*1340*/  IMAD.MOV.U32 R14, RZ, RZ, c[0x0][0x1ac] ;  /* 0x00006b00ff0e7624 */ /* 0x000fe200078e00ff */
[----:B------:R-:W-:Y:S01]  /*1350*/  USHF.L.U32 UR13, UR4, 0x6, URZ ;  /* 0x00000006040d7899 */ /* 0x000fe2000800063f */
[----:B------:R-:W-:Y:S01]  /*1360*/  IMAD R245, R230, c[0x0][0x18c], R245 ;  /* 0x00006300e6f57a24 */ /* 0x000fe200078e02f5 */
[----:B------:R2:W-:Y:S01]  /*1370*/  LDGSTS.E.BYPASS.LTC128B.128 [R221+0x8880], [R32.64], !P0 ;  /* 0x0888000020dd7fae */ /* 0x0005e2000c101d48 */
[----:B------:R-:W-:Y:S01]  /*1380*/  IMAD R243, R5, c[0x0][0x218], RZ ;  /* 0x0000860005f37a24 */ /* 0x000fe200078e02ff */
[----:B------:R-:W-:Y:S01]  /*1390*/  CS2R R122, SRZ ;  /* 0x00000000007a7805 */ /* 0x000fe2000001ff00 */
[----:B------:R-:W-:Y:S01]  /*13a0*/  IMAD.WIDE.U32 R24, R0, c[0x0][0x238], R24 ;  /* 0x00008e0000187a25 */ /* 0x000fe200078e0018 */
[----:B------:R2:W-:Y:S01]  /*13b0*/  LDGSTS.E.BYPASS.LTC128B.128 [R221+0xb080], [R32.64+0x80], !P3 ;  /* 0x0b08008020dd7fae */ /* 0x0005e2000d901d48 */
[----:B------:R-:W-:Y:S01]  /*13c0*/  @!P5 LEA R34, P1, R11, R32, 0x1 ;  /* 0x000000200b22d211 */ /* 0x000fe200078208ff */
[----:B------:R-:W-:Y:S01]  /*13d0*/  CS2R R120, SRZ ;  /* 0x0000000000787805 */ /* 0x000fe2000001ff00 */
[C---:B------:R-:W-:Y:S01]  /*13e0*/  @!P5 ISETP.GE.AND P0, PT, R12.reuse, 0x41, PT ;  /* 0x000000410c00d80c */ /* 0x040fe20003f06270 */
[----:B------:R2:W-:Y:S01]  /*13f0*/  LDGSTS.E.BYPASS.LTC128B.128 [R221+0xd880], [R32.64+0x100], !P2 ;  /* 0x0d88010020dd7fae */ /* 0x0005e2000d101d48 */
[----:B------:R-:W-:Y:S01]  /*1400*/  @!P5 ISETP.LT.OR P2, PT, R12, 0x41, P4 ;  /* 0x000000410c00d80c */ /* 0x000fe20002741670 */
[----:B------:R-:W-:Y:S01]  /*1410*/  IMAD R243, R230, c[0x0][0x21c], R243 ;  /* 0x00008700e6f37a24 */ /* 0x000fe200078e02f3 */
[----:B------:R-:W-:Y:S01]  /*1420*/  ISETP.GT.AND P4, PT, R219, 0x7f, PT ;  /* 0x0000007fdb00780c */ /* 0x000fe20003f84270 */
[----:B------:R-:W-:Y:S01]  /*1430*/  IMAD.SHL.U32 R210, R213, 0x8, RZ ;  /* 0x00000008d5d27824 */ /* 0x000fe200078e00ff */
[----:B------:R-:W-:Y:S01]  /*1440*/  @!P5 LEA.HI.X R35, R11, R33, R13, 0x1, P1 ;  /* 0x000000210b23d211 */ /* 0x000fe200008f0c0d */
[----:B------:R-:W-:Y:S01]  /*1450*/  IMAD R13, R251, UR12, RZ ;  /* 0x0000000cfb0d7c24 */ /* 0x000fe2000f8e02ff */
[----:B------:R-:W-:Y:S01]  /*1460*/  LEA R28, P1, R16, c[0x0][0x190], 0x1 ;  /* 0x00006400101c7a11 */ /* 0x000fe200078208ff */
[----:B------:R-:W-:Y:S01]  /*1470*/  IMAD R237, R5, c[0x0][0x240], RZ ;  /* 0x0000900005ed7a24 */ /* 0x000fe200078e02ff */
[----:B------:R-:W-:Y:S01]  /*1480*/  @!P5 ISETP.GE.OR P3, PT, R20, c[0x0][0x1cc], !P0 ;  /* 0x000073001400da0c */ /* 0x000fe20004766670 */
[----:B------:R-:W-:Y:S01]  /*1490*/  IMAD.SHL.U32 R6, R6, 0x8, RZ ;  /* 0x0000000806067824 */ /* 0x000fe200078e00ff */
[----:B------:R-:W-:Y:S01]  /*14a0*/  LEA.HI.X R29, R16, c[0x0][0x194], R9, 0x1, P1 ;  /* 0x00006500101d7a11 */ /* 0x000fe200008f0c09 */
[----:B------:R-:W-:Y:S01]  /*14b0*/  IMAD.MOV.U32 R9, RZ, RZ, c[0x0][0x1a8] ;  /* 0x00006a00ff097624 */ /* 0x000fe200078e00ff */
[----:B------:R-:W-:Y:S01]  /*14c0*/  ISETP.GE.AND P5, PT, R20, c[0x0][0x19c], PT ;  /* 0x0000670014007a0c */ /* 0x000fe20003fa6270 */
[----:B------:R-:W-:Y:S01]  /*14d0*/  IMAD R16, R2, c[0x0][0x208], RZ ;  /* 0x0000820002107a24 */ /* 0x000fe200078e02ff */
[----:B------:R-:W-:Y:S01]  /*14e0*/  SHF.R.S32.HI R11, RZ, 0x1f, R0 ;  /* 0x0000001fff0b7819 */ /* 0x000fe20000011400 */
[----:B------:R-:W-:Y:S01]  /*14f0*/  IMAD R237, R230, c[0x0][0x244], R237 ;  /* 0x00009100e6ed7a24 */ /* 0x000fe200078e02ed */
[----:B------:R-:W-:Y:S01]  /*1500*/  @!P4 ISETP.GE.OR P1, PT, R10, c[0x0][0x1cc], !P0 ;  /* 0x000073000a00ca0c */ /* 0x000fe20004726670 */
[----:B------:R-:W-:Y:S01]  /*1510*/  IMAD R16, R23, c[0x0][0x20c], R16 ;  /* 0x0000830017107a24 */ /* 0x000fe200078e0210 */
[C---:B-1----:R-:W-:Y:S01]  /*1520*/  LEA R30, P0, R9.reuse, R28, 0x6 ;  /* 0x0000001c091e7211 */ /* 0x042fe200078030ff */
[----:B------:R-:W-:Y:S01]  /*1530*/  CS2R R118, SRZ ;  /* 0x0000000000767805 */ /* 0x000fe2000001ff00 */
[----:B------:R-:W-:Y:S01]  /*1540*/  @!P6 ISETP.LT.OR P6, PT, R12, 0x41, P5 ;  /* 0x000000410c00e80c */ /* 0x000fe20002fc1670 */
[----:B------:R1:W-:Y:S01]  /*1550*/  @!P4 LDGSTS.E.BYPASS.LTC128B.128 [R221+0x9880], [R34.64], !P3 ;  /* 0x0988000022ddcfae */ /* 0x0003e2000d901d48 */
[----:B------:R-:W-:Y:S01]  /*1560*/  LEA.HI.X R31, R9, R29, R14, 0x6, P0 ;  /* 0x0000001d091f7211 */ /* 0x000fe200000f340e */
[----:B------:R-:W-:Y:S01]  /*1570*/  IMAD R14, R2, c[0x0][0x178], RZ ;  /* 0x00005e00020e7a24 */ /* 0x000fe200078e02ff */
[----:B------:R-:W-:Y:S01]  /*1580*/  ISETP.GT.AND P0, PT, R219, 0x7f, PT ;  /* 0x0000007fdb00780c */ /* 0x000fe20003f04270 */
[----:B------:R-:W-:Y:S01]  /*1590*/  IMAD R9, R11, c[0x0][0x180], RZ ;  /* 0x000060000b097a24 */ /* 0x000fe200078e02ff */
[----:B------:R-:W-:Y:S01]  /*15a0*/  ISETP.GE.AND P3, PT, R7, c[0x0][0x19c], PT ;  /* 0x0000670007007a0c */ /* 0x000fe20003f66270 */
[C---:B------:R-:W-:Y:S01]  /*15b0*/  IMAD R14, R23.reuse, c[0x0][0x17c], R14 ;  /* 0x00005f00170e7a24 */ /* 0x040fe200078e020e */
[----:B------:R-:W-:Y:S01]  /*15c0*/  ISETP.LT.OR P4, PT, R12, 0x1, P5 ;  /* 0x000000010c00780c */ /* 0x000fe20002f81670 */
[----:B--2---:R-:W-:Y:S01]  /*15d0*/  IMAD.WIDE.U32 R32, R23, c[0x0][0x178], R20 ;  /* 0x00005e0017207a25 */ /* 0x004fe200078e0014 */
[----:B------:R-:W-:Y:S01]  /*15e0*/  LOP3.LUT R210, R210, 0x8, RZ, 0xc0, !PT ;  /* 0x00000008d2d27812 */ /* 0x000fe200078ec0ff */
[----:B------:R-:W-:Y:S01]  /*15f0*/  CS2R R116, SRZ ;  /* 0x0000000000747805 */ /* 0x000fe2000001ff00 */
[----:B------:R-:W-:Y:S01]  /*1600*/  CS2R R114, SRZ ;  /* 0x0000000000727805 */ /* 0x000fe2000001ff00 */
[----:B------:R-:W-:Y:S01]  /*1610*/  IMAD.IADD R15, R33, 0x1, R14 ;  /* 0x00000001210f7824 */ /* 0x000fe200078e020e */
[----:B------:R-:W-:Y:S01]  /*1620*/  CS2R R112, SRZ ;  /* 0x0000000000707805 */ /* 0x000fe2000001ff00 */
[----:B------:R-:W-:Y:S01]  /*1630*/  IMAD.MOV.U32 R14, RZ, RZ, R32 ;  /* 0x000000ffff0e7224 */ /* 0x000fe200078e0020 */
[----:B------:R-:W-:Y:S01]  /*1640*/  CS2R R86, SRZ ;  /* 0x0000000000567805 */ /* 0x000fe2000001ff00 */
[----:B------:R1:W-:Y:S01]  /*1650*/  @!P0 LDGSTS.E.BYPASS.LTC128B.128 [R221+0xc080], [R34.64+0x80], !P2 ;  /* 0x0c08008022dd8fae */ /* 0x0003e2000d101d48 */
[----:B------:R-:W-:Y:S01]  /*1660*/  ISETP.GE.AND P2, PT, R10, c[0x0][0x19c], PT ;  /* 0x000067000a007a0c */ /* 0x000fe20003f46270 */
[----:B------:R-:W-:Y:S01]  /*1670*/  IMAD R234, R0, c[0x0][0x184], R9 ;  /* 0x0000610000ea7a24 */ /* 0x000fe200078e0209 */
[----:B------:R-:W-:Y:S01]  /*1680*/  CS2R R84, SRZ ;  /* 0x0000000000547805 */ /* 0x000fe2000001ff00 */
[----:B------:R1:W-:Y:S01]  /*1690*/  @!P0 LDGSTS.E.BYPASS.LTC128B.128 [R221+0xe880], [R34.64+0x100], !P1 ;  /* 0x0e88010022dd8fae */ /* 0x0003e2000c901d48 */
[----:B------:R-:W-:Y:S01]  /*16a0*/  ISETP.LT.OR P1, PT, R12, 0x1, P3 ;  /* 0x000000010c00780c */ /* 0x000fe20001f21670 */
[----:B------:R-:W-:Y:S01]  /*16b0*/  IMAD.WIDE.U32 R14, R0, c[0x0][0x180], R14 ;  /* 0x00006000000e7a25 */ /* 0x000fe200078e000e */
[C---:B------:R-:W-:Y:S01]  /*16c0*/  ISETP.LT.OR P0, PT, R12.reuse, 0x1, P2 ;  /* 0x000000010c00780c */ /* 0x040fe20001701670 */
[----:B------:R2:W-:Y:S01]  /*16d0*/  LDGSTS.E.BYPASS.LTC128B.128 [R221+0x80], [R28.64], !P4 ;  /* 0x000800001cdd7fae */ /* 0x0005e2000e101d48 */
[C---:B------:R-:W-:Y:S01]  /*16e0*/  ISETP.LT.OR P4, PT, R12.reuse, 0x21, P5 ;  /* 0x000000210c00780c */ /* 0x040fe20002f81670 */
[----:B------:R-:W-:Y:S01]  /*16f0*/  IMAD.IADD R235, R15, 0x1, R234 ;  /* 0x000000010feb7824 */ /* 0x000fe200078e02ea */
[----:B------:R-:W-:Y:S01]  /*1700*/  ISETP.LT.OR P5, PT, R12, 0x21, P3 ;  /* 0x000000210c00780c */ /* 0x000fe20001fa1670 */
[----:B------:R-:W-:Y:S01]  /*1710*/  IMAD.MOV.U32 R234, RZ, RZ, R14 ;  /* 0x000000ffffea7224 */ /* 0x000fe200078e000e */
[----:B------:R-:W-:Y:S01]  /*1720*/  CS2R R82, SRZ ;  /* 0x0000000000527805 */ /* 0x000fe2000001ff00 */
[----:B------:R-:W-:Y:S01]  /*1730*/  IMAD.U32 R14, RZ, RZ, UR11 ;  /* 0x0000000bff0e7e24 */ /* 0x000fe2000f8e00ff */
[----:B------:R-:W-:Y:S01]  /*1740*/  USHF.L.U32 UR11, UR4, 0x5, URZ ;  /* 0x00000005040b7899 */ /* 0x000fe2000800063f */
[----:B------:R-:W-:Y:S01]  /*1750*/  IMAD.WIDE.U32 R234, R230, c[0x0][0x188], R234 ;  /* 0x00006200e6ea7a25 */ /* 0x000fe200078e00ea */
[----:B------:R-:W-:Y:S01]  /*1760*/  CS2R R80, SRZ ;  /* 0x0000000000507805 */ /* 0x000fe2000001ff00 */
[----:B------:R2:W-:Y:S01]  /*1770*/  LDGSTS.E.BYPASS.LTC128B.128 [R221+0x2880], [R28.64+0x80], !P1 ;  /* 0x028800801cdd7fae */ /* 0x0005e2000c901d48 */
[----:B------:R-:W-:Y:S01]  /*1780*/  ISETP.GE.AND P1, PT, R20, c[0x0][0x16c], PT ;  /* 0x00005b0014007a0c */ /* 0x000fe20003f26270 */
[----:B------:R-:W-:Y:S01]  /*1790*/  IMAD.IADD R245, R235, 0x1, R245 ;  /* 0x00000001ebf57824 */ /* 0x000fe200078e02f5 */
[----:B------:R-:W-:Y:S01]  /*17a0*/  CS2R R78, SRZ ;  /* 0x00000000004e7805 */ /* 0x000fe2000001ff00 */
[----:B------:R2:W-:Y:S01]  /*17b0*/  LDGSTS.E.BYPASS.LTC128B.128 [R221+0x5080], [R28.64+0x100], !P0 ;  /* 0x050801001cdd7fae */ /* 0x0005e2000c101d48 */
[----:B------:R-:W-:Y:S01]  /*17c0*/  ISETP.GE.AND P0, PT, R7, c[0x0][0x16c], PT ;  /* 0x00005b0007007a0c */ /* 0x000fe20003f06270 */
[----:B------:R-:W-:Y:S01]  /*17d0*/  IMAD.MOV.U32 R244, RZ, RZ, R234 ;  /* 0x000000fffff47224 */ /* 0x000fe200078e00ea */
[----:B------:R-:W-:Y:S01]  /*17e0*/  SEL R9, RZ, 0x1, P1 ;  /* 0x00000001ff097807 */ /* 0x000fe20000800000 */
[----:B------:R3:W-:Y:S01]  /*17f0*/  LDGSTS.E.BYPASS.LTC128B.128 [R221+0x1080], [R30.64], !P4 ;  /* 0x010800001edd7fae */ /* 0x0007e2000e101d48 */
[----:B------:R-:W-:Y:S01]  /*1800*/  SEL R2, RZ, 0xffffffff, P0 ;  /* 0xffffffffff027807 */ /* 0x000fe20000000000 */
[----:B------:R-:W-:Y:S01]  /*1810*/  IMAD.WIDE.U32 R22, R23, c[0x0][0x208], R20 ;  /* 0x0000820017167a25 */ /* 0x000fe200078e0014 */
[C---:B------:R-:W-:Y:S01]  /*1820*/  ISETP.GT.AND P0, PT, R219.reuse, 0x7f, PT ;  /* 0x0000007fdb00780c */ /* 0x040fe20003f04270 */
[----:B------:R3:W-:Y:S01]  /*1830*/  LDGSTS.E.BYPASS.LTC128B.128 [R221+0x3880], [R30.64+0x80], !P5 ;  /* 0x038800801edd7fae */ /* 0x0007e2000e901d48 */
[----:B------:R-:W-:Y:S01]  /*1840*/  ISETP.LT.OR P1, PT, R12, 0x21, P2 ;  /* 0x000000210c00780c */ /* 0x000fe20001721670 */
[----:B------:R-:W-:Y:S01]  /*1850*/  IMAD.SHL.U32 R2, R2, 0x2, RZ ;  /* 0x0000000202027824 */ /* 0x000fe200078e00ff */
[----:B------:R-:W-:Y:S01]  /*1860*/  ISETP.GT.AND P4, PT, R219, 0x7f, PT ;  /* 0x0000007fdb00780c */ /* 0x000fe20003f84270 */
[----:B------:R-:W-:Y:S01]  /*1870*/  IMAD.IADD R17, R23, 0x1, R16 ;  /* 0x0000000117117824 */ /* 0x000fe200078e0210 */
[----:B------:R-:W-:Y:S01]  /*1880*/  CS2R R76, SRZ ;  /* 0x00000000004c7805 */ /* 0x000fe2000001ff00 */
[----:B------:R-:W-:Y:S01]  /*1890*/  IMAD.MOV.U32 R16, RZ, RZ, R22 ;  /* 0x000000ffff107224 */ /* 0x000fe200078e0016 */
[----:B------:R-:W-:Y:S01]  /*18a0*/  LOP3.LUT R2, R2, 0x2, R9, 0xe2, !PT ;  /* 0x0000000202027812 */ /* 0x000fe200078ee209 */
[----:B------:R-:W-:Y:S01]  /*18b0*/  IMAD.U32 R9, RZ, RZ, UR10 ;  /* 0x0000000aff097e24 */ /* 0x000fe2000f8e00ff */
[----:B------:R-:W-:Y:S01]  /*18c0*/  USHF.L.U64.HI UR10, UR4, UR6, UR5 ;  /* 0x00000006040a7299 */ /* 0x000fe20008010205 */
[----:B------:R-:W-:Y:S01]  /*18d0*/  IMAD.U32 R32, RZ, RZ, UR11 ;  /* 0x0000000bff207e24 */ /* 0x000fe2000f8e00ff */
[----:B------:R-:W-:Y:S01]  /*18e0*/  CS2R R74, SRZ ;  /* 0x00000000004a7805 */ /* 0x000fe2000001ff00 */
[----:B------:R-:W-:Y:S01]  /*18f0*/  @!P0 ISETP.LT.OR P3, PT, R12, 0x41, P3 ;  /* 0x000000410c00880c */ /* 0x000fe20001f61670 */
[----:B------:R-:W-:Y:S01]  /*1900*/  IMAD.WIDE.U32 R16, R0, c[0x0][0x210], R16 ;  /* 0x0000840000107a25 */ /* 0x000fe200078e0010 */
[----:B------:R-:W-:Y:S01]  /*1910*/  @!P0 ISETP.LT.OR P2, PT, R12, 0x41, P2 ;  /* 0x000000410c00880c */ /* 0x000fe20001741670 */
[----:B------:R3:W-:Y:S01]  /*1920*/  LDGSTS.E.BYPASS.LTC128B.128 [R221+0x6080], [R30.64+0x100], !P1 ;  /* 0x060801001edd7fae */ /* 0x0007e2000c901d48 */
[----:B------:R-:W-:Y:S01]  /*1930*/  ISETP.GE.AND P0, PT, R10, c[0x0][0x16c], PT ;  /* 0x00005b000a007a0c */ /* 0x000fe20003f06270 */
[----:B------:R-:W-:Y:S01]  /*1940*/  ULDC.64 UR4, c[0x0][0x208] ;  /* 0x0000820000047ab9 */ /* 0x000fe20000000a00 */
[----:B------:R-:W-:Y:S01]  /*1950*/  SHF.R.S32.HI R12, RZ, 0x1f, R251 ;  /* 0x0000001fff0c7819 */ /* 0x000fe200000114fb */
[----:B------:R-:W-:Y:S01]  /*1960*/  USHF.L.U64.HI UR7, UR4, UR7, UR5 ;  /* 0x0000000704077299 */ /* 0x000fe20008010205 */
[----:B------:R-:W-:Y:S01]  /*1970*/  SEL R15, RZ, 0x4, P0 ;  /* 0x00000004ff0f7807 */ /* 0x000fe20000000000 */
[----:B------:R-:W-:Y:S01]  /*1980*/  USHF.L.U32 UR12, UR4, 0x6, URZ ;  /* 0x00000006040c7899 */ /* 0x000fe2000800063f */
[----:B--2---:R-:W-:Y:S01]  /*1990*/  @!P4 LEA R28, P0, R14, R30, 0x1 ;  /* 0x0000001e0e1cc211 */ /* 0x004fe200078008ff */
[----:B------:R-:W-:Y:S01]  /*19a0*/  USHF.L.U64.HI UR5, UR4, UR6, UR5 ;  /* 0x0000000604057299 */ /* 0x000fe20008010205 */
[----:B------:R-:W-:Y:S01]  /*19b0*/  ISETP.GT.AND P1, PT, R219, 0x7f, PT ;  /* 0x0000007fdb00780c */ /* 0x000fe20003f24270 */
[----:B------:R-:W-:Y:S01]  /*19c0*/  IMAD R21, R5, c[0x0][0x290], RZ ;  /* 0x0000a40005157a24 */ /* 0x000fe200078e02ff */
[----:B------:R-:W-:Y:S01]  /*19d0*/  LOP3.LUT R2, R2, R15, RZ, 0xfc, !PT ;  /* 0x0000000f02027212 */ /* 0x000fe200078efcff */
[----:B------:R-:W-:Y:S01]  /*19e0*/  ULDC UR6, c[0x0][0x2a0] ;  /* 0x0000a80000067ab9 */ /* 0x000fe20000000800 */
[----:B------:R-:W-:Y:S01]  /*19f0*/  @!P4 LEA.HI.X R29, R14, R31, R9, 0x1, P0 ;  /* 0x0000001f0e1dc211 */ /* 0x000fe200000f0c09 */
[----:B------:R-:W-:Y:S01]  /*1a00*/  IMAD R9, R12, UR13, R13 ;  /* 0x0000000d0c097c24 */ /* 0x000fe2000f8e020d */
[C---:B------:R-:W-:Y:S01]  /*1a10*/  LOP3.LUT P5, RZ, R2.reuse, 0x1, RZ, 0xc0, !PT ;  /* 0x0000000102ff7812 */ /* 0x040fe200078ac0ff */
[----:B------:R-:W-:Y:S01]  /*1a20*/  IMAD.WIDE.U32 R14, R251, UR13, R244 ;  /* 0x0000000dfb0e7c25 */ /* 0x000fe2000f8e00f4 */
[----:B------:R-:W-:Y:S01]  /*1a30*/  LOP3.LUT P4, RZ, R2, 0x2, RZ, 0xc0, !PT ;  /* 0x0000000202ff7812 */ /* 0x000fe2000788c0ff */
[----:B------:R-:W-:Y:S01]  /*1a40*/  ULOP3.LUT UR6, URZ, UR6, URZ, 0x33, !UPT ;  /* 0x000000063f067292 */ /* 0x000fe2000f8e333f */
[----:B------:R-:W-:Y:S01]  /*1a50*/  CS2R R72, SRZ ;  /* 0x0000000000487805 */ /* 0x000fe2000001ff00 */
[----:B------:R-:W-:Y:S01]  /*1a60*/  IMAD.IADD R9, R15, 0x1, R9 ;  /* 0x000000010f097824 */ /* 0x000fe200078e0209 */
[----:B------:R-:W-:Y:S01]  /*1a70*/  LEA R22, P0, R14, c[0x0][0x160], 0x1 ;  /* 0x000058000e167a11 */ /* 0x000fe200078008ff */
[----:B------:R-:W-:Y:S01]  /*1a80*/  IMAD.SHL.U32 R15, R251, 0x40, RZ ;  /* 0x00000040fb0f7824 */ /* 0x000fe200078e00ff */
[----:B------:R2:W-:Y:S01]  /*1a90*/  @!P1 LDGSTS.E.BYPASS.LTC128B.128 [R221+0x2080], [R28.64], !P6 ;  /* 0x020800001cdd9fae */ /* 0x0005e2000f101d48 */
[----:B------:R-:W-:Y:S01]  /*1aa0*/  LOP3.LUT P6, RZ, R2, 0x4, RZ, 0xc0, !PT ;  /* 0x0000000402ff7812 */ /* 0x000fe200078cc0ff */
[----:B------:R-:W-:Y:S01]  /*1ab0*/  IMAD R13, R11, c[0x0][0x270], RZ ;  /* 0x00009c000b0d7a24 */ /* 0x000fe200078e02ff */
[----:B------:R-:W-:Y:S01]  /*1ac0*/  LEA.HI.X R23, R14, c[0x0][0x164], R9, 0x1, P0 ;  /* 0x000059000e177a11 */ /* 0x000fe200000f0c09 */
[----:B------:R2:W-:Y:S01]  /*1ad0*/  @!P1 LDGSTS.E.BYPASS.LTC128B.128 [R221+0x4880], [R28.64+0x80], !P3 ;  /* 0x048800801cdd9fae */ /* 0x0005e2000d901d48 */
[----:B------:R-:W-:Y:S01]  /*1ae0*/  IADD3 R2, -R227, R228, -R15 ;  /* 0x000000e4e3027210 */ /* 0x000fe20007ffe90f */
[----:B------:R-:W-:Y:S01]  /*1af0*/  IMAD R9, R11, c[0x0][0x210], RZ ;  /* 0x000084000b097a24 */ /* 0x000fe200078e02ff */
[----:B------:R-:W-:Y:S01]  /*1b00*/  LEA R32, P0, R32, R22, 0x1 ;  /* 0x0000001620207211 */ /* 0x000fe200078008ff */
[----:B------:R-:W-:Y:S01]  /*1b10*/  IMAD.U32 R14, RZ, RZ, UR11 ;  /* 0x0000000bff0e7e24 */ /* 0x000fe2000f8e00ff */
[----:B------:R-:W-:Y:S01]  /*1b20*/  ISETP.LT.OR P3, PT, R2, 0x1, !P5 ;  /* 0x000000010200780c */ /* 0x000fe20006f61670 */
[----:B------:R-:W-:Y:S01]  /*1b30*/  IMAD R232, R0, c[0x0][0x214], R9 ;  /* 0x0000850000e87a24 */ /* 0x000fe200078e0209 */
[----:B------:R2:W-:Y:S01]  /*1b40*/  @!P1 LDGSTS.E.BYPASS.LTC128B.128 [R221+0x7080], [R28.64+0x100], !P2 ;  /* 0x070801001cdd9fae */ /* 0x0005e2000d101d48 */
[----:B------:R-:W-:Y:S01]  /*1b50*/  IMAD.U32 R9, RZ, RZ, UR10 ;  /* 0x0000000aff097e24 */ /* 0x000fe2000f8e00ff */
[----:B------:R-:W-:Y:S01]  /*1b60*/  ISETP.LT.OR P2, PT, R2, 0x1, !P4 ;  /* 0x000000010200780c */ /* 0x000fe20006741670 */
[----:B------:R-:W-:Y:S01]  /*1b70*/  IMAD R240, R0, c[0x0][0x274], R13 ;  /* 0x00009d0000f07a24 */ /* 0x000fe200078e020d */
[----:B------:R-:W-:Y:S01]  /*1b80*/  ISETP.LT.OR P1, PT, R2, 0x1, !P6 ;  /* 0x000000010200780c */ /* 0x000fe20007721670 */
[----:B------:R-:W0:Y:S01]  /*1b90*/  LDGDEPBAR ;  /* 0x00000000000079af */ /* 0x000e220000000000 */
[----:B------:R-:W-:Y:S01]  /*1ba0*/  LEA.HI.X R33, R14, R23, R9, 0x1, P0 ;  /* 0x000000170e217211 */ /* 0x000fe200000f0c09 */
[----:B------:R-:W-:Y:S01]  /*1bb0*/  IMAD.IADD R233, R17, 0x1, R232 ;  /* 0x0000000111e97824 */ /* 0x000fe200078e02e8 */
[----:B------:R-:W-:Y:S01]  /*1bc0*/  ISETP.LT.OR P0, PT, R2, 0x21, !P5 ;  /* 0x000000210200780c */ /* 0x000fe20006f01670 */
[----:B------:R-:W-:Y:S01]  /*1bd0*/  IMAD R17, R5, c[0x0][0x278], RZ ;  /* 0x00009e0005117a24 */ /* 0x000fe200078e02ff */
[----:B------:R-:W-:Y:S01]  /*1be0*/  P2R R9, PR, RZ, 0x20 ;  /* 0x00000020ff097803 */ /* 0x000fe20000000000 */
[----:B------:R4:W-:Y:S01]  /*1bf0*/  LDGSTS.E.BYPASS.LTC128B.128 [R221+0xf080], [R22.64], !P3 ;  /* 0x0f08000016dd7fae */ /* 0x0009e2000d901d48 */
[----:B------:R-:W-:Y:S01]  /*1c00*/  ISETP.GT.AND P3, PT, R219, 0xf, PT ;  /* 0x0000000fdb00780c */ /* 0x000fe20003f64270 */
[----:B------:R-:W-:Y:S01]  /*1c10*/  IMAD R13, R251, UR7, RZ ;  /* 0x00000007fb0d7c24 */ /* 0x000fe2000f8e02ff */
[----:B------:R-:W-:Y:S01]  /*1c20*/  ISETP.GE.AND P5, PT, R20, c[0x0][0x1fc], PT ;  /* 0x00007f0014007a0c */ /* 0x000fe20003fa6270 */
[----:B------:R-:W-:Y:S01]  /*1c30*/  IMAD R17, R230, c[0x0][0x27c], R17 ;  /* 0x00009f00e6117a24 */ /* 0x000fe200078e0211 */
[----:B------:R4:W-:Y:S01]  /*1c40*/  LDGSTS.E.BYPASS.LTC128B.128 [R221+0x11080], [R22.64+0x80], !P2 ;  /* 0x1108008016dd7fae */ /* 0x0009e2000d101d48 */
[----:B------:R-:W-:Y:S01]  /*1c50*/  IMAD R12, R12, UR12, R13 ;  /* 0x0000000c0c0c7c24 */ /* 0x000fe2000f8e020d */
[----:B------:R-:W-:Y:S01]  /*1c60*/  SHF.R.S32.HI R13, RZ, 0x1f, R15 ;  /* 0x0000001fff0d7819 */ /* 0x000fe2000001140f */
[----:B------:R-:W-:Y:S01]  /*1c70*/  IMAD.MOV.U32 R232, RZ, RZ, R16 ;  /* 0x000000ffffe87224 */ /* 0x000fe200078e0010 */
[----:B------:R4:W-:Y:S01]  /*1c80*/  LDGSTS.E.BYPASS.LTC128B.128 [R221+0x13080], [R22.64+0x100], !P1 ;  /* 0x1308010016dd7fae */ /* 0x0009e2000c901d48 */
[C---:B------:R-:W-:Y:S01]  /*1c90*/  ISETP.LT.OR P1, PT, R2.reuse, 0x21, !P4 ;  /* 0x000000210200780c */ /* 0x040fe20006721670 */
[----:B------:R-:W-:Y:S01]  /*1ca0*/  USHF.L.U32 UR7, UR4, 0x5, URZ ;  /* 0x0000000504077899 */ /* 0x000fe2000800063f */
[----:B------:R-:W-:Y:S01]  /*1cb0*/  ISETP.LT.OR P2, PT, R2, 0x21, !P6 ;  /* 0x000000210200780c */ /* 0x000fe20007741670 */
[----:B------:R5:W-:Y:S01]  /*1cc0*/  LDGSTS.E.BYPASS.LTC128B.128 [R221+0x10080], [R32.64], !P0 ;  /* 0x1008000020dd7fae */ /* 0x000be2000c101d48 */
[----:B------:R-:W-:Y:S01]  /*1cd0*/  IMAD.WIDE.U32 R232, R230, c[0x0][0x218], R232 ;  /* 0x00008600e6e87a25 */ /* 0x000fe200078e00e8 */
[----:B------:R-:W-:Y:S01]  /*1ce0*/  @P3 LOP3.LUT R4, R4, 0x2, RZ, 0xfc, !PT ;  /* 0x0000000204043812 */ /* 0x000fe200078efcff */
[----:B------:R-:W-:Y:S01]  /*1cf0*/  CS2R R70, SRZ ;  /* 0x0000000000467805 */ /* 0x000fe2000001ff00 */
[----:B------:R-:W-:Y:S01]  /*1d00*/  IADD3 R2, -R15, R228, -R227 ;  /* 0x000000e40f027210 */ /* 0x000fe20007ffe9e3 */
[----:B--2---:R-:W-:Y:S01]  /*1d10*/  IMAD.WIDE.U32 R28, R0, c[0x0][0x270], R26 ;  /* 0x00009c00001c7a25 */ /* 0x004fe200078e001a */
[----:B------:R-:W-:Y:S01]  /*1d20*/  LOP3.LUT R4, R4, 0xfffffffe, RZ, 0xc0, !PT ;  /* 0xfffffffe04047812 */ /* 0x000fe200078ec0ff */
[----:B------:R-:W-:Y:S01]  /*1d30*/  CS2R R68, SRZ ;  /* 0x0000000000447805 */ /* 0x000fe2000001ff00 */
[----:B------:R-:W-:Y:S01]  /*1d40*/  CS2R R66, SRZ ;  /* 0x0000000000427805 */ /* 0x000fe2000001ff00 */
[----:B------:R-:W-:Y:S01]  /*1d50*/  IMAD.IADD R241, R29, 0x1, R240 ;  /* 0x000000011df17824 */ /* 0x000fe200078e02f0 */
[----:B------:R5:W-:Y:S01]  /*1d60*/  LDGSTS.E.BYPASS.LTC128B.128 [R221+0x12080], [R32.64+0x80], !P1 ;  /* 0x1208008020dd7fae */ /* 0x000be2000c901d48 */
[----:B------:R-:W-:Y:S01]  /*1d70*/  IMAD.MOV.U32 R240, RZ, RZ, R28 ;  /* 0x000000fffff07224 */ /* 0x000fe200078e001c */
[----:B------:R-:W-:Y:S01]  /*1d80*/  ISETP.LT.OR P1, PT, R2, 0x1, P5 ;  /* 0x000000010200780c */ /* 0x000fe20002f21670 */
[----:B------:R-:W-:Y:S01]  /*1d90*/  IMAD.IADD R243, R233, 0x1, R243 ;  /* 0x00000001e9f37824 */ /* 0x000fe200078e02f3 */
[----:B------:R5:W-:Y:S01]  /*1da0*/  LDGSTS.E.BYPASS.LTC128B.128 [R221+0x14080], [R32.64+0x100], !P2 ;  /* 0x1408010020dd7fae */ /* 0x000be2000d101d48 */
[----:B------:R-:W-:Y:S01]  /*1db0*/  IMAD.WIDE.U32 R240, R230, c[0x0][0x278], R240 ;  /* 0x00009e00e6f07a25 */ /* 0x000fe200078e00f0 */
[----:B------:R-:W-:Y:S01]  /*1dc0*/  ISETP.GE.AND P2, PT, R10, c[0x0][0x1fc], PT ;  /* 0x00007f000a007a0c */ /* 0x000fe20003f46270 */
[----:B------:R-:W-:Y:S01]  /*1dd0*/  CS2R R64, SRZ ;  /* 0x0000000000407805 */ /* 0x000fe2000001ff00 */
[----:B------:R-:W-:Y:S01]  /*1de0*/  CS2R R62, SRZ ;  /* 0x00000000003e7805 */ /* 0x000fe2000001ff00 */
[----:B------:R-:W-:Y:S01]  /*1df0*/  IMAD.IADD R218, R241, 0x1, R17 ;  /* 0x00000001f1da7824 */ /* 0x000fe200078e0211 */
[----:B------:R-:W-:Y:S01]  /*1e00*/  @!P3 IADD3 R17, P0, R15, R240, RZ ;  /* 0x000000f00f11b210 */ /* 0x000fe20007f1e0ff */
[----:B------:R-:W-:Y:S01]  /*1e10*/  IMAD.MOV.U32 R242, RZ, RZ, R232 ;  /* 0x000000fffff27224 */ /* 0x000fe200078e00e8 */
[----:B------:R-:W-:Y:S01]  /*1e20*/  CS2R R60, SRZ ;  /* 0x00000000003c7805 */ /* 0x000fe2000001ff00 */
[----:B------:R-:W-:Y:S01]  /*1e30*/  IMAD.WIDE.U32 R26, R0, c[0x0][0x288], R26 ;  /* 0x0000a200001a7a25 */ /* 0x000fe200078e001a */
[----:B------:R-:W-:Y:S01]  /*1e40*/  CS2R R58, SRZ ;  /* 0x00000000003a7805 */ /* 0x000fe2000001ff00 */
[----:B------:R-:W-:Y:S01]  /*1e50*/  CS2R R56, SRZ ;  /* 0x0000000000387805 */ /* 0x000fe2000001ff00 */
[----:B------:R-:W-:Y:S01]  /*1e60*/  CS2R R54, SRZ ;  /* 0x0000000000367805 */ /* 0x000fe2000001ff00 */
[----:B------:R-:W-:Y:S01]  /*1e70*/  @!P3 IMAD.X R14, R13, 0x1, R218, P0 ;  /* 0x000000010d0eb824 */ /* 0x000fe200000e06da */
[----:B---3--:R-:W-:Y:S01]  /*1e80*/  @!P3 LEA R30, P0, R17, c[0x0][0x258], 0x2 ;  /* 0x00009600111eba11 */ /* 0x008fe200078010ff */
[----:B----4-:R-:W-:Y:S01]  /*1e90*/  IMAD.WIDE.U32 R22, R251, UR12, R242 ;  /* 0x0000000cfb167c25 */ /* 0x010fe2000f8e00f2 */
[----:B------:R-:W-:Y:S01]  /*1ea0*/  CS2R R52, SRZ ;  /* 0x0000000000347805 */ /* 0x000fe2000001ff00 */
[----:B------:R-:W-:Y:S01]  /*1eb0*/  CS2R R50, SRZ ;  /* 0x0000000000327805 */ /* 0x000fe2000001ff00 */
[----:B------:R-:W-:Y:S01]  /*1ec0*/  @!P3 LEA.HI.X R31, R17, c[0x0][0x25c], R14, 0x2, P0 ;  /* 0x00009700111fba11 */ /* 0x000fe200000f140e */
[----:B------:R-:W-:Y:S01]  /*1ed0*/  @!P3 IMAD.SHL.U32 R14, R219, 0x10, RZ ;  /* 0x00000010db0eb824 */ /* 0x000fe200078e00ff */
[----:B------:R-:W-:Y:S01]  /*1ee0*/  LEA R28, P0, R22, c[0x0][0x1f0], 0x1 ;  /* 0x00007c00161c7a11 */ /* 0x000fe200078008ff */
[----:B------:R-:W-:Y:S01]  /*1ef0*/  IMAD.IADD R12, R23, 0x1, R12 ;  /* 0x00000001170c7824 */ /* 0x000fe200078e020c */
[----:B------:R-:W-:Y:S01]  /*1f00*/  CS2R R48, SRZ ;  /* 0x0000000000307805 */ /* 0x000fe2000001ff00 */
[----:B------:R-:W-:Y:S01]  /*1f10*/  IMAD.U32 R17, RZ, RZ, UR7 ;  /* 0x00000007ff117e24 */ /* 0x000fe2000f8e00ff */
[----:B------:R2:W-:Y:S01]  /*1f20*/  @!P3 LDGSTS.E.BYPASS.LTC128B.128 [R14+0x21080], [R30.64] ;  /* 0x210800001e0ebfae */ /* 0x0005e2000b901d48 */
[----:B------:R-:W-:Y:S01]  /*1f30*/  ISETP.GE.AND P3, PT, R7, c[0x0][0x1fc], PT ;  /* 0x00007f0007007a0c */ /* 0x000fe20003f66270 */
[----:B------:R-:W-:Y:S01]  /*1f40*/  IMAD R21, R230, c[0x0][0x294], R21 ;  /* 0x0000a500e6157a24 */ /* 0x000fe200078e0215 */
[----:B------:R-:W-:Y:S01]  /*1f50*/  LEA.HI.X R29, R22, c[0x0][0x1f4], R12, 0x1, P0 ;  /* 0x00007d00161d7a11 */ /* 0x000fe200000f0c0c */
[----:B------:R-:W-:Y:S01]  /*1f60*/  IMAD.U32 R22, RZ, RZ, UR7 ;  /* 0x00000007ff167e24 */ /* 0x000fe2000f8e00ff */
[C---:B------:R-:W-:Y:S01]  /*1f70*/  ISETP.LT.OR P0, PT, R2.reuse, 0x1, P3 ;  /* 0x000000010200780c */ /* 0x040fe20001f01670 */
[----:B------:R-:W0:Y:S01]  /*1f80*/  LDGDEPBAR ;  /* 0x00000000000079af */ /* 0x000e220000000000 */
[----:B------:R-:W-:Y:S01]  /*1f90*/  IMAD.U32 R12, RZ, RZ, UR5 ;  /* 0x00000005ff0c7e24 */ /* 0x000fe2000f8e00ff */
[----:B------:R-:W-:Y:S01]  /*1fa0*/  CS2R R46, SRZ ;  /* 0x00000000002e7805 */ /* 0x000fe2000001ff00 */
[----:B------:R-:W-:Y:S01]  /*1fb0*/  CS2R R44, SRZ ;  /* 0x00000000002c7805 */ /* 0x000fe2000001ff00 */
[----:B------:R3:W-:Y:S01]  /*1fc0*/  LDGSTS.E.BYPASS.LTC128B.128 [R221+0x1b080], [R28.64], !P1 ;  /* 0x1b0800001cdd7fae */ /* 0x0007e2000c901d48 */
[----:B------:R-:W-:Y:S01]  /*1fd0*/  ISETP.LT.OR P1, PT, R2, 0x21, P3 ;  /* 0x000000210200780c */ /* 0x000fe20001f21670 */
[----:B------:R-:W-:Y:S01]  /*1fe0*/  CS2R R42, SRZ ;  /* 0x00000000002a7805 */ /* 0x000fe2000001ff00 */
[----:B------:R-:W-:Y:S01]  /*1ff0*/  ISETP.GE.AND P3, PT, R219, 0x10, PT ;  /* 0x00000010db00780c */ /* 0x000fe20003f66270 */
[----:B------:R-:W-:Y:S01]  /*2000*/  CS2R R40, SRZ ;  /* 0x0000000000287805 */ /* 0x000fe2000001ff00 */
[----:B------:R-:W-:Y:S01]  /*2010*/  CS2R R38, SRZ ;  /* 0x0000000000267805 */ /* 0x000fe2000001ff00 */
[----:B------:R-:W-:Y:S01]  /*2020*/  CS2R R36, SRZ ;  /* 0x0000000000247805 */ /* 0x000fe2000001ff00 */
[----:B-1----:R-:W-:Y:S01]  /*2030*/  CS2R R34, SRZ ;  /* 0x0000000000227805 */ /* 0x002fe2000001ff00 */
[----:B------:R3:W-:Y:S01]  /*2040*/  LDGSTS.E.BYPASS.LTC128B.128 [R221+0x1d080], [R28.64+0x80], !P0 ;  /* 0x1d0800801cdd7fae */ /* 0x0007e2000c101d48 */
[----:B------:R-:W-:Y:S01]  /*2050*/  LEA R22, P0, R22, R28, 0x1 ;  /* 0x0000001c16167211 */ /* 0x000fe200078008ff */
[----:B-----5:R-:W-:Y:S01]  /*2060*/  CS2R R32, SRZ ;  /* 0x0000000000207805 */ /* 0x020fe2000001ff00 */
[----:B------:R-:W-:-:S02]  /*2070*/  UMOV UR4, URZ ;  /* 0x0000003f00047c82 */ /* 0x000fc40008000000 */
[----:B------:R-:W-:Y:S01]  /*2080*/  LEA.HI.X R23, R17, R29, R12, 0x1, P0 ;  /* 0x0000001d11177211 */ /* 0x000fe200000f0c0c */
[C---:B------:R-:W-:Y:S01]  /*2090*/  IMAD R17, R11.reuse, c[0x0][0x288], RZ ;  /* 0x0000a2000b117a24 */ /* 0x040fe200078e02ff */
[----:B------:R-:W-:Y:S01]  /*20a0*/  ISETP.LT.OR P0, PT, R2, 0x1, P2 ;  /* 0x000000010200780c */ /* 0x000fe20001701670 */
[----:B------:R-:W-:Y:S01]  /*20b0*/  IMAD R11, R11, c[0x0][0x238], RZ ;  /* 0x00008e000b0b7a24 */ /* 0x000fe200078e02ff */
[-C--:B------:R-:W-:Y:S01]  /*20c0*/  LEA.HI R12, R18, R219.reuse, RZ, 0x4 ;  /* 0x000000db120c7211 */ /* 0x080fe200078f20ff */
[----:B------:R-:W-:Y:S01]  /*20d0*/  IMAD R238, R0, c[0x0][0x28c], R17 ;  /* 0x0000a30000ee7a24 */ /* 0x000fe200078e0211 */
[----:B--2---:R-:W-:Y:S01]  /*20e0*/  LEA.HI R14, R18, R219, RZ, 0x2 ;  /* 0x000000db120e7211 */ /* 0x004fe200078f10ff */
[----:B------:R-:W-:Y:S01]  /*20f0*/  IMAD R16, R0, c[0x0][0x23c], R11 ;  /* 0x00008f0000107a24 */ /* 0x000fe200078e020b */
[----:B------:R-:W-:Y:S01]  /*2100*/  SHF.R.S32.HI R11, RZ, 0x4, R12 ;  /* 0x00000004ff0b7819 */ /* 0x000fe2000001140c */
[----:B------:R-:W-:Y:S01]  /*2110*/  IMAD.IADD R239, R27, 0x1, R238 ;  /* 0x000000011bef7824 */ /* 0x000fe200078e02ee */
[----:B------:R-:W-:Y:S01]  /*2120*/  SHF.R.S32.HI R19, RZ, 0x2, R14 ;  /* 0x00000002ff137819 */ /* 0x000fe2000001140e */
[----:B------:R-:W-:Y:S01]  /*2130*/  IMAD.MOV.U32 R238, RZ, RZ, R26 ;  /* 0x000000ffffee7224 */ /* 0x000fe200078e001a */
[----:B------:R-:W-:Y:S01]  /*2140*/  LEA.HI R17, R12, R11, RZ, 0x1 ;  /* 0x0000000b0c117211 */ /* 0x000fe200078f08ff */
[----:B------:R-:W-:Y:S01]  /*2150*/  CS2R R30, SRZ ;  /* 0x00000000001e7805 */ /* 0x000fe2000001ff00 */
[----:B------:R-:W-:Y:S01]  /*2160*/  SHF.R.S32.HI R0, RZ, 0x1f, R14 ;  /* 0x0000001fff007819 */ /* 0x000fe2000001140e */
[----:B------:R3:W-:Y:S01]  /*2170*/  LDGSTS.E.BYPASS.LTC128B.128 [R221+0x1f080], [R28.64+0x100], !P0 ;  /* 0x1f0801001cdd7fae */ /* 0x0007e2000c101d48 */
[----:B------:R-:W-:Y:S01]  /*2180*/  ISETP.LT.OR P0, PT, R2, 0x21, P5 ;  /* 0x000000210200780c */ /* 0x000fe20002f01670 */
[----:B------:R-:W-:Y:S01]  /*2190*/  IMAD.WIDE.U32 R238, R230, c[0x0][0x290], R238 ;  /* 0x0000a400e6ee7a25 */ /* 0x000fe200078e00ee */
[----:B------:R-:W-:Y:S01]  /*21a0*/  ISETP.GE.AND P5, PT, R20, c[0x0][0x1fc], PT ;  /* 0x00007f0014007a0c */ /* 0x000fe20003fa6270 */
[----:B------:R-:W-:Y:S01]  /*21b0*/  UMOV UR13, 0x1 ;  /* 0x00000001000d7882 */ /* 0x000fe20000000000 */
[----:B------:R-:W-:Y:S01]  /*21c0*/  LEA.HI R20, R18, R219, RZ, 0x5 ;  /* 0x000000db12147211 */ /* 0x000fe200078f28ff */
[----:B------:R-:W-:Y:S01]  /*21d0*/  IMAD.IADD R216, R239, 0x1, R21 ;  /* 0x00000001efd87824 */ /* 0x000fe200078e0215 */
[----:B------:R-:W-:-:S02]  /*21e0*/  LEA.HI R0, R0, R19, RZ, 0x3 ;  /* 0x0000001300007211 */ /* 0x000fc400078f18ff */
[----:B------:R-:W-:Y:S02]  /*21f0*/  LOP3.LUT R14, R14, 0x3ffffffc, RZ, 0xc0, !PT ;  /* 0x3ffffffc0e0e7812 */ /* 0x000fe400078ec0ff */
[----:B------:R-:W-:Y:S02]  /*2200*/  LOP3.LUT R0, R0, 0xfffffff8, RZ, 0xc0, !PT ;  /* 0xfffffff800007812 */ /* 0x000fe400078ec0ff */
[----:B------:R-:W-:Y:S01]  /*2210*/  LOP3.LUT R12, R12, 0xfffffff0, RZ, 0xc0, !PT ;  /* 0xfffffff00c0c7812 */ /* 0x000fe200078ec0ff */
[----:B------:R1:W-:Y:S01]  /*2220*/  LDGSTS.E.BYPASS.LTC128B.128 [R221+0x1c080], [R22.64], !P0 ;  /* 0x1c08000016dd7fae */ /* 0x0003e2000c101d48 */
[----:B------:R-:W-:Y:S01]  /*2230*/  ISETP.LT.OR P0, PT, R2, 0x21, P2 ;  /* 0x000000210200780c */ /* 0x000fe20001701670 */
[----:B------:R-:W-:Y:S01]  /*2240*/  IMAD.IADD R0, R19, 0x1, -R0 ;  /* 0x0000000113007824 */ /* 0x000fe200078e0a00 */
[----:B------:R-:W-:Y:S01]  /*2250*/  LOP3.LUT R2, R17, 0xfffffffe, RZ, 0xc0, !PT ;  /* 0xfffffffe11027812 */ /* 0x000fe200078ec0ff */
[----:B------:R-:W-:Y:S01]  /*2260*/  IMAD.IADD R17, R25, 0x1, R16 ;  /* 0x0000000119117824 */ /* 0x000fe200078e0210 */
[----:B------:R1:W-:Y:S01]  /*2270*/  LDGSTS.E.BYPASS.LTC128B.128 [R221+0x1e080], [R22.64+0x80], !P1 ;  /* 0x1e08008016dd7fae */ /* 0x0003e2000c901d48 */
[----:B------:R-:W-:Y:S01]  /*2280*/  IMAD.MOV.U32 R16, RZ, RZ, R24 ;  /* 0x000000ffff107224 */ /* 0x000fe200078e0018 */
[----:B------:R-:W-:Y:S01]  /*2290*/  SHF.R.S32.HI R24, RZ, 0x1f, R20 ;  /* 0x0000001fff187819 */ /* 0x000fe20000011414 */
[----:B------:R-:W-:Y:S01]  /*22a0*/  IMAD.IADD R2, R11, 0x1, -R2 ;  /* 0x000000010b027824 */ /* 0x000fe200078e0a02 */
[----:B------:R-:W-:Y:S01]  /*22b0*/  SHF.R.S32.HI R11, RZ, 0x5, R20 ;  /* 0x00000005ff0b7819 */ /* 0x000fe20000011414 */
[----:B------:R-:W-:Y:S01]  /*22c0*/  IMAD.SHL.U32 R19, R0, 0x10, RZ ;  /* 0x0000001000137824 */ /* 0x000fe200078e00ff */
[----:B------:R-:W-:Y:S01]  /*22d0*/  ISETP.GE.AND P1, PT, R7, c[0x0][0x1fc], PT ;  /* 0x00007f0007007a0c */ /* 0x000fe20003f26270 */
[----:B------:R-:W-:Y:S01]  /*22e0*/  IMAD.IADD R14, R219, 0x1, -R14 ;  /* 0x00000001db0e7824 */ /* 0x000fe200078e0a0e */
[----:B------:R-:W-:Y:S01]  /*22f0*/  LEA.HI R18, R24, R11, RZ, 0x2 ;  /* 0x0000000b18127211 */ /* 0x000fe200078f10ff */
[----:B------:R1:W-:Y:S01]  /*2300*/  LDGSTS.E.BYPASS.LTC128B.128 [R221+0x20080], [R22.64+0x100], !P0 ;  /* 0x2008010016dd7fae */ /* 0x0003e2000c101d48 */
[----:B------:R-:W-:Y:S01]  /*2310*/  SEL R7, RZ, 0x1, P5 ;  /* 0x00000001ff077807 */ /* 0x000fe20002800000 */
[----:B------:R-:W-:Y:S01]  /*2320*/  IMAD.WIDE.U32 R230, R230, c[0x0][0x240], R16 ;  /* 0x00009000e6e67a25 */ /* 0x000fe200078e0010 */
[----:B------:R-:W-:Y:S01]  /*2330*/  LOP3.LUT R18, R18, 0xfffffffc, RZ, 0xc0, !PT ;  /* 0xfffffffc12127812 */ /* 0x000fe200078ec0ff */
[----:B---3--:R-:W-:Y:S01]  /*2340*/  CS2R R28, SRZ ;  /* 0x00000000001c7805 */ /* 0x008fe2000001ff00 */
[----:B------:R-:W-:Y:S01]  /*2350*/  ISETP.NE.AND P5, PT, R9, RZ, PT ;  /* 0x000000ff0900720c */ /* 0x000fe20003fa5270 */
[----:B------:R-:W-:Y:S01]  /*2360*/  IMAD.SHL.U32 R217, R2, 0x8, RZ ;  /* 0x0000000802d97824 */ /* 0x000fe200078e00ff */
[----:B------:R-:W-:Y:S01]  /*2370*/  IADD3 R15, P0, R15, R238, RZ ;  /* 0x000000ee0f0f7210 */ /* 0x000fe20007f1e0ff */
[----:B------:R-:W-:Y:S01]  /*2380*/  IMAD.IADD R9, R11, 0x1, -R18 ;  /* 0x000000010b097824 */ /* 0x000fe200078e0a12 */
[----:B------:R-:W-:Y:S01]  /*2390*/  ISETP.GE.AND P2, PT, R10, c[0x0][0x1fc], PT ;  /* 0x00007f000a007a0c */ /* 0x000fe20003f46270 */
[----:B------:R-:W-:Y:S01]  /*23a0*/  IMAD.IADD R237, R231, 0x1, R237 ;  /* 0x00000001e7ed7824 */ /* 0x000fe200078e02ed */
[----:B------:R-:W-:Y:S01]  /*23b0*/  LOP3.LUT R20, R20, 0xffffffe0, RZ, 0xc0, !PT ;  /* 0xffffffe014147812 */ /* 0x000fe200078ec0ff */
[C---:B------:R-:W-:Y:S01]  /*23c0*/  IMAD.SHL.U32 R21, R9.reuse, 0x100, RZ ;  /* 0x0000010009157824 */ /* 0x040fe200078e00ff */
[----:B------:R-:W-:Y:S01]  /*23d0*/  LEA.HI R18, R9, R9, RZ, 0x1 ;  /* 0x0000000909127211 */ /* 0x000fe200078f08ff */
[----:B------:R-:W-:Y:S01]  /*23e0*/  IMAD.X R24, R13, 0x1, R216, P0 ;  /* 0x000000010d187824 */ /* 0x000fe200000e06d8 */
[----:B------:R-:W-:-:S02]  /*23f0*/  LEA R26, P0, R15, c[0x0][0x280], 0x2 ;  /* 0x0000a0000f1a7a11 */ /* 0x000fc400078010ff */
[----:B------:R-:W-:Y:S01]  /*2400*/  LOP3.LUT R217, R217, 0x8, RZ, 0xc0, !PT ;  /* 0x00000008d9d97812 */ /* 0x000fe200078ec0ff */
[----:B------:R-:W-:Y:S01]  /*2410*/  IMAD.SHL.U32 R18, R18, 0x100, RZ ;  /* 0x0000010012127824 */ /* 0x000fe200078e00ff */
[----:B------:R-:W-:Y:S01]  /*2420*/  LEA.HI.X R27, R15, c[0x0][0x284], R24, 0x2, P0 ;  /* 0x0000a1000f1b7a11 */ /* 0x000fe200000f1418 */
[----:B------:R-:W-:Y:S01]  /*2430*/  @!P3 IMAD.SHL.U32 R15, R219, 0x10, RZ ;  /* 0x00000010db0fb824 */ /* 0x000fe200078e00ff */
[----:B------:R-:W-:Y:S01]  /*2440*/  LOP3.LUT P0, RZ, R0, 0x1, RZ, 0xc0, !PT ;  /* 0x0000000100ff7812 */ /* 0x000fe2000780c0ff */
[----:B------:R-:W-:Y:S01]  /*2450*/  IMAD.SHL.U32 R0, R11, 0x100, RZ ;  /* 0x000001000b007824 */ /* 0x000fe200078e00ff */
[----:B------:R-:W-:Y:S01]  /*2460*/  LOP3.LUT R13, R18, 0x7ffffe00, RZ, 0xc0, !PT ;  /* 0x7ffffe00120d7812 */ /* 0x000fe200078ec0ff */
[----:B------:R-:W-:Y:S01]  /*2470*/  IMAD.SHL.U32 R11, R2, 0x20, RZ ;  /* 0x00000020020b7824 */ /* 0x000fe200078e00ff */
[----:B------:R2:W-:Y:S01]  /*2480*/  @!P3 LDGSTS.E.BYPASS.LTC128B.128 [R15+0x21280], [R26.64] ;  /* 0x212800001a0fbfae */ /* 0x0005e2000b901d48 */
[----:B------:R-:W-:Y:S02]  /*2490*/  LEA.HI R18, R213, R213, RZ, 0x1 ;  /* 0x000000d5d5127211 */ /* 0x000fe400078f08ff */
[----:B-1----:R-:W-:Y:S01]  /*24a0*/  LOP3.LUT R22, R210, 0x70, R19, 0xf8, !PT ;  /* 0x00000070d2167812 */ /* 0x002fe200078ef813 */
[----:B------:R-:W-:Y:S01]  /*24b0*/  IMAD R14, R14, 0x2, R13 ;  /* 0x000000020e0e7824 */ /* 0x000fe200078e020d */
[----:B------:R-:W-:Y:S01]  /*24c0*/  LOP3.LUT R18, R18, 0x1ffffffe, RZ, 0xc0, !PT ;  /* 0x1ffffffe12127812 */ /* 0x000fe200078ec0ff */
[C---:B------:R-:W-:Y:S01]  /*24d0*/  IMAD.IADD R13, R219.reuse, 0x1, -R12 ;  /* 0x00000001db0d7824 */ /* 0x040fe200078e0a0c */
[----:B------:R-:W-:Y:S01]  /*24e0*/  LOP3.LUT R21, R22, 0x100, R21, 0xf8, !PT ;  /* 0x0000010016157812 */ /* 0x000fe200078ef815 */
[----:B------:R-:W-:Y:S01]  /*24f0*/  IMAD.IADD R12, R219, 0x1, -R20 ;  /* 0x00000001db0c7824 */ /* 0x000fe200078e0a14 */
[----:B------:R-:W-:Y:S01]  /*2500*/  LOP3.LUT R11, R11, 0x20, RZ, 0xc0, !PT ;  /* 0x000000200b0b7812 */ /* 0x000fe200078ec0ff */
[----:B------:R-:W0:Y:S01]  /*2510*/  LDGDEPBAR ;  /* 0x00000000000079af */ /* 0x000e220000000000 */
[----:B------:R-:W-:-:S02]  /*2520*/  SHF.R.U32.HI R10, RZ, 0x3, R21 ;  /* 0x00000003ff0a7819 */ /* 0x000fc40000011615 */
[----:B------:R-:W-:Y:S01]  /*2530*/  SHF.R.S32.HI R19, RZ, 0x1f, R12 ;  /* 0x0000001fff137819 */ /* 0x000fe2000001140c */
[----:B------:R-:W0:Y:S01]  /*2540*/  LDGDEPBAR ;  /* 0x00000000000079af */ /* 0x000e220000000000 */
[----:B------:R-:W-:Y:S01]  /*2550*/  LOP3.LUT R21, R21, 0x28, R10, 0x78, !PT ;  /* 0x0000002815157812 */ /* 0x000fe200078e780a */
[----:B------:R-:W-:Y:S01]  /*2560*/  IMAD.SHL.U32 R10, R13, 0x10, RZ ;  /* 0x000000100d0a7824 */ /* 0x000fe200078e00ff */
[----:B------:R-:W-:Y:S02]  /*2570*/  SHF.R.S32.HI R208, RZ, 0x1f, R13 ;  /* 0x0000001fffd07819 */ /* 0x000fe4000001140d */
[----:B------:R-:W-:Y:S01]  /*2580*/  LOP3.LUT R6, R11, 0x18, R6, 0xf8, !PT ;  /* 0x000000180b067812 */ /* 0x000fe200078ef806 */
[----:B------:R-:W-:Y:S01]  /*2590*/  IMAD.IADD R21, R14, 0x1, R21 ;  /* 0x000000010e157824 */ /* 0x000fe200078e0215 */
[----:B------:R-:W-:Y:S02]  /*25a0*/  LOP3.LUT R209, R10, 0xf0, RZ, 0xc0, !PT ;  /* 0x000000f00ad17812 */ /* 0x000fe400078ec0ff */
[----:B------:R-:W-:Y:S01]  /*25b0*/  LEA.HI R14, R19, R12, RZ, 0x2 ;  /* 0x0000000c130e7211 */ /* 0x000fe200078f10ff */
[----:B------:R-:W-:Y:S01]  /*25c0*/  IMAD.SHL.U32 R224, R21, 0x2, RZ ;  /* 0x0000000215e07824 */ /* 0x000fe200078e00ff */
[----:B------:R-:W-:-:S02]  /*25d0*/  LOP3.LUT R210, R209, R210, RZ, 0xfc, !PT ;  /* 0x000000d2d1d27212 */ /* 0x000fc400078efcff */
[----:B------:R-:W-:Y:S01]  /*25e0*/  LOP3.LUT R209, R209, 0x100, R0, 0xf8, !PT ;  /* 0x00000100d1d17812 */ /* 0x000fe200078ef800 */
[----:B--2---:R-:W-:Y:S01]  /*25f0*/  IMAD.SHL.U32 R15, R9, 0x10, RZ ;  /* 0x00000010090f7824 */ /* 0x004fe200078e00ff */
[C---:B------:R-:W-:Y:S02]  /*2600*/  IADD3 R0, R224.reuse, 0x21480, RZ ;  /* 0x00021480e0007810 */ /* 0x040fe40007ffe0ff */
[----:B------:R-:W-:Y:S02]  /*2610*/  IADD3 R220, R224, 0x215a0, RZ ;  /* 0x000215a0e0dc7810 */ /* 0x000fe40007ffe0ff */
[----:B------:R-:W-:Y:S01]  /*2620*/  @P0 IADD3 R220, R0, 0xe0, RZ ;  /* 0x000000e000dc0810 */ /* 0x000fe20007ffe0ff */
[----:B------:R-:W-:Y:S01]  /*2630*/  IMAD.SHL.U32 R0, R8, 0x40, RZ ;  /* 0x0000004008007824 */ /* 0x000fe200078e00ff */
[----:B------:R-:W-:Y:S02]  /*2640*/  LEA.HI R208, R208, R13, RZ, 0x3 ;  /* 0x0000000dd0d07211 */ /* 0x000fe400078f18ff */
[----:B------:R-:W-:-:S02]  /*2650*/  LOP3.LUT R5, R14, 0x7ffffffc, RZ, 0xc0, !PT ;  /* 0x7ffffffc0e057812 */ /* 0x000fc400078ec0ff */
[----:B------:R-:W-:Y:S02]  /*2660*/  SEL R10, RZ, 0xffffffff, P1 ;  /* 0xffffffffff0a7807 */ /* 0x000fe40000800000 */
[----:B------:R-:W-:Y:S01]  /*2670*/  LOP3.LUT P0, RZ, R8, 0x2, RZ, 0xc0, !PT ;  /* 0x0000000208ff7812 */ /* 0x000fe2000780c0ff */
[----:B------:R-:W-:Y:S01]  /*2680*/  IMAD.IADD R12, R12, 0x1, -R5 ;  /* 0x000000010c0c7824 */ /* 0x000fe200078e0a05 */
[----:B------:R-:W-:Y:S01]  /*2690*/  LOP3.LUT P1, RZ, R8, 0x4, RZ, 0xc0, !PT ;  /* 0x0000000408ff7812 */ /* 0x000fe2000782c0ff */
[----:B------:R-:W-:Y:S01]  /*26a0*/  IMAD.SHL.U32 R10, R10, 0x2, RZ ;  /* 0x000000020a0a7824 */ /* 0x000fe200078e00ff */
[C---:B------:R-:W-:Y:S01]  /*26b0*/  LOP3.LUT R8, R208.reuse, 0xfffffff8, RZ, 0xc0, !PT ;  /* 0xfffffff8d0087812 */ /* 0x040fe200078ec0ff */
[----:B------:R-:W-:Y:S01]  /*26c0*/  IMAD.SHL.U32 R208, R208, 0x40, RZ ;  /* 0x00000040d0d07824 */ /* 0x000fe200078e00ff */
[----:B------:R-:W-:Y:S02]  /*26d0*/  LOP3.LUT R0, R0, 0x1c0, RZ, 0xc0, !PT ;  /* 0x000001c000007812 */ /* 0x000fe400078ec0ff */
[----:B------:R-:W-:Y:S01]  /*26e0*/  LEA.HI.SX32 R225, R14, R15, 0x1e ;  /* 0x0000000f0ee17211 */ /* 0x000fe200078ff2ff */
[----:B------:R-:W-:Y:S01]  /*26f0*/  IMAD.IADD R8, R13, 0x1, -R8 ;  /* 0x000000010d087824 */ /* 0x000fe200078e0a08 */
[----:B------:R-:W-:-:S02]  /*2700*/  LOP3.LUT R5, R0, 0x8, R215, 0xf8, !PT ;  /* 0x0000000800057812 */ /* 0x000fc400078ef8d7 */
[----:B------:R-:W-:Y:S02]  /*2710*/  LOP3.LUT R16, R0, 0x30, R15, 0xf8, !PT ;  /* 0x0000003000107812 */ /* 0x000fe400078ef80f */
[----:B------:R-:W-:Y:S02]  /*2720*/  SHF.R.U32.HI R0, RZ, 0x3, R0 ;  /* 0x00000003ff007819 */ /* 0x000fe40000011600 */
[----:B------:R-:W-:Y:S02]  /*2730*/  SEL R206, R214, 0xfffffff0, !P0 ;  /* 0xfffffff0d6ce7807 */ /* 0x000fe40004000000 */
[----:B------:R-:W-:Y:S01]  /*2740*/  LOP3.LUT R14, R5, R0, RZ, 0x3c, !PT ;  /* 0x00000000050e7212 */ /* 0x000fe200078e3cff */
[----:B------:R-:W-:Y:S01]  /*2750*/  IMAD.IADD R5, R213, 0x1, -R18 ;  /* 0x00000001d5057824 */ /* 0x000fe200078e0a12 */
[----:B------:R-:W-:Y:S02]  /*2760*/  SEL R204, R212, 0xffffffe0, !P1 ;  /* 0xffffffe0d4cc7807 */ /* 0x000fe40004800000 */
[C---:B------:R-:W-:Y:S01]  /*2770*/  LOP3.LUT P1, RZ, R8.reuse, 0x4, RZ, 0xc0, !PT ;  /* 0x0000000408ff7812 */ /* 0x040fe2000782c0ff */
[----:B------:R-:W-:Y:S01]  /*2780*/  IMAD R5, R5, 0x4, R12 ;  /* 0x0000000405057824 */ /* 0x000fe200078e020c */
[C---:B------:R-:W-:Y:S01]  /*2790*/  LOP3.LUT P0, RZ, R8.reuse, 0x2, RZ, 0xc0, !PT ;  /* 0x0000000208ff7812 */ /* 0x040fe2000780c0ff */
[----:B------:R-:W-:Y:S01]  /*27a0*/  IMAD.SHL.U32 R8, R8, 0x40, RZ ;  /* 0x0000004008087824 */ /* 0x000fe200078e00ff */
[----:B------:R-:W-:Y:S01]  /*27b0*/  SHF.R.U32.HI R12, RZ, 0x3, R209 ;  /* 0x00000003ff0c7819 */ /* 0x000fe200000116d1 */
[----:B------:R-:W-:Y:S01]  /*27c0*/  IMAD R213, R213, 0x200, R14 ;  /* 0x00000200d5d57824 */ /* 0x000fe200078e020e */
[----:B------:R-:W-:Y:S01]  /*27d0*/  LOP3.LUT R10, R10, 0x2, R7, 0xe2, !PT ;  /* 0x000000020a0a7812 */ /* 0x000fe200078ee207 */
[----:B------:R-:W-:Y:S01]  /*27e0*/  IMAD.SHL.U32 R5, R5, 0x2, RZ ;  /* 0x0000000205057824 */ /* 0x000fe200078e00ff */
[----:B------:R-:W-:Y:S01]  /*27f0*/  LOP3.LUT R8, R8, 0x1c0, RZ, 0xc0, !PT ;  /* 0x000001c008087812 */ /* 0x000fe200078ec0ff */
[----:B------:R-:W-:Y:S01]  /*2800*/  IMAD.SHL.U32 R213, R213, 0x2, RZ ;  /* 0x00000002d5d57824 */ /* 0x000fe200078e00ff */
[----:B------:R-:W-:Y:S01]  /*2810*/  LOP3.LUT R12, R12, 0x38, RZ, 0xc0, !PT ;  /* 0x000000380c0c7812 */ /* 0x000fe200078ec0ff */
[----:B------:R-:W-:Y:S01]  /*2820*/  IMAD.IADD R247, R222, 0x1, -R5 ;  /* 0x00000001def77824 */ /* 0x000fe200078e0a05 */
[----:B------:R-:W-:Y:S01]  /*2830*/  SHF.R.U32.HI R7, RZ, 0x3, R8 ;  /* 0x00000003ff077819 */ /* 0x000fe20000011608 */
[----:B------:R-:W-:Y:S01]  /*2840*/  IMAD R206, R206, 0x2, R213 ;  /* 0x00000002cece7824 */ /* 0x000fe200078e02d5 */
[----:B------:R-:W-:Y:S01]  /*2850*/  LOP3.LUT R215, R16, 0x8, R215, 0xf8, !PT ;  /* 0x0000000810d77812 */ /* 0x000fe200078ef8d7 */
[----:B------:R-:W-:Y:S01]  /*2860*/  IMAD R205, R204, 0x2, R213 ;  /* 0x00000002cccd7824 */ /* 0x000fe200078e02d5 */
[----:B------:R-:W-:Y:S01]  /*2870*/  LOP3.LUT R208, R208, 0xfffffe00, RZ, 0xc0, !PT ;  /* 0xfffffe00d0d07812 */ /* 0x000fe200078ec0ff */
[----:B------:R-:W-:Y:S01]  /*2880*/  IMAD R204, R204, 0x2, R206 ;  /* 0x00000002cccc7824 */ /* 0x000fe200078e02ce */
[----:B------:R-:W-:-:S02]  /*2890*/  LOP3.LUT R209, R12, R209, R217, 0x1e, !PT ;  /* 0x000000d10cd17212 */ /* 0x000fc400078e1ed9 */
[----:B------:R-:W-:Y:S02]  /*28a0*/  LOP3.LUT R217, R7, R8, R217, 0x1e, !PT ;  /* 0x0000000807d97212 */ /* 0x000fe400078e1ed9 */
[----:B------:R-:W-:Y:S01]  /*28b0*/  LOP3.LUT R215, R215, R0, RZ, 0x3c, !PT ;  /* 0x00000000d7d77212 */ /* 0x000fe200078e3cff */
[----:B------:R-:W-:Y:S01]  /*28c0*/  IMAD R0, R9, 0x400, R208 ;  /* 0x0000040009007824 */ /* 0x000fe200078e02d0 */
[----:B------:R-:W-:Y:S02]  /*28d0*/  LOP3.LUT R7, R7, R6, R8, 0x1e, !PT ;  /* 0x0000000607077212 */ /* 0x000fe400078e1e08 */
[----:B------:R-:W-:Y:S01]  /*28e0*/  LOP3.LUT P3, RZ, R13, 0x2, RZ, 0xc0, !PT ;  /* 0x000000020dff7812 */ /* 0x000fe2000786c0ff */
[----:B------:R-:W-:Y:S01]  /*28f0*/  IMAD.IADD R217, R0, 0x1, R217 ;  /* 0x0000000100d97824 */ /* 0x000fe200078e02d9 */
[----:B------:R-:W-:Y:S01]  /*2900*/  LOP3.LUT R208, R7, R208, RZ, 0xfc, !PT ;  /* 0x000000d007d07212 */ /* 0x000fe200078efcff */
[----:B------:R-:W-:Y:S01]  /*2910*/  IMAD.IADD R7, R222, 0x1, R3 ;  /* 0x00000001de077824 */ /* 0x000fe200078e0203 */
[----:B------:R-:W-:Y:S01]  /*2920*/  SEL R214, R214, 0xfffffff0, !P0 ;  /* 0xfffffff0d6d67807 */ /* 0x000fe20004000000 */
[----:B------:R-:W-:Y:S01]  /*2930*/  IMAD.SHL.U32 R13, R13, 0x2, RZ ;  /* 0x000000020d0d7824 */ /* 0x000fe200078e00ff */
[----:B------:R-:W-:Y:S01]  /*2940*/  ISETP.LE.AND P0, PT, R250, c[0x0][0x2a8], PT ;  /* 0x0000aa00fa007a0c */ /* 0x000fe20003f03270 */
[----:B------:R-:W-:Y:S01]  /*2950*/  IMAD R215, R2, 0x200, R215 ;  /* 0x0000020002d77824 */ /* 0x000fe200078e02d7 */
[----:B------:R-:W-:Y:S01]  /*2960*/  IADD3 R2, -R228, 0x1, R7 ;  /* 0x00000001e4027810 */ /* 0x000fe20007ffe107 */
[----:B------:R-:W-:Y:S01]  /*2970*/  IMAD.SHL.U32 R211, R217, 0x2, RZ ;  /* 0x00000002d9d37824 */ /* 0x000fe200078e00ff */
[----:B------:R-:W-:Y:S01]  /*2980*/  LOP3.LUT R210, R210, 0x18, R13, 0x78, !PT ;  /* 0x00000018d2d27812 */ /* 0x000fe200078e780d */
[----:B------:R-:W-:Y:S01]  /*2990*/  IMAD.MOV.U32 R0, RZ, RZ, 0x120 ;  /* 0x00000120ff007424 */ /* 0x000fe200078e00ff */
[----:B------:R-:W-:Y:S01]  /*29a0*/  SEL R212, R212, 0xffffffe0, !P1 ;  /* 0xffffffe0d4d47807 */ /* 0x000fe20004800000 */
[--C-:B------:R-:W-:Y:S01]  /*29b0*/  IMAD.IADD R2, R2, 0x1, -R5.reuse ;  /* 0x0000000102027824 */ /* 0x100fe200078e0a05 */
[----:B------:R-:W-:Y:S01]  /*29c0*/  IADD3 R211, R211, 0x1b080, RZ ;  /* 0x0001b080d3d37810 */ /* 0x000fe20007ffe0ff */
[----:B------:R-:W-:Y:S01]  /*29d0*/  IMAD.SHL.U32 R210, R210, 0x2, RZ ;  /* 0x00000002d2d27824 */ /* 0x000fe200078e00ff */
[----:B------:R-:W-:Y:S01]  /*29e0*/  SEL R3, R0, 0xe0, !P3 ;  /* 0x000000e000037807 */ /* 0x000fe20005800000 */
[----:B------:R-:W-:Y:S01]  /*29f0*/  IMAD.IADD R246, R7, 0x1, -R5 ;  /* 0x0000000107f67824 */ /* 0x000fe200078e0a05 */
[----:B------:R-:W-:Y:S01]  /*2a00*/  SEL R223, RZ, 0x4, P2 ;  /* 0x00000004ffdf7807 */ /* 0x000fe20001000000 */
[----:B------:R-:W-:Y:S01]  /*2a10*/  IMAD R211, R212, 0x2, R211 ;  /* 0x00000002d4d37824 */ /* 0x000fe200078e02d3 */
[----:B------:R-:W-:Y:S01]  /*2a20*/  LEA R209, R209, 0x23c80, 0x1 ;  /* 0x00023c80d1d17811 */ /* 0x000fe200078e08ff */
[----:B------:R-:W-:Y:S01]  /*2a30*/  IMAD R0, R3, 0x2, R210 ;  /* 0x0000000203007824 */ /* 0x000fe200078e02d2 */
[----:B------:R-:W-:Y:S01]  /*2a40*/  LOP3.LUT R223, R10, R223, RZ, 0xfc, !PT ;  /* 0x000000df0adf7212 */ /* 0x000fe200078efcff */
[C---:B------:R-:W-:Y:S01]  /*2a50*/  IMAD.IADD R212, R217.reuse, 0x1, R212 ;  /* 0x00000001d9d47824 */ /* 0x040fe200078e02d4 */
[C---:B------:R-:W-:Y:S01]  /*2a60*/  IADD3 R249, R2.reuse, c[0x0][0x2a4], RZ ;  /* 0x0000a90002f97a10 */ /* 0x040fe20007ffe0ff */
[----:B------:R-:W-:Y:S01]  /*2a70*/  IMAD.IADD R207, R217, 0x1, R214 ;  /* 0x00000001d9cf7824 */ /* 0x000fe200078e02d6 */
[----:B------:R-:W-:-:S02]  /*2a80*/  IADD3 R248, R2, UR6, RZ ;  /* 0x0000000602f87c10 */ /* 0x000fc4000fffe0ff */
[----:B------:R-:W-:Y:S02]  /*2a90*/  LEA R208, R208, 0x80, 0x1 ;  /* 0x00000080d0d07811 */ /* 0x000fe400078e08ff */
[----:B------:R-:W-:Y:S02]  /*2aa0*/  @P0 LOP3.LUT R4, R4, 0x1, RZ, 0xfc, !PT ;  /* 0x0000000104040812 */ /* 0x000fe400078efcff */
.L_x_963:
[----:B------:R-:W-:Y:S04]  /*2ab0*/  DEPBAR.LE SB0, 0x1 ;  /* 0x000080400000791a */ /* 0x000fe80000000000 */
[----:B------:R-:W-:Y:S01]  /*2ac0*/  BAR.SYNC.DEFER_BLOCKING 0x0 ;  /* 0x0000000000007b1d */ /* 0x000fe20000010000 */
[----:B------:R-:W-:Y:S01]  /*2ad0*/  MOV R2, UR4 ;  /* 0x0000000400027c02 */ /* 0x000fe20008000f00 */
[----:B------:R-:W-:Y:S01]  /*2ae0*/  IMAD.U32 R174, RZ, RZ, UR4 ;  /* 0x00000004ffae7e24 */ /* 0x000fe2000f8e00ff */
[----:B------:R-:W-:Y:S01]  /*2af0*/  MOV R95, UR4 ;  /* 0x00000004005f7c02 */ /* 0x000fe20008000f00 */
[----:B------:R-:W-:Y:S01]  /*2b00*/  IMAD.U32 R104, RZ, RZ, UR4 ;  /* 0x00000004ff687e24 */ /* 0x000fe2000f8e00ff */
[----:B------:R-:W-:Y:S01]  /*2b10*/  ISETP.LE.AND P1, PT, R250, c[0x0][0x2a8], PT ;  /* 0x0000aa00fa007a0c */ /* 0x000fe20003f23270 */
[----:B------:R-:W-:Y:S01]  /*2b20*/  IMAD R2, R2, 0x3000, R217 ;  /* 0x0000300002027824 */ /* 0x000fe200078e02d9 */
[----:B------:R-:W-:Y:S01]  /*2b30*/  LEA R176, R174, R225, 0x6 ;  /* 0x000000e1aeb07211 */ /* 0x000fe200078e30ff */
[----:B------:R-:W-:Y:S01]  /*2b40*/  IMAD R102, R95, 0x3000, R214 ;  /* 0x000030005f667824 */ /* 0x000fe200078e02d6 */
[----:B------:R-:W-:Y:S01]  /*2b50*/  MOV R252, R251 ;  /* 0x000000fb00fc7202 */ /* 0x000fe20000000f00 */
[----:B------:R-:W-:Y:S02]  /*2b60*/  IMAD.SHL.U32 R172, R2, 0x2, RZ ;  /* 0x0000000202ac7824 */ /* 0x000fe400078e00ff */
[--C-:B------:R-:W-:Y:S02]  /*2b70*/  IMAD.IADD R97, R217, 0x1, R102.reuse ;  /* 0x00000001d9617824 */ /* 0x100fe400078e0266 */
[----:B------:R-:W-:Y:S02]  /*2b80*/  IMAD.IADD R102, R212, 0x1, R102 ;  /* 0x00000001d4667824 */ /* 0x000fe400078e0266 */
[----:B------:R-:W-:Y:S01]  /*2b90*/  IMAD R104, R104, 0x3000, R207 ;  /* 0x0000300068687824 */ /* 0x000fe200078e02cf */
[----:B------:R-:W-:Y:S01]  /*2ba0*/  SHF.L.U32 R96, R97, 0x1, RZ ;  /* 0x0000000161607819 */ /* 0x000fe200000006ff */
[----:B------:R-:W-:Y:S01]  /*2bb0*/  IMAD.SHL.U32 R180, R251, 0x40, RZ ;  /* 0x00000040fbb47824 */ /* 0x000fe200078e00ff */
[----:B------:R-:W-:Y:S02]  /*2bc0*/  SHF.L.U32 R110, R102, 0x1, RZ ;  /* 0x00000001666e7819 */ /* 0x000fe400000006ff */
[----:B------:R-:W-:Y:S02]  /*2bd0*/  SHF.L.U32 R173, R104, 0x1, RZ ;  /* 0x0000000168ad7819 */ /* 0x000fe400000006ff */
[----:B------:R-:W-:Y:S01]  /*2be0*/  IADD3 R177, R225, R180, RZ ;  /* 0x000000b4e1b17210 */ /* 0x000fe20007ffe0ff */
[----:B------:R-:W-:Y:S03]  /*2bf0*/  LDSM.16.M88.2 R2, [R213+0x80] ;  /* 0x00008000d502783b */ /* 0x000fe60000000100 */
[----:B------:R-:W-:Y:S01]  /*2c00*/  IADD3 R178, R248, R177, RZ ;  /* 0x000000b1f8b27210 */ /* 0x000fe20007ffe0ff */
[----:B------:R-:W1:Y:S01]  /*2c10*/  LDSM.16.M88.4 R24, [R172+0xf080] ;  /* 0x00f08000ac18783b */ /* 0x000e620000000200 */
[----:B------:R-:W-:Y:S03]  /*2c20*/  IMAD.IADD R179, R249, 0x1, R177 ;  /* 0x00000001f9b37824 */ /* 0x000fe600078e02b1 */
[----:B------:R-:W2:Y:S02]  /*2c30*/  LDSM.16.M88.2 R88, [R213+0x880] ;  /* 0x00088000d558783b */ /* 0x000ea40000000100 */
[----:B------:R-:W-:Y:S02]  /*2c40*/  IMNMX R179, R246, R179, PT ;  /* 0x000000b3f6b37217 */ /* 0x000fe40003800200 */
[----:B------:R-:W3:Y:S04]  /*2c50*/  LDSM.16.M88.2 R90, [R213+0x1080] ;  /* 0x00108000d55a783b */ /* 0x000ee80000000100 */
[----:B------:R-:W4:Y:S04]  /*2c60*/  LDSM.16.M88.2 R92, [R213+0x1880] ;  /* 0x00188000d55c783b */ /* 0x000f280000000100 */
[----:B------:R-:W5:Y:S04]  /*2c70*/  LDSM.16.M88.2 R94, [R213+0x2080] ;  /* 0x00208000d55e783b */ /* 0x000f680000000100 */
[----:B------:R-:W-:Y:S04]  /*2c80*/  LDSM.16.M88.2 R100, [R206+0x80] ;  /* 0x00008000ce64783b */ /* 0x000fe80000000100 */
[----:B------:R-:W4:Y:S04]  /*2c90*/  LDSM.16.M88.4 R96, [R96+0xf080] ;  /* 0x00f080006060783b */ /* 0x000f280000000200 */
[----:B------:R-:W-:Y:S04]  /*2ca0*/  LDSM.16.M88.2 R102, [R204+0x880] ;  /* 0x00088000cc66783b */ /* 0x000fe80000000100 */
[----:B------:R-:W-:Y:S04]  /*2cb0*/  LDSM.16.M88.2 R104, [R206+0x3880] ;  /* 0x00388000ce68783b */ /* 0x000fe80000000100 */
[----:B------:R-:W-:Y:S01]  /*2cc0*/  LDSM.16.M88.2 R106, [R206+0x4080] ;  /* 0x00408000ce6a783b */ /* 0x000fe20000000100 */
[C---:B-1----:R-:W-:Y:S03]  /*2cd0*/  HMMA.16816.F32 R4, R24.reuse, R2, RZ ;  /* 0x000000021804723c */ /* 0x042fe600000018ff */
[----:B------:R-:W1:Y:S04]  /*2ce0*/  LDSM.16.M88.2 R2, [R206+0x880] ;  /* 0x00088000ce02783b */ /* 0x000e680000000100 */
[----:B------:R-:W-:Y:S01]  /*2cf0*/  LDSM.16.M88.2 R108, [R206+0x4880] ;  /* 0x00488000ce6c783b */ /* 0x000fe20000000100 */
[C---:B--2---:R-:W-:Y:S03]  /*2d00*/  HMMA.16816.F32 R8, R24.reuse, R88, RZ ;  /* 0x000000581808723c */ /* 0x044fe600000018ff */
[----:B------:R-:W2:Y:S04]  /*2d10*/  LDSM.16.M88.2 R88, [R206+0x1080] ;  /* 0x00108000ce58783b */ /* 0x000ea80000000100 */
[----:B------:R-:W-:Y:S01]  /*2d20*/  LDS R175, [R176.X4+0x21080] ;  /* 0x02108000b0af7984 */ /* 0x000fe20000004800 */
[C---:B---3--:R-:W-:Y:S03]  /*2d30*/  HMMA.16816.F32 R12, R24.reuse, R90, RZ ;  /* 0x0000005a180c723c */ /* 0x048fe600000018ff */
[----:B------:R-:W3:Y:S04]  /*2d40*/  LDSM.16.M88.2 R90, [R206+0x1880] ;  /* 0x00188000ce5a783b */ /* 0x000ee80000000100 */
[----:B------:R-:W-:Y:S01]  /*2d50*/  LDS R174, [R176.X4+0x210a0] ;  /* 0x0210a000b0ae7984 */ /* 0x000fe20000004800 */
[C---:B----4-:R-:W-:Y:S07]  /*2d60*/  HMMA.16816.F32 R16, R24.reuse, R92, RZ ;  /* 0x0000005c1810723c */ /* 0x050fee00000018ff */
[----:B------:R-:W-:Y:S01]  /*2d70*/  IMAD.U32 R93, RZ, RZ, UR4 ;  /* 0x00000004ff5d7e24 */ /* 0x000fe2000f8e00ff */
[----:B-----5:R-:W-:Y:S01]  /*2d80*/  HMMA.16816.F32 R20, R24, R94, RZ ;  /* 0x0000005e1814723c */ /* 0x020fe200000018ff */
[----:B------:R-:W4:Y:S03]  /*2d90*/  LDSM.16.M88.2 R24, [R206+0x2080] ;  /* 0x00208000ce18783b */ /* 0x000f260000000100 */
[----:B------:R-:W-:Y:S01]  /*2da0*/  IMAD R93, R93, 0x3000, R212 ;  /* 0x000030005d5d7824 */ /* 0x000fe200078e02d4 */
[----:B------:R-:W-:Y:S03]  /*2db0*/  LDSM.16.M88.2 R26, [R205+0x80] ;  /* 0x00008000cd1a783b */ /* 0x000fe60000000100 */
[C---:B------:R-:W-:Y:S01]  /*2dc0*/  HMMA.16816.F32 R4, R96.reuse, R100, R4 ;  /* 0x000000646004723c */ /* 0x040fe20000001804 */
[----:B------:R-:W-:Y:S04]  /*2dd0*/  LDSM.16.M88.2 R100, [R204+0x80] ;  /* 0x00008000cc64783b */ /* 0x000fe80000000100 */
[----:B------:R-:W-:Y:S03]  /*2de0*/  SHF.L.U32 R111, R93, 0x1, RZ ;  /* 0x000000015d6f7819 */ /* 0x000fe600000006ff */
[C---:B-1----:R-:W-:Y:S01]  /*2df0*/  HMMA.16816.F32 R8, R96.reuse, R2, R8 ;  /* 0x000000026008723c */ /* 0x042fe20000001808 */
[----:B------:R-:W-:Y:S04]  /*2e00*/  LDSM.16.M88.2 R2, [R205+0x880] ;  /* 0x00088000cd02783b */ /* 0x000fe80000000100 */
[----:B------:R-:W1:Y:S03]  /*2e10*/  LDSM.16.M88.4 R92, [R111+0xf080] ;  /* 0x00f080006f5c783b */ /* 0x000e660000000200 */
[C---:B--2---:R-:W-:Y:S01]  /*2e20*/  HMMA.16816.F32 R12, R96.reuse, R88, R12 ;  /* 0x00000058600c723c */ /* 0x044fe2000000180c */
[----:B------:R-:W2:Y:S07]  /*2e30*/  LDSM.16.M88.2 R88, [R205+0x1080] ;  /* 0x00108000cd58783b */ /* 0x000eae0000000100 */
[C---:B---3--:R-:W-:Y:S01]  /*2e40*/  HMMA.16816.F32 R16, R96.reuse, R90, R16 ;  /* 0x0000005a6010723c */ /* 0x048fe20000001810 */
[----:B------:R-:W3:Y:S07]  /*2e50*/  LDSM.16.M88.2 R90, [R205+0x1880] ;  /* 0x00188000cd5a783b */ /* 0x000eee0000000100 */
[----:B----4-:R-:W-:Y:S01]  /*2e60*/  HMMA.16816.F32 R20, R96, R24, R20 ;  /* 0x000000186014723c */ /* 0x010fe20000001814 */
[----:B------:R-:W4:Y:S04]  /*2e70*/  LDSM.16.M88.2 R24, [R205+0x2080] ;  /* 0x00208000cd18783b */ /* 0x000f280000000100 */
[----:B------:R-:W5:Y:S03]  /*2e80*/  LDSM.16.M88.4 R96, [R110+0xf080] ;  /* 0x00f080006e60783b */ /* 0x000f660000000200 */
[C---:B-1----:R-:W-:Y:S01]  /*2e90*/  HMMA.16816.F32 R4, R92.reuse, R26, R4 ;  /* 0x0000001a5c04723c */ /* 0x042fe20000001804 */
[----:B------:R-:W1:Y:S07]  /*2ea0*/  LDSM.16.M88.2 R26, [R204+0x1080] ;  /* 0x00108000cc1a783b */ /* 0x000e6e0000000100 */
[C---:B------:R-:W-:Y:S01]  /*2eb0*/  HMMA.16816.F32 R8, R92.reuse, R2, R8 ;  /* 0x000000025c08723c */ /* 0x040fe20000001808 */
[----:B------:R-:W1:Y:S07]  /*2ec0*/  LDSM.16.M88.2 R2, [R204+0x1880] ;  /* 0x00188000cc02783b */ /* 0x000e6e0000000100 */
[C---:B--2---:R-:W-:Y:S01]  /*2ed0*/  HMMA.16816.F32 R12, R92.reuse, R88, R12 ;  /* 0x000000585c0c723c */ /* 0x044fe2000000180c */
[----:B------:R-:W2:Y:S07]  /*2ee0*/  LDSM.16.M88.2 R88, [R204+0x2080] ;  /* 0x00208000cc58783b */ /* 0x000eae0000000100 */
[C---:B---3--:R-:W-:Y:S01]  /*2ef0*/  HMMA.16816.F32 R16, R92.reuse, R90, R16 ;  /* 0x0000005a5c10723c */ /* 0x048fe20000001810 */
[----:B------:R-:W-:Y:S07]  /*2f00*/  LDSM.16.M88.2 R90, [R213+0x3080] ;  /* 0x00308000d55a783b */ /* 0x000fee0000000100 */
[----:B----4-:R-:W-:Y:S01]  /*2f10*/  HMMA.16816.F32 R20, R92, R24, R20 ;  /* 0x000000185c14723c */ /* 0x010fe20000001814 */
[----:B------:R-:W-:Y:S04]  /*2f20*/  LDSM.16.M88.2 R24, [R213+0x2880] ;  /* 0x00288000d518783b */ /* 0x000fe80000000100 */
[----:B------:R-:W3:Y:S03]  /*2f30*/  LDSM.16.M88.4 R92, [R172+0x11080] ;  /* 0x01108000ac5c783b */ /* 0x000ee60000000200 */
[C---:B-----5:R-:W-:Y:S01]  /*2f40*/  HMMA.16816.F32 R4, R96.reuse, R100, R4 ;  /* 0x000000646004723c */ /* 0x060fe20000001804 */
[----:B------:R-:W4:Y:S07]  /*2f50*/  LDSM.16.M88.2 R100, [R213+0x3880] ;  /* 0x00388000d564783b */ /* 0x000f2e0000000100 */
[C---:B------:R-:W-:Y:S01]  /*2f60*/  HMMA.16816.F32 R8, R96.reuse, R102, R8 ;  /* 0x000000666008723c */ /* 0x040fe20000001808 */
[----:B------:R-:W5:Y:S07]  /*2f70*/  LDSM.16.M88.2 R102, [R213+0x4080] ;  /* 0x00408000d566783b */ /* 0x000f6e0000000100 */
[C---:B-1----:R-:W-:Y:S01]  /*2f80*/  HMMA.16816.F32 R12, R96.reuse, R26, R12 ;  /* 0x0000001a600c723c */ /* 0x042fe2000000180c */
[----:B------:R-:W1:Y:S07]  /*2f90*/  LDSM.16.M88.2 R26, [R213+0x4880] ;  /* 0x00488000d51a783b */ /* 0x000e6e0000000100 */
[C---:B------:R-:W-:Y:S01]  /*2fa0*/  HMMA.16816.F32 R16, R96.reuse, R2, R16 ;  /* 0x000000026010723c */ /* 0x040fe20000001810 */
[----:B------:R-:W-:Y:S07]  /*2fb0*/  LDSM.16.M88.2 R2, [R206+0x2880] ;  /* 0x00288000ce02783b */ /* 0x000fee0000000100 */
[----:B--2---:R-:W-:Y:S01]  /*2fc0*/  HMMA.16816.F32 R20, R96, R88, R20 ;  /* 0x000000586014723c */ /* 0x004fe20000001814 */
[----:B------:R-:W2:Y:S04]  /*2fd0*/  LDSM.16.M88.4 R96, [R173+0x11080] ;  /* 0x01108000ad60783b */ /* 0x000ea80000000200 */
[----:B------:R-:W2:Y:S03]  /*2fe0*/  LDSM.16.M88.2 R88, [R206+0x3080] ;  /* 0x00308000ce58783b */ /* 0x000ea60000000100 */
[C---:B---3--:R-:W-:Y:S08]  /*2ff0*/  HMMA.16816.F32 R4, R92.reuse, R24, R4 ;  /* 0x000000185c04723c */ /* 0x048ff00000001804 */
[C---:B------:R-:W-:Y:S01]  /*3000*/  HMMA.16816.F32 R8, R92.reuse, R90, R8 ;  /* 0x0000005a5c08723c */ /* 0x040fe20000001808 */
[----:B------:R-:W-:Y:S07]  /*3010*/  LDSM.16.M88.2 R90, [R205+0x2880] ;  /* 0x00288000cd5a783b */ /* 0x000fee0000000100 */
[C---:B----4-:R-:W-:Y:S01]  /*3020*/  HMMA.16816.F32 R12, R92.reuse, R100, R12 ;  /* 0x000000645c0c723c */ /* 0x050fe2000000180c */
[----:B------:R-:W-:Y:S07]  /*3030*/  LDSM.16.M88.2 R100, [R205+0x4080] ;  /* 0x00408000cd64783b */ /* 0x000fee0000000100 */
[C---:B-----5:R-:W-:Y:S01]  /*3040*/  HMMA.16816.F32 R16, R92.reuse, R102, R16 ;  /* 0x000000665c10723c */ /* 0x060fe20000001810 */
[----:B------:R-:W-:Y:S07]  /*3050*/  LDSM.16.M88.2 R102, [R205+0x4880] ;  /* 0x00488000cd66783b */ /* 0x000fee0000000100 */
[----:B-1----:R-:W-:Y:S01]  /*3060*/  HMMA.16816.F32 R20, R92, R26, R20 ;  /* 0x0000001a5c14723c */ /* 0x002fe20000001814 */
[----:B------:R-:W1:Y:S04]  /*3070*/  LDSM.16.M88.4 R24, [R111+0x11080] ;  /* 0x011080006f18783b */ /* 0x000e680000000200 */
[----:B------:R-:W3:Y:S03]  /*3080*/  LDSM.16.M88.2 R92, [R205+0x3080] ;  /* 0x00308000cd5c783b */ /* 0x000ee60000000100 */
[C---:B--2---:R-:W-:Y:S01]  /*3090*/  HMMA.16816.F32 R4, R96.reuse, R2, R4 ;  /* 0x000000026004723c */ /* 0x044fe20000001804 */
[----:B------:R-:W2:Y:S04]  /*30a0*/  LDSM.16.M88.2 R94, [R205+0x3880] ;  /* 0x00388000cd5e783b */ /* 0x000ea80000000100 */
[----:B------:R-:W-:Y:S03]  /*30b0*/  LDSM.16.M88.2 R2, [R204+0x2880] ;  /* 0x00288000cc02783b */ /* 0x000fe60000000100 */
[C---:B------:R-:W-:Y:S01]  /*30c0*/  HMMA.16816.F32 R8, R96.reuse, R88, R8 ;  /* 0x000000586008723c */ /* 0x040fe20000001808 */
[----:B------:R-:W-:Y:S07]  /*30d0*/  LDSM.16.M88.2 R88, [R204+0x3080] ;  /* 0x00308000cc58783b */ /* 0x000fee0000000100 */
[C---:B------:R-:W-:Y:S01]  /*30e0*/  HMMA.16816.F32 R12, R96.reuse, R104, R12 ;  /* 0x00000068600c723c */ /* 0x040fe2000000180c */
[----:B------:R-:W-:Y:S07]  /*30f0*/  LDSM.16.M88.2 R104, [R204+0x3880] ;  /* 0x00388000cc68783b */ /* 0x000fee0000000100 */
[C---:B------:R-:W-:Y:S01]  /*3100*/  HMMA.16816.F32 R16, R96.reuse, R106, R16 ;  /* 0x0000006a6010723c */ /* 0x040fe20000001810 */
[----:B------:R-:W-:Y:S07]  /*3110*/  LDSM.16.M88.2 R106, [R204+0x4080] ;  /* 0x00408000cc6a783b */ /* 0x000fee0000000100 */
[----:B------:R-:W-:Y:S01]  /*3120*/  HMMA.16816.F32 R20, R96, R108, R20 ;  /* 0x0000006c6014723c */ /* 0x000fe20000001814 */
[----:B------:R-:W4:Y:S04]  /*3130*/  LDSM.16.M88.4 R96, [R110+0x11080] ;  /* 0x011080006e60783b */ /* 0x000f280000000200 */
[----:B------:R-:W5:Y:S03]  /*3140*/  LDSM.16.M88.2 R108, [R204+0x4880] ;  /* 0x00488000cc6c783b */ /* 0x000f660000000100 */
[C---:B-1----:R-:W-:Y:S01]  /*3150*/  HMMA.16816.F32 R4, R24.reuse, R90, R4 ;  /* 0x0000005a1804723c */ /* 0x042fe20000001804 */
[----:B------:R-:W-:Y:S07]  /*3160*/  LDSM.16.M88.2 R90, [R213+0x5080] ;  /* 0x00508000d55a783b */ /* 0x000fee0000000100 */
[C---:B---3--:R-:W-:Y:S01]  /*3170*/  HMMA.16816.F32 R8, R24.reuse, R92, R8 ;  /* 0x0000005c1808723c */ /* 0x048fe20000001808 */
[----:B------:R-:W-:Y:S07]  /*3180*/  LDSM.16.M88.2 R92, [R213+0x5880] ;  /* 0x00588000d55c783b */ /* 0x000fee0000000100 */
[C---:B--2---:R-:W-:Y:S01]  /*3190*/  HMMA.16816.F32 R12, R24.reuse, R94, R12 ;  /* 0x0000005e180c723c */ /* 0x044fe2000000180c */
[----:B------:R-:W-:Y:S07]  /*31a0*/  LDSM.16.M88.2 R94, [R213+0x6080] ;  /* 0x00608000d55e783b */ /* 0x000fee0000000100 */
[C---:B------:R-:W-:Y:S01]  /*31b0*/  HMMA.16816.F32 R16, R24.reuse, R100, R16 ;  /* 0x000000641810723c */ /* 0x040fe20000001810 */
[----:B------:R-:W-:Y:S07]  /*31c0*/  LDSM.16.M88.2 R100, [R213+0x6880] ;  /* 0x00688000d564783b */ /* 0x000fee0000000100 */
[----:B------:R-:W-:Y:S01]  /*31d0*/  HMMA.16816.F32 R20, R24, R102, R20 ;  /* 0x000000661814723c */ /* 0x000fe20000001814 */
[----:B------:R-:W1:Y:S04]  /*31e0*/  LDSM.16.M88.4 R24, [R172+0x13080] ;  /* 0x01308000ac18783b */ /* 0x000e680000000200 */
[----:B------:R-:W2:Y:S03]  /*31f0*/  LDSM.16.M88.2 R102, [R213+0x7080] ;  /* 0x00708000d566783b */ /* 0x000ea60000000100 */
[C---:B----4-:R-:W-:Y:S01]  /*3200*/  HMMA.16816.F32 R4, R96.reuse, R2, R4 ;  /* 0x000000026004723c */ /* 0x050fe20000001804 */
        /* <DEDUP_REMOVED lines=8> */
[----:B------:R-:W3:Y:S04]  /*3290*/  LDSM.16.M88.4 R96, [R173+0x13080] ;  /* 0x01308000ad60783b */ /* 0x000ee80000000200 */
[----:B------:R-:W4:Y:S03]  /*32a0*/  LDSM.16.M88.2 R108, [R206+0x7080] ;  /* 0x00708000ce6c783b */ /* 0x000f260000000100 */
        /* <DEDUP_REMOVED lines=8> */
[----:B--2---:R-:W-:Y:S01]  /*3330*/  HMMA.16816.F32 R20, R24, R102, R20 ;  /* 0x000000661814723c */ /* 0x004fe20000001814 */
[----:B------:R-:W1:Y:S04]  /*3340*/  LDSM.16.M88.4 R24, [R111+0x13080] ;  /* 0x013080006f18783b */ /* 0x000e680000000200 */
[----:B------:R-:W2:Y:S03]  /*3350*/  LDSM.16.M88.2 R102, [R205+0x7080] ;  /* 0x00708000cd66783b */ /* 0x000ea60000000100 */
[C---:B---3--:R-:W-:Y:S01]  /*3360*/  HMMA.16816.F32 R4, R96.reuse, R2, R4 ;  /* 0x000000026004723c */ /* 0x048fe20000001804 */
        /* <DEDUP_REMOVED lines=8> */
[----:B------:R-:W3:Y:S04]  /*33f0*/  LDSM.16.M88.4 R96, [R110+0x13080] ;  /* 0x013080006e60783b */ /* 0x000ee80000000200 */
[----:B------:R-:W4:Y:S03]  /*3400*/  LDSM.16.M88.2 R108, [R204+0x7080] ;  /* 0x00708000cc6c783b */ /* 0x000f260000000100 */
[C---:B-1----:R-:W-:Y:S08]  /*3410*/  HMMA.16816.F32 R4, R24.reuse, R90, R4 ;  /* 0x0000005a1804723c */ /* 0x042ff00000001804 */
[C---:B------:R-:W-:Y:S08]  /*3420*/  HMMA.16816.F32 R8, R24.reuse, R92, R8 ;  /* 0x0000005c1808723c */ /* 0x040ff00000001808 */
[C---:B------:R-:W-:Y:S08]  /*3430*/  HMMA.16816.F32 R12, R24.reuse, R94, R12 ;  /* 0x0000005e180c723c */ /* 0x040ff0000000180c */
[C---:B------:R-:W-:Y:S08]  /*3440*/  HMMA.16816.F32 R16, R24.reuse, R100, R16 ;  /* 0x000000641810723c */ /* 0x040ff00000001810 */
[----:B--2---:R-:W-:Y:S08]  /*3450*/  HMMA.16816.F32 R20, R24, R102, R20 ;  /* 0x000000661814723c */ /* 0x004ff00000001814 */
[C---:B---3--:R-:W-:Y:S08]  /*3460*/  HMMA.16816.F32 R4, R96.reuse, R2, R4 ;  /* 0x000000026004723c */ /* 0x048ff00000001804 */
[C---:B------:R-:W-:Y:S08]  /*3470*/  HMMA.16816.F32 R8, R96.reuse, R88, R8 ;  /* 0x000000586008723c */ /* 0x040ff00000001808 */
[C---:B------:R-:W-:Y:S08]  /*3480*/  HMMA.16816.F32 R12, R96.reuse, R104, R12 ;  /* 0x00000068600c723c */ /* 0x040ff0000000180c */
[C---:B------:R-:W-:Y:S08]  /*3490*/  HMMA.16816.F32 R16, R96.reuse, R106, R16 ;  /* 0x0000006a6010723c */ /* 0x040ff00000001810 */
[----:B----4-:R-:W-:Y:S01]  /*34a0*/  HMMA.16816.F32 R20, R96, R108, R20 ;  /* 0x0000006c6014723c */ /* 0x010fe20000001814 */
[----:B------:R-:W-:-:S07]  /*34b0*/  @!P1 BRA `(.L_x_953) ;  /* 0x0000014000009947 */ /* 0x000fce0003800000 */
[----:B------:R-:W-:Y:S01]  /*34c0*/  IADD3 R24, R236, R177, RZ ;  /* 0x000000b1ec187210 */ /* 0x000fe20007ffe0ff */
[----:B------:R-:W-:Y:S03]  /*34d0*/  BSSY B0, `(.L_x_954) ;  /* 0x000000e000007945 */ /* 0x000fe60003800000 */
        /* <DEDUP_REMOVED lines=9> */
.L_x_955:
[----:B------:R-:W-:Y:S11]  /*3570*/  ISETP.NE.AND P0, PT, R250, c[0x0][0x2a8], PT ;  /* 0x0000aa00fa007a0c */ /* 0x000ff60003f05270 */
[----:B------:R-:W-:Y:S02]  /*3580*/  @!UPT UIADD3 URZ, URZ, URZ, URZ ;  /* 0x0000003f3f3ff290 */ /* 0x000fe4000fffe03f */
[----:B------:R-:W-:Y:S05]  /*3590*/  @P0 IMAD.HI.U32 R2, R24, c[0x0][0x2ac], RZ ;  /* 0x0000ab0018020a27 */ /* 0x000fea00078e00ff */
[----:B------:R-:W-:Y:S02]  /*35a0*/  @P0 SHF.R.U32.HI R24, RZ, c[0x0][0x2b0], R2 ;  /* 0x0000ac00ff180a19 */ /* 0x000fe40000011602 */
.L_x_956:
[----:B------:R-:W-:Y:S05]  /*35b0*/  BSYNC B0 ;  /* 0x0000000000007941 */ /* 0x000fea0003800000 */
.L_x_954:
[----:B------:R-:W-:Y:S05]  /*35c0*/  IMAD R3, R24, c[0x0][0x2a8], R247 ;  /* 0x0000aa0018037a24 */ /* 0x000fea00078e02f7 */
[----:B------:R-:W-:Y:S02]  /*35d0*/  IADD3 R2, R3, c[0x0][0x2a8], RZ ;  /* 0x0000aa0003027a10 */ /* 0x000fe40007ffe0ff */
[----:B------:R-:W-:Y:S02]  /*35e0*/  IMNMX R178, R178, R3, !PT ;  /* 0x00000003b2b27217 */ /* 0x000fe40007800200 */
[----:B------:R-:W-:Y:S02]  /*35f0*/  IMNMX R179, R179, R2, PT ;  /* 0x00000002b3b37217 */ /* 0x000fe40003800200 */
.L_x_953:
[----:B------:R-:W-:Y:S05]  /*3600*/  IADD3 R3, R177, 0x8, RZ ;  /* 0x00000008b1037810 */ /* 0x000fea0007ffe0ff */
[--C-:B------:R-:W-:Y:S02]  /*3610*/  IMAD.IADD R173, R249, 0x1, R3.reuse ;  /* 0x00000001f9ad7824 */ /* 0x100fe400078e0203 */
[----:B------:R-:W-:Y:S03]  /*3620*/  IMAD.IADD R176, R248, 0x1, R3 ;  /* 0x00000001f8b07824 */ /* 0x000fe600078e0203 */
[----:B------:R-:W-:Y:S01]  /*3630*/  IMNMX R173, R246, R173, PT ;  /* 0x000000adf6ad7217 */ /* 0x000fe20003800200 */
[----:B------:R-:W-:-:S05]  /*3640*/  @!P1 BRA `(.L_x_957) ;  /* 0x0000014000009947 */ /* 0x000fca0003800000 */
        /* <DEDUP_REMOVED lines=11> */
.L_x_959:
[----:B------:R-:W-:Y:S11]  /*3700*/  ISETP.NE.AND P0, PT, R250, c[0x0][0x2a8], PT ;  /* 0x0000aa00fa007a0c */ /* 0x000ff60003f05270 */
[----:B------:R-:W-:Y:S02]  /*3710*/  @!UPT UIADD3 URZ, URZ, URZ, URZ ;  /* 0x0000003f3f3ff290 */ /* 0x000fe4000fffe03f */
[----:B------:R-:W-:Y:S05]  /*3720*/  @P0 IMAD.HI.U32 R2, R24, c[0x0][0x2ac], RZ ;  /* 0x0000ab0018020a27 */ /* 0x000fea00078e00ff */
[----:B------:R-:W-:Y:S02]  /*3730*/  @P0 SHF.R.U32.HI R24, RZ, c[0x0][0x2b0], R2 ;  /* 0x0000ac00ff180a19 */ /* 0x000fe40000011602 */
.L_x_960:
[----:B------:R-:W-:Y:S05]  /*3740*/  BSYNC B0 ;  /* 0x0000000000007941 */ /* 0x000fea0003800000 */
.L_x_958:
[----:B------:R-:W-:Y:S05]  /*3750*/  IMAD R3, R24, c[0x0][0x2a8], R247 ;  /* 0x0000aa0018037a24 */ /* 0x000fea00078e02f7 */
[----:B------:R-:W-:Y:S02]  /*3760*/  IADD3 R2, R3, c[0x0][0x2a8], RZ ;  /* 0x0000aa0003027a10 */ /* 0x000fe40007ffe0ff */
[----:B------:R-:W-:Y:S02]  /*3770*/  IMNMX R176, R176, R3, !PT ;  /* 0x00000003b0b07217 */ /* 0x000fe40007800200 */
[----:B------:R-:W-:Y:S02]  /*3780*/  IMNMX R173, R173, R2, PT ;  /* 0x00000002adad7217 */ /* 0x000fe40003800200 */
.L_x_957:
[----:B------:R-:W-:Y:S04]  /*3790*/  DEPBAR.LE SB0, 0x0 ;  /* 0x000080000000791a */ /* 0x000fe80000000000 */
[----:B------:R-:W-:Y:S01]  /*37a0*/  BAR.SYNC.DEFER_BLOCKING 0x0 ;  /* 0x0000000000007b1d */ /* 0x000fe20000010000 */
[----:B------:R-:W-:Y:S01]  /*37b0*/  SHF.L.U32 R111, R217, 0x1, RZ ;  /* 0x00000001d96f7819 */ /* 0x000fe200000006ff */
[----:B------:R-:W-:Y:S01]  /*37c0*/  IMAD.SHL.U32 R172, R214, 0x2, RZ ;  /* 0x00000002d6ac7824 */ /* 0x000fe200078e00ff */
[----:B------:R-:W-:Y:S03]  /*37d0*/  IADD3 R251, R251, 0x1, RZ ;  /* 0x00000001fbfb7810 */ /* 0x000fe60007ffe0ff */
[----:B------:R-:W-:Y:S01]  /*37e0*/  IMAD.IADD R110, R111, 0x1, R172 ;  /* 0x000000016f6e7824 */ /* 0x000fe200078e02ac */
[----:B------:R-:W-:Y:S01]  /*37f0*/  ISETP.GE.AND P3, PT, R251, R226, PT ;  /* 0x000000e2fb00720c */ /* 0x000fe20003f66270 */
        /* <DEDUP_REMOVED lines=13> */
[----:B--23--:R-:W-:Y:S01]  /*38d0*/  SHF.R.S32.HI R177, RZ, 0x1f, R251 ;  /* 0x0000001fffb17819 */ /* 0x00cfe200000114fb */
[----:B------:R-:W-:Y:S01]  /*38e0*/  IMAD.WIDE.U32 R182, R251, c[0x0][0x178], RZ ;  /* 0x00005e00fbb67a25 */ /* 0x000fe200078e00ff */
[----:B------:R-:W-:Y:S03]  /*38f0*/  ISETP.GT.AND P2, PT, R219, 0xf, PT ;  /* 0x0000000fdb00780c */ /* 0x000fe60003f44270 */
[----:B------:R-:W-:Y:S02]  /*3900*/  IMAD R177, R177, c[0x0][0x178], RZ ;  /* 0x00005e00b1b17a24 */ /* 0x000fe400078e02ff */
[----:B------:R-:W-:Y:S02]  /*3910*/  IMAD.SHL.U32 R181, R182, 0x40, RZ ;  /* 0x00000040b6b57824 */ /* 0x000fe400078e00ff */
[C---:B------:R-:W-:Y:S02]  /*3920*/  IMAD R177, R251.reuse, c[0x0][0x17c], R177 ;  /* 0x00005f00fbb17a24 */ /* 0x040fe400078e02b1 */
[----:B------:R-:W-:Y:S02]  /*3930*/  IMAD R184, R251, -0x40, R228 ;  /* 0xffffffc0fbb87824 */ /* 0x000fe400078e02e4 */
[----:B------:R-:W-:Y:S01]  /*3940*/  IMAD.IADD R177, R183, 0x1, R177 ;  /* 0x00000001b7b17824 */ /* 0x000fe200078e02b1 */
[----:B------:R-:W-:Y:S01]  /*3950*/  IADD3 R183, P1, P0, R234, UR11, R181 ;  /* 0x0000000beab77c10 */ /* 0x000fe2000f83e0b5 */
[----:B------:R-:W-:Y:S01]  /*3960*/  IMAD.IADD R184, R184, 0x1, -R227 ;  /* 0x00000001b8b87824 */ /* 0x000fe200078e0ae3 */
[----:B------:R-:W-:Y:S02]  /*3970*/  @!P2 IADD3 R187, R180, 0x40, RZ ;  /* 0x00000040b4bba810 */ /* 0x000fe40007ffe0ff */
[----:B------:R-:W-:Y:S04]  /*3980*/  SHF.L.U64.HI R177, R182, 0x6, R177 ;  /* 0x00000006b6b17819 */ /* 0x000fe800000102b1 */
[----:B------:R-:W-:Y:S02]  /*3990*/  IADD3.X R182, R245, UR10, R177, P1, P0 ;  /* 0x0000000af5b67c10 */ /* 0x000fe40008fe04b1 */
[C---:B------:R-:W-:Y:S04]  /*39a0*/  @!P2 IADD3 R185, P0, R187.reuse, R240, RZ ;  /* 0x000000f0bbb9a210 */ /* 0x040fe80007f1e0ff */
[----:B------:R-:W-:Y:S02]  /*39b0*/  @!P2 LEA.HI.X.SX32 R180, R187, R218, 0x1, P0 ;  /* 0x000000dabbb4a211 */ /* 0x000fe400000f0eff */
[C---:B------:R-:W-:Y:S04]  /*39c0*/  @!P2 LEA R186, P0, R185.reuse, c[0x0][0x258], 0x2 ;  /* 0x00009600b9baaa11 */ /* 0x040fe800078010ff */
[----:B------:R-:W-:Y:S02]  /*39d0*/  @!P2 LEA.HI.X R187, R185, c[0x0][0x25c], R180, 0x2, P0 ;  /* 0x00009700b9bbaa11 */ /* 0x000fe400000f14b4 */
[----:B------:R-:W-:Y:S05]  /*39e0*/  IADD3 R181, P0, R181, R234, RZ ;  /* 0x000000eab5b57210 */ /* 0x000fea0007f1e0ff */
[----:B------:R-:W-:Y:S01]  /*39f0*/  IMAD.X R180, R177, 0x1, R245, P0 ;  /* 0x00000001b1b47824 */ /* 0x000fe200000e06f5 */
[----:B------:R-:W-:Y:S02]  /*3a00*/  LEA R190, P0, R181, c[0x0][0x160], 0x1 ;  /* 0x00005800b5be7a11 */ /* 0x000fe400078008ff */
[----:B------:R-:W-:Y:S02]  /*3a10*/  IADD3 R177, R221, 0xf080, RZ ;  /* 0x0000f080ddb17810 */ /* 0x000fe40007ffe0ff */
[----:B------:R-:W-:Y:S01]  /*3a20*/  LEA.HI.X R191, R181, c[0x0][0x164], R180, 0x1, P0 ;  /* 0x00005900b5bf7a11 */ /* 0x000fe200000f0cb4 */
[----:B------:R-:W-:Y:S01]  /*3a30*/  IMAD.U32 R180, RZ, RZ, UR13 ;  /* 0x0000000dffb47e24 */ /* 0x000fe2000f8e00ff */
[----:B------:R-:W-:Y:S01]  /*3a40*/  LEA R188, P0, R183, c[0x0][0x160], 0x1 ;  /* 0x00005800b7bc7a11 */ /* 0x000fe200078008ff */
[----:B------:R-:W-:Y:S02]  /*3a50*/  IMAD.SHL.U32 R181, R219, 0x4, RZ ;  /* 0x00000004dbb57824 */ /* 0x000fe400078e00ff */
[C---:B------:R-:W-:Y:S01]  /*3a60*/  IMAD R177, R180.reuse, 0x6000, R177 ;  /* 0x00006000b4b17824 */ /* 0x040fe200078e02b1 */
[----:B------:R-:W-:Y:S01]  /*3a70*/  LEA.HI.X R189, R183, c[0x0][0x164], R182, 0x1, P0 ;  /* 0x00005900b7bd7a11 */ /* 0x000fe200000f0cb6 */
[----:B------:R-:W-:Y:S01]  /*3a80*/  @!P2 IMAD R180, R180, 0x40, R181 ;  /* 0x00000040b4b4a824 */ /* 0x000fe200078e02b5 */
[----:B------:R-:W-:Y:S03]  /*3a90*/  ISETP.LT.OR P0, PT, R184, 0x1, !P5 ;  /* 0x00000001b800780c */ /* 0x000fe60006f01670 */
[----:B------:R-:W-:Y:S10]  /*3aa0*/  @!P2 IMAD.SHL.U32 R183, R180, 0x4, RZ ;  /* 0x00000004b4b7a824 */ /* 0x000ff400078e00ff */
[----:B------:R-:W-:Y:S01]  /*3ab0*/  @!PT LDS RZ, [RZ] ;  /* 0x00000000fffff984 */ /* 0x000fe20000000800 */
[----:B------:R-:W-:Y:S01]  /*3ac0*/  @!PT LDS RZ, [RZ] ;  /* 0x00000000fffff984 */ /* 0x000fe20000000800 */
[----:B------:R-:W-:Y:S01]  /*3ad0*/  @!PT LDS RZ, [RZ] ;  /* 0x00000000fffff984 */ /* 0x000fe20000000800 */
[----:B------:R2:W-:Y:S01]  /*3ae0*/  LDGSTS.E.BYPASS.LTC128B.128 [R177], [R190.64], !P0 ;  /* 0x00000000beb17fae */ /* 0x0005e2000c101d48 */
[C---:B------:R-:W-:Y:S11]  /*3af0*/  ISETP.LT.OR P0, PT, R184.reuse, 0x1, !P4 ;  /* 0x00000001b800780c */ /* 0x040ff60006701670 */
[----:B------:R-:W-:Y:S02]  /*3b00*/  @!UPT UIADD3 URZ, URZ, URZ, URZ ;  /* 0x0000003f3f3ff290 */ /* 0x000fe4000fffe03f */
[----:B------:R2:W-:Y:S01]  /*3b10*/  LDGSTS.E.BYPASS.LTC128B.128 [R177+0x2000], [R190.64+0x80], !P0 ;  /* 0x02000080beb17fae */ /* 0x0005e2000c101d48 */
[C---:B------:R-:W-:Y:S11]  /*3b20*/  ISETP.LT.OR P0, PT, R184.reuse, 0x1, !P6 ;  /* 0x00000001b800780c */ /* 0x040ff60007701670 */
[----:B------:R-:W-:Y:S02]  /*3b30*/  @!UPT UIADD3 URZ, URZ, URZ, URZ ;  /* 0x0000003f3f3ff290 */ /* 0x000fe4000fffe03f */
[----:B------:R2:W-:Y:S01]  /*3b40*/  LDGSTS.E.BYPASS.LTC128B.128 [R177+0x4000], [R190.64+0x100], !P0 ;  /* 0x04000100beb17fae */ /* 0x0005e2000c101d48 */
[C---:B------:R-:W-:Y:S11]  /*3b50*/  ISETP.LT.OR P0, PT, R184.reuse, 0x21, !P5 ;  /* 0x00000021b800780c */ /* 0x040ff60006f01670 */
[----:B------:R-:W-:Y:S02]  /*3b60*/  @!UPT UIADD3 URZ, URZ, URZ, URZ ;  /* 0x0000003f3f3ff290 */ /* 0x000fe4000fffe03f */
[----:B------:R2:W-:Y:S01]  /*3b70*/  LDGSTS.E.BYPASS.LTC128B.128 [R177+0x1000], [R188.64], !P0 ;  /* 0x01000000bcb17fae */ /* 0x0005e2000c101d48 */
[C---:B------:R-:W-:Y:S11]  /*3b80*/  ISETP.LT.OR P0, PT, R184.reuse, 0x21, !P4 ;  /* 0x00000021b800780c */ /* 0x040ff60006701670 */
[----:B------:R-:W-:Y:S02]  /*3b90*/  @!UPT UIADD3 URZ, URZ, URZ, URZ ;  /* 0x0000003f3f3ff290 */ /* 0x000fe4000fffe03f */
[----:B------:R2:W-:Y:S01]  /*3ba0*/  LDGSTS.E.BYPASS.LTC128B.128 [R177+0x3000], [R188.64+0x80], !P0 ;  /* 0x03000080bcb17fae */ /* 0x0005e2000c101d48 */
[----:B------:R-:W-:Y:S11]  /*3bb0*/  ISETP.LT.OR P0, PT, R184, 0x21, !P6 ;  /* 0x00000021b800780c */ /* 0x000ff60007701670 */
[----:B------:R-:W-:Y:S02]  /*3bc0*/  @!UPT UIADD3 URZ, URZ, URZ, URZ ;  /* 0x0000003f3f3ff290 */ /* 0x000fe4000fffe03f */
[----:B------:R2:W-:Y:S04]  /*3bd0*/  LDGSTS.E.BYPASS.LTC128B.128 [R177+0x5000], [R188.64+0x100], !P0 ;  /* 0x05000100bcb17fae */ /* 0x0005e8000c101d48 */
[----:B------:R2:W-:Y:S02]  /*3be0*/  @!P2 LDGSTS.E.BYPASS.LTC128B.128 [R183+0x21080], [R186.64] ;  /* 0x21080000bab7afae */ /* 0x0005e4000b901d48 */
.L_x_961:
[C---:B--23--:R-:W-:Y:S01]  /*3bf0*/  ISETP.GE.AND P2, PT, R222.reuse, 0x1, PT ;  /* 0x00000001de00780c */ /* 0x04cfe20003f46270 */
[----:B------:R-:W0:Y:S01]  /*3c00*/  LDGDEPBAR ;  /* 0x00000000000079af */ /* 0x000e220000000000 */
[----:B------:R-:W-:Y:S02]  /*3c10*/  ISETP.GE.AND P1, PT, R222, 0x2, PT ;  /* 0x00000002de00780c */ /* 0x000fe40003f26270 */
[----:B------:R-:W-:Y:S04]  /*3c20*/  ISETP.GT.AND P0, PT, R178, RZ, !P2 ;  /* 0x000000ffb200720c */ /* 0x000fe80005704270 */
[C---:B------:R-:W-:Y:S04]  /*3c30*/  ISETP.LT.OR P0, PT, R179.reuse, 0x1, P0 ;  /* 0x00000001b300780c */ /* 0x040fe80000701670 */
[----:B------:R-:W-:Y:S02]  /*3c40*/  FSEL R196, R4, -INF , !P0 ;  /* 0xff80000004c47808 */ /* 0x000fe40004000000 */
[----:B------:R-:W-:Y:S04]  /*3c50*/  ISETP.GT.AND P0, PT, R178, 0x1, !P1 ;  /* 0x00000001b200780c */ /* 0x000fe80004f04270 */
[----:B------:R-:W-:Y:S04]  /*3c60*/  ISETP.LT.OR P0, PT, R179, 0x2, P0 ;  /* 0x00000002b300780c */ /* 0x000fe80000701670 */
[----:B------:R-:W-:Y:S02]  /*3c70*/  FSEL R194, R5, -INF , !P0 ;  /* 0xff80000005c27808 */ /* 0x000fe40004000000 */
[----:B------:R-:W-:Y:S02]  /*3c80*/  ISETP.GT.AND P0, PT, R176, 0x1, !P1 ;  /* 0x00000001b000780c */ /* 0x000fe40004f04270 */
[----:B------:R-:W-:Y:S02]  /*3c90*/  ISETP.GE.AND P1, PT, R222, 0x12, PT ;  /* 0x00000012de00780c */ /* 0x000fe40003f26270 */
[----:B------:R-:W-:Y:S04]  /*3ca0*/  ISETP.LT.OR P0, PT, R173, 0x2, P0 ;  /* 0x00000002ad00780c */ /* 0x000fe80000701670 */
[----:B------:R-:W-:Y:S02]  /*3cb0*/  FSEL R193, R7, -INF , !P0 ;  /* 0xff80000007c17808 */ /* 0x000fe40004000000 */
[----:B------:R-:W-:Y:S02]  /*3cc0*/  ISETP.GT.AND P0, PT, R176, RZ, !P2 ;  /* 0x000000ffb000720c */ /* 0x000fe40005704270 */
[----:B------:R-:W-:Y:S02]  /*3cd0*/  ISETP.GE.AND P2, PT, R222, 0x11, PT ;  /* 0x00000011de00780c */ /* 0x000fe40003f46270 */
[----:B------:R-:W-:Y:S04]  /*3ce0*/  ISETP.LT.OR P0, PT, R173, 0x1, P0 ;  /* 0x00000001ad00780c */ /* 0x000fe80000701670 */
[----:B------:R-:W-:Y:S02]  /*3cf0*/  FSEL R191, R6, -INF , !P0 ;  /* 0xff80000006bf7808 */ /* 0x000fe40004000000 */
[C---:B-1----:R-:W-:Y:S01]  /*3d00*/  HMMA.16816.F32 R4, R24.reuse, R2, RZ ;  /* 0x000000021804723c */ /* 0x042fe200000018ff */
[----:B------:R-:W-:Y:S02]  /*3d10*/  LDSM.16.M88.2 R2, [R205+0x7880] ;  /* 0x00788000cd02783b */ /* 0x000fe40000000100 */
[----:B------:R-:W-:Y:S04]  /*3d20*/  ISETP.GT.AND P0, PT, R178, 0x10, !P2 ;  /* 0x00000010b200780c */ /* 0x000fe80005704270 */
[C---:B------:R-:W-:Y:S05]  /*3d30*/  ISETP.LT.OR P0, PT, R179.reuse, 0x11, P0 ;  /* 0x00000011b300780c */ /* 0x040fea0000701670 */
[----:B------:R-:W-:Y:S02]  /*3d40*/  FSEL R192, R8, -INF , !P0 ;  /* 0xff80000008c07808 */ /* 0x000fe40004000000 */
[----:B------:R-:W-:Y:S04]  /*3d50*/  ISETP.GT.AND P0, PT, R178, 0x11, !P1 ;  /* 0x00000011b200780c */ /* 0x000fe80004f04270 */
[----:B------:R-:W-:Y:S04]  /*3d60*/  ISETP.LT.OR P0, PT, R179, 0x12, P0 ;  /* 0x00000012b300780c */ /* 0x000fe80000701670 */
[----:B------:R-:W-:Y:S02]  /*3d70*/  FSEL R190, R9, -INF , !P0 ;  /* 0xff80000009be7808 */ /* 0x000fe40004000000 */
[----:B------:R-:W-:Y:S02]  /*3d80*/  ISETP.GT.AND P0, PT, R176, 0x10, !P2 ;  /* 0x00000010b000780c */ /* 0x000fe40005704270 */
[----:B------:R-:W-:Y:S02]  /*3d90*/  ISETP.GE.AND P2, PT, R222, 0x21, PT ;  /* 0x00000021de00780c */ /* 0x000fe40003f46270 */
[C---:B------:R-:W-:Y:S04]  /*3da0*/  ISETP.LT.OR P0, PT, R173.reuse, 0x11, P0 ;  /* 0x00000011ad00780c */ /* 0x040fe80000701670 */
[----:B------:R-:W-:Y:S02]  /*3db0*/  FSEL R189, R10, -INF , !P0 ;  /* 0xff8000000abd7808 */ /* 0x000fe40004000000 */
[----:B------:R-:W-:Y:S02]  /*3dc0*/  ISETP.GT.AND P0, PT, R176, 0x11, !P1 ;  /* 0x00000011b000780c */ /* 0x000fe40004f04270 */
[----:B------:R-:W-:Y:S02]  /*3dd0*/  ISETP.GE.AND P1, PT, R222, 0x22, PT ;  /* 0x00000022de00780c */ /* 0x000fe40003f26270 */
[----:B------:R-:W-:Y:S04]  /*3de0*/  ISETP.LT.OR P0, PT, R173, 0x12, P0 ;  /* 0x00000012ad00780c */ /* 0x000fe80000701670 */
[----:B------:R-:W-:Y:S02]  /*3df0*/  FSEL R187, R11, -INF , !P0 ;  /* 0xff8000000bbb7808 */ /* 0x000fe40004000000 */
[C---:B------:R-:W-:Y:S01]  /*3e00*/  HMMA.16816.F32 R8, R24.reuse, R88, RZ ;  /* 0x000000581808723c */ /* 0x040fe200000018ff */
[----:B------:R-:W-:Y:S04]  /*3e10*/  ISETP.GT.AND P0, PT, R178, 0x20, !P2 ;  /* 0x00000020b200780c */ /* 0x000fe80005704270 */
[C---:B------:R-:W-:Y:S04]  /*3e20*/  ISETP.LT.OR P0, PT, R179.reuse, 0x21, P0 ;  /* 0x00000021b300780c */ /* 0x040fe80000701670 */
        /* <DEDUP_REMOVED lines=12> */
[C---:B----4-:R-:W-:Y:S01]  /*3ef0*/  HMMA.16816.F32 R12, R24.reuse, R90, RZ ;  /* 0x0000005a180c723c */ /* 0x050fe200000018ff */
[----:B------:R-:W-:Y:S01]  /*3f00*/  ISETP.GT.AND P0, PT, R178, 0x30, !P2 ;  /* 0x00000030b200780c */ /* 0x000fe20005704270 */
[----:B------:R-:W1:Y:S01]  /*3f10*/  LDSM.16.M88.4 R88, [R211] ;  /* 0x00000000d358783b */ /* 0x000e620000000200 */
[--C-:B------:R-:W-:Y:S02]  /*3f20*/  FFMA.FTZ R183, R183, c[0x0][0x29c], -R174.reuse ;  /* 0x0000a700b7b77a23 */ /* 0x100fe400000108ae */
[C---:B------:R-:W-:Y:S04]  /*3f30*/  ISETP.LT.OR P0, PT, R179.reuse, 0x31, P0 ;  /* 0x00000031b300780c */ /* 0x040fe80000701670 */
[----:B------:R-:W-:Y:S01]  /*3f40*/  FSEL R184, R16, -INF , !P0 ;  /* 0xff80000010b87808 */ /* 0x000fe20004000000 */
[----:B------:R-:W-:Y:S01]  /*3f50*/  MUFU.EX2 R183, R183 ;  /* 0x000000b700b77308 */ /* 0x000fe20000000800 */
[----:B------:R-:W-:Y:S04]  /*3f60*/  ISETP.GT.AND P0, PT, R178, 0x31, !P1 ;  /* 0x00000031b200780c */ /* 0x000fe80004f04270 */
[----:B------:R-:W-:Y:S04]  /*3f70*/  ISETP.LT.OR P0, PT, R179, 0x32, P0 ;  /* 0x00000032b300780c */ /* 0x000fe80000701670 */
[----:B------:R-:W-:Y:S02]  /*3f80*/  FSEL R182, R17, -INF , !P0 ;  /* 0xff80000011b67808 */ /* 0x000fe40004000000 */
[----:B------:R-:W-:Y:S02]  /*3f90*/  ISETP.GT.AND P0, PT, R176, 0x30, !P2 ;  /* 0x00000030b000780c */ /* 0x000fe40005704270 */
[----:B------:R-:W-:Y:S01]  /*3fa0*/  ISETP.GE.AND P2, PT, R222, 0x41, PT ;  /* 0x00000041de00780c */ /* 0x000fe20003f46270 */
[--C-:B------:R-:W-:Y:S01]  /*3fb0*/  FFMA.FTZ R182, R182, c[0x0][0x29c], -R175.reuse ;  /* 0x0000a700b6b67a23 */ /* 0x100fe200000108af */
[----:B------:R-:W-:Y:S03]  /*3fc0*/  ISETP.LT.OR P0, PT, R173, 0x31, P0 ;  /* 0x00000031ad00780c */ /* 0x000fe60000701670 */
[----:B------:R-:W-:Y:S01]  /*3fd0*/  MUFU.EX2 R195, R182 ;  /* 0x000000b600c37308 */ /* 0x000fe20000000800 */
[----:B------:R-:W-:Y:S02]  /*3fe0*/  FSEL R181, R18, -INF , !P0 ;  /* 0xff80000012b57808 */ /* 0x000fe40004000000 */
[----:B------:R-:W-:Y:S02]  /*3ff0*/  ISETP.GT.AND P0, PT, R176, 0x31, !P1 ;  /* 0x00000031b000780c */ /* 0x000fe40004f04270 */
[----:B------:R-:W-:Y:S01]  /*4000*/  ISETP.GE.AND P1, PT, R222, 0x42, PT ;  /* 0x00000042de00780c */ /* 0x000fe20003f26270 */
[--C-:B------:R-:W-:Y:S01]  /*4010*/  FFMA.FTZ R181, R181, c[0x0][0x29c], -R174.reuse ;  /* 0x0000a700b5b57a23 */ /* 0x100fe200000108ae */
[----:B------:R-:W-:Y:S04]  /*4020*/  ISETP.LT.OR P0, PT, R173, 0x32, P0 ;  /* 0x00000032ad00780c */ /* 0x000fe80000701670 */
[----:B------:R-:W-:Y:S01]  /*4030*/  FSEL R177, R19, -INF , !P0 ;  /* 0xff80000013b17808 */ /* 0x000fe20004000000 */
[----:B------:R-:W-:Y:S01]  /*4040*/  MUFU.EX2 R181, R181 ;  /* 0x000000b500b57308 */ /* 0x000fe20000000800 */
[C---:B------:R-:W-:Y:S01]  /*4050*/  HMMA.16816.F32 R16, R24.reuse, R92, RZ ;  /* 0x0000005c1810723c */ /* 0x040fe200000018ff */
[----:B------:R-:W-:Y:S01]  /*4060*/  ISETP.GT.AND P0, PT, R178, 0x40, !P2 ;  /* 0x00000040b200780c */ /* 0x000fe20005704270 */
[----:B------:R-:W-:Y:S01]  /*4070*/  LDSM.16.M88.2 R92, [R205+0x8880] ;  /* 0x00888000cd5c783b */ /* 0x000fe20000000100 */
[--C-:B------:R-:W-:Y:S02]  /*4080*/  FFMA.FTZ R177, R177, c[0x0][0x29c], -R174.reuse ;  /* 0x0000a700b1b17a23 */ /* 0x100fe400000108ae */
[C---:B------:R-:W-:Y:S03]  /*4090*/  ISETP.LT.OR P0, PT, R179.reuse, 0x41, P0 ;  /* 0x00000041b300780c */ /* 0x040fe60000701670 */
[----:B------:R-:W-:Y:S01]  /*40a0*/  HMMA.16816.F32 R24, R24, R94, RZ ;  /* 0x0000005e1818723c */ /* 0x000fe200000018ff */
[----:B------:R-:W-:Y:S01]  /*40b0*/  FSEL R180, R20, -INF , !P0 ;  /* 0xff80000014b47808 */ /* 0x000fe20004000000 */
[----:B------:R-:W-:Y:S01]  /*40c0*/  LDSM.16.M88.2 R94, [R205+0x9080] ;  /* 0x00908000cd5e783b */ /* 0x000fe20000000100 */
[----:B------:R-:W-:Y:S03]  /*40d0*/  ISETP.GT.AND P0, PT, R178, 0x41, !P1 ;  /* 0x00000041b200780c */ /* 0x000fe60004f04270 */
[----:B------:R-:W-:Y:S01]  /*40e0*/  FFMA.FTZ R180, R180, c[0x0][0x29c], -R175 ;  /* 0x0000a700b4b47a23 */ /* 0x000fe200000108af */
[----:B------:R-:W-:Y:S01]  /*40f0*/  ISETP.LT.OR P0, PT, R179, 0x42, P0 ;  /* 0x00000042b300780c */ /* 0x000fe20000701670 */
[C---:B------:R-:W-:Y:S01]  /*4100*/  HMMA.16816.F32 R4, R96.reuse, R100, R4 ;  /* 0x000000646004723c */ /* 0x040fe20000001804 */
[----:B------:R-:W-:Y:S03]  /*4110*/  LDSM.16.M88.2 R100, [R205+0x9880] ;  /* 0x00988000cd64783b */ /* 0x000fe60000000100 */
[----:B------:R-:W-:Y:S01]  /*4120*/  MUFU.EX2 R180, R180 ;  /* 0x000000b400b47308 */ /* 0x000fe20000000800 */
[----:B------:R-:W-:Y:S02]  /*4130*/  FSEL R178, R21, -INF , !P0 ;  /* 0xff80000015b27808 */ /* 0x000fe40004000000 */
[----:B------:R-:W2:Y:S01]  /*4140*/  LDSM.16.M88.2 R20, [R205+0x8080] ;  /* 0x00808000cd14783b */ /* 0x000ea20000000100 */
[C---:B------:R-:W-:Y:S03]  /*4150*/  HMMA.16816.F32 R8, R96.reuse, R102, R8 ;  /* 0x000000666008723c */ /* 0x040fe60000001808 */
[----:B------:R-:W-:Y:S01]  /*4160*/  LDSM.16.M88.2 R102, [R204+0x7880] ;  /* 0x00788000cc66783b */ /* 0x000fe20000000100 */
[----:B------:R-:W-:Y:S04]  /*4170*/  ISETP.GT.AND P0, PT, R176, 0x40, !P2 ;  /* 0x00000040b000780c */ /* 0x000fe80005704270 */
[C---:B------:R-:W-:Y:S01]  /*4180*/  HMMA.16816.F32 R12, R96.reuse, R104, R12 ;  /* 0x00000068600c723c */ /* 0x040fe2000000180c */
[----:B------:R-:W-:Y:S02]  /*4190*/  LDSM.16.M88.2 R104, [R204+0xe080] ;  /* 0x00e08000cc68783b */ /* 0x000fe40000000100 */
[C---:B------:R-:W-:Y:S04]  /*41a0*/  ISETP.LT.OR P0, PT, R173.reuse, 0x41, P0 ;  /* 0x00000041ad00780c */ /* 0x040fe80000701670 */
[----:B------:R-:W-:Y:S01]  /*41b0*/  FSEL R179, R22, -INF , !P0 ;  /* 0xff80000016b37808 */ /* 0x000fe20004000000 */
[C---:B------:R-:W-:Y:S03]  /*41c0*/  HMMA.16816.F32 R16, R96.reuse, R106, R16 ;  /* 0x0000006a6010723c */ /* 0x040fe60000001810 */
[----:B------:R-:W-:Y:S01]  /*41d0*/  ISETP.GT.AND P0, PT, R176, 0x41, !P1 ;  /* 0x00000041b000780c */ /* 0x000fe20004f04270 */
[----:B------:R-:W-:Y:S02]  /*41e0*/  IMAD.IADD R22, R172, 0x1, R211 ;  /* 0x00000001ac167824 */ /* 0x000fe400078e02d3 */
[--C-:B------:R-:W-:Y:S01]  /*41f0*/  FFMA.FTZ R172, R184, c[0x0][0x29c], -R175.reuse ;  /* 0x0000a700b8ac7a23 */ /* 0x100fe200000108af */
[----:B------:R-:W-:Y:S01]  /*4200*/  ISETP.LT.OR P0, PT, R173, 0x42, P0 ;  /* 0x00000042ad00780c */ /* 0x000fe20000701670 */
[----:B------:R-:W-:Y:S01]  /*4210*/  HMMA.16816.F32 R24, R96, R108, R24 ;  /* 0x0000006c6018723c */ /* 0x000fe20000001818 */
[----:B------:R-:W3:Y:S03]  /*4220*/  LDSM.16.M88.4 R96, [R22] ;  /* 0x000000001660783b */ /* 0x000ee60000000200 */
[--C-:B------:R-:W-:Y:S01]  /*4230*/  FFMA.FTZ R106, R196, c[0x0][0x29c], -R175.reuse ;  /* 0x0000a700c46a7a23 */ /* 0x100fe200000108af */
[----:B------:R-:W-:Y:S01]  /*4240*/  MUFU.EX2 R172, R172 ;  /* 0x000000ac00ac7308 */ /* 0x000fe20000000800 */
[--C-:B------:R-:W-:Y:S01]  /*4250*/  FFMA.FTZ R107, R194, c[0x0][0x29c], -R175.reuse ;  /* 0x0000a700c26b7a23 */ /* 0x100fe200000108af */
[----:B------:R-:W-:Y:S01]  /*4260*/  FSEL R23, R23, -INF , !P0 ;  /* 0xff80000017177808 */ /* 0x000fe20004000000 */
[C---:B-1----:R-:W-:Y:S01]  /*4270*/  HMMA.16816.F32 R4, R88.reuse, R2, R4 ;  /* 0x000000025804723c */ /* 0x042fe20000001804 */
[----:B------:R-:W1:Y:S04]  /*4280*/  LDSM.16.M88.2 R2, [R204+0x8080] ;  /* 0x00808000cc02783b */ /* 0x000e680000000100 */
[--C-:B------:R-:W-:Y:S02]  /*4290*/  FFMA.FTZ R108, R192, c[0x0][0x29c], -R175.reuse ;  /* 0x0000a700c06c7a23 */ /* 0x100fe400000108af */
[--C-:B------:R-:W-:Y:S01]  /*42a0*/  FFMA.FTZ R109, R190, c[0x0][0x29c], -R175.reuse ;  /* 0x0000a700be6d7a23 */ /* 0x100fe200000108af */
[C---:B--2---:R-:W-:Y:S01]  /*42b0*/  HMMA.16816.F32 R8, R88.reuse, R20, R8 ;  /* 0x000000145808723c */ /* 0x044fe20000001808 */
[----:B------:R-:W2:Y:S01]  /*42c0*/  LDSM.16.M88.2 R20, [R204+0x8880] ;  /* 0x00888000cc14783b */ /* 0x000ea20000000100 */
[----:B------:R-:W-:Y:S02]  /*42d0*/  MUFU.EX2 R106, R106 ;  /* 0x0000006a006a7308 */ /* 0x000fe40000000800 */
[--C-:B------:R-:W-:Y:S04]  /*42e0*/  FFMA.FTZ R179, R179, c[0x0][0x29c], -R174.reuse ;  /* 0x0000a700b3b37a23 */ /* 0x100fe800000108ae */
[C---:B------:R-:W-:Y:S01]  /*42f0*/  HMMA.16816.F32 R12, R88.reuse, R92, R12 ;  /* 0x0000005c580c723c */ /* 0x040fe2000000180c */
[----:B------:R-:W4:Y:S03]  /*4300*/  LDSM.16.M88.2 R92, [R204+0x9080] ;  /* 0x00908000cc5c783b */ /* 0x000f260000000100 */
[----:B------:R-:W-:Y:S04]  /*4310*/  MUFU.EX2 R108, R108 ;  /* 0x0000006c006c7308 */ /* 0x000fe80000000800 */
[C---:B------:R-:W-:Y:S01]  /*4320*/  HMMA.16816.F32 R16, R88.reuse, R94, R16 ;  /* 0x0000005e5810723c */ /* 0x040fe20000001810 */
[----:B------:R-:W5:Y:S05]  /*4330*/  LDSM.16.M88.2 R94, [R204+0x9880] ;  /* 0x00988000cc5e783b */ /* 0x000f6a0000000100 */
[----:B------:R-:W-:Y:S02]  /*4340*/  MUFU.EX2 R109, R109 ;  /* 0x0000006d006d7308 */ /* 0x000fe40000000800 */
[----:B------:R-:W-:Y:S01]  /*4350*/  HMMA.16816.F32 R24, R88, R100, R24 ;  /* 0x000000645818723c */ /* 0x000fe20000001818 */
[----:B------:R-:W-:Y:S04]  /*4360*/  LDSM.16.M88.2 R100, [R213+0xa080] ;  /* 0x00a08000d564783b */ /* 0x000fe80000000100 */
[----:B------:R-:W5:Y:S03]  /*4370*/  LDSM.16.M88.4 R88, [R111+0x1d080] ;  /* 0x01d080006f58783b */ /* 0x000f660000000200 */
[C---:B---3--:R-:W-:Y:S01]  /*4380*/  HMMA.16816.F32 R4, R96.reuse, R102, R4 ;  /* 0x000000666004723c */ /* 0x048fe20000001804 */
[----:B------:R-:W3:Y:S01]  /*4390*/  LDSM.16.M88.2 R102, [R213+0xa880] ;  /* 0x00a88000d566783b */ /* 0x000ee20000000100 */
[----:B------:R-:W-:Y:S06]  /*43a0*/  MUFU.EX2 R179, R179 ;  /* 0x000000b300b37308 */ /* 0x000fec0000000800 */
[C---:B-1----:R-:W-:Y:S01]  /*43b0*/  HMMA.16816.F32 R8, R96.reuse, R2, R8 ;  /* 0x000000026008723c */ /* 0x042fe20000001808 */
[----:B------:R-:W1:Y:S03]  /*43c0*/  LDSM.16.M88.2 R2, [R213+0xb080] ;  /* 0x00b08000d502783b */ /* 0x000e660000000100 */
[----:B------:R-:W-:Y:S04]  /*43d0*/  MUFU.EX2 R107, R107 ;  /* 0x0000006b006b7308 */ /* 0x000fe80000000800 */
[C---:B--2---:R-:W-:Y:S01]  /*43e0*/  HMMA.16816.F32 R12, R96.reuse, R20, R12 ;  /* 0x00000014600c723c */ /* 0x044fe2000000180c */
[----:B------:R-:W2:Y:S07]  /*43f0*/  LDSM.16.M88.2 R20, [R213+0xb880] ;  /* 0x00b88000d514783b */ /* 0x000eae0000000100 */
[C---:B----4-:R-:W-:Y:S01]  /*4400*/  HMMA.16816.F32 R16, R96.reuse, R92, R16 ;  /* 0x0000005c6010723c */ /* 0x050fe20000001810 */
[----:B------:R-:W4:Y:S07]  /*4410*/  LDSM.16.M88.2 R92, [R213+0xc080] ;  /* 0x00c08000d55c783b */ /* 0x000f2e0000000100 */
[----:B-----5:R-:W-:Y:S01]  /*4420*/  HMMA.16816.F32 R24, R96, R94, R24 ;  /* 0x0000005e6018723c */ /* 0x020fe20000001818 */
[----:B------:R-:W-:Y:S04]  /*4430*/  LDSM.16.M88.2 R94, [R206+0xa080] ;  /* 0x00a08000ce5e783b */ /* 0x000fe80000000100 */
[----:B------:R-:W5:Y:S03]  /*4440*/  LDSM.16.M88.4 R96, [R110+0x1d080] ;  /* 0x01d080006e60783b */ /* 0x000f660000000200 */
[C---:B------:R-:W-:Y:S01]  /*4450*/  HMMA.16816.F32 R4, R88.reuse, R100, R4 ;  /* 0x000000645804723c */ /* 0x040fe20000001804 */
        /* <DEDUP_REMOVED lines=8> */
[----:B------:R-:W-:Y:S04]  /*44e0*/  LDSM.16.M88.2 R92, [R205+0xa080] ;  /* 0x00a08000cd5c783b */ /* 0x000fe80000000100 */
[----:B------:R-:W4:Y:S03]  /*44f0*/  LDSM.16.M88.4 R88, [R211+0x2000] ;  /* 0x00200000d358783b */ /* 0x000f260000000200 */
[C---:B-----5:R-:W-:Y:S01]  /*4500*/  HMMA.16816.F32 R4, R96.reuse, R94, R4 ;  /* 0x0000005e6004723c */ /* 0x060fe20000001804 */
[----:B------:R-:W5:Y:S07]  /*4510*/  LDSM.16.M88.2 R94, [R205+0xa880] ;  /* 0x00a88000cd5e783b */ /* 0x000f6e0000000100 */
[C---:B------:R-:W-:Y:S01]  /*4520*/  HMMA.16816.F32 R8, R96.reuse, R100, R8 ;  /* 0x000000646008723c */ /* 0x040fe20000001808 */
[----:B------:R-:W5:Y:S07]  /*4530*/  LDSM.16.M88.2 R100, [R205+0xb080] ;  /* 0x00b08000cd64783b */ /* 0x000f6e0000000100 */
[C---:B---3--:R-:W-:Y:S01]  /*4540*/  HMMA.16816.F32 R12, R96.reuse, R102, R12 ;  /* 0x00000066600c723c */ /* 0x048fe2000000180c */
[----:B------:R-:W3:Y:S07]  /*4550*/  LDSM.16.M88.2 R102, [R205+0xb880] ;  /* 0x00b88000cd66783b */ /* 0x000eee0000000100 */
[C---:B-1----:R-:W-:Y:S01]  /*4560*/  HMMA.16816.F32 R16, R96.reuse, R2, R16 ;  /* 0x000000026010723c */ /* 0x042fe20000001810 */
[----:B------:R-:W1:Y:S07]  /*4570*/  LDSM.16.M88.2 R2, [R205+0xc080] ;  /* 0x00c08000cd02783b */ /* 0x000e6e0000000100 */
[----:B--2---:R-:W-:Y:S01]  /*4580*/  HMMA.16816.F32 R24, R96, R20, R24 ;  /* 0x000000146018723c */ /* 0x004fe20000001818 */
[----:B------:R-:W-:Y:S04]  /*4590*/  LDSM.16.M88.2 R20, [R204+0xa080] ;  /* 0x00a08000cc14783b */ /* 0x000fe80000000100 */
[----:B------:R-:W2:Y:S03]  /*45a0*/  LDSM.16.M88.4 R96, [R22+0x2000] ;  /* 0x002000001660783b */ /* 0x000ea60000000200 */
[C---:B----4-:R-:W-:Y:S01]  /*45b0*/  HMMA.16816.F32 R4, R88.reuse, R92, R4 ;  /* 0x0000005c5804723c */ /* 0x050fe20000001804 */
[----:B------:R-:W4:Y:S07]  /*45c0*/  LDSM.16.M88.2 R92, [R204+0xa880] ;  /* 0x00a88000cc5c783b */ /* 0x000f2e0000000100 */
[C---:B-----5:R-:W-:Y:S01]  /*45d0*/  HMMA.16816.F32 R8, R88.reuse, R94, R8 ;  /* 0x0000005e5808723c */ /* 0x060fe20000001808 */
[----:B------:R-:W5:Y:S07]  /*45e0*/  LDSM.16.M88.2 R94, [R204+0xb080] ;  /* 0x00b08000cc5e783b */ /* 0x000f6e0000000100 */
[C---:B------:R-:W-:Y:S01]  /*45f0*/  HMMA.16816.F32 R12, R88.reuse, R100, R12 ;  /* 0x00000064580c723c */ /* 0x040fe2000000180c */
[----:B------:R-:W5:Y:S07]  /*4600*/  LDSM.16.M88.2 R100, [R204+0xb880] ;  /* 0x00b88000cc64783b */ /* 0x000f6e0000000100 */
[C---:B---3--:R-:W-:Y:S01]  /*4610*/  HMMA.16816.F32 R16, R88.reuse, R102, R16 ;  /* 0x000000665810723c */ /* 0x048fe20000001810 */
[----:B------:R-:W3:Y:S07]  /*4620*/  LDSM.16.M88.2 R102, [R204+0xc080] ;  /* 0x00c08000cc66783b */ /* 0x000eee0000000100 */
[----:B-1----:R-:W-:Y:S01]  /*4630*/  HMMA.16816.F32 R24, R88, R2, R24 ;  /* 0x000000025818723c */ /* 0x002fe20000001818 */
[----:B------:R-:W-:Y:S04]  /*4640*/  LDSM.16.M88.2 R2, [R213+0xc880] ;  /* 0x00c88000d502783b */ /* 0x000fe80000000100 */
[----:B------:R1:W3:Y:S03]  /*4650*/  LDSM.16.M88.4 R88, [R111+0x1f080] ;  /* 0x01f080006f58783b */ /* 0x0002e60000000200 */
[C---:B--2---:R-:W-:Y:S01]  /*4660*/  HMMA.16816.F32 R4, R96.reuse, R20, R4 ;  /* 0x000000146004723c */ /* 0x044fe20000001804 */
[----:B------:R-:W2:Y:S07]  /*4670*/  LDSM.16.M88.2 R20, [R213+0xd080] ;  /* 0x00d08000d514783b */ /* 0x000eae0000000100 */
[C---:B----4-:R-:W-:Y:S01]  /*4680*/  HMMA.16816.F32 R8, R96.reuse, R92, R8 ;  /* 0x0000005c6008723c */ /* 0x050fe20000001808 */
[----:B------:R-:W4:Y:S07]  /*4690*/  LDSM.16.M88.2 R92, [R213+0xd880] ;  /* 0x00d88000d55c783b */ /* 0x000f2e0000000100 */
[C---:B-----5:R-:W-:Y:S01]  /*46a0*/  HMMA.16816.F32 R12, R96.reuse, R94, R12 ;  /* 0x0000005e600c723c */ /* 0x060fe2000000180c */
[----:B------:R-:W5:Y:S03]  /*46b0*/  LDSM.16.M88.2 R94, [R213+0xe080] ;  /* 0x00e08000d55e783b */ /* 0x000f660000000100 */
[--C-:B-1----:R-:W-:Y:S04]  /*46c0*/  FFMA.FTZ R111, R186, c[0x0][0x29c], -R175.reuse ;  /* 0x0000a700ba6f7a23 */ /* 0x102fe800000108af */
[C---:B------:R-:W-:Y:S01]  /*46d0*/  HMMA.16816.F32 R16, R96.reuse, R100, R16 ;  /* 0x000000646010723c */ /* 0x040fe20000001810 */
[----:B------:R-:W1:Y:S01]  /*46e0*/  LDSM.16.M88.2 R100, [R213+0xe880] ;  /* 0x00e88000d564783b */ /* 0x000e620000000100 */
[----:B------:R-:W-:Y:S06]  /*46f0*/  MUFU.EX2 R111, R111 ;  /* 0x0000006f006f7308 */ /* 0x000fec0000000800 */
[----:B---3--:R-:W-:Y:S01]  /*4700*/  HMMA.16816.F32 R24, R96, R102, R24 ;  /* 0x000000666018723c */ /* 0x008fe20000001818 */
[----:B------:R-:W-:Y:S04]  /*4710*/  LDSM.16.M88.2 R102, [R206+0xc880] ;  /* 0x00c88000ce66783b */ /* 0x000fe80000000100 */
[----:B------:R3:W1:Y:S03]  /*4720*/  LDSM.16.M88.4 R96, [R110+0x1f080] ;  /* 0x01f080006e60783b */ /* 0x0006660000000200 */
[C---:B------:R-:W-:Y:S01]  /*4730*/  HMMA.16816.F32 R4, R88.reuse, R2, R4 ;  /* 0x000000025804723c */ /* 0x040fe20000001804 */
[----:B------:R-:W1:Y:S07]  /*4740*/  LDSM.16.M88.2 R2, [R206+0xd080] ;  /* 0x00d08000ce02783b */ /* 0x000e6e0000000100 */
[C---:B--2---:R-:W-:Y:S01]  /*4750*/  HMMA.16816.F32 R8, R88.reuse, R20, R8 ;  /* 0x000000145808723c */ /* 0x044fe20000001808 */
[----:B------:R-:W2:Y:S07]  /*4760*/  LDSM.16.M88.2 R20, [R206+0xd880] ;  /* 0x00d88000ce14783b */ /* 0x000eae0000000100 */
[C---:B----4-:R-:W-:Y:S01]  /*4770*/  HMMA.16816.F32 R12, R88.reuse, R92, R12 ;  /* 0x0000005c580c723c */ /* 0x050fe2000000180c */
[----:B------:R-:W4:Y:S03]  /*4780*/  LDSM.16.M88.2 R92, [R206+0xe080] ;  /* 0x00e08000ce5c783b */ /* 0x000f260000000100 */
[--C-:B---3--:R-:W-:Y:S02]  /*4790*/  FFMA.FTZ R110, R188, c[0x0][0x29c], -R175.reuse ;  /* 0x0000a700bc6e7a23 */ /* 0x108fe400000108af */
[----:B------:R-:W-:Y:S02]  /*47a0*/  FFMA.FTZ R175, R178, c[0x0][0x29c], -R175 ;  /* 0x0000a700b2af7a23 */ /* 0x000fe400000108af */
[C---:B-----5:R-:W-:Y:S01]  /*47b0*/  HMMA.16816.F32 R16, R88.reuse, R94, R16 ;  /* 0x0000005e5810723c */ /* 0x060fe20000001810 */
[----:B------:R-:W3:Y:S01]  /*47c0*/  LDSM.16.M88.2 R94, [R206+0xe880] ;  /* 0x00e88000ce5e783b */ /* 0x000ee20000000100 */
[----:B------:R-:W-:Y:S06]  /*47d0*/  MUFU.EX2 R110, R110 ;  /* 0x0000006e006e7308 */ /* 0x000fec0000000800 */
[----:B-1----:R-:W-:Y:S01]  /*47e0*/  HMMA.16816.F32 R24, R88, R100, R24 ;  /* 0x000000645818723c */ /* 0x002fe20000001818 */
[----:B------:R-:W-:Y:S03]  /*47f0*/  LDSM.16.M88.2 R100, [R205+0xc880] ;  /* 0x00c88000cd64783b */ /* 0x000fe60000000100 */
[----:B------:R-:W1:Y:S01]  /*4800*/  MUFU.EX2 R175, R175 ;  /* 0x000000af00af7308 */ /* 0x000e620000000800 */
[----:B------:R-:W5:Y:S03]  /*4810*/  LDSM.16.M88.4 R88, [R211+0x4000] ;  /* 0x00400000d358783b */ /* 0x000f660000000200 */
[C---:B------:R-:W-:Y:S01]  /*4820*/  HMMA.16816.F32 R4, R96.reuse, R102, R4 ;  /* 0x000000666004723c */ /* 0x040fe20000001804 */
[----:B------:R-:W1:Y:S07]  /*4830*/  LDSM.16.M88.2 R102, [R205+0xd080] ;  /* 0x00d08000cd66783b */ /* 0x000e6e0000000100 */
[C---:B------:R-:W-:Y:S01]  /*4840*/  HMMA.16816.F32 R8, R96.reuse, R2, R8 ;  /* 0x000000026008723c */ /* 0x040fe20000001808 */
[----:B------:R-:W1:Y:S07]  /*4850*/  LDSM.16.M88.2 R2, [R205+0xd880] ;  /* 0x00d88000cd02783b */ /* 0x000e6e0000000100 */
[C---:B--2---:R-:W-:Y:S01]  /*4860*/  HMMA.16816.F32 R12, R96.reuse, R20, R12 ;  /* 0x00000014600c723c */ /* 0x044fe2000000180c */
[----:B------:R-:W2:Y:S07]  /*4870*/  LDSM.16.M88.2 R20, [R205+0xe080] ;  /* 0x00e08000cd14783b */ /* 0x000eae0000000100 */
[C---:B----4-:R-:W-:Y:S01]  /*4880*/  HMMA.16816.F32 R16, R96.reuse, R92, R16 ;  /* 0x0000005c6010723c */ /* 0x050fe20000001810 */
[----:B------:R-:W4:Y:S07]  /*4890*/  LDSM.16.M88.2 R92, [R205+0xe880] ;  /* 0x00e88000cd5c783b */ /* 0x000f2e0000000100 */
[----:B---3--:R-:W-:Y:S01]  /*48a0*/  HMMA.16816.F32 R24, R96, R94, R24 ;  /* 0x0000005e6018723c */ /* 0x008fe20000001818 */
[----:B------:R-:W-:Y:S04]  /*48b0*/  LDSM.16.M88.2 R94, [R204+0xc880] ;  /* 0x00c88000cc5e783b */ /* 0x000fe80000000100 */
[----:B------:R3:W4:Y:S03]  /*48c0*/  LDSM.16.M88.4 R96, [R22+0x4000] ;  /* 0x004000001660783b */ /* 0x0007260000000200 */
[C---:B-----5:R-:W-:Y:S01]  /*48d0*/  HMMA.16816.F32 R4, R88.reuse, R100, R4 ;  /* 0x000000645804723c */ /* 0x060fe20000001804 */
[----:B------:R-:W5:Y:S07]  /*48e0*/  LDSM.16.M88.2 R100, [R204+0xd080] ;  /* 0x00d08000cc64783b */ /* 0x000f6e0000000100 */
[C---:B-1----:R-:W-:Y:S01]  /*48f0*/  HMMA.16816.F32 R8, R88.reuse, R102, R8 ;  /* 0x000000665808723c */ /* 0x042fe20000001808 */
[----:B------:R-:W1:Y:S07]  /*4900*/  LDSM.16.M88.2 R102, [R204+0xd880] ;  /* 0x00d88000cc66783b */ /* 0x000e6e0000000100 */
[C---:B------:R-:W-:Y:S01]  /*4910*/  HMMA.16816.F32 R12, R88.reuse, R2, R12 ;  /* 0x00000002580c723c */ /* 0x040fe2000000180c */
[----:B------:R-:W1:Y:S03]  /*4920*/  LDSM.16.M88.2 R2, [R204+0xe880] ;  /* 0x00e88000cc02783b */ /* 0x000e660000000100 */
[--C-:B---3--:R-:W-:Y:S04]  /*4930*/  FFMA.FTZ R22, R193, c[0x0][0x29c], -R174.reuse ;  /* 0x0000a700c1167a23 */ /* 0x108fe800000108ae */
[C---:B--2---:R-:W-:Y:S01]  /*4940*/  HMMA.16816.F32 R16, R88.reuse, R20, R16 ;  /* 0x000000145810723c */ /* 0x044fe20000001810 */
[----:B------:R-:W2:Y:S01]  /*4950*/  LDS R20, [R225.X4+0x21280] ;  /* 0x02128000e1147984 */ /* 0x000ea20000004800 */
[----:B------:R-:W-:Y:S05]  /*4960*/  MUFU.EX2 R22, R22 ;  /* 0x0000001600167308 */ /* 0x000fea0000000800 */
[--C-:B------:R-:W-:Y:S01]  /*4970*/  FFMA.FTZ R21, R191, c[0x0][0x29c], -R174.reuse ;  /* 0x0000a700bf157a23 */ /* 0x100fe200000108ae */
[----:B----4-:R-:W-:Y:S05]  /*4980*/  HMMA.16816.F32 R24, R88, R92, R24 ;  /* 0x0000005c5818723c */ /* 0x010fea0000001818 */
[----:B------:R-:W3:Y:S02]  /*4990*/  MUFU.EX2 R21, R21 ;  /* 0x0000001500157308 */ /* 0x000ee40000000800 */
[--C-:B------:R-:W-:Y:S01]  /*49a0*/  FFMA.FTZ R88, R189, c[0x0][0x29c], -R174.reuse ;  /* 0x0000a700bd587a23 */ /* 0x100fe200000108ae */
[C---:B------:R-:W-:Y:S05]  /*49b0*/  HMMA.16816.F32 R4, R96.reuse, R94, R4 ;  /* 0x0000005e6004723c */ /* 0x040fea0000001804 */
[--C-:B------:R-:W-:Y:S02]  /*49c0*/  FFMA.FTZ R89, R187, c[0x0][0x29c], -R174.reuse ;  /* 0x0000a700bb597a23 */ /* 0x100fe400000108ae */
[----:B------:R-:W-:Y:S01]  /*49d0*/  MUFU.EX2 R88, R88 ;  /* 0x0000005800587308 */ /* 0x000fe20000000800 */
[C---:B-----5:R-:W-:Y:S04]  /*49e0*/  HMMA.16816.F32 R8, R96.reuse, R100, R8 ;  /* 0x000000646008723c */ /* 0x060fe80000001808 */
[--C-:B------:R-:W-:Y:S01]  /*49f0*/  FFMA.FTZ R90, R185, c[0x0][0x29c], -R174.reuse ;  /* 0x0000a700b95a7a23 */ /* 0x100fe200000108ae */
[----:B------:R-:W-:Y:S01]  /*4a00*/  F2FP.PACK_AB R95, R175, R180 ;  /* 0x000000b4af5f723e */ /* 0x000fe200000000ff */
[----:B------:R-:W-:Y:S02]  /*4a10*/  FFMA.FTZ R174, R23, c[0x0][0x29c], -R174 ;  /* 0x0000a70017ae7a23 */ /* 0x000fe400000108ae */
[C---:B-1----:R-:W-:Y:S01]  /*4a20*/  HMMA.16816.F32 R12, R96.reuse, R102, R12 ;  /* 0x00000066600c723c */ /* 0x042fe2000000180c */
[----:B------:R-:W-:Y:S07]  /*4a30*/  MUFU.EX2 R89, R89 ;  /* 0x0000005900597308 */ /* 0x000fee0000000800 */
[C---:B------:R-:W-:Y:S03]  /*4a40*/  HMMA.16816.F32 R16, R96.reuse, R104, R16 ;  /* 0x000000686010723c */ /* 0x040fe60000001810 */
[----:B------:R-:W1:Y:S05]  /*4a50*/  MUFU.EX2 R90, R90 ;  /* 0x0000005a005a7308 */ /* 0x000e6a0000000800 */
[----:B------:R-:W-:Y:S04]  /*4a60*/  HMMA.16816.F32 R24, R96, R2, R24 ;  /* 0x000000026018723c */ /* 0x000fe80000001818 */
[--C-:B--2---:R-:W-:Y:S01]  /*4a70*/  FADD.FTZ R23, R8, -R20.reuse ;  /* 0x8000001408177221 */ /* 0x104fe20000010000 */
[----:B------:R-:W-:Y:S01]  /*4a80*/  MUFU.EX2 R174, R174 ;  /* 0x000000ae00ae7308 */ /* 0x000fe20000000800 */
[--C-:B------:R-:W-:Y:S01]  /*4a90*/  FADD.FTZ R92, R9, -R20.reuse ;  /* 0x80000014095c7221 */ /* 0x100fe20000010000 */
[----:B---3--:R-:W-:Y:S01]  /*4aa0*/  F2FP.PACK_AB R97, R22, R21 ;  /* 0x000000151661723e */ /* 0x008fe200000000ff */
[--C-:B------:R-:W-:Y:S01]  /*4ab0*/  FADD.FTZ R3, R4, -R20.reuse ;  /* 0x8000001404037221 */ /* 0x100fe20000010000 */
[----:B------:R-:W-:Y:S01]  /*4ac0*/  F2FP.PACK_AB R9, R109, R108 ;  /* 0x0000006c6d09723e */ /* 0x000fe200000000ff */
[----:B------:R-:W2:Y:S02]  /*4ad0*/  LDS R4, [R225.X4+0x212a0] ;  /* 0x0212a000e1047984 */ /* 0x000ea40000004800 */
[--C-:B------:R-:W-:Y:S01]  /*4ae0*/  FADD.FTZ R2, R5, -R20.reuse ;  /* 0x8000001405027221 */ /* 0x100fe20000010000 */
[C---:B------:R-:W-:Y:S01]  /*4af0*/  F2FP.PACK_AB R5, R107.reuse, R106 ;  /* 0x0000006a6b05723e */ /* 0x040fe200000000ff */
[----:B------:R-:W-:Y:S01]  /*4b00*/  FMUL.FTZ R3, R106, R3 ;  /* 0x000000036a037220 */ /* 0x000fe20000410000 */
[----:B------:R-:W3:Y:S01]  /*4b10*/  MUFU.EX2 R8, R177 ;  /* 0x000000b100087308 */ /* 0x000ee20000000800 */
[----:B------:R-:W-:Y:S02]  /*4b20*/  FMUL.FTZ R2, R107, R2 ;  /* 0x000000026b027220 */ /* 0x000fe40000410000 */
[----:B------:R-:W-:Y:S01]  /*4b30*/  STS [R224+0x21480], R5 ;  /* 0x02148005e0007388 */ /* 0x000fe20000000800 */
[--C-:B------:R-:W-:Y:S01]  /*4b40*/  FADD.FTZ R93, R16, -R20.reuse ;  /* 0x80000014105d7221 */ /* 0x100fe20000010000 */
[----:B-1----:R-:W-:Y:S01]  /*4b50*/  F2FP.PACK_AB R101, R183, R90 ;  /* 0x0000005ab765723e */ /* 0x002fe200000000ff */
[--C-:B------:R-:W-:Y:S01]  /*4b60*/  FADD.FTZ R91, R12, -R20.reuse ;  /* 0x800000140c5b7221 */ /* 0x100fe20000010000 */
[----:B------:R-:W-:Y:S01]  /*4b70*/  F2FP.PACK_AB R3, R2, R3 ;  /* 0x000000030203723e */ /* 0x000fe200000000ff */
[--C-:B------:R-:W-:Y:S01]  /*4b80*/  FADD.FTZ R12, R13, -R20.reuse ;  /* 0x800000140d0c7221 */ /* 0x100fe20000010000 */
[----:B------:R-:W-:Y:S01]  /*4b90*/  STS [R220], R97 ;  /* 0x00000061dc007388 */ /* 0x000fe20000000800 */
[--C-:B------:R-:W-:Y:S01]  /*4ba0*/  FADD.FTZ R2, R17, -R20.reuse ;  /* 0x8000001411027221 */ /* 0x100fe20000010000 */
[----:B------:R-:W-:Y:S01]  /*4bb0*/  F2FP.PACK_AB R13, R111, R110 ;  /* 0x0000006e6f0d723e */ /* 0x000fe200000000ff */
[--C-:B------:R-:W-:Y:S01]  /*4bc0*/  FADD.FTZ R17, R24, -R20.reuse ;  /* 0x8000001418117221 */ /* 0x100fe20000010000 */
[----:B------:R1:W-:Y:S01]  /*4bd0*/  STS [R224+0x21c80], R9 ;  /* 0x021c8009e0007388 */ /* 0x0003e20000000800 */
[----:B------:R-:W-:Y:S01]  /*4be0*/  FADD.FTZ R20, R25, -R20 ;  /* 0x8000001419147221 */ /* 0x000fe20000010000 */
[----:B------:R-:W-:Y:S01]  /*4bf0*/  F2FP.PACK_AB R25, R195, R172 ;  /* 0x000000acc319723e */ /* 0x000fe200000000ff */
[----:B------:R-:W-:Y:S02]  /*4c00*/  FMUL.FTZ R17, R180, R17 ;  /* 0x00000011b4117220 */ /* 0x000fe40000410000 */
[----:B------:R-:W-:Y:S02]  /*4c10*/  FMUL.FTZ R20, R175, R20 ;  /* 0x00000014af147220 */ /* 0x000fe40000410000 */
[----:B------:R-:W-:Y:S02]  /*4c20*/  FMUL.FTZ R93, R172, R93 ;  /* 0x0000005dac5d7220 */ /* 0x000fe40000410000 */
[----:B------:R-:W-:Y:S01]  /*4c30*/  FMUL.FTZ R2, R195, R2 ;  /* 0x00000002c3027220 */ /* 0x000fe20000410000 */
[----:B------:R-:W-:Y:S01]  /*4c40*/  F2FP.PACK_AB R99, R20, R17 ;  /* 0x000000111463723e */ /* 0x000fe200000000ff */
[----:B------:R-:W-:Y:S01]  /*4c50*/  FMUL.FTZ R23, R108, R23 ;  /* 0x000000176c177220 */ /* 0x000fe20000410000 */
[----:B------:R-:W-:Y:S01]  /*4c60*/  F2FP.PACK_AB R17, R89, R88 ;  /* 0x000000585911723e */ /* 0x000fe200000000ff */
[----:B------:R-:W-:Y:S01]  /*4c70*/  FMUL.FTZ R92, R109, R92 ;  /* 0x0000005c6d5c7220 */ /* 0x000fe20000410000 */
[----:B---3--:R-:W-:Y:S01]  /*4c80*/  F2FP.PACK_AB R103, R8, R181 ;  /* 0x000000b50867723e */ /* 0x008fe200000000ff */
[----:B------:R-:W-:Y:S01]  /*4c90*/  FMUL.FTZ R91, R110, R91 ;  /* 0x0000005b6e5b7220 */ /* 0x000fe20000410000 */
[----:B------:R-:W-:Y:S01]  /*4ca0*/  F2FP.PACK_AB R93, R2, R93 ;  /* 0x0000005d025d723e */ /* 0x000fe200000000ff */
[----:B------:R-:W-:Y:S01]  /*4cb0*/  STS [R220+0x800], R17 ;  /* 0x00080011dc007388 */ /* 0x000fe20000000800 */
[----:B------:R-:W-:Y:S01]  /*4cc0*/  F2FP.PACK_AB R23, R92, R23 ;  /* 0x000000175c17723e */ /* 0x000fe200000000ff */
[----:B------:R-:W-:Y:S02]  /*4cd0*/  FMUL.FTZ R12, R111, R12 ;  /* 0x0000000c6f0c7220 */ /* 0x000fe40000410000 */
[----:B------:R3:W-:Y:S01]  /*4ce0*/  STS [R224+0x22480], R13 ;  /* 0x0224800de0007388 */ /* 0x0007e20000000800 */
[--C-:B--2---:R-:W-:Y:S02]  /*4cf0*/  FADD.FTZ R6, R6, -R4.reuse ;  /* 0x8000000406067221 */ /* 0x104fe40000010000 */
[--C-:B------:R-:W-:Y:S01]  /*4d00*/  FADD.FTZ R7, R7, -R4.reuse ;  /* 0x8000000407077221 */ /* 0x100fe20000010000 */
[----:B------:R-:W-:Y:S01]  /*4d10*/  STS [R220+0x1000], R101 ;  /* 0x00100065dc007388 */ /* 0x000fe20000000800 */
[----:B-1----:R-:W-:Y:S01]  /*4d20*/  F2FP.PACK_AB R9, R174, R179 ;  /* 0x000000b3ae09723e */ /* 0x002fe200000000ff */
[----:B------:R-:W-:Y:S01]  /*4d30*/  FMUL.FTZ R6, R21, R6 ;  /* 0x0000000615067220 */ /* 0x000fe20000410000 */
[----:B------:R-:W-:Y:S01]  /*4d40*/  F2FP.PACK_AB R91, R12, R91 ;  /* 0x0000005b0c5b723e */ /* 0x000fe200000000ff */
[----:B------:R1:W-:Y:S01]  /*4d50*/  STS [R224+0x22c80], R25 ;  /* 0x022c8019e0007388 */ /* 0x0003e20000000800 */
[----:B------:R-:W-:Y:S02]  /*4d60*/  FMUL.FTZ R7, R22, R7 ;  /* 0x0000000716077220 */ /* 0x000fe40000410000 */
[--C-:B------:R-:W-:Y:S01]  /*4d70*/  FADD.FTZ R5, R10, -R4.reuse ;  /* 0x800000040a057221 */ /* 0x100fe20000010000 */
[----:B------:R-:W-:Y:S01]  /*4d80*/  STS [R220+0x1800], R103 ;  /* 0x00180067dc007388 */ /* 0x000fe20000000800 */
[--C-:B------:R-:W-:Y:S01]  /*4d90*/  FADD.FTZ R2, R11, -R4.reuse ;  /* 0x800000040b027221 */ /* 0x100fe20000010000 */
[----:B------:R-:W-:Y:S01]  /*4da0*/  F2FP.PACK_AB R7, R7, R6 ;  /* 0x000000060707723e */ /* 0x000fe200000000ff */
[----:B------:R-:W-:Y:S01]  /*4db0*/  FMUL.FTZ R5, R88, R5 ;  /* 0x0000000558057220 */ /* 0x000fe20000410000 */
[----:B------:R2:W-:Y:S01]  /*4dc0*/  STS [R224+0x23480], R95 ;  /* 0x0234805fe0007388 */ /* 0x0005e20000000800 */
[----:B------:R-:W-:Y:S02]  /*4dd0*/  FMUL.FTZ R2, R89, R2 ;  /* 0x0000000259027220 */ /* 0x000fe40000410000 */
[--C-:B------:R-:W-:Y:S01]  /*4de0*/  FADD.FTZ R11, R14, -R4.reuse ;  /* 0x800000040e0b7221 */ /* 0x100fe20000010000 */
[----:B------:R-:W-:Y:S01]  /*4df0*/  STS [R220+0x2000], R9 ;  /* 0x00200009dc007388 */ /* 0x000fe20000000800 */
[--C-:B------:R-:W-:Y:S02]  /*4e00*/  FADD.FTZ R10, R15, -R4.reuse ;  /* 0x800000040f0a7221 */ /* 0x100fe40000010000 */
[----:B------:R-:W-:Y:S01]  /*4e10*/  FMUL.FTZ R11, R90, R11 ;  /* 0x0000000b5a0b7220 */ /* 0x000fe20000410000 */
[----:B------:R-:W-:Y:S01]  /*4e20*/  BAR.SYNC.DEFER_BLOCKING 0x0 ;  /* 0x0000000000007b1d */ /* 0x000fe20000010000 */
[----:B---3--:R-:W-:Y:S01]  /*4e30*/  F2FP.PACK_AB R13, R2, R5 ;  /* 0x00000005020d723e */ /* 0x008fe200000000ff */
[----:B------:R-:W-:Y:S02]  /*4e40*/  FMUL.FTZ R10, R183, R10 ;  /* 0x0000000ab70a7220 */ /* 0x000fe40000410000 */
[--C-:B------:R-:W-:Y:S02]  /*4e50*/  FADD.FTZ R18, R18, -R4.reuse ;  /* 0x8000000412127221 */ /* 0x100fe40000010000 */
[--C-:B------:R-:W-:Y:S01]  /*4e60*/  FADD.FTZ R19, R19, -R4.reuse ;  /* 0x8000000413137221 */ /* 0x100fe20000010000 */
[----:B------:R-:W-:Y:S01]  /*4e70*/  F2FP.PACK_AB R21, R10, R11 ;  /* 0x0000000b0a15723e */ /* 0x000fe200000000ff */
[----:B------:R-:W-:Y:S02]  /*4e80*/  FMUL.FTZ R18, R181, R18 ;  /* 0x00000012b5127220 */ /* 0x000fe40000410000 */
[----:B------:R-:W-:Y:S02]  /*4e90*/  FMUL.FTZ R19, R8, R19 ;  /* 0x0000001308137220 */ /* 0x000fe40000410000 */
[--C-:B------:R-:W-:Y:S02]  /*4ea0*/  FADD.FTZ R26, R26, -R4.reuse ;  /* 0x800000041a1a7221 */ /* 0x100fe40000010000 */
[----:B------:R-:W-:Y:S01]  /*4eb0*/  FADD.FTZ R27, R27, -R4 ;  /* 0x800000041b1b7221 */ /* 0x000fe20000010000 */
[----:B-1----:R-:W-:Y:S01]  /*4ec0*/  F2FP.PACK_AB R25, R19, R18 ;  /* 0x000000121319723e */ /* 0x002fe200000000ff */
[----:B------:R-:W-:Y:S02]  /*4ed0*/  FMUL.FTZ R26, R179, R26 ;  /* 0x0000001ab31a7220 */ /* 0x000fe40000410000 */
[----:B------:R-:W-:Y:S02]  /*4ee0*/  FMUL.FTZ R27, R174, R27 ;  /* 0x0000001bae1b7220 */ /* 0x000fe40000410000 */
[----:B------:R-:W-:Y:S03]  /*4ef0*/  IMAD.SHL.U32 R106, R215, 0x2, RZ ;  /* 0x00000002d76a7824 */ /* 0x000fe600078e00ff */
[----:B--2---:R-:W-:Y:S01]  /*4f00*/  F2FP.PACK_AB R95, R27, R26 ;  /* 0x0000001a1b5f723e */ /* 0x004fe200000000ff */
        /* <DEDUP_REMOVED lines=114> */
[----:B--234-:R-:W-:Y:S01]  /*5630*/  SHF.R.S32.HI R3, RZ, 0x1f, R251 ;  /* 0x0000001fff037819 */ /* 0x01cfe200000114fb */
[----:B------:R-:W-:Y:S01]  /*5640*/  IMAD.WIDE.U32 R4, R251, c[0x0][0x208], RZ ;  /* 0x00008200fb047a25 */ /* 0x000fe200078e00ff */
[C---:B------:R-:W-:Y:S02]  /*5650*/  LOP3.LUT P3, RZ, R223.reuse, 0x1, RZ, 0xc0, !PT ;  /* 0x00000001dfff7812 */ /* 0x040fe4000786c0ff */
[----:B------:R-:W-:Y:S01]  /*5660*/  LOP3.LUT P2, RZ, R223, 0x2, RZ, 0xc0, !PT ;  /* 0x00000002dfff7812 */ /* 0x000fe2000784c0ff */
[----:B------:R-:W-:Y:S02]  /*5670*/  IMAD R3, R3, c[0x0][0x208], RZ ;  /* 0x0000820003037a24 */ /* 0x000fe400078e02ff */
[----:B------:R-:W-:Y:S02]  /*5680*/  IMAD.SHL.U32 R11, R4, 0x40, RZ ;  /* 0x00000040040b7824 */ /* 0x000fe400078e00ff */
[C---:B------:R-:W-:Y:S02]  /*5690*/  IMAD R3, R251.reuse, c[0x0][0x20c], R3 ;  /* 0x00008300fb037a24 */ /* 0x040fe400078e0203 */
[----:B------:R-:W-:Y:S02]  /*56a0*/  IMAD.SHL.U32 R9, R251, 0x40, RZ ;  /* 0x00000040fb097824 */ /* 0x000fe400078e00ff */
[----:B------:R-:W-:Y:S01]  /*56b0*/  IMAD.IADD R3, R5, 0x1, R3 ;  /* 0x0000000105037824 */ /* 0x000fe200078e0203 */
[----:B------:R-:W-:Y:S04]  /*56c0*/  IADD3 R5, P1, P0, R232, UR7, R11 ;  /* 0x00000007e8057c10 */ /* 0x000fe8000f83e00b */
[----:B------:R-:W-:Y:S04]  /*56d0*/  SHF.L.U64.HI R3, R4, 0x6, R3 ;  /* 0x0000000604037819 */ /* 0x000fe80000010203 */
[----:B------:R-:W-:Y:S02]  /*56e0*/  IADD3.X R4, R243, UR5, R3, P1, P0 ;  /* 0x00000005f3047c10 */ /* 0x000fe40008fe0403 */
[----:B------:R-:W-:Y:S02]  /*56f0*/  IADD3 R7, P0, R9, R238, RZ ;  /* 0x000000ee09077210 */ /* 0x000fe40007f1e0ff */
[----:B------:R-:W-:Y:S02]  /*5700*/  IADD3 R2, P1, R11, R232, RZ ;  /* 0x000000e80b027210 */ /* 0x000fe40007f3e0ff */
[----:B------:R-:W-:Y:S02]  /*5710*/  LEA.HI.X.SX32 R6, R9, R216, 0x1, P0 ;  /* 0x000000d809067211 */ /* 0x000fe400000f0eff */
[----:B------:R-:W-:Y:S01]  /*5720*/  LEA R10, P0, R7, c[0x0][0x280], 0x2 ;  /* 0x0000a000070a7a11 */ /* 0x000fe200078010ff */
[----:B------:R-:W-:Y:S01]  /*5730*/  IMAD.X R3, R3, 0x1, R243, P1 ;  /* 0x0000000103037824 */ /* 0x000fe200008e06f3 */
[----:B------:R-:W-:Y:S02]  /*5740*/  IADD3 R9, -R227, R228, -R9 ;  /* 0x000000e4e3097210 */ /* 0x000fe40007ffe909 */
[----:B------:R-:W-:Y:S02]  /*5750*/  LEA.HI.X R11, R7, c[0x0][0x284], R6, 0x2, P0 ;  /* 0x0000a100070b7a11 */ /* 0x000fe400000f1406 */
[C---:B------:R-:W-:Y:S02]  /*5760*/  LEA R6, P0, R5.reuse, c[0x0][0x1f0], 0x1 ;  /* 0x00007c0005067a11 */ /* 0x040fe400078008ff */
[C---:B------:R-:W-:Y:S02]  /*5770*/  LEA R12, P1, R2.reuse, c[0x0][0x1f0], 0x1 ;  /* 0x00007c00020c7a11 */ /* 0x040fe400078208ff */
[----:B------:R-:W-:Y:S02]  /*5780*/  LEA.HI.X R7, R5, c[0x0][0x1f4], R4, 0x1, P0 ;  /* 0x00007d0005077a11 */ /* 0x000fe400000f0c04 */
[----:B------:R-:W-:Y:S02]  /*5790*/  ISETP.LT.OR P0, PT, R9, 0x1, !P3 ;  /* 0x000000010900780c */ /* 0x000fe40005f01670 */
[----:B------:R-:W-:Y:S02]  /*57a0*/  LEA.HI.X R13, R2, c[0x0][0x1f4], R3, 0x1, P1 ;  /* 0x00007d00020d7a11 */ /* 0x000fe400008f0c03 */
[----:B------:R-:W-:Y:S09]  /*57b0*/  LOP3.LUT P1, RZ, R223, 0x4, RZ, 0xc0, !PT ;  /* 0x00000004dfff7812 */ /* 0x000ff2000782c0ff */
[----:B------:R-:W-:Y:S01]  /*57c0*/  @!PT LDS RZ, [RZ] ;  /* 0x00000000fffff984 */ /* 0x000fe20000000800 */
[----:B------:R-:W-:Y:S01]  /*57d0*/  @!PT LDS RZ, [RZ] ;  /* 0x00000000fffff984 */ /* 0x000fe20000000800 */
[----:B------:R-:W-:Y:S01]  /*57e0*/  @!PT LDS RZ, [RZ] ;  /* 0x00000000fffff984 */ /* 0x000fe20000000800 */
[----:B------:R1:W-:Y:S01]  /*57f0*/  LDGSTS.E.BYPASS.LTC128B.128 [R221+0x1b080], [R12.64], !P0 ;  /* 0x1b0800000cdd7fae */ /* 0x0003e2000c101d48 */
[C---:B------:R-:W-:Y:S02]  /*5800*/  ISETP.LT.OR P0, PT, R9.reuse, 0x1, !P2 ;  /* 0x000000010900780c */ /* 0x040fe40005701670 */
[C---:B------:R-:W-:Y:S11]  /*5810*/  ISETP.LT.OR P2, PT, R9.reuse, 0x21, !P2 ;  /* 0x000000210900780c */ /* 0x040ff60005741670 */
[----:B------:R1:W-:Y:S01]  /*5820*/  LDGSTS.E.BYPASS.LTC128B.128 [R221+0x1d080], [R12.64+0x80], !P0 ;  /* 0x1d0800800cdd7fae */ /* 0x0003e2000c101d48 */
[C---:B------:R-:W-:Y:S11]  /*5830*/  ISETP.LT.OR P0, PT, R9.reuse, 0x1, !P1 ;  /* 0x000000010900780c */ /* 0x040ff60004f01670 */
[----:B------:R-:W-:Y:S02]  /*5840*/  @!UPT UIADD3 URZ, URZ, URZ, URZ ;  /* 0x0000003f3f3ff290 */ /* 0x000fe4000fffe03f */
[----:B------:R1:W-:Y:S01]  /*5850*/  LDGSTS.E.BYPASS.LTC128B.128 [R221+0x1f080], [R12.64+0x100], !P0 ;  /* 0x1f0801000cdd7fae */ /* 0x0003e2000c101d48 */
[----:B------:R-:W-:Y:S02]  /*5860*/  ISETP.LT.OR P0, PT, R9, 0x21, !P3 ;  /* 0x000000210900780c */ /* 0x000fe40005f01670 */
[----:B------:R-:W-:Y:S11]  /*5870*/  ISETP.GT.AND P3, PT, R219, 0xf, PT ;  /* 0x0000000fdb00780c */ /* 0x000ff60003f64270 */
[----:B------:R1:W-:Y:S01]  /*5880*/  LDGSTS.E.BYPASS.LTC128B.128 [R221+0x1c080], [R6.64], !P0 ;  /* 0x1c08000006dd7fae */ /* 0x0003e2000c101d48 */
[----:B------:R-:W-:Y:S01]  /*5890*/  ISETP.LT.OR P0, PT, R9, 0x21, !P1 ;  /* 0x000000210900780c */ /* 0x000fe20004f01670 */
[----:B------:R-:W-:Y:S02]  /*58a0*/  @!P3 IMAD.SHL.U32 R3, R219, 0x10, RZ ;  /* 0x00000010db03b824 */ /* 0x000fe400078e00ff */
[----:B------:R1:W-:Y:S10]  /*58b0*/  LDGSTS.E.BYPASS.LTC128B.128 [R221+0x1e080], [R6.64+0x80], !P2 ;  /* 0x1e08008006dd7fae */ /* 0x0003f4000d101d48 */
[----:B------:R1:W-:Y:S04]  /*58c0*/  LDGSTS.E.BYPASS.LTC128B.128 [R221+0x20080], [R6.64+0x100], !P0 ;  /* 0x2008010006dd7fae */ /* 0x0003e8000c101d48 */
[----:B------:R1:W-:Y:S02]  /*58d0*/  @!P3 LDGSTS.E.BYPASS.LTC128B.128 [R3+0x21280], [R10.64] ;  /* 0x212800000a03bfae */ /* 0x0003e4000b901d48 */
.L_x_962:
[-C--:B-1234-:R-:W-:Y:S01]  /*58e0*/  HMMA.16816.F32 R4, R172, R176.reuse, RZ ;  /* 0x000000b0ac04723c */ /* 0x09efe200000018ff */
[----:B------:R-:W0:Y:S01]  /*58f0*/  LDGDEPBAR ;  /* 0x00000000000079af */ /* 0x000e220000000000 */
[----:B------:R-:W-:Y:S02]  /*5900*/  UIADD3 UR12, UR4, 0x1, URZ ;  /* 0x00000001040c7890 */ /* 0x000fe4000fffe03f */
[----:B------:R-:W-:Y:S01]  /*5910*/  IMAD R252, R252, 0x3000, RZ ;  /* 0x00003000fcfc7824 */ /* 0x000fe200078e02ff */
[----:B------:R-:W-:Y:S02]  /*5920*/  UISETP.GE.AND UP1, UPT, UR4, 0x1, UPT ;  /* 0x000000010400788c */ /* 0x000fe4000bf26270 */
[----:B------:R-:W-:Y:S01]  /*5930*/  UIADD3 UR6, UR13, 0x1, URZ ;  /* 0x000000010d067890 */ /* 0x000fe2000fffe03f */
[C---:B------:R-:W-:Y:S01]  /*5940*/  HMMA.16816.F32 R8, R108.reuse, R176, RZ ;  /* 0x000000b06c08723c */ /* 0x040fe200000018ff */
[----:B------:R-:W-:Y:S03]  /*5950*/  UISETP.GE.AND UP0, UPT, UR13, 0x1, UPT ;  /* 0x000000010d00788c */ /* 0x000fe6000bf06270 */
[C---:B------:R-:W-:Y:S01]  /*5960*/  IADD3 R2, P0, R252.reuse, R230, RZ ;  /* 0x000000e6fc027210 */ /* 0x040fe20007f1e0ff */
[----:B------:R-:W-:Y:S03]  /*5970*/  USEL UR13, UR6, URZ, !UP0 ;  /* 0x0000003f060d7287 */ /* 0x000fe6000c000000 */
[-C--:B------:R-:W-:Y:S01]  /*5980*/  HMMA.16816.F32 R12, R108, R178.reuse, RZ ;  /* 0x000000b26c0c723c */ /* 0x080fe200000018ff */
[----:B------:R-:W-:Y:S07]  /*5990*/  LEA.HI.X.SX32 R3, R252, R237, 0x1, P0 ;  /* 0x000000edfc037211 */ /* 0x000fee00000f0eff */
        /* <DEDUP_REMOVED lines=10> */
[----:B------:R-:W1:Y:S04]  /*5a40*/  LDSM.16.M88.4 R172, [R209+0x1000] ;  /* 0x00100000d1ac783b */ /* 0x000e680000000200 */
[----:B------:R-:W2:Y:S03]  /*5a50*/  LDSM.16.M88.4 R180, [R209+0x1400] ;  /* 0x00140000d1b4783b */ /* 0x000ea60000000200 */
        /* <DEDUP_REMOVED lines=13> */
[----:B------:R-:W4:Y:S07]  /*5b30*/  LDSM.16.MT88.4 R192, [R208+0x6000] ;  /* 0x00600000d0c0783b */ /* 0x000f2e0000004200 */
[----:B------:R-:W-:Y:S01]  /*5b40*/  HMMA.16816.F32 R108, R184, R202, R108 ;  /* 0x000000cab86c723c */ /* 0x000fe2000000186c */
[----:B------:R-:W5:Y:S04]  /*5b50*/  LDSM.16.M88.4 R184, [R209+0x1800] ;  /* 0x00180000d1b8783b */ /* 0x000f680000000200 */
[----:B------:R-:W4:Y:S03]  /*5b60*/  LDSM.16.M88.4 R200, [R209+0x1c00] ;  /* 0x001c0000d1c8783b */ /* 0x000f260000000200 */
[-C--:B-1----:R-:W-:Y:S08]  /*5b70*/  HMMA.16816.F32 R4, R172, R176.reuse, R4 ;  /* 0x000000b0ac04723c */ /* 0x082ff00000001804 */
        /* <DEDUP_REMOVED lines=12> */
[----:B------:R-:W-:Y:S07]  /*5c40*/  LDSM.16.M88.4 R180, [R209+0x2000] ;  /* 0x00200000d1b4783b */ /* 0x000fee0000000200 */
[----:B------:R-:W-:Y:S01]  /*5c50*/  HMMA.16816.F32 R108, R172, R194, R108 ;  /* 0x000000c2ac6c723c */ /* 0x000fe2000000186c */
[----:B------:R-:W2:Y:S04]  /*5c60*/  LDSM.16.MT88.4 R172, [R208+0x6800] ;  /* 0x00680000d0ac783b */ /* 0x000ea80000004200 */
[----:B------:R-:W3:Y:S03]  /*5c70*/  LDSM.16.M88.4 R192, [R209+0x2400] ;  /* 0x00240000d1c0783b */ /* 0x000ee60000000200 */
[-C--:B-----5:R-:W-:Y:S08]  /*5c80*/  HMMA.16816.F32 R4, R184, R196.reuse, R4 ;  /* 0x000000c4b804723c */ /* 0x0a0ff00000001804 */
[C---:B------:R-:W-:Y:S08]  /*5c90*/  HMMA.16816.F32 R8, R200.reuse, R196, R8 ;  /* 0x000000c4c808723c */ /* 0x040ff00000001808 */
[-C--:B------:R-:W-:Y:S08]  /*5ca0*/  HMMA.16816.F32 R12, R200, R198.reuse, R12 ;  /* 0x000000c6c80c723c */ /* 0x080ff0000000180c */
[C---:B------:R-:W-:Y:S01]  /*5cb0*/  HMMA.16816.F32 R16, R184.reuse, R198, R16 ;  /* 0x000000c6b810723c */ /* 0x040fe20000001810 */
[----:B------:R-:W4:Y:S07]  /*5cc0*/  LDSM.16.MT88.4 R196, [R208+0x4800] ;  /* 0x00480000d0c4783b */ /* 0x000f2e0000004200 */
        /* <DEDUP_REMOVED lines=8> */
[----:B------:R-:W-:Y:S07]  /*5d50*/  HMMA.16816.F32 R108, R184, R174, R108 ;  /* 0x000000aeb86c723c */ /* 0x000fee000000186c */
[C---:B------:R-:W-:Y:S01]  /*5d60*/  LEA R184, P0, R2.reuse, c[0x0][0x220], 0x2 ;  /* 0x0000880002b87a11 */ /* 0x040fe200078010ff */
[-C--:B------:R-:W-:Y:S05]  /*5d70*/  HMMA.16816.F32 R4, R180, R188.reuse, R4 ;  /* 0x000000bcb404723c */ /* 0x080fea0000001804 */
[----:B------:R-:W-:Y:S01]  /*5d80*/  LEA.HI.X R185, R2, c[0x0][0x224], R3, 0x2, P0 ;  /* 0x0000890002b97a11 */ /* 0x000fe200000f1403 */
[----:B------:R-:W-:Y:S01]  /*5d90*/  IMAD.U32 R2, RZ, RZ, UR4 ;  /* 0x00000004ff027e24 */ /* 0x000fe2000f8e00ff */
[----:B------:R-:W-:Y:S01]  /*5da0*/  ISETP.GE.AND P0, PT, R251, R226, PT ;  /* 0x000000e2fb00720c */ /* 0x000fe20003f06270 */
[C---:B---3--:R-:W-:Y:S01]  /*5db0*/  HMMA.16816.F32 R8, R192.reuse, R188, R8 ;  /* 0x000000bcc008723c */ /* 0x048fe20000001808 */
[----:B------:R-:W-:Y:S03]  /*5dc0*/  USEL UR4, UR12, URZ, !UP1 ;  /* 0x0000003f0c047287 */ /* 0x000fe6000c800000 */
[----:B------:R-:W-:Y:S04]  /*5dd0*/  IMAD R2, R2, 0x3000, R215 ;  /* 0x0000300002027824 */ /* 0x000fe800078e02d7 */
[-C--:B------:R-:W-:Y:S04]  /*5de0*/  HMMA.16816.F32 R12, R192, R190.reuse, R12 ;  /* 0x000000bec00c723c */ /* 0x080fe8000000180c */
[----:B------:R-:W-:Y:S02]  /*5df0*/  IMAD.SHL.U32 R172, R2, 0x2, RZ ;  /* 0x0000000202ac7824 */ /* 0x000fe400078e00ff */
[----:B------:R-:W-:Y:S02]  /*5e00*/  LDSM.16.MT88.2 R2, [R210+0x23c80] ;  /* 0x023c8000d202783b */ /* 0x000fe40000004100 */
[C---:B------:R-:W-:Y:S02]  /*5e10*/  HMMA.16816.F32 R16, R180.reuse, R190, R16 ;  /* 0x000000beb410723c */ /* 0x040fe40000001810 */
[----:B------:R-:W-:Y:S04]  /*5e20*/  RED.E.ADD.F32.FTZ.RN.STRONG.GPU [R184.64], R4 ;  /* 0x00000004b800798e */ /* 0x000fe8000c10e788 */
[----:B------:R-:W-:Y:S02]  /*5e30*/  RED.E.ADD.F32.FTZ.RN.STRONG.GPU [R184.64+0x400], R5 ;  /* 0x00040005b800798e */ /* 0x000fe4000c10e788 */
[-C--:B----4-:R-:W-:Y:S02]  /*5e40*/  HMMA.16816.F32 R20, R180, R196.reuse, R20 ;  /* 0x000000c4b414723c */ /* 0x090fe40000001814 */
[----:B------:R-:W-:Y:S04]  /*5e50*/  RED.E.ADD.F32.FTZ.RN.STRONG.GPU [R184.64+0x800], R6 ;  /* 0x00080006b800798e */ /* 0x000fe8000c10e788 */
[----:B------:R-:W-:Y:S02]  /*5e60*/  RED.E.ADD.F32.FTZ.RN.STRONG.GPU [R184.64+0xc00], R7 ;  /* 0x000c0007b800798e */ /* 0x000fe4000c10e788 */
[C---:B------:R-:W-:Y:S02]  /*5e70*/  HMMA.16816.F32 R24, R192.reuse, R196, R24 ;  /* 0x000000c4c018723c */ /* 0x040fe40000001818 */
[----:B------:R-:W-:Y:S04]  /*5e80*/  RED.E.ADD.F32.FTZ.RN.STRONG.GPU [R184.64+0x1000], R8 ;  /* 0x00100008b800798e */ /* 0x000fe8000c10e788 */
[----:B------:R-:W-:Y:S02]  /*5e90*/  RED.E.ADD.F32.FTZ.RN.STRONG.GPU [R184.64+0x1400], R9 ;  /* 0x00140009b800798e */ /* 0x000fe4000c10e788 */
[-C--:B------:R-:W-:Y:S02]  /*5ea0*/  HMMA.16816.F32 R88, R192, R198.reuse, R88 ;  /* 0x000000c6c058723c */ /* 0x080fe40000001858 */
[----:B------:R-:W-:Y:S04]  /*5eb0*/  RED.E.ADD.F32.FTZ.RN.STRONG.GPU [R184.64+0x1800], R10 ;  /* 0x0018000ab800798e */ /* 0x000fe8000c10e788 */
[----:B------:R-:W-:Y:S02]  /*5ec0*/  RED.E.ADD.F32.FTZ.RN.STRONG.GPU [R184.64+0x1c00], R11 ;  /* 0x001c000bb800798e */ /* 0x000fe4000c10e788 */
[C---:B------:R-:W-:Y:S02]  /*5ed0*/  HMMA.16816.F32 R92, R180.reuse, R198, R92 ;  /* 0x000000c6b45c723c */ /* 0x040fe4000000185c */
[----:B------:R-:W-:Y:S04]  /*5ee0*/  RED.E.ADD.F32.FTZ.RN.STRONG.GPU [R184.64+0x2000], R16 ;  /* 0x00200010b800798e */ /* 0x000fe8000c10e788 */
[----:B------:R-:W-:Y:S02]  /*5ef0*/  RED.E.ADD.F32.FTZ.RN.STRONG.GPU [R184.64+0x2400], R17 ;  /* 0x00240011b800798e */ /* 0x000fe4000c10e788 */
[-C--:B-1----:R-:W-:Y:S02]  /*5f00*/  HMMA.16816.F32 R96, R180, R176.reuse, R96 ;  /* 0x000000b0b460723c */ /* 0x082fe40000001860 */
[----:B------:R-:W-:Y:S04]  /*5f10*/  RED.E.ADD.F32.FTZ.RN.STRONG.GPU [R184.64+0x2800], R18 ;  /* 0x00280012b800798e */ /* 0x000fe8000c10e788 */
[----:B------:R-:W-:Y:S02]  /*5f20*/  RED.E.ADD.F32.FTZ.RN.STRONG.GPU [R184.64+0x2c00], R19 ;  /* 0x002c0013b800798e */ /* 0x000fe4000c10e788 */
[C---:B------:R-:W-:Y:S02]  /*5f30*/  HMMA.16816.F32 R100, R192.reuse, R176, R100 ;  /* 0x000000b0c064723c */ /* 0x040fe40000001864 */
[----:B------:R-:W-:Y:S04]  /*5f40*/  RED.E.ADD.F32.FTZ.RN.STRONG.GPU [R184.64+0x3000], R12 ;  /* 0x0030000cb800798e */ /* 0x000fe8000c10e788 */
[----:B------:R-:W1:Y:S02]  /*5f50*/  LDSM.16.MT88.4 R8, [R172+0xf080] ;  /* 0x00f08000ac08783b */ /* 0x000e640000004200 */
[-C--:B------:R-:W-:Y:S02]  /*5f60*/  HMMA.16816.F32 R104, R192, R178.reuse, R104 ;  /* 0x000000b2c068723c */ /* 0x080fe40000001868 */
[----:B------:R-:W-:Y:S04]  /*5f70*/  RED.E.ADD.F32.FTZ.RN.STRONG.GPU [R184.64+0x3400], R13 ;  /* 0x0034000db800798e */ /* 0x000fe8000c10e788 */
[----:B------:R-:W-:Y:S02]  /*5f80*/  RED.E.ADD.F32.FTZ.RN.STRONG.GPU [R184.64+0x3800], R14 ;  /* 0x0038000eb800798e */ /* 0x000fe4000c10e788 */
[----:B------:R-:W-:Y:S02]  /*5f90*/  HMMA.16816.F32 R108, R180, R178, R108 ;  /* 0x000000b2b46c723c */ /* 0x000fe4000000186c */
        /* <DEDUP_REMOVED lines=185> */
.L_x_952:
[----:B------:R-:W-:Y:S05]  /*6b30*/  @P0 BRA `(.L_x_964) ;  /* 0x000034f000000947 */ /* 0x000fea0003800000 */
[----:B------:R-:W-:Y:S01]  /*6b40*/  SHF.R.S32.HI R0, RZ, 0x1f, R219 ;  /* 0x0000001fff007819 */ /* 0x000fe200000114db */
[----:B------:R-:W-:Y:S01]  /*6b50*/  IMAD.SHL.U32 R3, R219, 0x80, RZ ;  /* 0x00000080db037824 */ /* 0x000fe200078e00ff */
        /* <DEDUP_REMOVED lines=611> */
[----:B------:R3:W-:Y:S04]  /*9190*/  STS.U16 [R9+0x80], R168 ;  /* 0x000080a809007388 */ /* 0x0007e80000000400 */
[----:B------:R3:W-:Y:S01]  /*91a0*/  STS.U16 [R7+0x80], R6 ;  /* 0x0000800607007388 */ /* 0x0007e20000000400 */
[----:B-1----:R-:W-:-:S03]  /*91b0*/  IMAD.MOV.U32 R2, RZ, RZ, 0x4 ;  /* 0x00000004ff027424 */ /* 0x002fc600078e00ff */
[----:B------:R3:W-:Y:S01]  /*91c0*/  STS.U16 [R5+0x80], R170 ;  /* 0x000080aa05007388 */ /* 0x0007e20000000400 */
[----:B----4-:R-:W-:-:S05]  /*91d0*/  PRMT R8, R170, 0x7632, R8 ;  /* 0x00007632aa087816 */ /* 0x010fca0000000008 */
        /* <DEDUP_REMOVED lines=15> */
.L_x_965:
        /* <DEDUP_REMOVED lines=10> */
[----:B------:R-:W-:Y:S01]  /*9370*/  ISETP.GT.AND P1, PT, R219, 0x17f, PT ;  /* 0x0000017fdb00780c */ /* 0x000fe20003f24270 */
[----:B------:R-:W-:Y:S01]  /*9380*/  IMAD.SHL.U32 R3, R2, 0x40, RZ ;  /* 0x0000004002037824 */ /* 0x000fe200078e00ff */
[----:B------:R-:W-:Y:S01]  /*9390*/  CS2R R70, SRZ ;  /* 0x0000000000467805 */ /* 0x000fe2000001ff00 */
[----:B------:R-:W-:Y:S01]  /*93a0*/  IMAD.SHL.U32 R82, R82, 0x8, RZ ;  /* 0x0000000852527824 */ /* 0x000fe200078e00ff */
[----:B------:R-:W-:Y:S01]  /*93b0*/  CS2R R68, SRZ ;  /* 0x0000000000447805 */ /* 0x000fe2000001ff00 */
[----:B------:R-:W-:Y:S01]  /*93c0*/  CS2R R74, SRZ ;  /* 0x00000000004a7805 */ /* 0x000fe2000001ff00 */
[----:B------:R-:W-:Y:S01]  /*93d0*/  LOP3.LUT R3, R3, 0x1c0, RZ, 0xc0, !PT ;  /* 0x000001c003037812 */ /* 0x000fe200078ec0ff */
[----:B------:R-:W-:Y:S01]  /*93e0*/  CS2R R72, SRZ ;  /* 0x0000000000487805 */ /* 0x000fe2000001ff00 */
[----:B------:R-:W-:Y:S01]  /*93f0*/  CS2R R54, SRZ ;  /* 0x0000000000367805 */ /* 0x000fe2000001ff00 */
[----:B------:R-:W-:Y:S01]  /*9400*/  CS2R R52, SRZ ;  /* 0x0000000000347805 */ /* 0x000fe2000001ff00 */
[----:B------:R-:W-:Y:S01]  /*9410*/  LOP3.LUT R4, R3, 0x38, R82, 0xf8, !PT ;  /* 0x0000003803047812 */ /* 0x000fe200078ef852 */
[----:B------:R-:W-:Y:S01]  /*9420*/  CS2R R58, SRZ ;  /* 0x00000000003a7805 */ /* 0x000fe2000001ff00 */
[----:B------:R-:W-:Y:S01]  /*9430*/  SHF.R.U32.HI R3, RZ, 0x3, R3 ;  /* 0x00000003ff037819 */ /* 0x000fe20000011603 */
[----:B------:R-:W-:Y:S01]  /*9440*/  CS2R R56, SRZ ;  /* 0x0000000000387805 */ /* 0x000fe2000001ff00 */
[----:B------:R-:W-:Y:S01]  /*9450*/  CS2R R62, SRZ ;  /* 0x00000000003e7805 */ /* 0x000fe2000001ff00 */
[----:B------:R-:W-:Y:S01]  /*9460*/  CS2R R60, SRZ ;  /* 0x00000000003c7805 */ /* 0x000fe2000001ff00 */
[----:B------:R-:W-:Y:S01]  /*9470*/  LOP3.LUT R3, R4, R3, RZ, 0x3c, !PT ;  /* 0x0000000304037212 */ /* 0x000fe200078e3cff */
[----:B------:R-:W-:Y:S01]  /*9480*/  CS2R R30, SRZ ;  /* 0x00000000001e7805 */ /* 0x000fe2000001ff00 */
[----:B------:R-:W-:Y:S01]  /*9490*/  CS2R R28, SRZ ;  /* 0x00000000001c7805 */ /* 0x000fe2000001ff00 */
[----:B------:R-:W-:Y:S01]  /*94a0*/  CS2R R34, SRZ ;  /* 0x0000000000227805 */ /* 0x000fe2000001ff00 */
[----:B------:R-:W-:Y:S01]  /*94b0*/  LOP3.LUT R81, R3, 0x7ffffe00, R0, 0xf8, !PT ;  /* 0x7ffffe0003517812 */ /* 0x000fe200078ef800 */
[----:B------:R-:W-:Y:S01]  /*94c0*/  CS2R R32, SRZ ;  /* 0x0000000000207805 */ /* 0x000fe2000001ff00 */
[----:B------:R-:W2:Y:S01]  /*94d0*/  S2R R3, SR_CTAID.X ;  /* 0x0000000000037919 */ /* 0x000ea20000002500 */
        /* <DEDUP_REMOVED lines=8> */
[----:B------:R-:W-:Y:S01]  /*9560*/  IMAD.SHL.U32 R81, R81, 0x2, RZ ;  /* 0x0000000251517824 */ /* 0x000fe200078e00ff */
[----:B-1----:R-:W-:Y:S01]  /*9570*/  SHF.R.S32.HI R0, RZ, 0x1f, R77 ;  /* 0x0000001fff007819 */ /* 0x002fe2000001144d */
[----:B------:R-:W-:Y:S01]  /*9580*/  CS2R R42, SRZ ;  /* 0x00000000002a7805 */ /* 0x000fe2000001ff00 */
[--C-:B------:R-:W-:Y:S01]  /*9590*/  SHF.R.S32.HI R83, RZ, 0x1f, R82.reuse ;  /* 0x0000001fff537819 */ /* 0x100fe20000011452 */
[----:B------:R-:W-:Y:S01]  /*95a0*/  CS2R R40, SRZ ;  /* 0x0000000000287805 */ /* 0x000fe2000001ff00 */
[----:B------:R1:W3:Y:S01]  /*95b0*/  @!P2 LDS.128 R64, [R81+0x7880] ;  /* 0x007880005140a984 */ /* 0x0002e20000000c00 */
[----:B------:R-:W-:Y:S01]  /*95c0*/  IMAD R80, R0, c[0x0][0x338], RZ ;  /* 0x0000ce0000507a24 */ /* 0x000fe200078e02ff */
[----:B------:R-:W-:Y:S01]  /*95d0*/  ISETP.GT.AND P0, PT, R219, 0x7f, PT ;  /* 0x0000007fdb00780c */ /* 0x000fe20003f04270 */
[C---:B------:R-:W-:Y:S01]  /*95e0*/  IMAD.WIDE.U32 R86, R77.reuse, c[0x0][0x338], R82 ;  /* 0x0000ce004d567a25 */ /* 0x040fe200078e0052 */
[----:B------:R1:W4:Y:S01]  /*95f0*/  @!P2 LDS.128 R68, [R81+0xa080] ;  /* 0x00a080005144a984 */ /* 0x0003220000000c00 */
[----:B------:R-:W-:Y:S01]  /*9600*/  CS2R R46, SRZ ;  /* 0x00000000002e7805 */ /* 0x000fe2000001ff00 */
[----:B------:R-:W-:Y:S01]  /*9610*/  CS2R R44, SRZ ;  /* 0x00000000002c7805 */ /* 0x000fe2000001ff00 */
[----:B------:R-:W-:Y:S01]  /*9620*/  IMAD R79, R77, c[0x0][0x33c], R80 ;  /* 0x0000cf004d4f7a24 */ /* 0x000fe200078e0250 */
[----:B------:R1:W1:Y:S01]  /*9630*/  @!P2 LDS.128 R72, [R81+0xc880] ;  /* 0x00c880005148a984 */ /* 0x0002620000000c00 */
[----:B------:R-:W-:Y:S01]  /*9640*/  CS2R R50, SRZ ;  /* 0x0000000000327805 */ /* 0x000fe2000001ff00 */
[----:B--2--5:R-:W-:Y:S01]  /*9650*/  IMAD R76, R3, -0x50, R76 ;  /* 0xffffffb0034c7824 */ /* 0x024fe200078e024c */
[----:B------:R-:W-:Y:S01]  /*9660*/  CS2R R48, SRZ ;  /* 0x0000000000307805 */ /* 0x000fe2000001ff00 */
[----:B------:R2:W1:Y:S01]  /*9670*/  @!P1 LDS.128 R52, [R81+0x8880] ;  /* 0x0088800051349984 */ /* 0x0004620000000c00 */
[----:B------:R-:W-:Y:S01]  /*9680*/  IMAD.IADD R87, R87, 0x1, R79 ;  /* 0x0000000157577824 */ /* 0x000fe200078e024f */
[----:B------:R-:W-:Y:S01]  /*9690*/  CS2R R6, SRZ ;  /* 0x0000000000067805 */ /* 0x000fe2000001ff00 */
[----:B------:R-:W-:Y:S01]  /*96a0*/  IMNMX R79, R76, 0x50, PT ;  /* 0x000000504c4f7817 */ /* 0x000fe20003800200 */
[----:B------:R2:W1:Y:S01]  /*96b0*/  @!P1 LDS.128 R56, [R81+0xb080] ;  /* 0x00b0800051389984 */ /* 0x0004620000000c00 */
[----:B------:R-:W-:Y:S01]  /*96c0*/  CS2R R4, SRZ ;  /* 0x0000000000047805 */ /* 0x000fe2000001ff00 */
[----:B------:R-:W-:Y:S01]  /*96d0*/  CS2R R10, SRZ ;  /* 0x00000000000a7805 */ /* 0x000fe2000001ff00 */
[----:B------:R-:W-:Y:S01]  /*96e0*/  CS2R R8, SRZ ;  /* 0x0000000000087805 */ /* 0x000fe2000001ff00 */
[----:B------:R2:W1:Y:S01]  /*96f0*/  @!P1 LDS.128 R60, [R81+0xd880] ;  /* 0x00d88000513c9984 */ /* 0x0004620000000c00 */
[----:B------:R-:W-:Y:S01]  /*9700*/  CS2R R14, SRZ ;  /* 0x00000000000e7805 */ /* 0x000fe2000001ff00 */
[----:B------:R-:W-:Y:S01]  /*9710*/  CS2R R12, SRZ ;  /* 0x00000000000c7805 */ /* 0x000fe2000001ff00 */
[----:B------:R-:W-:Y:S01]  /*9720*/  SHF.R.S32.HI R78, RZ, 0x1f, R229 ;  /* 0x0000001fff4e7819 */ /* 0x000fe200000114e5 */
[----:B------:R2:W1:Y:S01]  /*9730*/  @!P2 LDS.128 R28, [R81+0x80] ;  /* 0x00008000511ca984 */ /* 0x0004620000000c00 */
[----:B------:R-:W-:Y:S01]  /*9740*/  ISETP.GE.AND P6, PT, R2, R79, PT ;  /* 0x0000004f0200720c */ /* 0x000fe20003fc6270 */
[----:B------:R-:W-:Y:S01]  /*9750*/  BSSY B0, `(.L_x_966) ;  /* 0x0000025000007945 */ /* 0x000fe20003800000 */
[----:B------:R-:W-:Y:S01]  /*9760*/  SEL R78, R78, RZ, !P3 ;  /* 0x000000ff4e4e7207 */ /* 0x000fe20005800000 */
[----:B------:R2:W1:Y:S01]  /*9770*/  @!P2 LDS.128 R32, [R81+0x2880] ;  /* 0x002880005120a984 */ /* 0x0004620000000c00 */
[----:B------:R-:W-:-:S02]  /*9780*/  SEL R229, R229, RZ, !P3 ;  /* 0x000000ffe5e57207 */ /* 0x000fc40005800000 */
[----:B------:R-:W-:Y:S01]  /*9790*/  IADD3 R80, R82, 0x40, RZ ;  /* 0x0000004052507810 */ /* 0x000fe20007ffe0ff */
[----:B------:R2:W1:Y:S01]  /*97a0*/  @!P2 LDS.128 R36, [R81+0x5080] ;  /* 0x005080005124a984 */ /* 0x0004620000000c00 */
[----:B------:R-:W-:-:S03]  /*97b0*/  IMAD R76, R78, c[0x0][0x340], RZ ;  /* 0x0000d0004e4c7a24 */ /* 0x000fc600078e02ff */
[----:B------:R2:W1:Y:S01]  /*97c0*/  @!P1 LDS.128 R16, [R81+0x1080] ;  /* 0x0010800051109984 */ /* 0x0004620000000c00 */
[----:B------:R-:W-:-:S03]  /*97d0*/  IMAD R76, R229, c[0x0][0x344], R76 ;  /* 0x0000d100e54c7a24 */ /* 0x000fc600078e024c */
        /* <DEDUP_REMOVED lines=8> */
[----:B------:R-:W-:-:S04]  /*9860*/  IADD3 R88, P0, R2, R84, RZ ;  /* 0x0000005402587210 */ /* 0x000fc80007f1e0ff */
[----:B------:R-:W-:Y:S01]  /*9870*/  LEA.HI.X.SX32 R89, R2, R85, 0x1, P0 ;  /* 0x0000005502597211 */ /* 0x000fe200000f0eff */
[----:B------:R-:W-:-:S04]  /*9880*/  IMAD.WIDE.U32 R84, R229, c[0x0][0x340], R86 ;  /* 0x0000d000e5547a25 */ /* 0x000fc800078e0056 */
[----:B------:R-:W-:Y:S01]  /*9890*/  IMAD.WIDE R86, R3, 0x50, R88 ;  /* 0x0000005003567825 */ /* 0x000fe200078e0258 */
[----:B------:R-:W-:-:S03]  /*98a0*/  IADD3 R3, R82, 0x80, RZ ;  /* 0x0000008052037810 */ /* 0x000fc60007ffe0ff */
        /* <DEDUP_REMOVED lines=14> */
[----:B-1----:R3:W-:Y:S02]  /*9990*/  @!P1 STG.E.128 [R92.64+0x100], R72 ;  /* 0x000100485c009986 */ /* 0x0027e4000c101d08 */
.L_x_967:
[----:B---34-:R-:W-:Y:S05]  /*99a0*/  BSYNC B0 ;  /* 0x0000000000007941 */ /* 0x018fea0003800000 */
.L_x_966:
        /* <DEDUP_REMOVED lines=20> */
.L_x_969:
[----:B------:R-:W-:Y:S05]  /*9af0*/  BSYNC B0 ;  /* 0x0000000000007941 */ /* 0x000fea0003800000 */
.L_x_968:
        /* <DEDUP_REMOVED lines=20> */
.L_x_971:
[----:B------:R-:W-:Y:S05]  /*9c40*/  BSYNC B0 ;  /* 0x0000000000007941 */ /* 0x000fea0003800000 */
.L_x_970:
        /* <DEDUP_REMOVED lines=23> */
.L_x_973:
[----:B------:R-:W-:Y:S05]  /*9dc0*/  BSYNC B0 ;  /* 0x0000000000007941 */ /* 0x000fea0003800000 */
.L_x_972:
        /* <DEDUP_REMOVED lines=18> */
.L_x_975:
[----:B------:R-:W-:Y:S05]  /*9ef0*/  BSYNC B0 ;  /* 0x0000000000007941 */ /* 0x000fea0003800000 */
.L_x_974:
        /* <DEDUP_REMOVED lines=19> */
.L_x_964:
[----:B------:R-:W-:Y:S01]  /*a030*/  ISETP.NE.U32.AND P0, PT, RZ, c[0x0][0x358], PT ;  /* 0x0000d600ff007a0c */ /* 0x000fe20003f05070 */
[----:B------:R-:W-:-:S03]  /*a040*/  IMAD.MOV.U32 R0, RZ, RZ, 0x4 ;  /* 0x00000004ff007424 */ /* 0x000fc600078e00ff */
[----:B------:R-:W-:Y:S01]  /*a050*/  ISETP.NE.AND.EX P1, PT, RZ, c[0x0][0x35c], PT, P0 ;  /* 0x0000d700ff007a0c */ /* 0x000fe20003f25300 */
[----:B------:R-:W-:Y:S01]  /*a060*/  IMAD.WIDE R8, R229, R0, c[0x0][0x358] ;  /* 0x0000d600e5087625 */ /* 0x000fe200078e0200 */
[----:B------:R-:W-:-:S04]  /*a070*/  ISETP.NE.U32.AND P0, PT, RZ, c[0x0][0x360], PT ;  /* 0x0000d800ff007a0c */ /* 0x000fc80003f05070 */
[----:B------:R-:W-:Y:S01]  /*a080*/  ISETP.NE.AND.EX P0, PT, RZ, c[0x0][0x364], PT, P0 ;  /* 0x0000d900ff007a0c */ /* 0x000fe20003f05300 */
[----:B------:R-:W-:-:S06]  /*a090*/  IMAD.MOV.U32 R5, RZ, RZ, c[0x0][0x2f0] ;  /* 0x0000bc00ff057624 */ /* 0x000fcc00078e00ff */
[----:B------:R-:W2:Y:S06]  /*a0a0*/  @P1 LDG.E R3, [R8.64] ;  /* 0x0000000808031981 */ /* 0x000eac000c1e1900 */
[----:B------:R-:W-:-:S05]  /*a0b0*/  @P0 IMAD.WIDE R10, R229, R0, c[0x0][0x360] ;  /* 0x0000d800e50a0625 */ /* 0x000fca00078e0200 */
        /* <DEDUP_REMOVED lines=9> */
.L_x_976:
        /* <DEDUP_REMOVED lines=8> */
[----:B------:R-:W-:Y:S01]  /*a1d0*/  SHF.R.S32.HI R3, RZ, 0x3, R3 ;  /* 0x00000003ff037819 */ /* 0x000fe20000011403 */
[----:B------:R-:W-:Y:S01]  /*a1e0*/  IMAD R12, R4, c[0x0][0x310], RZ ;  /* 0x0000c400040c7a24 */ /* 0x000fe200078e02ff */
        /* <DEDUP_REMOVED lines=15> */
[----:B------:R-:W-:Y:S02]  /*a2e0*/  IMAD.MOV.U32 R18, RZ, RZ, R16 ;  /* 0x000000ffff127224 */ /* 0x000fe400078e0010 */
        /* <DEDUP_REMOVED lines=18> */
.L_x_978:
[----:B------:R-:W-:Y:S05]  /*a410*/  BSYNC B0 ;  /* 0x0000000000007941 */ /* 0x000fea0003800000 */
.L_x_977:
        /* <DEDUP_REMOVED lines=20> */
.L_x_980:
[----:B------:R-:W-:Y:S05]  /*a560*/  BSYNC B0 ;  /* 0x0000000000007941 */ /* 0x000fea0003800000 */
.L_x_979:
        /* <DEDUP_REMOVED lines=20> */
.L_x_982:
[----:B------:R-:W-:Y:S05]  /*a6b0*/  BSYNC B0 ;  /* 0x0000000000007941 */ /* 0x000fea0003800000 */
.L_x_981:
[----:B------:R-:W-:Y:S01]  /*a6c0*/  IMAD R3, R2, c[0x0][0x338], RZ ;  /* 0x0000ce0002037a24 */ /* 0x000fe200078e02ff */
[----:B------:R-:W-:Y:S01]  /*a6d0*/  BSSY B0, `(.L_x_983) ;  /* 0x0000016000007945 */ /* 0x000fe20003800000 */
[----:B------:R-:W-:-:S04]  /*a6e0*/  IMAD.WIDE.U32 R10, R0, c[0x0][0x338], R8 ;  /* 0x0000ce00000a7a25 */ /* 0x000fc800078e0008 */
[----:B------:R-:W-:Y:S02]  /*a6f0*/  IMAD R3, R0, c[0x0][0x33c], R3 ;  /* 0x0000cf0000037a24 */ /* 0x000fe400078e0203 */
[----:B------:R-:W-:-:S03]  /*a700*/  IMAD R0, R4, c[0x0][0x340], RZ ;  /* 0x0000d00004007a24 */ /* 0x000fc600078e02ff */
[----:B------:R-:W-:Y:S01]  /*a710*/  IADD3 R11, R11, R3, RZ ;  /* 0x000000030b0b7210 */ /* 0x000fe20007ffe0ff */
[----:B------:R-:W-:-:S04]  /*a720*/  IMAD R0, R229, c[0x0][0x344], R0 ;  /* 0x0000d100e5007a24 */ /* 0x000fc800078e0200 */
[----:B------:R-:W-:-:S05]  /*a730*/  IMAD.WIDE.U32 R10, R229, c[0x0][0x340], R10 ;  /* 0x0000d000e50a7a25 */ /* 0x000fca00078e000a */
[----:B--2---:R-:W-:Y:S01]  /*a740*/  IADD3 R13, R11, R0, RZ ;  /* 0x000000000b0d7210 */ /* 0x004fe20007ffe0ff */
        /* <DEDUP_REMOVED lines=14> */
.L_x_984:
[----:B------:R-:W-:Y:S05]  /*a830*/  BSYNC B0 ;  /* 0x0000000000007941 */ /* 0x000fea0003800000 */
.L_x_983:
        /* <DEDUP_REMOVED lines=18> */
.L_x_986:
[----:B------:R-:W-:Y:S05]  /*a960*/  BSYNC B0 ;  /* 0x0000000000007941 */ /* 0x000fea0003800000 */
.L_x_985:
        /* <DEDUP_REMOVED lines=18> */
.L_x_987:
        /* <DEDUP_REMOVED lines=15> */
.L_x_1416:


//--------------------- .text._ZN7cutlass13device_kernelIN5flash19enable_sm80_to_sm89INS1_16FlashAttnBwdSm80INS1_25CollectiveMainloopBwdSm80ILi2ELi1EN4cute5tupleIJNS5_1CILi64EEENS7_ILi80EEENS7_ILi192EEEEEENS_6half_tEfNS_4arch4Sm80ELb0ELb1ELb0ELb1ELb1ELb0ELb1ELb0ELi2ELi4ELi2ELi2ELb0EEENS1_21CollectiveEpilogueBwdISB_SC_SE_Li256ELb1ELb1ELi4EEENS1_19SingleTileSchedulerILb1ELb0ELb0ELi80EEEEEEEEEvNT_6ParamsE --------------------------
	.section	.text._ZN7cutlass13device_kernelIN5flash19enable_sm80_to_sm89INS1_16FlashAttnBwdSm80INS1_25CollectiveMainloopBwdSm80ILi2ELi1EN4cute5tupleIJNS5_1CILi64EEENS7_ILi80EEENS7_ILi192EEEEEENS_6half_tEfNS_4arch4Sm80ELb0ELb1ELb0ELb1ELb1ELb0ELb1ELb0ELi2ELi4ELi2ELi2ELb0EEENS1_21CollectiveEpilogueBwdISB_SC_SE_Li256ELb1ELb1ELi4EEENS1_19SingleTileSchedulerILb1ELb0ELb0ELi80EEEEEEEEEvNT_6ParamsE,"ax",@progbits
	.sectioninfo	@"SHI_REGISTERS=255"
	.align	128
.text._ZN7cutlass13device_kernelIN5flash19enable_sm80_to_sm89INS1_16FlashAttnBwdSm80INS1_25CollectiveMainloopBwdSm80ILi2ELi1EN4cute5tupleIJNS5_1CILi64EEENS7_ILi80EEENS7_ILi192EEEEEENS_6half_tEfNS_4arch4Sm80ELb0ELb1ELb0ELb1ELb1ELb0ELb1ELb0ELi2ELi4ELi2ELi2ELb0EEENS1_21CollectiveEpilogueBwdISB_SC_SE_Li256ELb1ELb1ELi4EEENS1_19SingleTileSchedulerILb1ELb0ELb0ELi80EEEEEEEEEvNT_6ParamsE:
        .type           _ZN7cutlass13device_kernelIN5flash19enable_sm80_to_sm89INS1_16FlashAttnBwdSm80INS1_25CollectiveMainloopBwdSm80ILi2ELi1EN4cute5tupleIJNS5_1CILi64EEENS7_ILi80EEENS7_ILi192EEEEEENS_6half_tEfNS_4arch4Sm80ELb0ELb1ELb0ELb1ELb1ELb0ELb1ELb0ELi2ELi4ELi2ELi2ELb0EEENS1_21CollectiveEpilogueBwdISB_SC_SE_Li256ELb1ELb1ELi4EEENS1_19SingleTileSchedulerILb1ELb0ELb0ELi80EEEEEEEEEvNT_6ParamsE,@function
        .size           _ZN7cutlass13device_kernelIN5flash19enable_sm80_to_sm89INS1_16FlashAttnBwdSm80INS1_25CollectiveMainloopBwdSm80ILi2ELi1EN4cute5tupleIJNS5_1CILi64EEENS7_ILi80EEENS7_ILi192EEEEEENS_6half_tEfNS_4arch4Sm80ELb0ELb1ELb0ELb1ELb1ELb0ELb1ELb0ELi2ELi4ELi2ELi2ELb0EEENS1_21CollectiveEpilogueBwdISB_SC_SE_Li256ELb1ELb1ELi4EEENS1_19SingleTileSchedulerILb1ELb0ELb0ELi80EEEEEEEEEvNT_6ParamsE,(.L_x_1417 - _ZN7cutlass13device_kernelIN5flash19enable_sm80_to_sm89INS1_16FlashAttnBwdSm80INS1_25CollectiveMainloopBwdSm80ILi2ELi1EN4cute5tupleIJNS5_1CILi64EEENS7_ILi80EEENS7_ILi192EEEEEENS_6half_tEfNS_4arch4Sm80ELb0ELb1ELb0ELb1ELb1ELb0ELb1ELb0ELi2ELi4ELi2ELi2ELb0EEENS1_21CollectiveEpilogueBwdISB_SC_SE_Li256ELb1ELb1ELi4EEENS1_19SingleTileSchedulerILb1ELb0ELb0ELi80EEEEEEEEEvNT_6ParamsE)
        .other          _ZN7cutlass13device_kernelIN5flash19enable_sm80_to_sm89INS1_16FlashAttnBwdSm80INS1_25CollectiveMainloopBwdSm80ILi2ELi1EN4cute5tupleIJNS5_1CILi64EEENS7_ILi80EEENS7_ILi192EEEEEENS_6half_tEfNS_4arch4Sm80ELb0ELb1ELb0ELb1ELb1ELb0ELb1ELb0ELi2ELi4ELi2ELi2ELb0EEENS1_21CollectiveEpilogueBwdISB_SC_SE_Li256ELb1ELb1ELi4EEENS1_19SingleTileSchedulerILb1ELb0ELb0ELi80EEEEEEEEEvNT_6ParamsE,@"STO_CUDA_ENTRY STV_DEFAULT"
_ZN7cutlass13device_kernelIN5flash19enable_sm80_to_sm89INS1_16FlashAttnBwdSm80INS1_25CollectiveMainloopBwdSm80ILi2ELi1EN4cute5tupleIJNS5_1CILi64EEENS7_ILi80EEENS7_ILi192EEEEEENS_6half_tEfNS_4arch4Sm80ELb0ELb1ELb0ELb1ELb1ELb0ELb1ELb0ELi2ELi4ELi2ELi2ELb0EEENS1_21CollectiveEpilogueBwdISB_SC_SE_Li256ELb1ELb1ELi4EEENS1_19SingleTileSchedulerILb1ELb0ELb0ELi80EEEEEEEEEvNT_6ParamsE:
        /* <DEDUP_REMOVED lines=17> */
.L_x_989:
        /* <DEDUP_REMOVED lines=8> */
.L_x_991:
[----:B------:R-:W-:Y:S02]  /*0190*/  MOV R3, c[0x0][0x3a4] ;  /* 0x0000e90000037a02 */ /* 0x000fe40000000f00 */
.L_x_990:
[----:B-1----:R-:W-:-:S05]  /*01a0*/  IMAD R2, R222, 0x50, RZ ;  /* 0x00000050de027824 */ /* 0x002fca00078e02ff */
[----:B-----5:R-:W-:-:S04]  /*01b0*/  ISETP.GE.AND P0, PT, R2, R3, PT ;  /* 0x000000030200720c */ /* 0x020fc80003f06270 */
[----:B------:R-:W-:Y:S01]  /*01c0*/  SEL R229, R229, 0xffffffff, !P0 ;  /* 0xffffffffe5e57807 */ /* 0x000fe20004000000 */
[----:B------:R-:W-:Y:S05]  /*01d0*/  BRA `(.L_x_992) ;  /* 0x0000011000007947 */ /* 0x000fea0003800000 */
.L_x_988:
[----:B---34-:R-:W-:-:S04]  /*01e0*/  ISETP.NE.U32.AND P0, PT, RZ, c[0x0][0x3c0], PT ;  /* 0x0000f000ff007a0c */ /* 0x018fc80003f05070 */
[----:B------:R-:W-:-:S13]  /*01f0*/  ISETP.NE.AND.EX P0, PT, RZ, c[0x0][0x3c4], PT, P0 ;  /* 0x0000f100ff007a0c */ /* 0x000fda0003f05300 */
[----:B------:R-:W-:Y:S05]  /*0200*/  @!P0 BRA `(.L_x_993) ;  /* 0x0000002000008947 */ /* 0x000fea0003800000 */
[----:B------:R1:W5:Y:S01]  /*0210*/  LDG.E R3, [R2.64] ;  /* 0x0000000802037981 */ /* 0x000362000c1e1900 */
[----:B------:R-:W-:Y:S05]  /*0220*/  BRA `(.L_x_994) ;  /* 0x0000009000007947 */ /* 0x000fea0003800000 */
.L_x_993:
        /* <DEDUP_REMOVED lines=8> */
.L_x_995:
[----:B------:R-:W-:Y:S02]  /*02b0*/  MOV R3, c[0x0][0x3a4] ;  /* 0x0000e90000037a02 */ /* 0x000fe40000000f00 */
.L_x_994:
[----:B-1----:R-:W-:-:S05]  /*02c0*/  IMAD R2, R222, 0x50, RZ ;  /* 0x00000050de027824 */ /* 0x002fca00078e02ff */
[----:B-----5:R-:W-:-:S04]  /*02d0*/  ISETP.GE.AND P0, PT, R2, R3, PT ;  /* 0x000000030200720c */ /* 0x020fc80003f06270 */
[----:B------:R-:W-:-:S04]  /*02e0*/  SEL R229, R229, 0xffffffff, !P0 ;  /* 0xffffffffe5e57807 */ /* 0x000fc80004000000 */
.L_x_992:
        /* <DEDUP_REMOVED lines=28> */
.L_x_996:
[----:B-1----:R-:W-:-:S04]  /*04b0*/  ISETP.NE.U32.AND P0, PT, RZ, c[0x0][0x2e0], PT ;  /* 0x0000b800ff007a0c */ /* 0x002fc80003f05070 */
[----:B------:R-:W-:-:S13]  /*04c0*/  ISETP.NE.AND.EX P0, PT, RZ, c[0x0][0x2e4], PT, P0 ;  /* 0x0000b900ff007a0c */ /* 0x000fda0003f05300 */
[----:B------:R-:W-:Y:S05]  /*04d0*/  @!P0 BRA `(.L_x_997) ;  /* 0x0000003000008947 */ /* 0x000fea0003800000 */
[----:B------:R-:W-:-:S05]  /*04e0*/  IMAD.WIDE R6, R229, R6, c[0x0][0x2e0] ;  /* 0x0000b800e5067625 */ /* 0x000fca00078e0206 */
[----:B------:R1:W5:Y:S01]  /*04f0*/  LDG.E R3, [R6.64] ;  /* 0x0000000806037981 */ /* 0x000362000c1e1900 */
[----:B------:R-:W-:Y:S05]  /*0500*/  BRA `(.L_x_998) ;  /* 0x0000004000007947 */ /* 0x000fea0003800000 */
.L_x_997:
[----:B------:R-:W-:Y:S05]  /*0510*/  @!P2 BRA `(.L_x_998) ;  /* 0x000000300000a947 */ /* 0x000fea0003800000 */
[----:B------:R-:W2:Y:S04]  /*0520*/  LDG.E R3, [R8.64] ;  /* 0x0000000808037981 */ /* 0x000ea8000c1e1900 */
[----:B------:R-:W2:Y:S02]  /*0530*/  LDG.E R6, [R8.64+0x4] ;  /* 0x0000040808067981 */ /* 0x000ea4000c1e1900 */
[----:B--2---:R-:W-:Y:S02]  /*0540*/  IADD3 R3, -R3, R6, RZ ;  /* 0x0000000603037210 */ /* 0x004fe40007ffe1ff */
.L_x_998:
        /* <DEDUP_REMOVED lines=13> */
.L_x_999:
        /* <DEDUP_REMOVED lines=585> */
.L_x_1011:
        /* <DEDUP_REMOVED lines=172> */
.L_x_1003:
[----:B------:R-:W-:Y:S11]  /*3570*/  ISETP.NE.AND P0, PT, R250, c[0x0][0x2a8], PT ;  /* 0x0000aa00fa007a0c */ /* 0x000ff60003f05270 */
[----:B------:R-:W-:Y:S02]  /*3580*/  @!UPT UIADD3 URZ, URZ, URZ, URZ ;  /* 0x0000003f3f3ff290 */ /* 0x000fe4000fffe03f */
[----:B------:R-:W-:Y:S05]  /*3590*/  @P0 IMAD.HI.U32 R2, R24, c[0x0][0x2ac], RZ ;  /* 0x0000ab0018020a27 */ /* 0x000fea00078e00ff */
[----:B------:R-:W-:Y:S02]  /*35a0*/  @P0 SHF.R.U32.HI R24, RZ, c[0x0][0x2b0], R2 ;  /* 0x0000ac00ff180a19 */ /* 0x000fe40000011602 */
.L_x_1004:
[----:B------:R-:W-:Y:S05]  /*35b0*/  BSYNC B0 ;  /* 0x0000000000007941 */ /* 0x000fea0003800000 */
.L_x_1002:
[----:B------:R-:W-:Y:S05]  /*35c0*/  IMAD R3, R24, c[0x0][0x2a8], R247 ;  /* 0x0000aa0018037a24 */ /* 0x000fea00078e02f7 */
[----:B------:R-:W-:Y:S02]  /*35d0*/  IADD3 R2, R3, c[0x0][0x2a8], RZ ;  /* 0x0000aa0003027a10 */ /* 0x000fe40007ffe0ff */
[----:B------:R-:W-:Y:S02]  /*35e0*/  IMNMX R178, R178, R3, !PT ;  /* 0x00000003b2b27217 */ /* 0x000fe40007800200 */
[----:B------:R-:W-:Y:S02]  /*35f0*/  IMNMX R179, R179, R2, PT ;  /* 0x00000002b3b37217 */ /* 0x000fe40003800200 */
.L_x_1001:
        /* <DEDUP_REMOVED lines=16> */
.L_x_1007:
[----:B------:R-:W-:Y:S11]  /*3700*/  ISETP.NE.AND P0, PT, R250, c[0x0][0x2a8], PT ;  /* 0x0000aa00fa007a0c */ /* 0x000ff60003f05270 */
[----:B------:R-:W-:Y:S02]  /*3710*/  @!UPT UIADD3 URZ, URZ, URZ, URZ ;  /* 0x0000003f3f3ff290 */ /* 0x000fe4000fffe03f */
[----:B------:R-:W-:Y:S05]  /*3720*/  @P0 IMAD.HI.U32 R2, R24, c[0x0][0x2ac], RZ ;  /* 0x0000ab0018020a27 */ /* 0x000fea00078e00ff */
[----:B------:R-:W-:Y:S02]  /*3730*/  @P0 SHF.R.U32.HI R24, RZ, c[0x0][0x2b0], R2 ;  /* 0x0000ac00ff180a19 */ /* 0x000fe40000011602 */
.L_x_1008:
[----:B------:R-:W-:Y:S05]  /*3740*/  BSYNC B0 ;  /* 0x0000000000007941 */ /* 0x000fea0003800000 */
.L_x_1006:
[----:B------:R-:W-:Y:S05]  /*3750*/  IMAD R3, R24, c[0x0][0x2a8], R247 ;  /* 0x0000aa0018037a24 */ /* 0x000fea00078e02f7 */
[----:B------:R-:W-:Y:S02]  /*3760*/  IADD3 R2, R3, c[0x0][0x2a8], RZ ;  /* 0x0000aa0003027a10 */ /* 0x000fe40007ffe0ff */
[----:B------:R-:W-:Y:S02]  /*3770*/  IMNMX R176, R176, R3, !PT ;  /* 0x00000003b0b07217 */ /* 0x000fe40007800200 */
[----:B------:R-:W-:Y:S02]  /*3780*/  IMNMX R173, R173, R2, PT ;  /* 0x00000002adad7217 */ /* 0x000fe40003800200 */
.L_x_1005:
        /* <DEDUP_REMOVED lines=70> */
.L_x_1009:
        /* <DEDUP_REMOVED lines=463> */
.L_x_1010:
        /* <DEDUP_REMOVED lines=293> */
.L_x_1000:
        /* <DEDUP_REMOVED lines=634> */
.L_x_1013:
        /* <DEDUP_REMOVED lines=109> */
.L_x_1015:
[----:B---34-:R-:W-:Y:S05]  /*99a0*/  BSYNC B0 ;  /* 0x0000000000007941 */ /* 0x018fea0003800000 */
.L_x_1014:
        /* <DEDUP_REMOVED lines=20> */
.L_x_1017:
[----:B------:R-:W-:Y:S05]  /*9af0*/  BSYNC B0 ;  /* 0x0000000000007941 */ /* 0x000fea0003800000 */
.L_x_1016:
        /* <DEDUP_REMOVED lines=20> */
.L_x_1019:
[----:B------:R-:W-:Y:S05]  /*9c40*/  BSYNC B0 ;  /* 0x0000000000007941 */ /* 0x000fea0003800000 */
.L_x_1018:
        /* <DEDUP_REMOVED lines=23> */
.L_x_1021:
[----:B------:R-:W-:Y:S05]  /*9dc0*/  BSYNC B0 ;  /* 0x0000000000007941 */ /* 0x000fea0003800000 */
.L_x_1020:
        /* <DEDUP_REMOVED lines=18> */
.L_x_1023:
[----:B------:R-:W-:Y:S05]  /*9ef0*/  BSYNC B0 ;  /* 0x0000000000007941 */ /* 0x000fea0003800000 */
.L_x_1022:
        /* <DEDUP_REMOVED lines=19> */
.L_x_1012:
        /* <DEDUP_REMOVED lines=18> */
.L_x_1024:
        /* <DEDUP_REMOVED lines=44> */
.L_x_1026:
[----:B------:R-:W-:Y:S05]  /*a410*/  BSYNC B0 ;  /* 0x0000000000007941 */ /* 0x000fea0003800000 */
.L_x_1025:
        /* <DEDUP_REMOVED lines=20> */
.L_x_1028:
[----:B------:R-:W-:Y:S05]  /*a560*/  BSYNC B0 ;  /* 0x0000000000007941 */ /* 0x000fea0003800000 */
.L_x_1027:
        /* <DEDUP_REMOVED lines=20> */
.L_x_1030:
[----:B------:R-:W-:Y:S05]  /*a6b0*/  BSYNC B0 ;  /* 0x0000000000007941 */ /* 0x000fea0003800000 */
.L_x_1029:
        /* <DEDUP_REMOVED lines=23> */
.L_x_1032:
[----:B------:R-:W-:Y:S05]  /*a830*/  BSYNC B0 ;  /* 0x0000000000007941 */ /* 0x000fea0003800000 */
.L_x_1031:
        /* <DEDUP_REMOVED lines=18> */
.L_x_1034:
[----:B------:R-:W-:Y:S05]  /*a960*/  BSYNC B0 ;  /* 0x0000000000007941 */ /* 0x000fea0003800000 */
.L_x_1033:
        /* <DEDUP_REMOVED lines=18> */
.L_x_1035:
        /* <DEDUP_REMOVED lines=15> */
.L_x_1417:


//--------------------- .text._ZN7cutlass13device_kernelIN5flash19enable_sm80_to_sm89INS1_16FlashAttnBwdSm80INS1_25CollectiveMainloopBwdSm80ILi2ELi1EN4cute5tupleIJNS5_1CILi64EEENS7_ILi80EEENS7_ILi192EEEEEENS_6half_tEfNS_4arch4Sm80ELb0ELb1ELb0ELb1ELb0ELb0ELb1ELb0ELi2ELi4ELi2ELi2ELb0EEENS1_24CollectiveEpilogueBwdGQAISB_fSE_Li256ELb1ELb0EEENS1_19SingleTileSchedulerILb1ELb0ELb0ELi80EEEEEEEEEvNT_6ParamsE --------------------------
	.section	.text._ZN7cutlass13device_kernelIN5flash19enable_sm80_to_sm89INS1_16FlashAttnBwdSm80INS1_25CollectiveMainloopBwdSm80ILi2ELi1EN4cute5tupleIJNS5_1CILi64EEENS7_ILi80EEENS7_ILi192EEEEEENS_6half_tEfNS_4arch4Sm80ELb0ELb1ELb0ELb1ELb0ELb0ELb1ELb0ELi2ELi4ELi2ELi2ELb0EEENS1_24CollectiveEpilogueBwdGQAISB_fSE_Li256ELb1ELb0EEENS1_19SingleTileSchedulerILb1ELb0ELb0ELi80EEEEEEEEEvNT_6ParamsE,"ax",@progbits
	.sectioninfo	@"SHI_REGISTERS=255"
	.align	128
.text._ZN7cutlass13device_kernelIN5flash19enable_sm80_to_sm89INS1_16FlashAttnBwdSm80INS1_25CollectiveMainloopBwdSm80ILi2ELi1EN4cute5tupleIJNS5_1CILi64EEENS7_ILi80EEENS7_ILi192EEEEEENS_6half_tEfNS_4arch4Sm80ELb0ELb1ELb0ELb1ELb0ELb0ELb1ELb0ELi2ELi4ELi2ELi2ELb0EEENS1_24CollectiveEpilogueBwdGQAISB_fSE_Li256ELb1ELb0EEENS1_19SingleTileSchedulerILb1ELb0ELb0ELi80EEEEEEEEEvNT_6ParamsE:
        .type           _ZN7cutlass13device_kernelIN5flash19enable_sm80_to_sm89INS1_16FlashAttnBwdSm80INS1_25CollectiveMainloopBwdSm80ILi2ELi1EN4cute5tupleIJNS5_1CILi64EEENS7_ILi80EEENS7_ILi192EEEEEENS_6half_tEfNS_4arch4Sm80ELb0ELb1ELb0ELb1ELb0ELb0ELb1ELb0ELi2ELi4ELi2ELi2ELb0EEENS1_24CollectiveEpilogueBwdGQAISB_fSE_Li256ELb1ELb0EEENS1_19SingleTileSchedulerILb1ELb0ELb0ELi80EEEEEEEEEvNT_6ParamsE,@function
        .size           _ZN7cutlass13device_kernelIN5flash19enable_sm80_to_sm89INS1_16FlashAttnBwdSm80INS1_25CollectiveMainloopBwdSm80ILi2ELi1EN4cute5tupleIJNS5_1CILi64EEENS7_ILi80EEENS7_ILi192EEEEEENS_6half_tEfNS_4arch4Sm80ELb0ELb1ELb0ELb1ELb0ELb0ELb1ELb0ELi2ELi4ELi2ELi2ELb0EEENS1_24CollectiveEpilogueBwdGQAISB_fSE_Li256ELb1ELb0EEENS1_19SingleTileSchedulerILb1ELb0ELb0ELi80EEEEEEEEEvNT_6ParamsE,(.L_x_1418 - _ZN7cutlass13device_kernelIN5flash19enable_sm80_to_sm89INS1_16FlashAttnBwdSm80INS1_25CollectiveMainloopBwdSm80ILi2ELi1EN4cute5tupleIJNS5_1CILi64EEENS7_ILi80EEENS7_ILi192EEEEEENS_6half_tEfNS_4arch4Sm80ELb0ELb1ELb0ELb1ELb0ELb0ELb1ELb0ELi2ELi4ELi2ELi2ELb0EEENS1_24CollectiveEpilogueBwdGQAISB_fSE_Li256ELb1ELb0EEENS1_19SingleTileSchedulerILb1ELb0ELb0ELi80EEEEEEEEEvNT_6ParamsE)
        .other          _ZN7cutlass13device_kernelIN5flash19enable_sm80_to_sm89INS1_16FlashAttnBwdSm80INS1_25CollectiveMainloopBwdSm80ILi2ELi1EN4cute5tupleIJNS5_1CILi64EEENS7_ILi80EEENS7_ILi192EEEEEENS_6half_tEfNS_4arch4Sm80ELb0ELb1ELb0ELb1ELb0ELb0ELb1ELb0ELi2ELi4ELi2ELi2ELb0EEENS1_24CollectiveEpilogueBwdGQAISB_fSE_Li256ELb1ELb0EEENS1_19SingleTileSchedulerILb1ELb0ELb0ELi80EEEEEEEEEvNT_6ParamsE,@"STO_CUDA_ENTRY STV_DEFAULT"
_ZN7cutlass13device_kernelIN5flash19enable_sm80_to_sm89INS1_16FlashAttnBwdSm80INS1_25CollectiveMainloopBwdSm80ILi2ELi1EN4cute5tupleIJNS5_1CILi64EEENS7_ILi80EEENS7_ILi192EEEEEENS_6half_tEfNS_4arch4Sm80ELb0ELb1ELb0ELb1ELb0ELb0ELb1ELb0ELi2ELi4ELi2ELi2ELb0EEENS1_24CollectiveEpilogueBwdGQAISB_fSE_Li256ELb1ELb0EEENS1_19SingleTileSchedulerILb1ELb0ELb0ELi80EEEEEEEEEvNT_6ParamsE:
[----:B------:R-:W-:Y:S02]  /*0000*/  MOV R1, c[0x0][0x28] ;  /* 0x00000a0000017a02 */ /* 0x000fe40000000f00 */
[----:B------:R-:W1:Y:S01]  /*0010*/  S2R R248, SR_TID.X ;  /* 0x0000000000f87919 */ /* 0x000e620000002100 */
[----:B------:R-:W2:Y:S01]  /*0020*/  S2UR UR12, SR_CTAID.Z ;  /* 0x00000000000c79c3 */ /* 0x000ea20000002700 */
[----:B------:R-:W-:Y:S02]  /*0030*/  UMOV UR4, 0x4 ;  /* 0x0000000400047882 */ /* 0x000fe40000000000 */
[----:B------:R-:W3:Y:S01]  /*0040*/  S2R R30, SR_CTAID.Y ;  /* 0x00000000001e7919 */ /* 0x000ee20000002600 */
[----:B------:R-:W-:Y:S02]  /*0050*/  ULDC.64 UR6, c[0x0][0x3c8] ;  /* 0x0000f20000067ab9 */ /* 0x000fe40000000a00 */
[----:B------:R-:W-:Y:S02]  /*0060*/  ULDC.64 UR16, c[0x0][0x118] ;  /* 0x0000460000107ab9 */ /* 0x000fe40000000a00 */
[----:B------:R-:W4:Y:S01]  /*0070*/  S2UR UR14, SR_CTAID.X ;  /* 0x00000000000e79c3 */ /* 0x000f220000002500 */
[----:B-1----:R-:W-:Y:S01]  /*0080*/  SHF.R.U32.HI R0, RZ, 0x5, R248 ;  /* 0x00000005ff007819 */ /* 0x002fe200000116f8 */
[----:B--2---:R-:W-:-:S05]  /*0090*/  UIMAD.WIDE UR6, UR12, UR4, UR6 ;  /* 0x000000040c0672a5 */ /* 0x004fca000f8e0206 */
[----:B------:R-:W1:Y:S02]  /*00a0*/  SHFL.IDX PT, R0, R0, RZ, 0x1f ;  /* 0x00001fff00007589 */ /* 0x000e6400000e0000 */
[----:B-1----:R-:W-:-:S13]  /*00b0*/  ISETP.NE.AND P0, PT, R0, RZ, PT ;  /* 0x000000ff0000720c */ /* 0x002fda0003f05270 */
[----:B----4-:R-:W-:Y:S05]  /*00c0*/  @!P0 BRA `(.L_x_1036) ;  /* 0x000001a000008947 */ /* 0x010fea0003800000 */
[----:B---3--:R-:W-:-:S04]  /*00d0*/  ISETP.NE.U32.AND P0, PT, RZ, c[0x0][0x3c8], PT ;  /* 0x0000f200ff007a0c */ /* 0x008fc80003f05070 */
[----:B------:R-:W-:-:S13]  /*00e0*/  ISETP.NE.AND.EX P0, PT, RZ, c[0x0][0x3cc], PT, P0 ;  /* 0x0000f300ff007a0c */ /* 0x000fda0003f05300 */
[----:B------:R-:W-:Y:S05]  /*00f0*/  @!P0 BRA `(.L_x_1037) ;  /* 0x0000005000008947 */ /* 0x000fea0003800000 */
[----:B------:R-:W-:Y:S02]  /*0100*/  MOV R2, UR6 ;  /* 0x0000000600027c02 */ /* 0x000fe40008000f00 */
[----:B------:R-:W-:-:S05]  /*0110*/  MOV R3, UR7 ;  /* 0x0000000700037c02 */ /* 0x000fca0008000f00 */
[----:B------:R-:W2:Y:S02]  /*0120*/  LDG.E R2, [R2.64] ;  /* 0x0000001002027981 */ /* 0x000ea4000c1e1900 */
[----:B--2---:R1:W2:Y:S02]  /*0130*/  R2UR UR6, R2 ;  /* 0x00000000020673c2 */ /* 0x0042a400000e0000 */
[----:B-12---:R-:W-:Y:S05]  /*0140*/  BRA `(.L_x_1038) ;  /* 0x000000e000007947 */ /* 0x006fea0003800000 */
.L_x_1037:
[----:B------:R-:W-:-:S04]  /*0150*/  ISETP.NE.U32.AND P0, PT, RZ, c[0x0][0x3c0], PT ;  /* 0x0000f000ff007a0c */ /* 0x000fc80003f05070 */
[----:B------:R-:W-:-:S13]  /*0160*/  ISETP.NE.AND.EX P0, PT, RZ, c[0x0][0x3c4], PT, P0 ;  /* 0x0000f100ff007a0c */ /* 0x000fda0003f05300 */
[----:B------:R-:W-:Y:S05]  /*0170*/  @!P0 BRA `(.L_x_1039) ;  /* 0x000000a000008947 */ /* 0x000fea0003800000 */
[----:B------:R-:W-:Y:S02]  /*0180*/  ULDC.64 UR6, c[0x0][0x3c0] ;  /* 0x0000f00000067ab9 */ /* 0x000fe40000000a00 */
[----:B------:R-:W-:-:S06]  /*0190*/  UIMAD.WIDE UR6, UR12, UR4, UR6 ;  /* 0x000000040c0672a5 */ /* 0x000fcc000f8e0206 */
[----:B------:R-:W-:Y:S02]  /*01a0*/  MOV R2, UR6 ;  /* 0x0000000600027c02 */ /* 0x000fe40008000f00 */
[----:B------:R-:W-:-:S05]  /*01b0*/  MOV R3, UR7 ;  /* 0x0000000700037c02 */ /* 0x000fca0008000f00 */
[----:B------:R1:W2:Y:S04]  /*01c0*/  LDG.E R0, [R2.64] ;  /* 0x0000001002007981 */ /* 0x0002a8000c1e1900 */
[----:B-1----:R-:W3:Y:S01]  /*01d0*/  LDG.E R2, [R2.64+0x4] ;  /* 0x0000041002027981 */ /* 0x002ee2000c1e1900 */
[----:B--2---:R-:W1:Y:S08]  /*01e0*/  R2UR UR6, R0 ;  /* 0x00000000000673c2 */ /* 0x004e7000000e0000 */
[----:B---3--:R-:W1:Y:S02]  /*01f0*/  R2UR UR5, R2 ;  /* 0x00000000020573c2 */ /* 0x008e6400000e0000 */
[----:B-1----:R-:W-:Y:S01]  /*0200*/  UIADD3 UR6, -UR6, UR5, URZ ;  /* 0x0000000506067290 */ /* 0x002fe2000fffe13f */
[----:B------:R-:W-:Y:S05]  /*0210*/  BRA `(.L_x_1038) ;  /* 0x0000001000007947 */ /* 0x000fea0003800000 */
.L_x_1039:
[----:B------:R-:W-:Y:S02]  /*0220*/  ULDC UR6, c[0x0][0x3ac] ;  /* 0x0000eb0000067ab9 */ /* 0x000fe40000000800 */
.L_x_1038:
[----:B------:R-:W-:-:S04]  /*0230*/  UIMAD UR5, UR14, 0x50, URZ ;  /* 0x000000500e0578a4 */ /* 0x000fc8000f8e023f */
[----:B------:R-:W-:-:S04]  /*0240*/  UISETP.GE.AND UP0, UPT, UR5, UR6, UPT ;  /* 0x000000060500728c */ /* 0x000fc8000bf06270 */
[----:B------:R-:W-:Y:S01]  /*0250*/  USEL UR12, UR12, 0xffffffff, !UP0 ;  /* 0xffffffff0c0c7887 */ /* 0x000fe2000c000000 */
[----:B------:R-:W-:Y:S05]  /*0260*/  BRA `(.L_x_1040) ;  /* 0x0000019000007947 */ /* 0x000fea0003800000 */
.L_x_1036:
        /* <DEDUP_REMOVED lines=8> */
.L_x_1041:
        /* <DEDUP_REMOVED lines=13> */
.L_x_1043:
[----:B------:R-:W-:Y:S02]  /*03c0*/  ULDC UR6, c[0x0][0x3ac] ;  /* 0x0000eb0000067ab9 */ /* 0x000fe40000000800 */
.L_x_1042:
[----:B------:R-:W-:-:S04]  /*03d0*/  UIMAD UR5, UR14, 0x50, URZ ;  /* 0x000000500e0578a4 */ /* 0x000fc8000f8e023f */
[----:B------:R-:W-:-:S04]  /*03e0*/  UISETP.GE.AND UP0, UPT, UR5, UR6, UPT ;  /* 0x000000060500728c */ /* 0x000fc8000bf06270 */
[----:B------:R-:W-:-:S06]  /*03f0*/  USEL UR12, UR12, 0xffffffff, !UP0 ;  /* 0xffffffff0c0c7887 */ /* 0x000fcc000c000000 */
.L_x_1040:
[----:B------:R-:W-:-:S13]  /*0400*/  ISETP.LE.AND P0, PT, RZ, UR12, PT ;  /* 0x0000000cff007c0c */ /* 0x000fda000bf03270 */
[----:B------:R-:W-:Y:S05]  /*0410*/  @!P0 EXIT ;  /* 0x000000000000894d */ /* 0x000fea0003800000 */
[----:B------:R-:W-:Y:S02]  /*0420*/  ULDC.64 UR6, c[0x0][0x2c8] ;  /* 0x0000b20000067ab9 */ /* 0x000fe40000000a00 */
[----:B------:R-:W-:Y:S02]  /*0430*/  UISETP.NE.U32.AND UP2, UPT, URZ, UR6, UPT ;  /* 0x000000063f00728c */ /* 0x000fe4000bf45070 */
[----:B------:R-:W-:Y:S02]  /*0440*/  ULDC.64 UR8, c[0x0][0x2c8] ;  /* 0x0000b20000087ab9 */ /* 0x000fe40000000a00 */
[----:B------:R-:W-:Y:S02]  /*0450*/  UISETP.NE.AND.EX UP2, UPT, URZ, UR7, UPT, UP2 ;  /* 0x000000073f00728c */ /* 0x000fe4000bf45320 */
[----:B------:R-:W-:Y:S02]  /*0460*/  UIMAD.WIDE UR8, UR12, UR4, UR8 ;  /* 0x000000040c0872a5 */ /* 0x000fe4000f8e0208 */
[----:B------:R-:W-:-:S02]  /*0470*/  ULDC.64 UR6, c[0x0][0x2d0] ;  /* 0x0000b40000067ab9 */ /* 0x000fc40000000a00 */
[----:B------:R-:W-:Y:S01]  /*0480*/  UISETP.NE.U32.AND UP1, UPT, URZ, UR6, UPT ;  /* 0x000000063f00728c */ /* 0x000fe2000bf25070 */
[----:B------:R-:W-:Y:S01]  /*0490*/  PLOP3.LUT P2, PT, PT, PT, UP2, 0x80, 0x0 ;  /* 0x000000000000781c */ /* 0x000fe20003f4f028 */
[----:B------:R-:W-:Y:S01]  /*04a0*/  IMAD.U32 R8, RZ, RZ, UR8 ;  /* 0x00000008ff087e24 */ /* 0x000fe2000f8e00ff */
[----:B------:R-:W-:Y:S01]  /*04b0*/  ULDC.64 UR10, c[0x0][0x2d0] ;  /* 0x0000b400000a7ab9 */ /* 0x000fe20000000a00 */
[----:B------:R-:W-:Y:S01]  /*04c0*/  IMAD.U32 R9, RZ, RZ, UR9 ;  /* 0x00000009ff097e24 */ /* 0x000fe2000f8e00ff */
[----:B------:R-:W-:Y:S02]  /*04d0*/  UISETP.NE.AND.EX UP1, UPT, URZ, UR7, UPT, UP1 ;  /* 0x000000073f00728c */ /* 0x000fe4000bf25310 */
[----:B------:R-:W-:Y:S02]  /*04e0*/  UIMAD.WIDE UR10, UR12, UR4, UR10 ;  /* 0x000000040c0a72a5 */ /* 0x000fe4000f8e020a */
[----:B------:R-:W-:Y:S02]  /*04f0*/  ULDC.64 UR6, c[0x0][0x2d8] ;  /* 0x0000b60000067ab9 */ /* 0x000fe40000000a00 */
[----:B------:R-:W-:Y:S01]  /*0500*/  PLOP3.LUT P1, PT, PT, PT, UP1, 0x80, 0x0 ;  /* 0x000000000000781c */ /* 0x000fe20003f2f018 */
[----:B------:R-:W-:-:S02]  /*0510*/  UISETP.NE.U32.AND UP0, UPT, URZ, UR6, UPT ;  /* 0x000000063f00728c */ /* 0x000fc4000bf05070 */
[----:B------:R-:W2:Y:S01]  /*0520*/  @P2 LDG.E R0, [R8.64] ;  /* 0x0000001008002981 */ /* 0x000ea2000c1e1900 */
[----:B------:R-:W-:Y:S01]  /*0530*/  MOV R2, UR10 ;  /* 0x0000000a00027c02 */ /* 0x000fe20008000f00 */
[----:B------:R-:W-:Y:S01]  /*0540*/  IMAD.U32 R3, RZ, RZ, UR11 ;  /* 0x0000000bff037e24 */ /* 0x000fe2000f8e00ff */
[----:B------:R-:W-:Y:S01]  /*0550*/  UISETP.NE.AND.EX UP0, UPT, URZ, UR7, UPT, UP0 ;  /* 0x000000073f00728c */ /* 0x000fe2000bf05300 */
[----:B------:R-:W3:Y:S02]  /*0560*/  @P2 LDG.E R5, [R8.64] ;  /* 0x0000001008052981 */ /* 0x000ee4000c1e1900 */
[----:B------:R-:W-:-:S03]  /*0570*/  ULDC.64 UR6, c[0x0][0x2d8] ;  /* 0x0000b60000067ab9 */ /* 0x000fc60000000a00 */
[----:B------:R-:W-:Y:S01]  /*0580*/  PLOP3.LUT P0, PT, PT, PT, UP0, 0x80, 0x0 ;  /* 0x000000000000781c */ /* 0x000fe20003f0f008 */
[----:B------:R-:W4:Y:S04]  /*0590*/  @P1 LDG.E R4, [R2.64] ;  /* 0x0000001002041981 */ /* 0x000f28000c1e1900 */
        /* <DEDUP_REMOVED lines=9> */
[----:B------:R-:W-:Y:S01]  /*0630*/  UMOV UR21, URZ ;  /* 0x0000003f00157c82 */ /* 0x000fe20008000000 */
        /* <DEDUP_REMOVED lines=11> */
[----:B------:R-:W-:-:S02]  /*06f0*/  ULDC UR10, c[0x0][0x198] ;  /* 0x00006600000a7ab9 */ /* 0x000fc40000000800 */
[----:B------:R-:W-:Y:S02]  /*0700*/  @UP2 UMOV UR21, UR7 ;  /* 0x0000000700152c82 */ /* 0x000fe40008000000 */
[----:B------:R-:W-:Y:S02]  /*0710*/  @UP1 UMOV UR18, UR8 ;  /* 0x0000000800121c82 */ /* 0x000fe40008000000 */
[----:B------:R-:W-:Y:S01]  /*0720*/  @UP1 UMOV UR19, UR5 ;  /* 0x0000000500131c82 */ /* 0x000fe20008000000 */
[----:B------:R-:W-:Y:S05]  /*0730*/  @P0 BRA `(.L_x_1044) ;  /* 0x0000006000000947 */ /* 0x000fea0003800000 */
[----:B------:R-:W-:Y:S05]  /*0740*/  @!P2 BRA `(.L_x_1044) ;  /* 0x000000500000a947 */ /* 0x000fea0003800000 */
[----:B------:R-:W3:Y:S04]  /*0750*/  LDG.E R4, [R8.64] ;  /* 0x0000001008047981 */ /* 0x000ee8000c1e1900 */
[----:B------:R-:W4:Y:S01]  /*0760*/  LDG.E R0, [R8.64+0x4] ;  /* 0x0000041008007981 */ /* 0x000f22000c1e1900 */
[----:B--23--:R-:W2:Y:S08]  /*0770*/  R2UR UR11, R4 ;  /* 0x00000000040b73c2 */ /* 0x00ceb000000e0000 */
[----:B----4-:R-:W2:Y:S02]  /*0780*/  R2UR UR5, R0 ;  /* 0x00000000000573c2 */ /* 0x010ea400000e0000 */
[----:B--2---:R-:W-:-:S06]  /*0790*/  UIADD3 UR11, -UR11, UR5, URZ ;  /* 0x000000050b0b7290 */ /* 0x004fcc000fffe13f */
.L_x_1044:
[----:B------:R-:W-:-:S04]  /*07a0*/  ISETP.NE.U32.AND P0, PT, RZ, c[0x0][0x2e0], PT ;  /* 0x0000b800ff007a0c */ /* 0x000fc80003f05070 */
[----:B------:R-:W-:-:S13]  /*07b0*/  ISETP.NE.AND.EX P0, PT, RZ, c[0x0][0x2e4], PT, P0 ;  /* 0x0000b900ff007a0c */ /* 0x000fda0003f05300 */
[----:B------:R-:W-:Y:S05]  /*07c0*/  @!P0 BRA `(.L_x_1045) ;  /* 0x0000007000008947 */ /* 0x000fea0003800000 */
[----:B------:R-:W-:Y:S02]  /*07d0*/  ULDC.64 UR8, c[0x0][0x2e0] ;  /* 0x0000b80000087ab9 */ /* 0x000fe40000000a00 */
[----:B------:R-:W-:-:S06]  /*07e0*/  UIMAD.WIDE UR8, UR12, UR4, UR8 ;  /* 0x000000040c0872a5 */ /* 0x000fcc000f8e0208 */
[----:B------:R-:W-:Y:S02]  /*07f0*/  MOV R2, UR8 ;  /* 0x0000000800027c02 */ /* 0x000fe40008000f00 */
[----:B------:R-:W-:-:S05]  /*0800*/  MOV R3, UR9 ;  /* 0x0000000900037c02 */ /* 0x000fca0008000f00 */
[----:B------:R-:W3:Y:S02]  /*0810*/  LDG.E R2, [R2.64] ;  /* 0x0000001002027981 */ /* 0x000ee4000c1e1900 */
[----:B---3--:R3:W4:Y:S02]  /*0820*/  R2UR UR10, R2 ;  /* 0x00000000020a73c2 */ /* 0x00872400000e0000 */
[----:B---34-:R-:W-:Y:S05]  /*0830*/  BRA `(.L_x_1046) ;  /* 0x0000006000007947 */ /* 0x018fea0003800000 */
.L_x_1045:
[----:B------:R-:W-:Y:S05]  /*0840*/  @!P1 BRA `(.L_x_1046) ;  /* 0x0000005000009947 */ /* 0x000fea0003800000 */
[----:B------:R3:W4:Y:S04]  /*0850*/  LDG.E R0, [R2.64] ;  /* 0x0000001002007981 */ /* 0x000728000c1e1900 */
[----:B---3--:R-:W3:Y:S01]  /*0860*/  LDG.E R2, [R2.64+0x4] ;  /* 0x0000041002027981 */ /* 0x008ee2000c1e1900 */
[----:B----4-:R-:W4:Y:S08]  /*0870*/  R2UR UR10, R0 ;  /* 0x00000000000a73c2 */ /* 0x010f3000000e0000 */
[----:B---3--:R-:W4:Y:S02]  /*0880*/  R2UR UR4, R2 ;  /* 0x00000000020473c2 */ /* 0x008f2400000e0000 */
[----:B----4-:R-:W-:-:S06]  /*0890*/  UIADD3 UR10, -UR10, UR4, URZ ;  /* 0x000000040a0a7290 */ /* 0x010fcc000fffe13f */
.L_x_1046:
        /* <DEDUP_REMOVED lines=8> */
[----:B------:R-:W-:-:S04]  /*0920*/  UIMAD UR4, UR14, 0x50, UR4 ;  /* 0x000000500e0478a4 */ /* 0x000fc8000f8e0204 */
[----:B------:R-:W-:-:S04]  /*0930*/  UIADD3 UR5, UR4, UR5, URZ ;  /* 0x0000000504057290 */ /* 0x000fc8000fffe03f */
[----:B------:R-:W-:-:S04]  /*0940*/  USHF.R.S32.HI UR4, URZ, 0x1f, UR5 ;  /* 0x0000001f3f047899 */ /* 0x000fc80008011405 */
[----:B------:R-:W-:-:S04]  /*0950*/  ULEA.HI UR4, UR4, UR5, URZ, 0x6 ;  /* 0x0000000504047291 */ /* 0x000fc8000f8f303f */
[----:B------:R-:W-:-:S04]  /*0960*/  USHF.R.S32.HI UR4, URZ, 0x6, UR4 ;  /* 0x000000063f047899 */ /* 0x000fc80008011404 */
[----:B------:R-:W-:-:S04]  /*0970*/  UISETP.LT.AND UP0, UPT, UR9, UR4, UPT ;  /* 0x000000040900728c */ /* 0x000fc8000bf01270 */
[----:B------:R-:W-:Y:S02]  /*0980*/  USEL UR9, UR9, UR4, UP0 ;  /* 0x0000000409097287 */ /* 0x000fe40008000000 */
.L_x_1047:
[----:B------:R-:W-:Y:S01]  /*0990*/  UIADD3 UR4, -UR10, UR11, URZ ;  /* 0x0000000b0a047290 */ /* 0x000fe2000fffe13f */
[----:B------:R-:W-:Y:S01]  /*09a0*/  PLOP3.LUT P1, PT, PT, PT, PT, 0x80, 0x0 ;  /* 0x000000000000781c */ /* 0x000fe20003f2f070 */
[----:B------:R-:W-:Y:S01]  /*09b0*/  ULDC UR5, c[0x0][0x2a4] ;  /* 0x0000a90000057ab9 */ /* 0x000fe20000000800 */
[----:B------:R-:W-:Y:S01]  /*09c0*/  CS2R R170, SRZ ;  /* 0x0000000000aa7805 */ /* 0x000fe2000001ff00 */
[----:B------:R-:W-:Y:S01]  /*09d0*/  UIMAD UR4, UR14, 0x50, UR4 ;  /* 0x000000500e0478a4 */ /* 0x000fe2000f8e0204 */
[----:B------:R-:W-:Y:S01]  /*09e0*/  CS2R R168, SRZ ;  /* 0x0000000000a87805 */ /* 0x000fe2000001ff00 */
[----:B------:R-:W-:Y:S01]  /*09f0*/  CS2R R166, SRZ ;  /* 0x0000000000a67805 */ /* 0x000fe2000001ff00 */
        /* <DEDUP_REMOVED lines=68> */
[----:B------:R-:W2:Y:S01]  /*0e40*/  S2R R12, SR_CTAID.X ;  /* 0x00000000000c7919 */ /* 0x000ea20000002500 */
[----:B------:R-:W-:Y:S01]  /*0e50*/  IMAD.MOV.U32 R4, RZ, RZ, R30 ;  /* 0x000000ffff047224 */ /* 0x000fe200078e001e */
[----:B------:R-:W-:Y:S01]  /*0e60*/  USHF.R.S32.HI UR13, URZ, 0x1f, UR12 ;  /* 0x0000001f3f0d7899 */ /* 0x000fe2000801140c */
[----:B------:R-:W-:Y:S01]  /*0e70*/  ISETP.NE.AND P0, PT, R0, 0x1, PT ;  /* 0x000000010000780c */ /* 0x000fe20003f05270 */
[----:B------:R-:W-:Y:S01]  /*0e80*/  USEL UR8, UR12, URZ, !UP1 ;  /* 0x0000003f0c087287 */ /* 0x000fe2000c800000 */
[----:B------:R-:W-:Y:S01]  /*0e90*/  LEA.HI R26, R22, R248, RZ, 0x3 ;  /* 0x000000f8161a7211 */ /* 0x000fe200078f18ff */
[----:B------:R-:W-:Y:S01]  /*0ea0*/  USEL UR7, UR13, URZ, !UP1 ;  /* 0x0000003f0d077287 */ /* 0x000fe2000c800000 */
[----:B------:R-:W-:Y:S01]  /*0eb0*/  IMAD.MOV.U32 R27, RZ, RZ, 0x5 ;  /* 0x00000005ff1b7424 */ /* 0x000fe200078e00ff */
[----:B------:R-:W-:Y:S01]  /*0ec0*/  ULDC.64 UR4, c[0x0][0x1e8] ;  /* 0x00007a0000047ab9 */ /* 0x000fe20000000a00 */
[----:B------:R-:W-:Y:S01]  /*0ed0*/  LOP3.LUT R0, R26, 0xfffffff8, RZ, 0xc0, !PT ;  /* 0xfffffff81a007812 */ /* 0x000fe200078ec0ff */
[----:B------:R-:W-:Y:S01]  /*0ee0*/  UIMAD UR4, UR7, UR4, URZ ;  /* 0x00000004070472a4 */ /* 0x000fe2000f8e023f */
[----:B------:R-:W-:Y:S01]  /*0ef0*/  SHF.R.S32.HI R235, RZ, 0x3, R26 ;  /* 0x00000003ffeb7819 */ /* 0x000fe2000001141a */
[----:B------:R-:W-:Y:S01]  /*0f00*/  IMAD.U32 R14, RZ, RZ, UR8 ;  /* 0x00000008ff0e7e24 */ /* 0x000fe2000f8e00ff */
[----:B------:R-:W-:Y:S01]  /*0f10*/  SHF.R.S32.HI R28, RZ, 0x1f, R30 ;  /* 0x0000001fff1c7819 */ /* 0x000fe2000001141e */
[----:B------:R-:W-:Y:S01]  /*0f20*/  IMAD.IADD R21, R248, 0x1, -R0 ;  /* 0x00000001f8157824 */ /* 0x000fe200078e0a00 */
[----:B------:R-:W-:Y:S01]  /*0f30*/  SHF.R.S32.HI R7, RZ, 0x1f, R235 ;  /* 0x0000001fff077819 */ /* 0x000fe200000114eb */
[----:B------:R-:W-:Y:S01]  /*0f40*/  @P0 IMAD.HI.U32 R2, R30, c[0x0][0x24c], RZ ;  /* 0x000093001e020a27 */ /* 0x000fe200078e00ff */
[----:B------:R-:W-:Y:S01]  /*0f50*/  USEL UR13, UR13, URZ, !UP2 ;  /* 0x0000003f0d0d7287 */ /* 0x000fe2000d000000 */
[----:B------:R-:W-:Y:S01]  /*0f60*/  CS2R R170, SRZ ;  /* 0x0000000000aa7805 */ /* 0x000fe2000001ff00 */
[----:B------:R-:W-:Y:S01]  /*0f70*/  CS2R R168, SRZ ;  /* 0x0000000000a87805 */ /* 0x000fe2000001ff00 */
[----:B------:R-:W-:Y:S01]  /*0f80*/  IMAD.SHL.U32 R10, R21, 0x8, RZ ;  /* 0x00000008150a7824 */ /* 0x000fe200078e00ff */
[----:B------:R-:W-:Y:S01]  /*0f90*/  @P0 SHF.R.U32.HI R4, RZ, c[0x0][0x250], R2 ;  /* 0x00009400ff040a19 */ /* 0x000fe20000011602 */
[----:B------:R-:W-:Y:S01]  /*0fa0*/  IMAD.MOV.U32 R29, RZ, RZ, 0x6 ;  /* 0x00000006ff1d7424 */ /* 0x000fe200078e00ff */
[----:B------:R-:W-:Y:S01]  /*0fb0*/  IADD3 R8, P0, R235, UR18, RZ ;  /* 0x00000012eb087c10 */ /* 0x000fe2000ff1e0ff */
[----:B------:R-:W-:Y:S01]  /*0fc0*/  UIMAD UR18, UR8, UR5, UR4 ;  /* 0x00000005081272a4 */ /* 0x000fe2000f8e0204 */
[----:B------:R-:W-:Y:S01]  /*0fd0*/  SHF.R.S32.HI R0, RZ, 0x1f, R4 ;  /* 0x0000001fff007819 */ /* 0x000fe20000011404 */
[----:B------:R-:W-:Y:S01]  /*0fe0*/  IMAD.SHL.U32 R31, R248, 0x4, RZ ;  /* 0x00000004f81f7824 */ /* 0x000fe200078e00ff */
[----:B------:R-:W-:Y:S01]  /*0ff0*/  SHF.R.S32.HI R11, RZ, 0x1f, R10 ;  /* 0x0000001fff0b7819 */ /* 0x000fe2000001140a */
[----:B------:R-:W-:Y:S01]  /*1000*/  ULDC.64 UR4, c[0x0][0x1b8] ;  /* 0x00006e0000047ab9 */ /* 0x000fe20000000a00 */
[----:B------:R-:W-:Y:S01]  /*1010*/  IADD3.X R9, R7, UR19, RZ, P0, !PT ;  /* 0x0000001307097c10 */ /* 0x000fe200087fe4ff */
[C---:B------:R-:W-:Y:S01]  /*1020*/  IMAD R2, R0.reuse, c[0x0][0x1e0], RZ ;  /* 0x0000780000027a24 */ /* 0x040fe200078e02ff */
[----:B------:R-:W-:Y:S01]  /*1030*/  UIMAD UR4, UR7, UR4, URZ ;  /* 0x00000004070472a4 */ /* 0x000fe2000f8e023f */
[----:B------:R-:W-:Y:S01]  /*1040*/  IMAD R5, R0, c[0x0][0x1b0], RZ ;  /* 0x00006c0000057a24 */ /* 0x000fe200078e02ff */
[----:B------:R-:W-:Y:S01]  /*1050*/  IADD3 R23, R10, 0x40, RZ ;  /* 0x000000400a177810 */ /* 0x000fe20007ffe0ff */
[C---:B------:R-:W-:Y:S01]  /*1060*/  IMAD R0, R4.reuse, c[0x0][0x1e4], R2 ;  /* 0x0000790004007a24 */ /* 0x040fe200078e0202 */
[----:B------:R-:W-:Y:S01]  /*1070*/  UIMAD UR4, UR8, UR5, UR4 ;  /* 0x00000005080472a4 */ /* 0x000fe2000f8e0204 */
[----:B------:R-:W-:Y:S01]  /*1080*/  IMAD.WIDE.U32 R2, R4, c[0x0][0x1e0], R10 ;  /* 0x0000780004027a25 */ /* 0x000fe200078e000a */
[----:B------:R-:W-:Y:S01]  /*1090*/  UIMAD UR8, UR14, -0x50, URZ ;  /* 0xffffffb00e0878a4 */ /* 0x000fe2000f8e023f */
[----:B------:R-:W-:Y:S01]  /*10a0*/  IADD3 R25, R10, 0x80, RZ ;  /* 0x000000800a197810 */ /* 0x000fe20007ffe0ff */
[----:B------:R-:W-:Y:S01]  /*10b0*/  USEL UR14, UR12, URZ, !UP2 ;  /* 0x0000003f0c0e7287 */ /* 0x000fe2000d000000 */
[----:B-1----:R-:W-:Y:S01]  /*10c0*/  IMAD R6, R4, c[0x0][0x1b4], R5 ;  /* 0x00006d0004067a24 */ /* 0x002fe200078e0205 */
[----:B------:R-:W-:Y:S01]  /*10d0*/  ISETP.GE.AND P5, PT, R10, c[0x0][0x1cc], PT ;  /* 0x000073000a007a0c */ /* 0x000fe20003fa6270 */
[----:B------:R-:W-:Y:S01]  /*10e0*/  IMAD.WIDE.U32 R4, R4, c[0x0][0x1b0], R10 ;  /* 0x00006c0004047a25 */ /* 0x000fe200078e000a */
[----:B------:R-:W-:Y:S01]  /*10f0*/  ISETP.GE.AND P4, PT, R23, c[0x0][0x1cc], PT ;  /* 0x0000730017007a0c */ /* 0x000fe20003f86270 */
[----:B------:R-:W-:Y:S01]  /*1100*/  USHF.R.S32.HI UR19, URZ, 0x1f, UR15 ;  /* 0x0000001f3f137899 */ /* 0x000fe2000801140f */
[----:B------:R-:W-:Y:S01]  /*1110*/  ISETP.GE.AND P6, PT, R25, c[0x0][0x1cc], PT ;  /* 0x0000730019007a0c */ /* 0x000fe20003fc6270 */
[----:B--2---:R-:W-:Y:S01]  /*1120*/  IMAD.WIDE R8, R12, 0x50, R8 ;  /* 0x000000500c087825 */ /* 0x004fe200078e0208 */
[----:B------:R-:W-:Y:S01]  /*1130*/  IADD3 R12, P0, R235, UR20, RZ ;  /* 0x00000014eb0c7c10 */ /* 0x000fe2000ff1e0ff */
[----:B------:R-:W-:Y:S01]  /*1140*/  UISETP.GE.AND UP1, UPT, UR8, 0x1, UPT ;  /* 0x000000010800788c */ /* 0x000fe2000bf26270 */
[----:B------:R-:W-:Y:S01]  /*1150*/  CS2R R166, SRZ ;  /* 0x0000000000a67805 */ /* 0x000fe2000001ff00 */
[----:B------:R-:W-:Y:S01]  /*1160*/  IMAD.IADD R3, R3, 0x1, R0 ;  /* 0x0000000103037824 */ /* 0x000fe200078e0200 */
[----:B------:R-:W-:Y:S01]  /*1170*/  UISETP.GE.AND UP0, UPT, UR8, 0x2, UPT ;  /* 0x000000020800788c */ /* 0x000fe2000bf06270 */
[----:B------:R-:W-:Y:S01]  /*1180*/  IMAD.IADD R5, R5, 0x1, R6 ;  /* 0x0000000105057824 */ /* 0x000fe200078e0206 */
[----:B------:R-:W-:Y:S01]  /*1190*/  IADD3.X R6, R7, UR21, RZ, P0, !PT ;  /* 0x0000001507067c10 */ /* 0x000fe200087fe4ff */
[----:B------:R-:W-:Y:S01]  /*11a0*/  IMAD.SHL.U32 R0, R235, 0x40, RZ ;  /* 0x00000040eb007824 */ /* 0x000fe200078e00ff */
[----:B------:R-:W-:Y:S01]  /*11b0*/  UIADD3 UR21, UR8, UR10, URZ ;  /* 0x0000000a08157290 */ /* 0x000fe2000fffe03f */
[----:B------:R-:W-:Y:S01]  /*11c0*/  IMAD.WIDE.U32 R2, R14, c[0x0][0x1e8], R2 ;  /* 0x00007a000e027a25 */ /* 0x000fe200078e0002 */
[----:B------:R-:W-:Y:S01]  /*11d0*/  CS2R R164, SRZ ;  /* 0x0000000000a47805 */ /* 0x000fe2000001ff00 */
[----:B------:R-:W-:Y:S01]  /*11e0*/  CS2R R162, SRZ ;  /* 0x0000000000a27805 */ /* 0x000fe2000001ff00 */
[----:B------:R-:W-:Y:S01]  /*11f0*/  LOP3.LUT R0, R0, 0x1c0, RZ, 0xc0, !PT ;  /* 0x000001c000007812 */ /* 0x000fe200078ec0ff */
[----:B------:R-:W-:Y:S01]  /*1200*/  IMAD.WIDE.U32 R14, R14, c[0x0][0x1b8], R4 ;  /* 0x00006e000e0e7a25 */ /* 0x000fe200078e0004 */
[----:B------:R-:W-:Y:S01]  /*1210*/  IADD3 R3, R3, UR18, RZ ;  /* 0x0000001203037c10 */ /* 0x000fe2000fffe0ff */
[----:B------:R-:W-:Y:S01]  /*1220*/  USHF.L.U32 UR18, UR15, 0x6, URZ ;  /* 0x000000060f127899 */ /* 0x000fe2000800063f */
[----:B------:R-:W-:Y:S01]  /*1230*/  LOP3.LUT R17, R0, 0x38, R10, 0xf8, !PT ;  /* 0x0000003800117812 */ /* 0x000fe200078ef80a */
[----:B------:R-:W-:Y:S01]  /*1240*/  IMAD R4, R6, c[0x0][0x178], RZ ;  /* 0x00005e0006047a24 */ /* 0x000fe200078e02ff */
[----:B------:R-:W-:Y:S01]  /*1250*/  SHF.R.U32.HI R0, RZ, 0x3, R0 ;  /* 0x00000003ff007819 */ /* 0x000fe20000011600 */
[----:B------:R-:W-:Y:S01]  /*1260*/  IMAD R5, R9, c[0x0][0x1d8], RZ ;  /* 0x0000760009057a24 */ /* 0x000fe200078e02ff */
[----:B------:R-:W-:Y:S01]  /*1270*/  UIADD3 UR20, -UR11, 0x1, UR21 ;  /* 0x000000010b147890 */ /* 0x000fe2000fffe115 */
[----:B------:R-:W-:Y:S01]  /*1280*/  IMAD R13, R12, c[0x0][0x17c], R4 ;  /* 0x00005f000c0d7a24 */ /* 0x000fe200078e0204 */
[----:B------:R-:W-:Y:S01]  /*1290*/  LOP3.LUT R17, R17, R0, RZ, 0x3c, !PT ;  /* 0x0000000011117212 */ /* 0x000fe200078e3cff */
[C---:B------:R-:W-:Y:S01]  /*12a0*/  IMAD R18, R8.reuse, c[0x0][0x1dc], R5 ;  /* 0x0000770008127a24 */ /* 0x040fe200078e0205 */
[----:B------:R-:W-:Y:S01]  /*12b0*/  CS2R R160, SRZ ;  /* 0x0000000000a07805 */ /* 0x000fe2000001ff00 */
[----:B------:R-:W-:Y:S01]  /*12c0*/  IMAD.WIDE.U32 R4, R8, c[0x0][0x1d8], R2 ;  /* 0x0000760008047a25 */ /* 0x000fe200078e0002 */
[----:B------:R-:W-:Y:S01]  /*12d0*/  CS2R R158, SRZ ;  /* 0x00000000009e7805 */ /* 0x000fe2000001ff00 */
[----:B------:R-:W-:Y:S01]  /*12e0*/  CS2R R156, SRZ ;  /* 0x00000000009c7805 */ /* 0x000fe2000001ff00 */
[----:B------:R-:W-:Y:S01]  /*12f0*/  CS2R R154, SRZ ;  /* 0x00000000009a7805 */ /* 0x000fe2000001ff00 */
[----:B------:R-:W-:Y:S01]  /*1300*/  IMAD.IADD R0, R5, 0x1, R18 ;  /* 0x0000000105007824 */ /* 0x000fe200078e0212 */
[----:B------:R-:W-:Y:S01]  /*1310*/  LEA R2, P0, R4, c[0x0][0x1c0], 0x1 ;  /* 0x0000700004027a11 */ /* 0x000fe200078008ff */
[----:B------:R-:W-:Y:S01]  /*1320*/  IMAD R16, R6, c[0x0][0x208], RZ ;  /* 0x0000820006107a24 */ /* 0x000fe200078e02ff */
[----:B------:R-:W-:Y:S01]  /*1330*/  CS2R R152, SRZ ;  /* 0x0000000000987805 */ /* 0x000fe2000001ff00 */
[----:B------:R-:W-:Y:S01]  /*1340*/  IMAD.WIDE.U32 R6, R12, c[0x0][0x178], R10 ;  /* 0x00005e000c067a25 */ /* 0x000fe200078e000a */
[----:B------:R-:W-:Y:S01]  /*1350*/  LEA.HI.X R3, R4, c[0x0][0x1c4], R0, 0x1, P0 ;  /* 0x0000710004037a11 */ /* 0x000fe200000f0c00 */
[----:B------:R-:W-:Y:S01]  /*1360*/  CS2R R150, SRZ ;  /* 0x0000000000967805 */ /* 0x000fe2000001ff00 */
[----:B------:R-:W-:Y:S01]  /*1370*/  LEA.HI R4, R22, R248, RZ, 0x6 ;  /* 0x000000f816047211 */ /* 0x000fe200078f30ff */
[----:B------:R-:W-:Y:S01]  /*1380*/  IMAD.U32 R0, RZ, RZ, UR10 ;  /* 0x0000000aff007e24 */ /* 0x000fe2000f8e00ff */
[----:B------:R-:W-:Y:S01]  /*1390*/  CS2R R148, SRZ ;  /* 0x0000000000947805 */ /* 0x000fe2000001ff00 */
[----:B------:R-:W-:Y:S01]  /*13a0*/  IMAD.IADD R13, R7, 0x1, R13 ;  /* 0x00000001070d7824 */ /* 0x000fe200078e020d */
[----:B------:R-:W-:Y:S01]  /*13b0*/  SHF.R.S32.HI R24, RZ, 0x6, R4 ;  /* 0x00000006ff187819 */ /* 0x000fe20000011404 */
[----:B------:R-:W-:Y:S01]  /*13c0*/  IMAD.WIDE.U32 R18, R12, c[0x0][0x208], R10 ;  /* 0x000082000c127a25 */ /* 0x000fe200078e000a */
[----:B------:R-:W-:Y:S01]  /*13d0*/  IADD3 R0, R0, UR8, -R235 ;  /* 0x0000000800007c10 */ /* 0x000fe2000fffe8eb */
[----:B------:R-:W-:Y:S01]  /*13e0*/  CS2R R146, SRZ ;  /* 0x0000000000927805 */ /* 0x000fe2000001ff00 */
[----:B------:R-:W-:Y:S01]  /*13f0*/  IADD3 R7, R15, UR4, RZ ;  /* 0x000000040f077c10 */ /* 0x000fe2000fffe0ff */
[----:B------:R-:W-:Y:S01]  /*1400*/  IMAD R5, R24, 0x200, R17 ;  /* 0x0000020018057824 */ /* 0x000fe200078e0211 */
[C---:B------:R-:W-:Y:S01]  /*1410*/  ISETP.LT.OR P3, PT, R0.reuse, 0x1, P5 ;  /* 0x000000010000780c */ /* 0x040fe20002f61670 */
[----:B------:R-:W-:Y:S01]  /*1420*/  IMAD.MOV.U32 R15, RZ, RZ, c[0x0][0x1d8] ;  /* 0x00007600ff0f7624 */ /* 0x000fe200078e00ff */
[C---:B------:R-:W-:Y:S01]  /*1430*/  ISETP.LT.OR P2, PT, R0.reuse, 0x1, P4 ;  /* 0x000000010000780c */ /* 0x040fe20002741670 */
[----:B------:R-:W-:Y:S01]  /*1440*/  IMAD.SHL.U32 R222, R5, 0x2, RZ ;  /* 0x0000000205de7824 */ /* 0x000fe200078e00ff */
[----:B------:R-:W-:Y:S01]  /*1450*/  ISETP.LT.OR P0, PT, R0, 0x1, P6 ;  /* 0x000000010000780c */ /* 0x000fe20003701670 */
[----:B------:R-:W-:Y:S01]  /*1460*/  IMAD.MOV.U32 R11, RZ, RZ, c[0x0][0x1dc] ;  /* 0x00007700ff0b7624 */ /* 0x000fe200078e00ff */
[C---:B------:R-:W-:Y:S01]  /*1470*/  LEA R4, P1, R15.reuse, R2, 0x6 ;  /* 0x000000020f047211 */ /* 0x040fe200078230ff */
[----:B------:R-:W-:Y:S01]  /*1480*/  IMAD R16, R12, c[0x0][0x20c], R16 ;  /* 0x000083000c107a24 */ /* 0x000fe200078e0210 */
[----:B------:R-:W-:Y:S01]  /*1490*/  ISETP.LT.OR P5, PT, R0, 0x21, P5 ;  /* 0x000000210000780c */ /* 0x000fe20002fa1670 */
[----:B------:R-:W-:Y:S01]  /*14a0*/  IMAD.MOV.U32 R12, RZ, RZ, R6 ;  /* 0x000000ffff0c7224 */ /* 0x000fe200078e0006 */
[----:B------:R-:W-:Y:S01]  /*14b0*/  LEA.HI.X R5, R15, R3, R11, 0x6, P1 ;  /* 0x000000030f057211 */ /* 0x000fe200008f340b */
[----:B------:R-:W-:Y:S01]  /*14c0*/  IMAD R9, R9, c[0x0][0x1a8], RZ ;  /* 0x00006a0009097a24 */ /* 0x000fe200078e02ff */
[----:B------:R-:W-:Y:S01]  /*14d0*/  ISETP.GT.AND P1, PT, R248, 0x7f, PT ;  /* 0x0000007ff800780c */ /* 0x000fe20003f24270 */
[----:B------:R-:W-:Y:S01]  /*14e0*/  @!PT LDS RZ, [RZ] ;  /* 0x00000000fffff984 */ /* 0x000fe20000000800 */
[----:B------:R-:W-:Y:S01]  /*14f0*/  @!PT LDS RZ, [RZ] ;  /* 0x00000000fffff984 */ /* 0x000fe20000000800 */
[----:B------:R-:W-:Y:S01]  /*1500*/  @!PT LDS RZ, [RZ] ;  /* 0x00000000fffff984 */ /* 0x000fe20000000800 */
[----:B------:R1:W-:Y:S01]  /*1510*/  LDGSTS.E.BYPASS.LTC128B.128 [R222+0x7880], [R2.64], !P3 ;  /* 0x0788000002de7fae */ /* 0x0003e2000d901d50 */
[----:B------:R-:W-:Y:S01]  /*1520*/  ISETP.GE.AND P3, PT, R23, c[0x0][0x16c], PT ;  /* 0x00005b0017007a0c */ /* 0x000fe20003f66270 */
[----:B------:R-:W-:Y:S01]  /*1530*/  IMAD.MOV.U32 R6, RZ, RZ, R14 ;  /* 0x000000ffff067224 */ /* 0x000fe200078e000e */
[----:B------:R-:W-:Y:S01]  /*1540*/  ISETP.LT.OR P6, PT, R0, 0x21, P6 ;  /* 0x000000210000780c */ /* 0x000fe200037c1670 */
[----:B------:R1:W-:Y:S01]  /*1550*/  LDGSTS.E.BYPASS.LTC128B.128 [R222+0xa080], [R2.64+0x80], !P2 ;  /* 0x0a08008002de7fae */ /* 0x0003e2000d101d50 */
[C---:B------:R-:W-:Y:S01]  /*1560*/  IMAD.SHL.U32 R17, R15.reuse, 0x20, RZ ;  /* 0x000000200f117824 */ /* 0x040fe200078e00ff */
[----:B------:R-:W-:Y:S01]  /*1570*/  ISETP.GE.AND P2, PT, R10, c[0x0][0x16c], PT ;  /* 0x00005b000a007a0c */ /* 0x000fe20003f46270 */
[----:B------:R-:W-:Y:S01]  /*1580*/  IMAD R14, R8, c[0x0][0x1ac], R9 ;  /* 0x00006b00080e7a24 */ /* 0x000fe200078e0209 */
[----:B------:R1:W-:Y:S01]  /*1590*/  LDGSTS.E.BYPASS.LTC128B.128 [R222+0xc880], [R2.64+0x100], !P0 ;  /* 0x0c88010002de7fae */ /* 0x0003e2000c101d50 */
[----:B------:R-:W-:Y:S01]  /*15a0*/  ISETP.LT.OR P0, PT, R0, 0x21, P4 ;  /* 0x000000210000780c */ /* 0x000fe20002701670 */
[----:B------:R-:W-:Y:S01]  /*15b0*/  IMAD.WIDE.U32 R8, R8, c[0x0][0x1a8], R6 ;  /* 0x00006a0008087a25 */ /* 0x000fe200078e0006 */
[----:B------:R-:W-:Y:S01]  /*15c0*/  SEL R7, RZ, 0x1, P2 ;  /* 0x00000001ff077807 */ /* 0x000fe20001000000 */
[----:B------:R2:W-:Y:S01]  /*15d0*/  LDGSTS.E.BYPASS.LTC128B.128 [R222+0x8880], [R4.64], !P5 ;  /* 0x0888000004de7fae */ /* 0x0005e2000e901d50 */
[----:B------:R-:W-:Y:S01]  /*15e0*/  SHF.L.U64.HI R15, R15, R27, c[0x0][0x1dc] ;  /* 0x000077000f0f7619 */ /* 0x000fe2000001021b */
[----:B------:R-:W-:Y:S01]  /*15f0*/  ULDC.64 UR4, c[0x0][0x188] ;  /* 0x0000620000047ab9 */ /* 0x000fe20000000a00 */
[C---:B------:R-:W-:Y:S01]  /*1600*/  @!P1 ISETP.GE.AND P2, PT, R0.reuse, 0x41, PT ;  /* 0x000000410000980c */ /* 0x040fe20003f46270 */
[----:B------:R-:W-:Y:S01]  /*1610*/  UIMAD UR4, UR13, UR4, URZ ;  /* 0x000000040d0472a4 */ /* 0x000fe2000f8e023f */
[----:B------:R-:W-:Y:S01]  /*1620*/  @!P1 ISETP.LT.OR P4, PT, R0, 0x41, P4 ;  /* 0x000000410000980c */ /* 0x000fe20002781670 */
[----:B------:R-:W-:Y:S01]  /*1630*/  IMAD.U32 R20, RZ, RZ, UR14 ;  /* 0x0000000eff147e24 */ /* 0x000fe2000f8e00ff */
[----:B------:R-:W-:Y:S01]  /*1640*/  @!P1 ISETP.GE.OR P5, PT, R10, c[0x0][0x1cc], !P2 ;  /* 0x000073000a009a0c */ /* 0x000fe200057a6670 */
[----:B------:R-:W-:Y:S01]  /*1650*/  UIMAD UR5, UR14, UR5, UR4 ;  /* 0x000000050e0572a4 */ /* 0x000fe2000f8e0204 */
[----:B------:R-:W-:Y:S01]  /*1660*/  @!P1 ISETP.GE.OR P2, PT, R25, c[0x0][0x1cc], !P2 ;  /* 0x0000730019009a0c */ /* 0x000fe20005746670 */
[----:B------:R2:W-:Y:S01]  /*1670*/  LDGSTS.E.BYPASS.LTC128B.128 [R222+0xb080], [R4.64+0x80], !P0 ;  /* 0x0b08008004de7fae */ /* 0x0005e2000c101d50 */
[----:B------:R-:W-:Y:S01]  /*1680*/  @!P1 LEA R6, P0, R17, R4, 0x1 ;  /* 0x0000000411069211 */ /* 0x000fe200078008ff */
[----:B------:R-:W-:Y:S01]  /*1690*/  USHF.R.S32.HI UR4, URZ, 0x1f, UR6 ;  /* 0x0000001f3f047899 */ /* 0x000fe20008011406 */
[----:B------:R-:W-:Y:S01]  /*16a0*/  IMAD.MOV.U32 R217, RZ, RZ, 0x10 ;  /* 0x00000010ffd97424 */ /* 0x000fe200078e00ff */
[----:B------:R2:W-:Y:S01]  /*16b0*/  LDGSTS.E.BYPASS.LTC128B.128 [R222+0xd880], [R4.64+0x100], !P6 ;  /* 0x0d88010004de7fae */ /* 0x0005e2000f101d50 */
[----:B------:R-:W-:Y:S01]  /*16c0*/  ISETP.GE.AND P6, PT, R23, c[0x0][0x19c], PT ;  /* 0x0000670017007a0c */ /* 0x000fe20003fc6270 */
[----:B------:R-:W-:Y:S01]  /*16d0*/  IMAD.MOV.U32 R208, RZ, RZ, 0x120 ;  /* 0x00000120ffd07424 */ /* 0x000fe200078e00ff */
[----:B------:R-:W-:Y:S01]  /*16e0*/  CS2R R144, SRZ ;  /* 0x0000000000907805 */ /* 0x000fe2000001ff00 */
[----:B------:R-:W-:Y:S01]  /*16f0*/  IMAD.MOV.U32 R249, RZ, RZ, 0x1 ;  /* 0x00000001fff97424 */ /* 0x000fe200078e00ff */
[----:B------:R-:W-:Y:S01]  /*1700*/  CS2R R142, SRZ ;  /* 0x00000000008e7805 */ /* 0x000fe2000001ff00 */
[----:B------:R-:W-:Y:S01]  /*1710*/  CS2R R140, SRZ ;  /* 0x00000000008c7805 */ /* 0x000fe2000001ff00 */
[----:B------:R-:W-:Y:S01]  /*1720*/  CS2R R138, SRZ ;  /* 0x00000000008a7805 */ /* 0x000fe2000001ff00 */
[----:B------:R-:W-:Y:S01]  /*1730*/  CS2R R136, SRZ ;  /* 0x0000000000887805 */ /* 0x000fe2000001ff00 */
[----:B-1----:R-:W-:Y:S01]  /*1740*/  SEL R2, RZ, 0xffffffff, P3 ;  /* 0xffffffffff027807 */ /* 0x002fe20001800000 */
[----:B------:R-:W-:Y:S01]  /*1750*/  IMAD.IADD R3, R9, 0x1, R14 ;  /* 0x0000000109037824 */ /* 0x000fe200078e020e */
[----:B------:R-:W-:Y:S01]  /*1760*/  CS2R R134, SRZ ;  /* 0x0000000000867805 */ /* 0x000fe2000001ff00 */
[----:B------:R-:W-:Y:S01]  /*1770*/  IMAD.MOV.U32 R9, RZ, RZ, c[0x0][0x1a8] ;  /* 0x00006a00ff097624 */ /* 0x000fe200078e00ff */
[----:B------:R-:W-:Y:S01]  /*1780*/  CS2R R132, SRZ ;  /* 0x0000000000847805 */ /* 0x000fe2000001ff00 */
[----:B------:R-:W-:Y:S01]  /*1790*/  IMAD.SHL.U32 R11, R2, 0x2, RZ ;  /* 0x00000002020b7824 */ /* 0x000fe200078e00ff */
[----:B------:R-:W-:Y:S01]  /*17a0*/  LEA R2, P3, R8, c[0x0][0x190], 0x1 ;  /* 0x0000640008027a11 */ /* 0x000fe200078608ff */
[----:B------:R-:W-:Y:S01]  /*17b0*/  CS2R R130, SRZ ;  /* 0x0000000000827805 */ /* 0x000fe2000001ff00 */
[----:B------:R-:W-:Y:S01]  /*17c0*/  CS2R R128, SRZ ;  /* 0x0000000000807805 */ /* 0x000fe2000001ff00 */
[----:B------:R-:W-:Y:S01]  /*17d0*/  CS2R R126, SRZ ;  /* 0x00000000007e7805 */ /* 0x000fe2000001ff00 */
[----:B------:R-:W-:Y:S01]  /*17e0*/  LOP3.LUT R11, R11, 0x2, R7, 0xe2, !PT ;  /* 0x000000020b0b7812 */ /* 0x000fe200078ee207 */
[----:B------:R-:W-:Y:S01]  /*17f0*/  CS2R R124, SRZ ;  /* 0x00000000007c7805 */ /* 0x000fe2000001ff00 */
[----:B------:R-:W-:Y:S01]  /*1800*/  @!P1 LEA.HI.X R7, R17, R5, R15, 0x1, P0 ;  /* 0x0000000511079211 */ /* 0x000fe200000f0c0f */
[----:B------:R-:W-:Y:S01]  /*1810*/  IMAD.MOV.U32 R17, RZ, RZ, c[0x0][0x178] ;  /* 0x00005e00ff117624 */ /* 0x000fe200078e00ff */
[----:B------:R-:W-:Y:S01]  /*1820*/  ISETP.GE.AND P0, PT, R10, c[0x0][0x19c], PT ;  /* 0x000067000a007a0c */ /* 0x000fe20003f06270 */
[----:B------:R-:W-:Y:S01]  /*1830*/  CS2R R122, SRZ ;  /* 0x00000000007a7805 */ /* 0x000fe2000001ff00 */
[----:B------:R-:W-:Y:S01]  /*1840*/  LEA.HI.X R3, R8, c[0x0][0x194], R3, 0x1, P3 ;  /* 0x0000650008037a11 */ /* 0x000fe200018f0c03 */
[----:B------:R1:W-:Y:S01]  /*1850*/  @!P1 LDGSTS.E.BYPASS.LTC128B.128 [R222+0x9880], [R6.64], !P5 ;  /* 0x0988000006de9fae */ /* 0x0003e2000e901d50 */
[----:B------:R-:W-:Y:S01]  /*1860*/  ISETP.LT.OR P3, PT, R0, 0x1, P0 ;  /* 0x000000010000780c */ /* 0x000fe20000761670 */
[----:B------:R-:W-:Y:S01]  /*1870*/  IMAD R8, R28, c[0x0][0x180], RZ ;  /* 0x000060001c087a24 */ /* 0x000fe200078e02ff */
[----:B------:R-:W-:Y:S01]  /*1880*/  ISETP.GE.AND P5, PT, R25, c[0x0][0x19c], PT ;  /* 0x0000670019007a0c */ /* 0x000fe20003fa6270 */
[----:B------:R1:W-:Y:S01]  /*1890*/  @!P1 LDGSTS.E.BYPASS.LTC128B.128 [R222+0xc080], [R6.64+0x80], !P4 ;  /* 0x0c08008006de9fae */ /* 0x0003e2000e101d50 */
[----:B--2---:R-:W-:Y:S01]  /*18a0*/  IMAD.MOV.U32 R5, RZ, RZ, c[0x0][0x1ac] ;  /* 0x00006b00ff057624 */ /* 0x004fe200078e00ff */
[----:B------:R-:W-:Y:S01]  /*18b0*/  ISETP.LT.OR P4, PT, R0, 0x1, P6 ;  /* 0x000000010000780c */ /* 0x000fe20003781670 */
[----:B------:R-:W-:Y:S01]  /*18c0*/  IMAD R8, R30, c[0x0][0x184], R8 ;  /* 0x000061001e087a24 */ /* 0x000fe200078e0208 */
[----:B------:R1:W-:Y:S01]  /*18d0*/  @!P1 LDGSTS.E.BYPASS.LTC128B.128 [R222+0xe880], [R6.64+0x100], !P2 ;  /* 0x0e88010006de9fae */ /* 0x0003e2000d101d50 */
[----:B------:R-:W-:Y:S01]  /*18e0*/  LEA R4, P2, R9, R2, 0x6 ;  /* 0x0000000209047211 */ /* 0x000fe200078430ff */
[----:B------:R-:W-:Y:S01]  /*18f0*/  CS2R R120, SRZ ;  /* 0x0000000000787805 */ /* 0x000fe2000001ff00 */
[----:B------:R-:W-:Y:S01]  /*1900*/  SHF.L.U64.HI R251, R17, R27, c[0x0][0x17c] ;  /* 0x00005f0011fb7619 */ /* 0x000fe2000001021b */
[----:B------:R-:W-:Y:S01]  /*1910*/  CS2R R118, SRZ ;  /* 0x0000000000767805 */ /* 0x000fe2000001ff00 */
[C---:B------:R-:W-:Y:S01]  /*1920*/  LEA.HI.X R5, R9.reuse, R3, R5, 0x6, P2 ;  /* 0x0000000309057211 */ /* 0x040fe200010f3405 */
[----:B------:R2:W-:Y:S01]  /*1930*/  LDGSTS.E.BYPASS.LTC128B.128 [R222+0x80], [R2.64], !P3 ;  /* 0x0008000002de7fae */ /* 0x0005e2000d901d50 */
[C---:B------:R-:W-:Y:S01]  /*1940*/  ISETP.LT.OR P3, PT, R0.reuse, 0x1, P5 ;  /* 0x000000010000780c */ /* 0x040fe20002f61670 */
[----:B------:R-:W-:Y:S01]  /*1950*/  CS2R R116, SRZ ;  /* 0x0000000000747805 */ /* 0x000fe2000001ff00 */
[----:B------:R-:W-:Y:S01]  /*1960*/  CS2R R114, SRZ ;  /* 0x0000000000727805 */ /* 0x000fe2000001ff00 */
[----:B------:R-:W-:Y:S01]  /*1970*/  CS2R R112, SRZ ;  /* 0x0000000000707805 */ /* 0x000fe2000001ff00 */
[----:B------:R2:W-:Y:S01]  /*1980*/  LDGSTS.E.BYPASS.LTC128B.128 [R222+0x2880], [R2.64+0x80], !P4 ;  /* 0x0288008002de7fae */ /* 0x0005e2000e101d50 */
[C---:B------:R-:W-:Y:S01]  /*1990*/  ISETP.LT.OR P4, PT, R0.reuse, 0x21, P0 ;  /* 0x000000210000780c */ /* 0x040fe20000781670 */
[----:B------:R-:W-:Y:S01]  /*19a0*/  CS2R R102, SRZ ;  /* 0x0000000000667805 */ /* 0x000fe2000001ff00 */
[C---:B------:R-:W-:Y:S01]  /*19b0*/  @!P1 ISETP.LT.OR P0, PT, R0.reuse, 0x41, P0 ;  /* 0x000000410000980c */ /* 0x040fe20000701670 */
[----:B------:R-:W-:Y:S01]  /*19c0*/  CS2R R100, SRZ ;  /* 0x0000000000647805 */ /* 0x000fe2000001ff00 */
[----:B------:R-:W-:Y:S01]  /*19d0*/  CS2R R98, SRZ ;  /* 0x0000000000627805 */ /* 0x000fe2000001ff00 */
[----:B------:R-:W-:Y:S01]  /*19e0*/  CS2R R96, SRZ ;  /* 0x0000000000607805 */ /* 0x000fe2000001ff00 */
[----:B------:R-:W-:Y:S01]  /*19f0*/  CS2R R94, SRZ ;  /* 0x00000000005e7805 */ /* 0x000fe2000001ff00 */
[----:B------:R-:W-:Y:S01]  /*1a00*/  CS2R R92, SRZ ;  /* 0x00000000005c7805 */ /* 0x000fe2000001ff00 */
[----:B------:R2:W-:Y:S01]  /*1a10*/  LDGSTS.E.BYPASS.LTC128B.128 [R222+0x5080], [R2.64+0x100], !P3 ;  /* 0x0508010002de7fae */ /* 0x0005e2000d901d50 */
[C---:B------:R-:W-:Y:S01]  /*1a20*/  ISETP.LT.OR P3, PT, R0.reuse, 0x21, P6 ;  /* 0x000000210000780c */ /* 0x040fe20003761670 */
[----:B------:R-:W-:Y:S01]  /*1a30*/  CS2R R90, SRZ ;  /* 0x00000000005a7805 */ /* 0x000fe2000001ff00 */
[----:B------:R-:W-:Y:S01]  /*1a40*/  @!P1 ISETP.LT.OR P6, PT, R0, 0x41, P6 ;  /* 0x000000410000980c */ /* 0x000fe200037c1670 */
[----:B------:R-:W-:Y:S01]  /*1a50*/  CS2R R88, SRZ ;  /* 0x0000000000587805 */ /* 0x000fe2000001ff00 */
[----:B------:R3:W-:Y:S01]  /*1a60*/  LDGSTS.E.BYPASS.LTC128B.128 [R222+0x1080], [R4.64], !P4 ;  /* 0x0108000004de7fae */ /* 0x0007e2000e101d50 */
[----:B------:R-:W-:Y:S01]  /*1a70*/  CS2R R86, SRZ ;  /* 0x0000000000567805 */ /* 0x000fe2000001ff00 */
[----:B-1----:R-:W-:Y:S01]  /*1a80*/  IMAD.WIDE.U32 R6, R30, c[0x0][0x180], R12 ;  /* 0x000060001e067a25 */ /* 0x002fe200078e000c */
[----:B------:R-:W-:Y:S01]  /*1a90*/  CS2R R84, SRZ ;  /* 0x0000000000547805 */ /* 0x000fe2000001ff00 */
[----:B------:R-:W-:Y:S01]  /*1aa0*/  CS2R R82, SRZ ;  /* 0x0000000000527805 */ /* 0x000fe2000001ff00 */
[----:B------:R-:W-:Y:S01]  /*1ab0*/  CS2R R80, SRZ ;  /* 0x0000000000507805 */ /* 0x000fe2000001ff00 */
[C---:B------:R-:W-:Y:S01]  /*1ac0*/  IMAD.SHL.U32 R12, R9.reuse, 0x20, RZ ;  /* 0x00000020090c7824 */ /* 0x040fe200078e00ff */
[----:B------:R-:W-:Y:S01]  /*1ad0*/  SHF.L.U64.HI R9, R9, R27, c[0x0][0x1ac] ;  /* 0x00006b0009097619 */ /* 0x000fe2000001021b */
[----:B------:R-:W-:Y:S01]  /*1ae0*/  IMAD.IADD R7, R7, 0x1, R8 ;  /* 0x0000000107077824 */ /* 0x000fe200078e0208 */
[----:B------:R3:W-:Y:S01]  /*1af0*/  LDGSTS.E.BYPASS.LTC128B.128 [R222+0x3880], [R4.64+0x80], !P3 ;  /* 0x0388008004de7fae */ /* 0x0007e2000d901d50 */
[----:B------:R-:W-:Y:S01]  /*1b00*/  CS2R R78, SRZ ;  /* 0x00000000004e7805 */ /* 0x000fe2000001ff00 */
[----:B------:R-:W-:Y:S01]  /*1b10*/  @!P1 LEA R8, P2, R12, R4, 0x1 ;  /* 0x000000040c089211 */ /* 0x000fe200078408ff */
[----:B------:R-:W-:Y:S01]  /*1b20*/  IMAD.WIDE.U32 R236, R20, c[0x0][0x188], R6 ;  /* 0x0000620014ec7a25 */ /* 0x000fe200078e0006 */
[----:B------:R-:W-:Y:S01]  /*1b30*/  CS2R R76, SRZ ;  /* 0x00000000004c7805 */ /* 0x000fe2000001ff00 */
[----:B------:R-:W-:Y:S01]  /*1b40*/  CS2R R74, SRZ ;  /* 0x00000000004a7805 */ /* 0x000fe2000001ff00 */
[----:B------:R-:W-:Y:S01]  /*1b50*/  @!P1 LEA.HI.X R9, R12, R5, R9, 0x1, P2 ;  /* 0x000000050c099211 */ /* 0x000fe200010f0c09 */
[----:B------:R-:W-:Y:S01]  /*1b60*/  IMAD.SHL.U32 R12, R17, 0x40, RZ ;  /* 0x00000040110c7824 */ /* 0x000fe200078e00ff */
[----:B------:R-:W-:Y:S01]  /*1b70*/  ISETP.GE.AND P2, PT, R25, c[0x0][0x16c], PT ;  /* 0x00005b0019007a0c */ /* 0x000fe20003f46270 */
[----:B------:R-:W-:Y:S01]  /*1b80*/  IMAD.MOV.U32 R228, RZ, RZ, R236 ;  /* 0x000000ffffe47224 */ /* 0x000fe200078e00ec */
[----:B------:R-:W-:Y:S01]  /*1b90*/  IADD3 R229, R237, UR5, RZ ;  /* 0x00000005ede57c10 */ /* 0x000fe2000fffe0ff */
[----:B------:R-:W-:Y:S01]  /*1ba0*/  UIMAD UR5, UR6, 0xc0, URZ ;  /* 0x000000c0060578a4 */ /* 0x000fe2000f8e023f */
[----:B------:R-:W-:Y:S01]  /*1bb0*/  CS2R R72, SRZ ;  /* 0x0000000000487805 */ /* 0x000fe2000001ff00 */
[----:B--2---:R-:W-:Y:S01]  /*1bc0*/  SEL R3, RZ, 0x4, P2 ;  /* 0x00000004ff037807 */ /* 0x004fe20001000000 */
[----:B------:R-:W-:Y:S01]  /*1bd0*/  CS2R R70, SRZ ;  /* 0x0000000000467805 */ /* 0x000fe2000001ff00 */
[C---:B------:R-:W-:Y:S01]  /*1be0*/  ISETP.LT.OR P2, PT, R0.reuse, 0x21, P5 ;  /* 0x000000210000780c */ /* 0x040fe20002f41670 */
[----:B------:R-:W-:Y:S01]  /*1bf0*/  CS2R R68, SRZ ;  /* 0x0000000000447805 */ /* 0x000fe2000001ff00 */
[----:B------:R-:W-:Y:S01]  /*1c00*/  SHF.L.U64.HI R2, R17, R29, c[0x0][0x17c] ;  /* 0x00005f0011027619 */ /* 0x000fe2000001021d */
[----:B------:R-:W-:Y:S01]  /*1c10*/  CS2R R66, SRZ ;  /* 0x0000000000427805 */ /* 0x000fe2000001ff00 */
[----:B------:R-:W-:Y:S01]  /*1c20*/  @!P1 ISETP.LT.OR P5, PT, R0, 0x41, P5 ;  /* 0x000000410000980c */ /* 0x000fe20002fa1670 */
[----:B------:R-:W-:Y:S01]  /*1c30*/  CS2R R64, SRZ ;  /* 0x0000000000407805 */ /* 0x000fe2000001ff00 */
[----:B------:R-:W-:Y:S01]  /*1c40*/  LOP3.LUT R0, R11, R3, RZ, 0xfc, !PT ;  /* 0x000000030b007212 */ /* 0x000fe200078efcff */
[----:B------:R-:W-:Y:S01]  /*1c50*/  IMAD R2, R2, UR15, RZ ;  /* 0x0000000f02027c24 */ /* 0x000fe2000f8e02ff */
[----:B------:R-:W-:Y:S01]  /*1c60*/  CS2R R62, SRZ ;  /* 0x00000000003e7805 */ /* 0x000fe2000001ff00 */
[----:B------:R-:W-:Y:S01]  /*1c70*/  IMAD.U32 R11, RZ, RZ, UR18 ;  /* 0x00000012ff0b7e24 */ /* 0x000fe2000f8e00ff */
[----:B------:R-:W-:Y:S01]  /*1c80*/  LOP3.LUT P4, RZ, R0, 0x1, RZ, 0xc0, !PT ;  /* 0x0000000100ff7812 */ /* 0x000fe2000788c0ff */
[----:B------:R-:W-:Y:S01]  /*1c90*/  IMAD R6, R12, UR19, R2 ;  /* 0x000000130c067c24 */ /* 0x000fe2000f8e0202 */
[----:B------:R-:W-:Y:S01]  /*1ca0*/  LOP3.LUT P3, RZ, R0, 0x2, RZ, 0xc0, !PT ;  /* 0x0000000200ff7812 */ /* 0x000fe2000786c0ff */
[----:B------:R-:W-:Y:S01]  /*1cb0*/  IMAD.WIDE.U32 R2, R12, UR15, R228 ;  /* 0x0000000f0c027c25 */ /* 0x000fe2000f8e00e4 */
[----:B------:R3:W-:Y:S01]  /*1cc0*/  LDGSTS.E.BYPASS.LTC128B.128 [R222+0x6080], [R4.64+0x100], !P2 ;  /* 0x0608010004de7fae */ /* 0x0007e2000d101d50 */
[----:B------:R-:W-:Y:S01]  /*1cd0*/  LOP3.LUT P2, RZ, R0, 0x4, RZ, 0xc0, !PT ;  /* 0x0000000400ff7812 */ /* 0x000fe2000784c0ff */
[----:B------:R-:W-:Y:S01]  /*1ce0*/  CS2R R60, SRZ ;  /* 0x00000000003c7805 */ /* 0x000fe2000001ff00 */
[----:B------:R-:W-:Y:S01]  /*1cf0*/  IMAD.IADD R0, R3, 0x1, R6 ;  /* 0x0000000103007824 */ /* 0x000fe200078e0206 */
[----:B------:R1:W-:Y:S01]  /*1d00*/  @!P1 LDGSTS.E.BYPASS.LTC128B.128 [R222+0x2080], [R8.64], !P0 ;  /* 0x0208000008de9fae */ /* 0x0003e2000c101d50 */
[----:B------:R-:W-:Y:S01]  /*1d10*/  IMAD R6, R28, c[0x0][0x270], RZ ;  /* 0x00009c001c067a24 */ /* 0x000fe200078e02ff */
[----:B------:R-:W-:Y:S01]  /*1d20*/  CS2R R58, SRZ ;  /* 0x00000000003a7805 */ /* 0x000fe2000001ff00 */
[----:B------:R-:W-:Y:S01]  /*1d30*/  CS2R R56, SRZ ;  /* 0x0000000000387805 */ /* 0x000fe2000001ff00 */
[----:B------:R1:W-:Y:S01]  /*1d40*/  @!P1 LDGSTS.E.BYPASS.LTC128B.128 [R222+0x4880], [R8.64+0x80], !P6 ;  /* 0x0488008008de9fae */ /* 0x0003e2000f101d50 */
[----:B------:R-:W-:Y:S01]  /*1d50*/  IMAD R6, R30, c[0x0][0x274], R6 ;  /* 0x00009d001e067a24 */ /* 0x000fe200078e0206 */
[----:B------:R-:W-:Y:S01]  /*1d60*/  CS2R R54, SRZ ;  /* 0x0000000000367805 */ /* 0x000fe2000001ff00 */
[----:B------:R-:W-:Y:S01]  /*1d70*/  CS2R R52, SRZ ;  /* 0x0000000000347805 */ /* 0x000fe2000001ff00 */
[----:B------:R1:W-:Y:S01]  /*1d80*/  @!P1 LDGSTS.E.BYPASS.LTC128B.128 [R222+0x7080], [R8.64+0x100], !P5 ;  /* 0x0708010008de9fae */ /* 0x0003e2000e901d50 */
[----:B------:R-:W-:Y:S01]  /*1d90*/  CS2R R50, SRZ ;  /* 0x0000000000327805 */ /* 0x000fe2000001ff00 */
[----:B------:R-:W-:Y:S01]  /*1da0*/  CS2R R48, SRZ ;  /* 0x0000000000307805 */ /* 0x000fe2000001ff00 */
[----:B------:R-:W-:Y:S01]  /*1db0*/  CS2R R46, SRZ ;  /* 0x00000000002e7805 */ /* 0x000fe2000001ff00 */
[----:B------:R-:W0:Y:S01]  /*1dc0*/  LDGDEPBAR ;  /* 0x00000000000079af */ /* 0x000e220000000000 */
[----:B------:R-:W-:Y:S01]  /*1dd0*/  CS2R R44, SRZ ;  /* 0x00000000002c7805 */ /* 0x000fe2000001ff00 */
[----:B------:R-:W-:Y:S01]  /*1de0*/  IADD3 R245, R222, 0xf080, RZ ;  /* 0x0000f080def57810 */ /* 0x000fe20007ffe0ff */
[----:B------:R-:W-:-:S02]  /*1df0*/  UISETP.GE.AND UP6, UPT, UR8, 0x21, UPT ;  /* 0x000000210800788c */ /* 0x000fc4000bfc6270 */
[----:B------:R-:W-:Y:S02]  /*1e00*/  UISETP.GE.AND UP5, UPT, UR8, 0x22, UPT ;  /* 0x000000220800788c */ /* 0x000fe4000bfa6270 */
[----:B------:R-:W-:Y:S02]  /*1e10*/  UISETP.GE.AND UP4, UPT, UR8, 0x31, UPT ;  /* 0x000000310800788c */ /* 0x000fe4000bf86270 */
[----:B------:R-:W-:Y:S01]  /*1e20*/  UISETP.GE.AND UP3, UPT, UR8, 0x32, UPT ;  /* 0x000000320800788c */ /* 0x000fe2000bf66270 */
[----:B---3--:R-:W-:Y:S01]  /*1e30*/  LEA R4, P0, R2, c[0x0][0x160], 0x1 ;  /* 0x0000580002047a11 */ /* 0x008fe200078008ff */
[----:B------:R-:W-:-:S03]  /*1e40*/  UISETP.GE.AND UP2, UPT, UR8, 0x41, UPT ;  /* 0x000000410800788c */ /* 0x000fc6000bf46270 */
[----:B------:R-:W-:Y:S02]  /*1e50*/  LEA.HI.X R5, R2, c[0x0][0x164], R0, 0x1, P0 ;  /* 0x0000590002057a11 */ /* 0x000fe400000f0c00 */
[----:B------:R-:W-:Y:S02]  /*1e60*/  IADD3 R0, -R235, UR11, -R11 ;  /* 0x0000000beb007c10 */ /* 0x000fe4000fffe90b */
[C---:B------:R-:W-:Y:S01]  /*1e70*/  IADD3 R12, P0, R31.reuse, UR6, RZ ;  /* 0x000000061f0c7c10 */ /* 0x040fe2000ff1e0ff */
[----:B------:R-:W-:Y:S01]  /*1e80*/  ULDC.64 UR6, c[0x0][0x278] ;  /* 0x00009e0000067ab9 */ /* 0x000fe20000000a00 */
[C---:B------:R-:W-:Y:S01]  /*1e90*/  ISETP.LT.OR P6, PT, R0.reuse, 0x1, !P4 ;  /* 0x000000010000780c */ /* 0x040fe200067c1670 */
[----:B------:R-:W-:Y:S01]  /*1ea0*/  UIMAD UR6, UR13, UR6, URZ ;  /* 0x000000060d0672a4 */ /* 0x000fe2000f8e023f */
[C---:B------:R-:W-:Y:S01]  /*1eb0*/  ISETP.LT.OR P5, PT, R0.reuse, 0x1, !P3 ;  /* 0x000000010000780c */ /* 0x040fe20005fa1670 */
[----:B-1----:R-:W-:Y:S01]  /*1ec0*/  IMAD.U32 R8, RZ, RZ, UR5 ;  /* 0x00000005ff087e24 */ /* 0x002fe2000f8e00ff */
[----:B------:R-:W-:Y:S01]  /*1ed0*/  ISETP.LT.OR P1, PT, R0, 0x1, !P2 ;  /* 0x000000010000780c */ /* 0x000fe20005721670 */
[----:B------:R-:W-:Y:S01]  /*1ee0*/  UIMAD UR7, UR14, UR7, UR6 ;  /* 0x000000070e0772a4 */ /* 0x000fe2000f8e0206 */
[----:B------:R-:W-:Y:S01]  /*1ef0*/  LEA.HI.X.SX32 R13, R31, UR4, 0x1, P0 ;  /* 0x000000041f0d7c11 */ /* 0x000fe200080f0eff */
[----:B------:R-:W-:Y:S01]  /*1f00*/  IMAD.SHL.U32 R31, R17, 0x20, RZ ;  /* 0x00000020111f7824 */ /* 0x000fe200078e00ff */
[----:B------:R-:W-:Y:S01]  /*1f10*/  SHF.R.S32.HI R9, RZ, 0x1f, R248 ;  /* 0x0000001fff097819 */ /* 0x000fe200000114f8 */
[----:B------:R-:W-:Y:S01]  /*1f20*/  IMAD.MOV.U32 R17, RZ, RZ, c[0x0][0x208] ;  /* 0x00008200ff117624 */ /* 0x000fe200078e00ff */
[----:B------:R-:W-:Y:S01]  /*1f30*/  IADD3 R14, P0, R248, UR5, RZ ;  /* 0x00000005f80e7c10 */ /* 0x000fe2000ff1e0ff */
[----:B------:R-:W-:Y:S01]  /*1f40*/  IMAD.WIDE.U32 R2, R30, c[0x0][0x270], R12 ;  /* 0x00009c001e027a25 */ /* 0x000fe200078e000c */
[----:B------:R-:W-:Y:S01]  /*1f50*/  ULDC.64 UR4, c[0x0][0x218] ;  /* 0x0000860000047ab9 */ /* 0x000fe20000000a00 */
[----:B------:R1:W-:Y:S01]  /*1f60*/  LDGSTS.E.BYPASS.LTC128B.128 [R222+0xf080], [R4.64], !P6 ;  /* 0x0f08000004de7fae */ /* 0x0003e2000f101d50 */
[----:B------:R-:W-:Y:S01]  /*1f70*/  LEA.HI.X.SX32 R15, R8, R9, 0x1, P0 ;  /* 0x00000009080f7211 */ /* 0x000fe200000f0eff */
[----:B------:R-:W-:Y:S01]  /*1f80*/  IMAD R9, R28, c[0x0][0x210], RZ ;  /* 0x000084001c097a24 */ /* 0x000fe200078e02ff */
[C---:B------:R-:W-:Y:S01]  /*1f90*/  ISETP.LT.OR P0, PT, R0.reuse, 0x21, !P4 ;  /* 0x000000210000780c */ /* 0x040fe20006701670 */
[----:B------:R1:W-:Y:S01]  /*1fa0*/  LDGSTS.E.BYPASS.LTC128B.128 [R222+0x11080], [R4.64+0x80], !P5 ;  /* 0x1108008004de7fae */ /* 0x0003e2000e901d50 */
[----:B------:R-:W-:Y:S01]  /*1fb0*/  IMAD.IADD R7, R3, 0x1, R6 ;  /* 0x0000000103077824 */ /* 0x000fe200078e0206 */
[----:B------:R-:W-:Y:S01]  /*1fc0*/  UIMAD UR4, UR13, UR4, URZ ;  /* 0x000000040d0472a4 */ /* 0x000fe2000f8e023f */
[----:B------:R-:W-:Y:S01]  /*1fd0*/  IMAD.MOV.U32 R6, RZ, RZ, R2 ;  /* 0x000000ffff067224 */ /* 0x000fe200078e0002 */
[----:B------:R1:W-:Y:S01]  /*1fe0*/  LDGSTS.E.BYPASS.LTC128B.128 [R222+0x13080], [R4.64+0x100], !P1 ;  /* 0x1308010004de7fae */ /* 0x0003e2000c901d50 */
[----:B------:R-:W-:Y:S01]  /*1ff0*/  LEA R8, P1, R31, R4, 0x1 ;  /* 0x000000041f087211 */ /* 0x000fe200078208ff */
[----:B------:R-:W-:Y:S01]  /*2000*/  IMAD.IADD R3, R19, 0x1, R16 ;  /* 0x0000000113037824 */ /* 0x000fe200078e0210 */
[C---:B------:R-:W-:Y:S01]  /*2010*/  ISETP.LT.OR P6, PT, R0.reuse, 0x21, !P3 ;  /* 0x000000210000780c */ /* 0x040fe20005fc1670 */
[----:B------:R-:W-:Y:S01]  /*2020*/  IMAD.MOV.U32 R2, RZ, RZ, R18 ;  /* 0x000000ffff027224 */ /* 0x000fe200078e0012 */
[----:B------:R-:W-:Y:S01]  /*2030*/  ISETP.LT.OR P5, PT, R0, 0x21, !P2 ;  /* 0x000000210000780c */ /* 0x000fe200057a1670 */
[----:B------:R-:W-:Y:S01]  /*2040*/  IMAD.WIDE.U32 R240, R20, c[0x0][0x278], R6 ;  /* 0x00009e0014f07a25 */ /* 0x000fe200078e0006 */
[----:B------:R-:W-:Y:S01]  /*2050*/  UIMAD UR4, UR14, UR5, UR4 ;  /* 0x000000050e0472a4 */ /* 0x000fe2000f8e0204 */
[----:B------:R-:W-:Y:S01]  /*2060*/  SHF.L.U64.HI R0, R17, R29, c[0x0][0x20c] ;  /* 0x0000830011007619 */ /* 0x000fe2000001021d */
[----:B------:R-:W-:Y:S01]  /*2070*/  USHF.R.S32.HI UR6, URZ, 0x1f, UR18 ;  /* 0x0000001f3f067899 */ /* 0x000fe20008011412 */
[----:B------:R-:W-:Y:S01]  /*2080*/  IMAD.WIDE.U32 R2, R30, c[0x0][0x210], R2 ;  /* 0x000084001e027a25 */ /* 0x000fe200078e0002 */
[----:B------:R-:W-:Y:S01]  /*2090*/  IADD3 R247, R241, UR7, RZ ;  /* 0x00000007f1f77c10 */ /* 0x000fe2000fffe0ff */
[----:B------:R-:W-:Y:S01]  /*20a0*/  ULDC UR7, c[0x0][0x2a0] ;  /* 0x0000a80000077ab9 */ /* 0x000fe20000000800 */
[----:B------:R-:W-:Y:S01]  /*20b0*/  P2R R16, PR, RZ, 0x10 ;  /* 0x00000010ff107803 */ /* 0x000fe20000000000 */
[----:B------:R-:W-:Y:S01]  /*20c0*/  IMAD R0, R0, UR15, RZ ;  /* 0x0000000f00007c24 */ /* 0x000fe2000f8e02ff */
[----:B------:R-:W-:Y:S01]  /*20d0*/  IADD3 R11, -R11, UR11, -R235 ;  /* 0x0000000b0b0b7c10 */ /* 0x000fe2000fffe9eb */
[C---:B------:R-:W-:Y:S01]  /*20e0*/  IMAD.SHL.U32 R252, R17.reuse, 0x20, RZ ;  /* 0x0000002011fc7824 */ /* 0x040fe200078e00ff */
[----:B------:R-:W-:Y:S01]  /*20f0*/  ISETP.GE.AND P4, PT, R10, c[0x0][0x1fc], PT ;  /* 0x00007f000a007a0c */ /* 0x000fe20003f86270 */
[----:B------:R-:W-:Y:S01]  /*2100*/  ULOP3.LUT UR7, URZ, UR7, URZ, 0x33, !UPT ;  /* 0x000000073f077292 */ /* 0x000fe2000f8e333f */
[----:B------:R-:W-:-:S02]  /*2110*/  SHF.L.U64.HI R250, R17, R27, c[0x0][0x20c] ;  /* 0x0000830011fa7619 */ /* 0x000fc4000001021b */
[CC--:B------:R-:W-:Y:S02]  /*2120*/  LEA.HI R18, R22.reuse, R248.reuse, RZ, 0x2 ;  /* 0x000000f816127211 */ /* 0x0c0fe400078f10ff */
[----:B------:R-:W-:Y:S01]  /*2130*/  LEA.HI R19, R22, R248, RZ, 0x5 ;  /* 0x000000f816137211 */ /* 0x000fe200078f28ff */
[----:B-1----:R-:W-:Y:S01]  /*2140*/  IMAD R4, R30, c[0x0][0x214], R9 ;  /* 0x000085001e047a24 */ /* 0x002fe200078e0209 */
[----:B------:R-:W-:Y:S02]  /*2150*/  LEA.HI.X R9, R31, R5, R251, 0x1, P1 ;  /* 0x000000051f097211 */ /* 0x000fe400008f0cfb */
[----:B------:R-:W-:Y:S01]  /*2160*/  ISETP.GT.AND P1, PT, R248, 0xf, PT ;  /* 0x0000000ff800780c */ /* 0x000fe20003f24270 */
[----:B------:R-:W-:Y:S02]  /*2170*/  IMAD.IADD R3, R3, 0x1, R4 ;  /* 0x0000000103037824 */ /* 0x000fe400078e0204 */
[----:B------:R1:W-:Y:S02]  /*2180*/  LDGSTS.E.BYPASS.LTC128B.128 [R222+0x10080], [R8.64], !P0 ;  /* 0x1008000008de7fae */ /* 0x0003e4000c101d50 */
[----:B------:R-:W-:-:S02]  /*2190*/  IMAD.WIDE.U32 R230, R20, c[0x0][0x218], R2 ;  /* 0x0000860014e67a25 */ /* 0x000fc400078e0002 */
[----:B------:R1:W-:Y:S01]  /*21a0*/  LDGSTS.E.BYPASS.LTC128B.128 [R222+0x12080], [R8.64+0x80], !P6 ;  /* 0x1208008008de7fae */ /* 0x0003e2000f101d50 */
[----:B------:R-:W-:Y:S01]  /*21b0*/  ISETP.GE.AND P6, PT, R23, c[0x0][0x1fc], PT ;  /* 0x00007f0017007a0c */ /* 0x000fe20003fc6270 */
[----:B------:R-:W-:Y:S01]  /*21c0*/  IMAD.SHL.U32 R2, R17, 0x40, RZ ;  /* 0x0000004011027824 */ /* 0x000fe200078e00ff */
[----:B------:R-:W-:Y:S01]  /*21d0*/  IADD3 R227, R231, UR4, RZ ;  /* 0x00000004e7e37c10 */ /* 0x000fe2000fffe0ff */
[----:B------:R-:W-:Y:S01]  /*21e0*/  IMAD.MOV.U32 R226, RZ, RZ, R230 ;  /* 0x000000ffffe27224 */ /* 0x000fe200078e00e6 */
[----:B------:R1:W-:Y:S01]  /*21f0*/  LDGSTS.E.BYPASS.LTC128B.128 [R222+0x14080], [R8.64+0x100], !P5 ;  /* 0x1408010008de7fae */ /* 0x0003e2000e901d50 */
[----:B------:R-:W-:Y:S01]  /*2200*/  @!P1 IADD3 R5, P0, R240, UR18, RZ ;  /* 0x00000012f0059c10 */ /* 0x000fe2000ff1e0ff */
[----:B------:R-:W-:Y:S01]  /*2210*/  IMAD R0, R2, UR19, R0 ;  /* 0x0000001302007c24 */ /* 0x000fe2000f8e0200 */
[----:B------:R-:W-:Y:S01]  /*2220*/  LEA.HI R17, R22, R248, RZ, 0x4 ;  /* 0x000000f816117211 */ /* 0x000fe200078f20ff */
[----:B------:R-:W-:Y:S01]  /*2230*/  IMAD.WIDE.U32 R2, R2, UR15, R226 ;  /* 0x0000000f02027c25 */ /* 0x000fe2000f8e00e2 */
[----:B------:R-:W-:Y:S01]  /*2240*/  @!P1 IADD3.X R6, R247, UR6, RZ, P0, !PT ;  /* 0x00000006f7069c10 */ /* 0x000fe200087fe4ff */
[----:B------:R-:W-:Y:S01]  /*2250*/  ULDC.64 UR4, c[0x0][0x290] ;  /* 0x0000a40000047ab9 */ /* 0x000fe20000000a00 */
[----:B------:R-:W-:Y:S01]  /*2260*/  @!P1 LEA R4, P0, R5, c[0x0][0x258], 0x2 ;  /* 0x0000960005049a11 */ /* 0x000fe200078010ff */
[----:B------:R-:W-:Y:S01]  /*2270*/  IMAD.IADD R0, R3, 0x1, R0 ;  /* 0x0000000103007824 */ /* 0x000fe200078e0200 */
[----:B------:R-:W-:Y:S01]  /*2280*/  UIMAD UR4, UR13, UR4, URZ ;  /* 0x000000040d0472a4 */ /* 0x000fe2000f8e023f */
[----:B------:R-:W-:Y:S01]  /*2290*/  @!P1 IMAD.SHL.U32 R3, R248, 0x10, RZ ;  /* 0x00000010f8039824 */ /* 0x000fe200078e00ff */
[----:B------:R-:W-:Y:S01]  /*22a0*/  @!P1 LEA.HI.X R5, R5, c[0x0][0x25c], R6, 0x2, P0 ;  /* 0x0000970005059a11 */ /* 0x000fe200000f1406 */
[----:B------:R-:W-:Y:S01]  /*22b0*/  UP2UR UR19, UPR, URZ, 0x2 ;  /* 0x000000023f137883 */ /* 0x000fe20008000000 */
[----:B------:R-:W-:Y:S01]  /*22c0*/  ISETP.LT.OR P0, PT, R11, 0x1, P4 ;  /* 0x000000010b00780c */ /* 0x000fe20002701670 */
[----:B------:R-:W-:Y:S01]  /*22d0*/  UIMAD UR4, UR14, UR5, UR4 ;  /* 0x000000050e0472a4 */ /* 0x000fe2000f8e0204 */
[----:B------:R-:W-:Y:S01]  /*22e0*/  LEA R6, P5, R2, c[0x0][0x1f0], 0x1 ;  /* 0x00007c0002067a11 */ /* 0x000fe200078a08ff */
[----:B------:R2:W-:Y:S01]  /*22f0*/  @!P1 LDGSTS.E.BYPASS.LTC128B.128 [R3+0x21080], [R4.64] ;  /* 0x2108000004039fae */ /* 0x0005e2000b901d50 */
[----:B------:R-:W-:-:S02]  /*2300*/  UISETP.GE.AND UP1, UPT, UR8, 0x11, UPT ;  /* 0x000000110800788c */ /* 0x000fc4000bf26270 */
[----:B------:R-:W-:Y:S01]  /*2310*/  LEA.HI.X R7, R2, c[0x0][0x1f4], R0, 0x1, P5 ;  /* 0x00007d0002077a11 */ /* 0x000fe200028f0c00 */
[----:B------:R-:W0:Y:S01]  /*2320*/  LDGDEPBAR ;  /* 0x00000000000079af */ /* 0x000e220000000000 */
[----:B------:R-:W-:Y:S02]  /*2330*/  ISETP.GE.AND P5, PT, R25, c[0x0][0x1fc], PT ;  /* 0x00007f0019007a0c */ /* 0x000fe40003fa6270 */
[----:B------:R-:W-:-:S03]  /*2340*/  SHF.R.S32.HI R0, RZ, 0x1f, R18 ;  /* 0x0000001fff007819 */ /* 0x000fc60000011412 */
[----:B------:R3:W-:Y:S01]  /*2350*/  LDGSTS.E.BYPASS.LTC128B.128 [R222+0x1b080], [R6.64], !P0 ;  /* 0x1b08000006de7fae */ /* 0x0007e2000c101d50 */
[C---:B------:R-:W-:Y:S01]  /*2360*/  ISETP.LT.OR P0, PT, R11.reuse, 0x1, P6 ;  /* 0x000000010b00780c */ /* 0x040fe20003701670 */
[----:B-1----:R-:W-:Y:S01]  /*2370*/  IMAD R9, R28, c[0x0][0x288], RZ ;  /* 0x0000a2001c097a24 */ /* 0x002fe200078e02ff */
[----:B------:R-:W-:-:S03]  /*2380*/  ISETP.LT.OR P6, PT, R11, 0x21, P6 ;  /* 0x000000210b00780c */ /* 0x000fc600037c1670 */
[----:B------:R-:W-:-:S08]  /*2390*/  IMAD R9, R30, c[0x0][0x28c], R9 ;  /* 0x0000a3001e097a24 */ /* 0x000fd000078e0209 */
[----:B------:R3:W-:Y:S01]  /*23a0*/  LDGSTS.E.BYPASS.LTC128B.128 [R222+0x1d080], [R6.64+0x80], !P0 ;  /* 0x1d08008006de7fae */ /* 0x0007e2000c101d50 */
[----:B--2---:R-:W-:Y:S01]  /*23b0*/  LEA R4, P0, R252, R6, 0x1 ;  /* 0x00000006fc047211 */ /* 0x004fe200078008ff */
[----:B------:R-:W-:Y:S01]  /*23c0*/  IMAD.WIDE.U32 R2, R30, c[0x0][0x288], R12 ;  /* 0x0000a2001e027a25 */ /* 0x000fe200078e000c */
[----:B------:R-:W-:Y:S02]  /*23d0*/  SHF.R.S32.HI R12, RZ, 0x4, R17 ;  /* 0x00000004ff0c7819 */ /* 0x000fe40000011411 */
[----:B------:R-:W-:Y:S01]  /*23e0*/  LEA.HI.X R5, R252, R7, R250, 0x1, P0 ;  /* 0x00000007fc057211 */ /* 0x000fe200000f0cfa */
[----:B------:R-:W-:Y:S01]  /*23f0*/  IMAD.IADD R3, R3, 0x1, R9 ;  /* 0x0000000103037824 */ /* 0x000fe200078e0209 */
[----:B------:R-:W-:Y:S02]  /*2400*/  ISETP.LT.OR P0, PT, R11, 0x1, P5 ;  /* 0x000000010b00780c */ /* 0x000fe40002f01670 */
[----:B------:R-:W-:Y:S01]  /*2410*/  LEA.HI R8, R17, R12, RZ, 0x1 ;  /* 0x0000000c11087211 */ /* 0x000fe200078f08ff */
[----:B------:R-:W-:Y:S01]  /*2420*/  IMAD.WIDE.U32 R238, R20, c[0x0][0x290], R2 ;  /* 0x0000a40014ee7a25 */ /* 0x000fe200078e0002 */
[----:B------:R-:W-:-:S02]  /*2430*/  ISETP.LT.OR P5, PT, R11, 0x21, P5 ;  /* 0x000000210b00780c */ /* 0x000fc40002fa1670 */
[----:B------:R-:W-:Y:S02]  /*2440*/  LOP3.LUT R8, R8, 0xfffffffe, RZ, 0xc0, !PT ;  /* 0xfffffffe08087812 */ /* 0x000fe400078ec0ff */
[----:B------:R-:W-:Y:S02]  /*2450*/  LOP3.LUT R3, R18, 0x3ffffffc, RZ, 0xc0, !PT ;  /* 0x3ffffffc12037812 */ /* 0x000fe400078ec0ff */
[----:B------:R-:W-:Y:S01]  /*2460*/  IADD3 R244, R239, UR4, RZ ;  /* 0x00000004eff47c10 */ /* 0x000fe2000fffe0ff */
[----:B------:R-:W-:Y:S02]  /*2470*/  ULDC.64 UR4, c[0x0][0x240] ;  /* 0x0000900000047ab9 */ /* 0x000fe40000000a00 */
[----:B------:R3:W-:Y:S01]  /*2480*/  LDGSTS.E.BYPASS.LTC128B.128 [R222+0x1f080], [R6.64+0x100], !P0 ;  /* 0x1f08010006de7fae */ /* 0x0007e2000c101d50 */
[----:B------:R-:W-:Y:S01]  /*2490*/  ISETP.LT.OR P0, PT, R11, 0x21, P4 ;  /* 0x000000210b00780c */ /* 0x000fe20002701670 */
[----:B------:R-:W-:Y:S01]  /*24a0*/  UIMAD UR4, UR13, UR4, URZ ;  /* 0x000000040d0472a4 */ /* 0x000fe2000f8e023f */
[----:B------:R-:W-:Y:S01]  /*24b0*/  ISETP.NE.AND P4, PT, R16, RZ, PT ;  /* 0x000000ff1000720c */ /* 0x000fe20003f85270 */
[----:B------:R-:W-:Y:S01]  /*24c0*/  IMAD R16, R28, c[0x0][0x238], RZ ;  /* 0x00008e001c107a24 */ /* 0x000fe200078e02ff */
[----:B------:R-:W-:-:S03]  /*24d0*/  UMOV UR13, 0x1 ;  /* 0x00000001000d7882 */ /* 0x000fc60000000000 */
[----:B------:R-:W-:-:S06]  /*24e0*/  IMAD R16, R30, c[0x0][0x23c], R16 ;  /* 0x00008f001e107a24 */ /* 0x000fcc00078e0210 */
[----:B------:R1:W-:Y:S01]  /*24f0*/  LDGSTS.E.BYPASS.LTC128B.128 [R222+0x1c080], [R4.64], !P0 ;  /* 0x1c08000004de7fae */ /* 0x0003e2000c101d50 */
[----:B------:R-:W-:Y:S02]  /*2500*/  ISETP.GE.AND P0, PT, R10, c[0x0][0x1fc], PT ;  /* 0x00007f000a007a0c */ /* 0x000fe40003f06270 */
[----:B------:R-:W-:Y:S01]  /*2510*/  SHF.R.S32.HI R10, RZ, 0x1f, R19 ;  /* 0x0000001fff0a7819 */ /* 0x000fe20000011413 */
[----:B------:R1:W-:Y:S01]  /*2520*/  LDGSTS.E.BYPASS.LTC128B.128 [R222+0x1e080], [R4.64+0x80], !P6 ;  /* 0x1e08008004de7fae */ /* 0x0003e2000f101d50 */
[----:B------:R-:W-:Y:S02]  /*2530*/  ISETP.GE.AND P6, PT, R23, c[0x0][0x1fc], PT ;  /* 0x00007f0017007a0c */ /* 0x000fe40003fc6270 */
[----:B------:R-:W-:Y:S01]  /*2540*/  SEL R23, RZ, 0x1, P0 ;  /* 0x00000001ff177807 */ /* 0x000fe20000000000 */
[----:B------:R1:W-:Y:S01]  /*2550*/  LDGSTS.E.BYPASS.LTC128B.128 [R222+0x20080], [R4.64+0x100], !P5 ;  /* 0x2008010004de7fae */ /* 0x0003e2000e901d50 */
[----:B------:R-:W-:Y:S01]  /*2560*/  ISETP.GE.AND P5, PT, R248, 0x10, PT ;  /* 0x00000010f800780c */ /* 0x000fe20003fa6270 */
[----:B---3--:R-:W-:Y:S01]  /*2570*/  IMAD.WIDE.U32 R6, R30, c[0x0][0x238], R14 ;  /* 0x00008e001e067a25 */ /* 0x008fe200078e000e */
[----:B------:R-:W-:-:S02]  /*2580*/  SHF.R.S32.HI R15, RZ, 0x2, R18 ;  /* 0x00000002ff0f7819 */ /* 0x000fc40000011412 */
[----:B------:R-:W-:Y:S01]  /*2590*/  LEA.HI R14, R22, R248, RZ, 0x7 ;  /* 0x000000f8160e7211 */ /* 0x000fe200078f38ff */
[----:B------:R-:W-:Y:S01]  /*25a0*/  IMAD.IADD R11, R7, 0x1, R16 ;  /* 0x00000001070b7824 */ /* 0x000fe200078e0210 */
[----:B------:R-:W-:Y:S02]  /*25b0*/  LEA.HI R0, R0, R15, RZ, 0x3 ;  /* 0x0000000f00007211 */ /* 0x000fe400078f18ff */
[----:B------:R-:W-:Y:S02]  /*25c0*/  SHF.R.S32.HI R22, RZ, 0x5, R19 ;  /* 0x00000005ff167819 */ /* 0x000fe40000011413 */
[----:B------:R-:W-:Y:S02]  /*25d0*/  LOP3.LUT R0, R0, 0xfffffff8, RZ, 0xc0, !PT ;  /* 0xfffffff800007812 */ /* 0x000fe400078ec0ff */
[----:B------:R-:W-:-:S03]  /*25e0*/  SHF.R.S32.HI R14, RZ, 0x7, R14 ;  /* 0x00000007ff0e7819 */ /* 0x000fc6000001140e */
[----:B------:R-:W-:Y:S02]  /*25f0*/  IMAD.IADD R15, R15, 0x1, -R0 ;  /* 0x000000010f0f7824 */ /* 0x000fe400078e0a00 */
[----:B------:R-:W-:Y:S01]  /*2600*/  IMAD.IADD R0, R12, 0x1, -R8 ;  /* 0x000000010c007824 */ /* 0x000fe200078e0a08 */
[----:B------:R-:W-:Y:S01]  /*2610*/  LEA.HI R8, R10, R22, RZ, 0x2 ;  /* 0x000000160a087211 */ /* 0x000fe200078f10ff */
[----:B------:R-:W-:Y:S01]  /*2620*/  IMAD.SHL.U32 R13, R14, 0x8, RZ ;  /* 0x000000080e0d7824 */ /* 0x000fe200078e00ff */
[----:B------:R-:W-:Y:S01]  /*2630*/  LOP3.LUT R12, R17, 0xfffffff0, RZ, 0xc0, !PT ;  /* 0xfffffff0110c7812 */ /* 0x000fe200078ec0ff */
[----:B------:R-:W-:Y:S01]  /*2640*/  IMAD.MOV.U32 R10, RZ, RZ, R6 ;  /* 0x000000ffff0a7224 */ /* 0x000fe200078e0006 */
[----:B------:R-:W-:Y:S02]  /*2650*/  LOP3.LUT R8, R8, 0xfffffffc, RZ, 0xc0, !PT ;  /* 0xfffffffc08087812 */ /* 0x000fe400078ec0ff */
[----:B------:R-:W-:Y:S01]  /*2660*/  LOP3.LUT R13, R13, 0x8, RZ, 0xc0, !PT ;  /* 0x000000080d0d7812 */ /* 0x000fe200078ec0ff */
[----:B------:R-:W-:Y:S01]  /*2670*/  IMAD.WIDE.U32 R242, R20, c[0x0][0x240], R10 ;  /* 0x0000900014f27a25 */ /* 0x000fe200078e000a */
[----:B-1----:R-:W-:Y:S01]  /*2680*/  IADD3 R5, P0, R238, UR18, RZ ;  /* 0x00000012ee057c10 */ /* 0x002fe2000ff1e0ff */
[----:B------:R-:W-:-:S02]  /*2690*/  UP2UR UR18, UPR, URZ, 0x1 ;  /* 0x000000013f127883 */ /* 0x000fc40008000000 */
[----:B------:R-:W-:Y:S01]  /*26a0*/  IMAD.IADD R16, R22, 0x1, -R8 ;  /* 0x0000000116107824 */ /* 0x000fe200078e0a08 */
[----:B------:R-:W-:Y:S01]  /*26b0*/  UISETP.GE.AND UP0, UPT, UR8, 0x12, UPT ;  /* 0x000000120800788c */ /* 0x000fe2000bf06270 */
[----:B------:R-:W-:Y:S02]  /*26c0*/  IMAD.SHL.U32 R8, R15, 0x10, RZ ;  /* 0x000000100f087824 */ /* 0x000fe400078e00ff */
[C---:B------:R-:W-:Y:S01]  /*26d0*/  IMAD.SHL.U32 R7, R16.reuse, 0x100, RZ ;  /* 0x0000010010077824 */ /* 0x040fe200078e00ff */
[----:B------:R-:W-:Y:S02]  /*26e0*/  LEA.HI R4, R16, R16, RZ, 0x1 ;  /* 0x0000001010047211 */ /* 0x000fe400078f08ff */
[----:B------:R-:W-:Y:S01]  /*26f0*/  LOP3.LUT R6, R13, 0x70, R8, 0xf8, !PT ;  /* 0x000000700d067812 */ /* 0x000fe200078ef808 */
[----:B------:R-:W-:Y:S01]  /*2700*/  IMAD.IADD R8, R248, 0x1, -R3 ;  /* 0x00000001f8087824 */ /* 0x000fe200078e0a03 */
[----:B------:R-:W-:Y:S01]  /*2710*/  IADD3.X R3, R244, UR6, RZ, P0, !PT ;  /* 0x00000006f4037c10 */ /* 0x000fe200087fe4ff */
[----:B------:R-:W-:Y:S01]  /*2720*/  IMAD.SHL.U32 R2, R4, 0x100, RZ ;  /* 0x0000010004027824 */ /* 0x000fe200078e00ff */
[----:B------:R-:W-:Y:S01]  /*2730*/  LOP3.LUT R9, R6, 0x100, R7, 0xf8, !PT ;  /* 0x0000010006097812 */ /* 0x000fe200078ef807 */
[----:B------:R-:W-:Y:S01]  /*2740*/  UIMAD UR6, UR14, UR5, UR4 ;  /* 0x000000050e0672a4 */ /* 0x000fe2000f8e0204 */
[C---:B------:R-:W-:Y:S01]  /*2750*/  LEA R4, P0, R5.reuse, c[0x0][0x280], 0x2 ;  /* 0x0000a00005047a11 */ /* 0x040fe200078010ff */
[----:B------:R-:W-:Y:S01]  /*2760*/  UIADD3 UR5, UR10, -UR11, URZ ;  /* 0x8000000b0a057290 */ /* 0x000fe2000fffe03f */
[----:B------:R-:W-:Y:S01]  /*2770*/  LOP3.LUT R7, R2, 0x7ffffe00, RZ, 0xc0, !PT ;  /* 0x7ffffe0002077812 */ /* 0x000fe200078ec0ff */
[----:B------:R-:W-:Y:S01]  /*2780*/  IMAD.IADD R2, R248, 0x1, -R12 ;  /* 0x00000001f8027824 */ /* 0x000fe200078e0a0c */
[----:B------:R-:W-:Y:S01]  /*2790*/  SHF.R.U32.HI R6, RZ, 0x3, R9 ;  /* 0x00000003ff067819 */ /* 0x000fe20000011609 */
[----:B------:R-:W-:Y:S01]  /*27a0*/  UP2UR UR14, UPR, URZ, 0x2 ;  /* 0x000000023f0e7883 */ /* 0x000fe20008000000 */
[----:B------:R-:W-:Y:S01]  /*27b0*/  LEA.HI.X R5, R5, c[0x0][0x284], R3, 0x2, P0 ;  /* 0x0000a10005057a11 */ /* 0x000fe200000f1403 */
[----:B------:R-:W-:Y:S01]  /*27c0*/  IMAD R7, R8, 0x2, R7 ;  /* 0x0000000208077824 */ /* 0x000fe200078e0207 */
[----:B------:R-:W-:Y:S01]  /*27d0*/  LOP3.LUT R3, R9, 0x28, R6, 0x78, !PT ;  /* 0x0000002809037812 */ /* 0x000fe200078e7806 */
[----:B------:R-:W-:Y:S01]  /*27e0*/  IMAD.SHL.U32 R6, R2, 0x10, RZ ;  /* 0x0000001002067824 */ /* 0x000fe200078e00ff */
[----:B------:R-:W-:Y:S01]  /*27f0*/  LOP3.LUT P0, RZ, R15, 0x1, RZ, 0xc0, !PT ;  /* 0x000000010fff7812 */ /* 0x000fe2000780c0ff */
[----:B------:R-:W-:Y:S01]  /*2800*/  @!P5 IMAD.SHL.U32 R8, R248, 0x10, RZ ;  /* 0x00000010f808d824 */ /* 0x000fe200078e00ff */
[----:B------:R-:W-:Y:S01]  /*2810*/  LEA.HI R9, R14, R14, RZ, 0x1 ;  /* 0x0000000e0e097211 */ /* 0x000fe200078f08ff */
[----:B------:R-:W-:Y:S01]  /*2820*/  IMAD.IADD R7, R7, 0x1, R3 ;  /* 0x0000000107077824 */ /* 0x000fe200078e0203 */
[----:B------:R-:W-:Y:S01]  /*2830*/  LOP3.LUT R6, R6, 0xf0, RZ, 0xc0, !PT ;  /* 0x000000f006067812 */ /* 0x000fe200078ec0ff */
[----:B------:R-:W-:Y:S01]  /*2840*/  IMAD.SHL.U32 R3, R22, 0x100, RZ ;  /* 0x0000010016037824 */ /* 0x000fe200078e00ff */
[----:B------:R1:W-:Y:S01]  /*2850*/  @!P5 LDGSTS.E.BYPASS.LTC128B.128 [R8+0x21280], [R4.64] ;  /* 0x212800000408dfae */ /* 0x0003e2000b901d50 */
[----:B------:R-:W-:Y:S01]  /*2860*/  IMAD.SHL.U32 R220, R7, 0x2, RZ ;  /* 0x0000000207dc7824 */ /* 0x000fe200078e00ff */
[----:B------:R-:W-:Y:S01]  /*2870*/  ISETP.GE.AND P5, PT, R25, c[0x0][0x1fc], PT ;  /* 0x00007f0019007a0c */ /* 0x000fe20003fa6270 */
[----:B------:R-:W-:Y:S01]  /*2880*/  IMAD.SHL.U32 R207, R2, 0x2, RZ ;  /* 0x0000000202cf7824 */ /* 0x000fe200078e00ff */
[----:B------:R-:W-:Y:S01]  /*2890*/  LOP3.LUT R12, R6, 0x100, R3, 0xf8, !PT ;  /* 0x00000100060c7812 */ /* 0x000fe200078ef803 */
[----:B------:R-:W0:Y:S01]  /*28a0*/  LDGDEPBAR ;  /* 0x00000000000079af */ /* 0x000e220000000000 */
[----:B------:R-:W-:Y:S01]  /*28b0*/  LOP3.LUT R3, R19, 0xffffffe0, RZ, 0xc0, !PT ;  /* 0xffffffe013037812 */ /* 0x000fe200078ec0ff */
[----:B------:R-:W-:Y:S01]  /*28c0*/  UMOV UR4, URZ ;  /* 0x0000003f00047c82 */ /* 0x000fe20008000000 */
[----:B------:R-:W-:Y:S01]  /*28d0*/  IADD3 R221, R220, 0x215a0, RZ ;  /* 0x000215a0dcdd7810 */ /* 0x000fe20007ffe0ff */
[----:B------:R-:W0:Y:S01]  /*28e0*/  LDGDEPBAR ;  /* 0x00000000000079af */ /* 0x000e220000000000 */
[----:B------:R-:W-:Y:S01]  /*28f0*/  SHF.R.U32.HI R210, RZ, 0x3, R12 ;  /* 0x00000003ffd27819 */ /* 0x000fe2000001160c */
[----:B------:R-:W-:Y:S01]  /*2900*/  IMAD.IADD R3, R248, 0x1, -R3 ;  /* 0x00000001f8037824 */ /* 0x000fe200078e0a03 */
[----:B------:R-:W-:Y:S01]  /*2910*/  IADD3 R246, R243, UR6, RZ ;  /* 0x00000006f3f67c10 */ /* 0x000fe2000fffe0ff */
[----:B------:R-:W-:Y:S01]  /*2920*/  UP2UR UR10, UPR, URZ, 0x1 ;  /* 0x000000013f0a7883 */ /* 0x000fe20008000000 */
[----:B------:R-:W-:Y:S01]  /*2930*/  LOP3.LUT R210, R210, 0x38, RZ, 0xc0, !PT ;  /* 0x00000038d2d27812 */ /* 0x000fe200078ec0ff */
[----:B------:R-:W-:Y:S01]  /*2940*/  UISETP.GE.AND UP1, UPT, UR8, 0x42, UPT ;  /* 0x000000420800788c */ /* 0x000fe2000bf26270 */
[----:B-1----:R-:W-:-:S02]  /*2950*/  SHF.R.S32.HI R5, RZ, 0x1f, R2 ;  /* 0x0000001fff057819 */ /* 0x002fc40000011402 */
[----:B------:R-:W-:Y:S02]  /*2960*/  IADD3 R4, R220, 0x21480, RZ ;  /* 0x00021480dc047810 */ /* 0x000fe40007ffe0ff */
[----:B------:R-:W-:Y:S02]  /*2970*/  LEA.HI R209, R5, R2, RZ, 0x3 ;  /* 0x0000000205d17211 */ /* 0x000fe400078f18ff */
[----:B------:R-:W-:Y:S02]  /*2980*/  SHF.R.S32.HI R5, RZ, 0x1f, R3 ;  /* 0x0000001fff057819 */ /* 0x000fe40000011403 */
[----:B------:R-:W-:Y:S02]  /*2990*/  @P0 IADD3 R221, R4, 0xe0, RZ ;  /* 0x000000e004dd0810 */ /* 0x000fe40007ffe0ff */
[C---:B------:R-:W-:Y:S01]  /*29a0*/  LOP3.LUT R4, R209.reuse, 0xfffffff8, RZ, 0xc0, !PT ;  /* 0xfffffff8d1047812 */ /* 0x040fe200078ec0ff */
[----:B------:R-:W-:Y:S01]  /*29b0*/  IMAD.SHL.U32 R209, R209, 0x40, RZ ;  /* 0x00000040d1d17824 */ /* 0x000fe200078e00ff */
[----:B------:R-:W-:-:S02]  /*29c0*/  LEA.HI R5, R5, R3, RZ, 0x2 ;  /* 0x0000000305057211 */ /* 0x000fc400078f10ff */
[----:B------:R-:W-:Y:S01]  /*29d0*/  LOP3.LUT R8, R6, R13, RZ, 0xfc, !PT ;  /* 0x0000000d06087212 */ /* 0x000fe200078efcff */
[C---:B------:R-:W-:Y:S01]  /*29e0*/  IMAD.IADD R7, R2.reuse, 0x1, -R4 ;  /* 0x0000000102077824 */ /* 0x040fe200078e0a04 */
[----:B------:R-:W-:Y:S01]  /*29f0*/  SEL R13, RZ, 0xffffffff, P6 ;  /* 0xffffffffff0d7807 */ /* 0x000fe20003000000 */
[----:B------:R-:W-:Y:S01]  /*2a00*/  IMAD.SHL.U32 R4, R21, 0x40, RZ ;  /* 0x0000004015047824 */ /* 0x000fe200078e00ff */
[----:B------:R-:W-:Y:S01]  /*2a10*/  LOP3.LUT P6, RZ, R2, 0x2, RZ, 0xc0, !PT ;  /* 0x0000000202ff7812 */ /* 0x000fe200078cc0ff */
[----:B------:R-:W-:Y:S01]  /*2a20*/  IMAD.SHL.U32 R6, R24, 0x8, RZ ;  /* 0x0000000818067824 */ /* 0x000fe200078e00ff */
[----:B------:R-:W-:Y:S02]  /*2a30*/  LOP3.LUT R2, R5, 0x7ffffffc, RZ, 0xc0, !PT ;  /* 0x7ffffffc05027812 */ /* 0x000fe400078ec0ff */
[----:B------:R-:W-:Y:S02]  /*2a40*/  LOP3.LUT R207, R8, 0x18, R207, 0x78, !PT ;  /* 0x0000001808cf7812 */ /* 0x000fe400078e78cf */
[----:B------:R-:W-:Y:S01]  /*2a50*/  LOP3.LUT P0, RZ, R21, 0x2, RZ, 0xc0, !PT ;  /* 0x0000000215ff7812 */ /* 0x000fe2000780c0ff */
[----:B------:R-:W-:Y:S01]  /*2a60*/  IMAD.IADD R10, R3, 0x1, -R2 ;  /* 0x00000001030a7824 */ /* 0x000fe200078e0a02 */
[----:B------:R-:W-:Y:S01]  /*2a70*/  LOP3.LUT R2, R4, 0x1c0, RZ, 0xc0, !PT ;  /* 0x000001c004027812 */ /* 0x000fe200078ec0ff */
[----:B------:R-:W-:Y:S01]  /*2a80*/  IMAD.SHL.U32 R4, R0, 0x20, RZ ;  /* 0x0000002000047824 */ /* 0x000fe200078e00ff */
[----:B------:R-:W-:Y:S01]  /*2a90*/  LOP3.LUT R209, R209, 0xfffffe00, RZ, 0xc0, !PT ;  /* 0xfffffe00d1d17812 */ /* 0x000fe200078ec0ff */
[----:B------:R-:W-:Y:S01]  /*2aa0*/  IMAD.SHL.U32 R3, R16, 0x10, RZ ;  /* 0x0000001010037824 */ /* 0x000fe200078e00ff */
[----:B------:R-:W-:Y:S01]  /*2ab0*/  LOP3.LUT R8, R2, 0x8, R26, 0xf8, !PT ;  /* 0x0000000802087812 */ /* 0x000fe200078ef81a */
[----:B------:R-:W-:Y:S01]  /*2ac0*/  IMAD.SHL.U32 R207, R207, 0x2, RZ ;  /* 0x00000002cfcf7824 */ /* 0x000fe200078e00ff */
[----:B------:R-:W-:-:S02]  /*2ad0*/  LOP3.LUT R4, R4, 0x20, RZ, 0xc0, !PT ;  /* 0x0000002004047812 */ /* 0x000fc400078ec0ff */
[----:B------:R-:W-:Y:S02]  /*2ae0*/  LEA.HI.SX32 R223, R5, R3, 0x1e ;  /* 0x0000000305df7211 */ /* 0x000fe400078ff2ff */
[----:B------:R-:W-:Y:S01]  /*2af0*/  LOP3.LUT R11, R4, 0x18, R6, 0xf8, !PT ;  /* 0x00000018040b7812 */ /* 0x000fe200078ef806 */
[----:B------:R-:W-:Y:S01]  /*2b00*/  IMAD.SHL.U32 R4, R0, 0x8, RZ ;  /* 0x0000000800047824 */ /* 0x000fe200078e00ff */
[----:B------:R-:W-:Y:S02]  /*2b10*/  LOP3.LUT R3, R2, 0x30, R3, 0xf8, !PT ;  /* 0x0000003002037812 */ /* 0x000fe400078ef803 */
[----:B------:R-:W-:Y:S02]  /*2b20*/  SHF.R.U32.HI R5, RZ, 0x3, R2 ;  /* 0x00000003ff057819 */ /* 0x000fe40000011602 */
[----:B------:R-:W-:Y:S01]  /*2b30*/  LOP3.LUT R6, R4, 0x8, RZ, 0xc0, !PT ;  /* 0x0000000804067812 */ /* 0x000fe200078ec0ff */
[----:B------:R-:W-:Y:S01]  /*2b40*/  IMAD.SHL.U32 R4, R13, 0x2, RZ ;  /* 0x000000020d047824 */ /* 0x000fe200078e00ff */
[----:B------:R-:W-:-:S02]  /*2b50*/  LOP3.LUT R2, R9, 0x1ffffffe, RZ, 0xc0, !PT ;  /* 0x1ffffffe09027812 */ /* 0x000fc400078ec0ff */
[----:B------:R-:W-:Y:S02]  /*2b60*/  LOP3.LUT R9, R3, 0x8, R26, 0xf8, !PT ;  /* 0x0000000803097812 */ /* 0x000fe400078ef81a */
[-C--:B------:R-:W-:Y:S01]  /*2b70*/  LOP3.LUT R3, R8, R5.reuse, RZ, 0x3c, !PT ;  /* 0x0000000508037212 */ /* 0x080fe200078e3cff */
[----:B------:R-:W-:Y:S01]  /*2b80*/  IMAD.IADD R2, R14, 0x1, -R2 ;  /* 0x000000010e027824 */ /* 0x000fe200078e0a02 */
[----:B------:R-:W-:Y:S01]  /*2b90*/  LOP3.LUT R8, R4, 0x2, R23, 0xe2, !PT ;  /* 0x0000000204087812 */ /* 0x000fe200078ee217 */
[----:B------:R-:W-:Y:S01]  /*2ba0*/  IMAD.SHL.U32 R4, R7, 0x40, RZ ;  /* 0x0000004007047824 */ /* 0x000fe200078e00ff */
[----:B------:R-:W-:Y:S01]  /*2bb0*/  SEL R204, R217, 0xfffffff0, !P0 ;  /* 0xfffffff0d9cc7807 */ /* 0x000fe20004000000 */
[----:B------:R-:W-:Y:S01]  /*2bc0*/  IMAD R13, R2, 0x4, R10 ;  /* 0x00000004020d7824 */ /* 0x000fe200078e020a */
[----:B------:R-:W-:Y:S01]  /*2bd0*/  LOP3.LUT R2, R9, R5, RZ, 0x3c, !PT ;  /* 0x0000000509027212 */ /* 0x000fe200078e3cff */
[----:B------:R-:W-:Y:S01]  /*2be0*/  IMAD R3, R14, 0x200, R3 ;  /* 0x000002000e037824 */ /* 0x000fe200078e0203 */
[----:B------:R-:W-:Y:S01]  /*2bf0*/  LOP3.LUT R4, R4, 0x1c0, RZ, 0xc0, !PT ;  /* 0x000001c004047812 */ /* 0x000fe200078ec0ff */
[----:B------:R-:W-:Y:S01]  /*2c00*/  IMAD.MOV.U32 R14, RZ, RZ, 0x20 ;  /* 0x00000020ff0e7424 */ /* 0x000fe200078e00ff */
[----:B------:R-:W-:Y:S01]  /*2c10*/  LOP3.LUT P0, RZ, R21, 0x4, RZ, 0xc0, !PT ;  /* 0x0000000415ff7812 */ /* 0x000fe2000780c0ff */
[----:B------:R-:W-:Y:S01]  /*2c20*/  IMAD R216, R0, 0x200, R2 ;  /* 0x0000020000d87824 */ /* 0x000fe200078e0202 */
[----:B------:R-:W-:Y:S01]  /*2c30*/  SHF.R.U32.HI R5, RZ, 0x3, R4 ;  /* 0x00000003ff057819 */ /* 0x000fe20000011604 */
[----:B------:R-:W-:Y:S01]  /*2c40*/  IMAD R2, R16, 0x400, R209 ;  /* 0x0000040010027824 */ /* 0x000fe200078e02d1 */
[----:B------:R-:W-:-:S02]  /*2c50*/  SEL R205, R14, 0xffffffe0, !P0 ;  /* 0xffffffe00ecd7807 */ /* 0x000fc40004000000 */
[----:B------:R-:W-:Y:S02]  /*2c60*/  LOP3.LUT R0, R5, R4, R6, 0x1e, !PT ;  /* 0x0000000405007212 */ /* 0x000fe400078e1e06 */
[C---:B------:R-:W-:Y:S02]  /*2c70*/  LOP3.LUT P0, RZ, R7.reuse, 0x2, RZ, 0xc0, !PT ;  /* 0x0000000207ff7812 */ /* 0x040fe4000780c0ff */
[----:B------:R-:W-:Y:S01]  /*2c80*/  SEL R10, RZ, 0x4, P5 ;  /* 0x00000004ff0a7807 */ /* 0x000fe20002800000 */
[----:B------:R-:W-:Y:S01]  /*2c90*/  IMAD.IADD R214, R2, 0x1, R0 ;  /* 0x0000000102d67824 */ /* 0x000fe200078e0200 */
[----:B------:R-:W-:Y:S01]  /*2ca0*/  LOP3.LUT P5, RZ, R7, 0x4, RZ, 0xc0, !PT ;  /* 0x0000000407ff7812 */ /* 0x000fe200078ac0ff */
[----:B------:R-:W-:Y:S01]  /*2cb0*/  IMAD.SHL.U32 R0, R3, 0x2, RZ ;  /* 0x0000000203007824 */ /* 0x000fe200078e00ff */
[----:B------:R-:W-:Y:S01]  /*2cc0*/  LOP3.LUT R4, R5, R11, R4, 0x1e, !PT ;  /* 0x0000000b05047212 */ /* 0x000fe200078e1e04 */
[----:B------:R-:W-:Y:S01]  /*2cd0*/  IMAD.SHL.U32 R212, R214, 0x2, RZ ;  /* 0x00000002d6d47824 */ /* 0x000fe200078e00ff */
[----:B------:R-:W-:Y:S01]  /*2ce0*/  SEL R217, R217, 0xfffffff0, !P0 ;  /* 0xfffffff0d9d97807 */ /* 0x000fe20004000000 */
[----:B------:R-:W-:Y:S01]  /*2cf0*/  IMAD.SHL.U32 R3, R13, 0x2, RZ ;  /* 0x000000020d037824 */ /* 0x000fe200078e00ff */
[----:B------:R-:W-:Y:S01]  /*2d00*/  LOP3.LUT R209, R4, R209, RZ, 0xfc, !PT ;  /* 0x000000d104d17212 */ /* 0x000fe200078efcff */
[--C-:B------:R-:W-:Y:S01]  /*2d10*/  IMAD R204, R204, 0x2, R0.reuse ;  /* 0x00000002cccc7824 */ /* 0x100fe200078e0200 */
[----:B------:R-:W-:Y:S01]  /*2d20*/  SEL R208, R208, 0xe0, !P6 ;  /* 0x000000e0d0d07807 */ /* 0x000fe20007000000 */
[----:B------:R-:W-:Y:S01]  /*2d30*/  IMAD.SHL.U32 R218, R217, 0x2, RZ ;  /* 0x00000002d9da7824 */ /* 0x000fe200078e00ff */
[----:B------:R-:W-:Y:S01]  /*2d40*/  SEL R2, R14, 0xffffffe0, !P5 ;  /* 0xffffffe00e027807 */ /* 0x000fe20006800000 */
[C---:B------:R-:W-:Y:S01]  /*2d50*/  IMAD R206, R205.reuse, 0x2, R0 ;  /* 0x00000002cdce7824 */ /* 0x040fe200078e0200 */
[----:B------:R-:W-:Y:S01]  /*2d60*/  IADD3 R211, R212, 0x1b080, RZ ;  /* 0x0001b080d4d37810 */ /* 0x000fe20007ffe0ff */
[----:B------:R-:W-:Y:S01]  /*2d70*/  IMAD R208, R208, 0x2, R207 ;  /* 0x00000002d0d07824 */ /* 0x000fe200078e02cf */
[----:B------:R-:W-:Y:S01]  /*2d80*/  LOP3.LUT R210, R210, R12, R6, 0x1e, !PT ;  /* 0x0000000cd2d27212 */ /* 0x000fe200078e1e06 */
[----:B------:R-:W-:Y:S01]  /*2d90*/  IMAD R205, R205, 0x2, R204 ;  /* 0x00000002cdcd7824 */ /* 0x000fe200078e02cc */
[C---:B------:R-:W-:Y:S01]  /*2da0*/  IADD3 R4, -R3.reuse, UR20, RZ ;  /* 0x0000001403047c10 */ /* 0x040fe2000fffe1ff */
[----:B------:R-:W-:Y:S01]  /*2db0*/  IMAD R211, R2, 0x2, R211 ;  /* 0x0000000202d37824 */ /* 0x000fe200078e02d3 */
[----:B------:R-:W-:Y:S01]  /*2dc0*/  LOP3.LUT R224, R8, R10, RZ, 0xfc, !PT ;  /* 0x0000000a08e07212 */ /* 0x000fe200078efcff */
[----:B------:R-:W-:Y:S01]  /*2dd0*/  IMAD.IADD R215, R214, 0x1, R2 ;  /* 0x00000001d6d77824 */ /* 0x000fe200078e0202 */
[----:B------:R-:W-:Y:S01]  /*2de0*/  LEA R210, R210, 0x23c80, 0x1 ;  /* 0x00023c80d2d27811 */ /* 0x000fe200078e08ff */
[----:B------:R-:W-:Y:S01]  /*2df0*/  IMAD.IADD R213, R212, 0x1, R218 ;  /* 0x00000001d4d57824 */ /* 0x000fe200078e02da */
[C---:B------:R-:W-:Y:S01]  /*2e00*/  IADD3 R234, -R3.reuse, UR21, RZ ;  /* 0x0000001503ea7c10 */ /* 0x040fe2000fffe1ff */
[----:B------:R-:W-:Y:S01]  /*2e10*/  IMAD.IADD R219, R214, 0x1, R217 ;  /* 0x00000001d6db7824 */ /* 0x000fe200078e02d9 */
[----:B------:R-:W-:-:S02]  /*2e20*/  IADD3 R233, -R3, UR8, RZ ;  /* 0x0000000803e97c10 */ /* 0x000fc4000fffe1ff */
[C---:B------:R-:W-:Y:S02]  /*2e30*/  IADD3 R225, R4.reuse, c[0x0][0x2a4], RZ ;  /* 0x0000a90004e17a10 */ /* 0x040fe40007ffe0ff */
[----:B------:R-:W-:Y:S02]  /*2e40*/  IADD3 R232, R4, UR7, RZ ;  /* 0x0000000704e87c10 */ /* 0x000fe4000fffe0ff */
[----:B------:R-:W-:Y:S02]  /*2e50*/  LEA R209, R209, 0x80, 0x1 ;  /* 0x00000080d1d17811 */ /* 0x000fe400078e08ff */
[----:B------:R-:W-:Y:S02]  /*2e60*/  ISETP.LE.AND P0, PT, R249, c[0x0][0x2a8], PT ;  /* 0x0000aa00f9007a0c */ /* 0x000fe40003f03270 */
.L_x_1059:
[----:B------:R-:W-:Y:S04]  /*2e70*/  DEPBAR.LE SB0, 0x1 ;  /* 0x000080400000791a */ /* 0x000fe80000000000 */
[----:B------:R-:W-:Y:S01]  /*2e80*/  BAR.SYNC.DEFER_BLOCKING 0x0 ;  /* 0x0000000000007b1d */ /* 0x000fe20000010000 */
[----:B------:R-:W-:Y:S01]  /*2e90*/  MOV R2, UR4 ;  /* 0x0000000400027c02 */ /* 0x000fe20008000f00 */
[----:B------:R-:W-:Y:S01]  /*2ea0*/  IMAD.U32 R40, RZ, RZ, UR4 ;  /* 0x00000004ff287e24 */ /* 0x000fe2000f8e00ff */
[----:B------:R-:W-:Y:S01]  /*2eb0*/  MOV R104, UR4 ;  /* 0x0000000400687c02 */ /* 0x000fe20008000f00 */
[----:B------:R-:W-:Y:S01]  /*2ec0*/  USHF.L.U32 UR20, UR15, 0x6, URZ ;  /* 0x000000060f147899 */ /* 0x000fe2000800063f */
        /* <DEDUP_REMOVED lines=10> */
[----:B------:R-:W-:Y:S03]  /*2f70*/  IADD3 R40, R215, R40, RZ ;  /* 0x00000028d7287210 */ /* 0x000fe60007ffe0ff */
[----:B------:R-:W-:Y:S02]  /*2f80*/  IMAD.SHL.U32 R4, R4, 0x2, RZ ;  /* 0x0000000204047824 */ /* 0x000fe400078e00ff */
[----:B------:R-:W-:Y:S01]  /*2f90*/  IMAD.SHL.U32 R173, R40, 0x2, RZ ;  /* 0x0000000228ad7824 */ /* 0x000fe200078e00ff */
[----:B------:R-:W-:Y:S01]  /*2fa0*/  LDSM.16.M88.2 R2, [R0+0x80] ;  /* 0x000080000002783b */ /* 0x000fe20000000100 */
[----:B------:R-:W-:Y:S03]  /*2fb0*/  UMOV UR8, UR15 ;  /* 0x0000000f00087c82 */ /* 0x000fe60008000000 */
        /* <DEDUP_REMOVED lines=131> */
[----:B------:R-:W-:Y:S01]  /*37f0*/  IADD3 R3, R223, UR20, RZ ;  /* 0x00000014df037c10 */ /* 0x000fe2000fffe0ff */
[C---:B------:R-:W-:Y:S04]  /*3800*/  HMMA.16816.F32 R8, R28.reuse, R32, R8 ;  /* 0x000000201c08723c */ /* 0x040fe80000001808 */
[----:B------:R-:W-:Y:S01]  /*3810*/  IMAD.IADD R191, R232, 0x1, R3 ;  /* 0x00000001e8bf7824 */ /* 0x000fe200078e0203 */
[----:B------:R-:W-:Y:S03]  /*3820*/  IADD3 R192, R225, R3, RZ ;  /* 0x00000003e1c07210 */ /* 0x000fe60007ffe0ff */
[C---:B------:R-:W-:Y:S04]  /*3830*/  HMMA.16816.F32 R12, R28.reuse, R104, R12 ;  /* 0x000000681c0c723c */ /* 0x040fe8000000180c */
[----:B------:R-:W-:Y:S04]  /*3840*/  IMNMX R192, R234, R192, PT ;  /* 0x000000c0eac07217 */ /* 0x000fe80003800200 */
[C---:B------:R-:W-:Y:S08]  /*3850*/  HMMA.16816.F32 R16, R28.reuse, R106, R16 ;  /* 0x0000006a1c10723c */ /* 0x040ff00000001810 */
[----:B----4-:R-:W-:Y:S01]  /*3860*/  HMMA.16816.F32 R20, R28, R108, R20 ;  /* 0x0000006c1c14723c */ /* 0x010fe20000001814 */
[----:B------:R-:W-:-:S07]  /*3870*/  @!P5 BRA `(.L_x_1049) ;  /* 0x000001400000d947 */ /* 0x000fce0003800000 */
[----:B------:R-:W-:Y:S01]  /*3880*/  IADD3 R2, R3, UR5, RZ ;  /* 0x0000000503027c10 */ /* 0x000fe2000fffe0ff */
        /* <DEDUP_REMOVED lines=10> */
.L_x_1051:
[----:B------:R-:W-:Y:S11]  /*3930*/  ISETP.NE.AND P0, PT, R249, c[0x0][0x2a8], PT ;  /* 0x0000aa00f9007a0c */ /* 0x000ff60003f05270 */
[----:B------:R-:W-:Y:S02]  /*3940*/  @!UPT UIADD3 URZ, URZ, URZ, URZ ;  /* 0x0000003f3f3ff290 */ /* 0x000fe4000fffe03f */
[----:B------:R-:W-:Y:S05]  /*3950*/  @P0 IMAD.HI.U32 R24, R2, c[0x0][0x2ac], RZ ;  /* 0x0000ab0002180a27 */ /* 0x000fea00078e00ff */
[----:B------:R-:W-:Y:S02]  /*3960*/  @P0 SHF.R.U32.HI R2, RZ, c[0x0][0x2b0], R24 ;  /* 0x0000ac00ff020a19 */ /* 0x000fe40000011618 */
.L_x_1052:
[----:B------:R-:W-:Y:S05]  /*3970*/  BSYNC B0 ;  /* 0x0000000000007941 */ /* 0x000fea0003800000 */
.L_x_1050:
[----:B------:R-:W-:Y:S05]  /*3980*/  IMAD R2, R2, c[0x0][0x2a8], R233 ;  /* 0x0000aa0002027a24 */ /* 0x000fea00078e02e9 */
[----:B------:R-:W-:Y:S02]  /*3990*/  IADD3 R24, R2, c[0x0][0x2a8], RZ ;  /* 0x0000aa0002187a10 */ /* 0x000fe40007ffe0ff */
[----:B------:R-:W-:Y:S02]  /*39a0*/  IMNMX R191, R191, R2, !PT ;  /* 0x00000002bfbf7217 */ /* 0x000fe40007800200 */
[----:B------:R-:W-:Y:S02]  /*39b0*/  IMNMX R192, R192, R24, PT ;  /* 0x00000018c0c07217 */ /* 0x000fe40003800200 */
.L_x_1049:
        /* <DEDUP_REMOVED lines=16> */
.L_x_1055:
[----:B------:R-:W-:Y:S11]  /*3ac0*/  ISETP.NE.AND P0, PT, R249, c[0x0][0x2a8], PT ;  /* 0x0000aa00f9007a0c */ /* 0x000ff60003f05270 */
[----:B------:R-:W-:Y:S02]  /*3ad0*/  @!UPT UIADD3 URZ, URZ, URZ, URZ ;  /* 0x0000003f3f3ff290 */ /* 0x000fe4000fffe03f */
[----:B------:R-:W-:Y:S05]  /*3ae0*/  @P0 IMAD.HI.U32 R3, R2, c[0x0][0x2ac], RZ ;  /* 0x0000ab0002030a27 */ /* 0x000fea00078e00ff */
[----:B------:R-:W-:Y:S02]  /*3af0*/  @P0 SHF.R.U32.HI R2, RZ, c[0x0][0x2b0], R3 ;  /* 0x0000ac00ff020a19 */ /* 0x000fe40000011603 */
.L_x_1056:
[----:B------:R-:W-:Y:S05]  /*3b00*/  BSYNC B0 ;  /* 0x0000000000007941 */ /* 0x000fea0003800000 */
.L_x_1054:
[----:B------:R-:W-:Y:S05]  /*3b10*/  IMAD R2, R2, c[0x0][0x2a8], R233 ;  /* 0x0000aa0002027a24 */ /* 0x000fea00078e02e9 */
[----:B------:R-:W-:Y:S02]  /*3b20*/  IADD3 R3, R2, c[0x0][0x2a8], RZ ;  /* 0x0000aa0002037a10 */ /* 0x000fe40007ffe0ff */
[----:B------:R-:W-:Y:S02]  /*3b30*/  IMNMX R189, R189, R2, !PT ;  /* 0x00000002bdbd7217 */ /* 0x000fe40007800200 */
[----:B------:R-:W-:Y:S02]  /*3b40*/  IMNMX R190, R190, R3, PT ;  /* 0x00000003bebe7217 */ /* 0x000fe40003800200 */
.L_x_1053:
        /* <DEDUP_REMOVED lines=18> */
[----:B--23--:R-:W-:Y:S01]  /*3c70*/  USHF.R.S32.HI UR21, URZ, 0x1f, UR15 ;  /* 0x0000001f3f157899 */ /* 0x00cfe2000801140f */
[----:B------:R-:W-:Y:S01]  /*3c80*/  IMAD.U32 R24, RZ, RZ, UR20 ;  /* 0x00000014ff187e24 */ /* 0x000fe2000f8e00ff */
[----:B------:R-:W-:Y:S01]  /*3c90*/  ULDC.64 UR6, c[0x0][0x178] ;  /* 0x00005e0000067ab9 */ /* 0x000fe20000000a00 */
[----:B------:R-:W-:Y:S01]  /*3ca0*/  IMAD.MOV.U32 R26, RZ, RZ, c[0x0][0x178] ;  /* 0x00005e00ff1a7624 */ /* 0x000fe200078e00ff */
[----:B------:R-:W-:Y:S01]  /*3cb0*/  UIMAD UR21, UR21, UR6, URZ ;  /* 0x00000006151572a4 */ /* 0x000fe2000f8e023f */
[----:B------:R-:W-:Y:S01]  /*3cc0*/  IMAD.SHL.U32 R180, R248, 0x4, RZ ;  /* 0x00000004f8b47824 */ /* 0x000fe200078e00ff */
[----:B------:R-:W-:Y:S01]  /*3cd0*/  @!P1 IADD3 R25, R24, 0x40, RZ ;  /* 0x0000004018199810 */ /* 0x000fe20007ffe0ff */
[----:B------:R-:W-:Y:S01]  /*3ce0*/  UIMAD.WIDE.U32 UR22, UR15, UR6, URZ ;  /* 0x000000060f1672a5 */ /* 0x000fe2000f8e003f */
[----:B------:R-:W-:Y:S01]  /*3cf0*/  IMAD.SHL.U32 R26, R26, 0x20, RZ ;  /* 0x000000201a1a7824 */ /* 0x000fe200078e00ff */
[----:B------:R-:W-:Y:S01]  /*3d00*/  UIMAD UR21, UR15, UR7, UR21 ;  /* 0x000000070f1572a4 */ /* 0x000fe2000f8e0215 */
[C---:B------:R-:W-:Y:S01]  /*3d10*/  @!P1 IADD3 R24, P0, R25.reuse, R240, RZ ;  /* 0x000000f019189210 */ /* 0x040fe20007f1e0ff */
[----:B------:R-:W-:Y:S02]  /*3d20*/  USHF.L.U32 UR6, UR22, 0x6, URZ ;  /* 0x0000000616067899 */ /* 0x000fe4000800063f */
[----:B------:R-:W-:Y:S01]  /*3d30*/  UIADD3 UR21, UR23, UR21, URZ ;  /* 0x0000001517157290 */ /* 0x000fe2000fffe03f */
[----:B------:R-:W-:Y:S01]  /*3d40*/  @!P1 LEA.HI.X.SX32 R25, R25, R247, 0x1, P0 ;  /* 0x000000f719199211 */ /* 0x000fe200000f0eff */
[----:B------:R-:W-:Y:S02]  /*3d50*/  UIMAD UR7, UR15, -0x40, UR11 ;  /* 0xffffffc00f0778a4 */ /* 0x000fe4000f8e020b */
[----:B------:R-:W-:Y:S01]  /*3d60*/  IADD3 R38, P5, P0, R236, UR6, R26 ;  /* 0x00000006ec267c10 */ /* 0x000fe2000f8be01a */
[----:B------:R-:W-:Y:S06]  /*3d70*/  USHF.L.U64.HI UR21, UR22, 0x6, UR21 ;  /* 0x0000000616157899 */ /* 0x000fec0008010215 */
[----:B------:R-:W-:Y:S02]  /*3d80*/  IADD3.X R39, R229, UR21, R251, P5, P0 ;  /* 0x00000015e5277c10 */ /* 0x000fe4000afe04fb */
[----:B------:R-:W-:Y:S02]  /*3d90*/  @!P1 LEA R34, P0, R24, c[0x0][0x258], 0x2 ;  /* 0x0000960018229a11 */ /* 0x000fe400078010ff */
[----:B------:R-:W-:Y:S02]  /*3da0*/  IADD3 R27, P5, R236, UR6, RZ ;  /* 0x00000006ec1b7c10 */ /* 0x000fe4000ffbe0ff */
[----:B------:R-:W-:Y:S02]  /*3db0*/  @!P1 LEA.HI.X R35, R24, c[0x0][0x25c], R25, 0x2, P0 ;  /* 0x0000970018239a11 */ /* 0x000fe400000f1419 */
[----:B------:R-:W-:Y:S02]  /*3dc0*/  LEA R30, P0, R27, c[0x0][0x160], 0x1 ;  /* 0x000058001b1e7a11 */ /* 0x000fe400078008ff */
[----:B------:R-:W-:Y:S02]  /*3dd0*/  IADD3.X R24, R229, UR21, RZ, P5, !PT ;  /* 0x00000015e5187c10 */ /* 0x000fe4000affe4ff */
[----:B------:R-:W-:Y:S02]  /*3de0*/  IADD3 R25, -R235, UR7, RZ ;  /* 0x00000007eb197c10 */ /* 0x000fe4000fffe1ff */
[C---:B------:R-:W-:Y:S02]  /*3df0*/  LEA R26, P5, R38.reuse, c[0x0][0x160], 0x1 ;  /* 0x00005800261a7a11 */ /* 0x040fe400078a08ff */
[----:B------:R-:W-:Y:S01]  /*3e00*/  LEA.HI.X R31, R27, c[0x0][0x164], R24, 0x1, P0 ;  /* 0x000059001b1f7a11 */ /* 0x000fe200000f0c18 */
[----:B------:R-:W-:Y:S01]  /*3e10*/  IMAD.U32 R24, RZ, RZ, UR13 ;  /* 0x0000000dff187e24 */ /* 0x000fe2000f8e00ff */
[C---:B------:R-:W-:Y:S02]  /*3e20*/  ISETP.LT.OR P0, PT, R25.reuse, 0x1, !P4 ;  /* 0x000000011900780c */ /* 0x040fe40006701670 */
[----:B------:R-:W-:Y:S01]  /*3e30*/  LEA.HI.X R27, R38, c[0x0][0x164], R39, 0x1, P5 ;  /* 0x00005900261b7a11 */ /* 0x000fe200028f0c27 */
[----:B------:R-:W-:Y:S01]  /*3e40*/  IMAD R24, R24, 0x6000, R245 ;  /* 0x0000600018187824 */ /* 0x000fe200078e02f5 */
[C---:B------:R-:W-:Y:S09]  /*3e50*/  ISETP.LT.OR P5, PT, R25.reuse, 0x1, !P3 ;  /* 0x000000011900780c */ /* 0x040ff20005fa1670 */
[----:B------:R-:W-:Y:S01]  /*3e60*/  @!PT LDS RZ, [RZ] ;  /* 0x00000000fffff984 */ /* 0x000fe20000000800 */
[----:B------:R-:W-:Y:S01]  /*3e70*/  @!PT LDS RZ, [RZ] ;  /* 0x00000000fffff984 */ /* 0x000fe20000000800 */
[----:B------:R-:W-:Y:S01]  /*3e80*/  @!PT LDS RZ, [RZ] ;  /* 0x00000000fffff984 */ /* 0x000fe20000000800 */
[----:B------:R2:W-:Y:S01]  /*3e90*/  LDGSTS.E.BYPASS.LTC128B.128 [R24], [R30.64], !P0 ;  /* 0x000000001e187fae */ /* 0x0005e2000c101d50 */
[C---:B------:R-:W-:Y:S03]  /*3ea0*/  ISETP.LT.OR P0, PT, R25.reuse, 0x1, !P2 ;  /* 0x000000011900780c */ /* 0x040fe60005701670 */
[----:B------:R2:W-:Y:S01]  /*3eb0*/  LDGSTS.E.BYPASS.LTC128B.128 [R24+0x2000], [R30.64+0x80], !P5 ;  /* 0x020000801e187fae */ /* 0x0005e2000e901d50 */
[C---:B------:R-:W-:Y:S09]  /*3ec0*/  ISETP.LT.OR P5, PT, R25.reuse, 0x21, !P4 ;  /* 0x000000211900780c */ /* 0x040ff200067a1670 */
[----:B------:R2:W-:Y:S01]  /*3ed0*/  LDGSTS.E.BYPASS.LTC128B.128 [R24+0x4000], [R30.64+0x100], !P0 ;  /* 0x040001001e187fae */ /* 0x0005e2000c101d50 */
[C---:B------:R-:W-:Y:S03]  /*3ee0*/  ISETP.LT.OR P0, PT, R25.reuse, 0x21, !P3 ;  /* 0x000000211900780c */ /* 0x040fe60005f01670 */
[----:B------:R2:W-:Y:S01]  /*3ef0*/  LDGSTS.E.BYPASS.LTC128B.128 [R24+0x1000], [R26.64], !P5 ;  /* 0x010000001a187fae */ /* 0x0005e2000e901d50 */
[----:B------:R-:W-:Y:S01]  /*3f00*/  ISETP.LT.OR P5, PT, R25, 0x21, !P2 ;  /* 0x000000211900780c */ /* 0x000fe200057a1670 */
[----:B------:R-:W-:Y:S04]  /*3f10*/  IMAD.U32 R25, RZ, RZ, UR13 ;  /* 0x0000000dff197e24 */ /* 0x000fe8000f8e00ff */
[----:B------:R-:W-:Y:S04]  /*3f20*/  @!P1 IMAD R25, R25, 0x40, R180 ;  /* 0x0000004019199824 */ /* 0x000fe800078e02b4 */
[----:B------:R2:W-:Y:S01]  /*3f30*/  LDGSTS.E.BYPASS.LTC128B.128 [R24+0x3000], [R26.64+0x80], !P0 ;  /* 0x030000801a187fae */ /* 0x0005e2000c101d50 */
[----:B------:R-:W-:Y:S03]  /*3f40*/  @!P1 IMAD.SHL.U32 R25, R25, 0x4, RZ ;  /* 0x0000000419199824 */ /* 0x000fe600078e00ff */
[----:B------:R2:W-:Y:S04]  /*3f50*/  LDGSTS.E.BYPASS.LTC128B.128 [R24+0x5000], [R26.64+0x100], !P5 ;  /* 0x050001001a187fae */ /* 0x0005e8000e901d50 */
[----:B------:R2:W-:Y:S02]  /*3f60*/  @!P1 LDGSTS.E.BYPASS.LTC128B.128 [R25+0x21080], [R34.64] ;  /* 0x2108000022199fae */ /* 0x0005e4000b901d50 */
.L_x_1057:
        /* <DEDUP_REMOVED lines=445> */
[----:B------:R-:W-:Y:S02]  /*5b40*/  ULDC.64 UR6, c[0x0][0x208] ;  /* 0x0000820000067ab9 */ /* 0x000fe40000000a00 */
[----:B------:R-:W-:Y:S02]  /*5b50*/  UIMAD UR20, UR20, UR6, URZ ;  /* 0x00000006141472a4 */ /* 0x000fe4000f8e023f */
[----:B------:R-:W-:Y:S02]  /*5b60*/  UIMAD.WIDE.U32 UR22, UR15, UR6, URZ ;  /* 0x000000060f1672a5 */ /* 0x000fe4000f8e003f */
[----:B------:R-:W-:Y:S02]  /*5b70*/  UIMAD UR20, UR15, UR7, UR20 ;  /* 0x000000070f1472a4 */ /* 0x000fe4000f8e0214 */
[----:B------:R-:W-:Y:S02]  /*5b80*/  USHF.L.U32 UR21, UR15, 0x6, URZ ;  /* 0x000000060f157899 */ /* 0x000fe4000800063f */
[----:B------:R-:W-:Y:S02]  /*5b90*/  USHF.L.U32 UR6, UR22, 0x6, URZ ;  /* 0x0000000616067899 */ /* 0x000fe4000800063f */
[----:B------:R-:W-:Y:S02]  /*5ba0*/  UIADD3 UR20, UR23, UR20, URZ ;  /* 0x0000001417147290 */ /* 0x000fe4000fffe03f */
[----:B------:R-:W-:Y:S01]  /*5bb0*/  IADD3 R3, P0, R238, UR21, RZ ;  /* 0x00000015ee037c10 */ /* 0x000fe2000ff1e0ff */
[----:B------:R-:W-:Y:S01]  /*5bc0*/  IMAD.U32 R5, RZ, RZ, UR21 ;  /* 0x00000015ff057e24 */ /* 0x000fe2000f8e00ff */
[----:B------:R-:W-:Y:S01]  /*5bd0*/  IADD3 R2, P5, R230, UR6, RZ ;  /* 0x00000006e6027c10 */ /* 0x000fe2000ffbe0ff */
[----:B------:R-:W-:Y:S03]  /*5be0*/  USHF.L.U64.HI UR20, UR22, 0x6, UR20 ;  /* 0x0000000616147899 */ /* 0x000fe60008010214 */
[----:B------:R-:W-:Y:S02]  /*5bf0*/  LEA.HI.X.SX32 R5, R5, R244, 0x1, P0 ;  /* 0x000000f405057211 */ /* 0x000fe400000f0eff */
[----:B------:R-:W-:Y:S02]  /*5c00*/  LEA R8, P0, R3, c[0x0][0x280], 0x2 ;  /* 0x0000a00003087a11 */ /* 0x000fe400078010ff */
[----:B------:R-:W-:Y:S02]  /*5c10*/  IADD3.X R4, R227, UR20, RZ, P5, !PT ;  /* 0x00000014e3047c10 */ /* 0x000fe4000affe4ff */
[C---:B------:R-:W-:Y:S02]  /*5c20*/  LEA R6, P5, R2.reuse, c[0x0][0x1f0], 0x1 ;  /* 0x00007c0002067a11 */ /* 0x040fe400078a08ff */
[----:B------:R-:W-:Y:S02]  /*5c30*/  LEA.HI.X R9, R3, c[0x0][0x284], R5, 0x2, P0 ;  /* 0x0000a10003097a11 */ /* 0x000fe400000f1405 */
[----:B------:R-:W-:Y:S01]  /*5c40*/  LEA.HI.X R7, R2, c[0x0][0x1f4], R4, 0x1, P5 ;  /* 0x00007d0002077a11 */ /* 0x000fe200028f0c04 */
[----:B------:R-:W-:Y:S01]  /*5c50*/  IMAD.U32 R2, RZ, RZ, UR21 ;  /* 0x00000015ff027e24 */ /* 0x000fe2000f8e00ff */
[----:B------:R-:W-:Y:S04]  /*5c60*/  IADD3 R3, P5, P0, R230, UR6, R252 ;  /* 0x00000006e6037c10 */ /* 0x000fe8000f8be0fc */
[----:B------:R-:W-:Y:S02]  /*5c70*/  IADD3.X R5, R227, UR20, R250, P5, P0 ;  /* 0x00000014e3057c10 */ /* 0x000fe4000afe04fa */
[----:B------:R-:W-:Y:S02]  /*5c80*/  LEA R4, P0, R3, c[0x0][0x1f0], 0x1 ;  /* 0x00007c0003047a11 */ /* 0x000fe400078008ff */
[----:B------:R-:W-:Y:S02]  /*5c90*/  IADD3 R2, -R235, UR11, -R2 ;  /* 0x0000000beb027c10 */ /* 0x000fe4000fffe902 */
        /* <DEDUP_REMOVED lines=18> */
[----:B------:R1:W-:Y:S04]  /*5dc0*/  LDGSTS.E.BYPASS.LTC128B.128 [R222+0x1e080], [R4.64+0x80], !P5 ;  /* 0x1e08008004de7fae */ /* 0x0003e8000e901d50 */
[----:B------:R1:W-:Y:S04]  /*5dd0*/  LDGSTS.E.BYPASS.LTC128B.128 [R222+0x20080], [R4.64+0x100], !P0 ;  /* 0x2008010004de7fae */ /* 0x0003e8000c101d50 */
[----:B------:R1:W-:Y:S02]  /*5de0*/  @!P1 LDGSTS.E.BYPASS.LTC128B.128 [R2+0x21280], [R8.64] ;  /* 0x2128000008029fae */ /* 0x0003e4000b901d50 */
.L_x_1058:
[-C--:B-1234-:R-:W-:Y:S01]  /*5df0*/  HMMA.16816.F32 R4, R108, R16.reuse, RZ ;  /* 0x000000106c04723c */ /* 0x09efe200000018ff */
[----:B------:R-:W-:Y:S01]  /*5e00*/  LDSM.16.M88.4 R196, [R210+0x1400] ;  /* 0x00140000d2c4783b */ /* 0x000fe20000000200 */
[----:B------:R-:W-:Y:S02]  /*5e10*/  UIMAD UR8, UR8, 0x3000, URZ ;  /* 0x00003000080878a4 */ /* 0x000fe4000f8e023f */
[----:B------:R-:W-:Y:S01]  /*5e20*/  IMAD.U32 R2, RZ, RZ, UR4 ;  /* 0x00000004ff027e24 */ /* 0x000fe2000f8e00ff */
[----:B------:R-:W-:Y:S01]  /*5e30*/  LDSM.16.MT88.4 R200, [R209+0x3800] ;  /* 0x00380000d1c8783b */ /* 0x000fe20000004200 */
[----:B------:R-:W-:Y:S02]  /*5e40*/  UIADD3 UR6, UR4, 0x1, URZ ;  /* 0x0000000104067890 */ /* 0x000fe4000fffe03f */
[C---:B------:R-:W-:Y:S01]  /*5e50*/  HMMA.16816.F32 R8, R104.reuse, R16, RZ ;  /* 0x000000106808723c */ /* 0x040fe200000018ff */
[----:B------:R-:W0:Y:S01]  /*5e60*/  LDGDEPBAR ;  /* 0x00000000000079af */ /* 0x000e220000000000 */
[----:B------:R-:W-:Y:S02]  /*5e70*/  UISETP.GE.AND UP0, UPT, UR4, 0x1, UPT ;  /* 0x000000010400788c */ /* 0x000fe4000bf06270 */
[----:B------:R-:W-:Y:S01]  /*5e80*/  IADD3 R3, P5, R242, UR8, RZ ;  /* 0x00000008f2037c10 */ /* 0x000fe2000ffbe0ff */
[----:B------:R-:W-:Y:S01]  /*5e90*/  IMAD R2, R2, 0x3000, R216 ;  /* 0x0000300002027824 */ /* 0x000fe200078e02d8 */
[----:B------:R-:W-:Y:S02]  /*5ea0*/  USEL UR4, UR6, URZ, !UP0 ;  /* 0x0000003f06047287 */ /* 0x000fe4000c000000 */
        /* <DEDUP_REMOVED lines=29> */
[----:B------:R-:W-:Y:S07]  /*6080*/  LDSM.16.M88.4 R184, [R210+0x1c00] ;  /* 0x001c0000d2b8783b */ /* 0x000fee0000000200 */
[----:B------:R-:W-:Y:S01]  /*6090*/  HMMA.16816.F32 R108, R176, R194, R108 ;  /* 0x000000c2b06c723c */ /* 0x000fe2000000186c */
[----:B------:R-:W-:Y:S04]  /*60a0*/  LDSM.16.M88.4 R176, [R210+0x1800] ;  /* 0x00180000d2b0783b */ /* 0x000fe80000000200 */
[----:B------:R-:W-:Y:S03]  /*60b0*/  LDSM.16.MT88.4 R192, [R209+0x4000] ;  /* 0x00400000d1c0783b */ /* 0x000fe60000004200 */
[-C--:B-1----:R-:W-:Y:S08]  /*60c0*/  HMMA.16816.F32 R4, R172, R180.reuse, R4 ;  /* 0x000000b4ac04723c */ /* 0x082ff00000001804 */
        /* <DEDUP_REMOVED lines=8> */
[----:B------:R-:W3:Y:S07]  /*6150*/  LDSM.16.MT88.4 R200, [R209+0x6800] ;  /* 0x00680000d1c8783b */ /* 0x000eee0000004200 */
[-C--:B--2---:R-:W-:Y:S08]  /*6160*/  HMMA.16816.F32 R36, R172, R188.reuse, R36 ;  /* 0x000000bcac24723c */ /* 0x084ff00000001824 */
[C---:B------:R-:W-:Y:S08]  /*6170*/  HMMA.16816.F32 R40, R196.reuse, R188, R40 ;  /* 0x000000bcc428723c */ /* 0x040ff00000001828 */
[-C--:B------:R-:W-:Y:S01]  /*6180*/  HMMA.16816.F32 R104, R196, R190.reuse, R104 ;  /* 0x000000bec468723c */ /* 0x080fe20000001868 */
[----:B------:R-:W-:Y:S07]  /*6190*/  LDSM.16.MT88.4 R196, [R209+0x4800] ;  /* 0x00480000d1c4783b */ /* 0x000fee0000004200 */
[----:B------:R-:W-:Y:S01]  /*61a0*/  HMMA.16816.F32 R108, R172, R190, R108 ;  /* 0x000000beac6c723c */ /* 0x000fe2000000186c */
[----:B------:R-:W-:Y:S04]  /*61b0*/  LDSM.16.M88.4 R172, [R210+0x2000] ;  /* 0x00200000d2ac783b */ /* 0x000fe80000000200 */
[----:B------:R-:W-:Y:S03]  /*61c0*/  LDSM.16.M88.4 R188, [R210+0x2400] ;  /* 0x00240000d2bc783b */ /* 0x000fe60000000200 */
        /* <DEDUP_REMOVED lines=12> */
[-C--:B------:R-:W-:Y:S08]  /*6290*/  HMMA.16816.F32 R104, R184, R202.reuse, R104 ;  /* 0x000000cab868723c */ /* 0x080ff00000001868 */
[----:B------:R-:W-:Y:S07]  /*62a0*/  HMMA.16816.F32 R108, R176, R202, R108 ;  /* 0x000000cab06c723c */ /* 0x000fee000000186c */
[----:B------:R-:W-:Y:S01]  /*62b0*/  IMAD.U32 R177, RZ, RZ, UR8 ;  /* 0x00000008ffb17e24 */ /* 0x000fe2000f8e00ff */
[-C--:B-1----:R-:W-:Y:S05]  /*62c0*/  HMMA.16816.F32 R4, R172, R180.reuse, R4 ;  /* 0x000000b4ac04723c */ /* 0x082fea0000001804 */
[----:B------:R-:W-:Y:S02]  /*62d0*/  LEA.HI.X.SX32 R177, R177, R246, 0x1, P5 ;  /* 0x000000f6b1b17211 */ /* 0x000fe400028f0eff */
[C---:B------:R-:W-:Y:S01]  /*62e0*/  LEA R176, P5, R3.reuse, c[0x0][0x220], 0x2 ;  /* 0x0000880003b07a11 */ /* 0x040fe200078a10ff */
[C---:B------:R-:W-:Y:S04]  /*62f0*/  HMMA.16816.F32 R8, R188.reuse, R180, R8 ;  /* 0x000000b4bc08723c */ /* 0x040fe80000001808 */
[----:B------:R-:W-:Y:S04]  /*6300*/  LEA.HI.X R177, R3, c[0x0][0x224], R177, 0x2, P5 ;  /* 0x0000890003b17a11 */ /* 0x000fe800028f14b1 */
        /* <DEDUP_REMOVED lines=213> */
.L_x_1048:
[----:B------:R-:W-:Y:S05]  /*7060*/  @P1 EXIT ;  /* 0x000000000000194d */ /* 0x000fea0003800000 */
[----:B------:R-:W-:Y:S02]  /*7070*/  ULDC.64 UR4, c[0x0][0x360] ;  /* 0x0000d80000047ab9 */ /* 0x000fe40000000a00 */
[----:B------:R-:W-:Y:S02]  /*7080*/  UISETP.NE.U32.AND UP0, UPT, URZ, UR4, UPT ;  /* 0x000000043f00728c */ /* 0x000fe4000bf05070 */
[----:B------:R-:W-:-:S02]  /*7090*/  ULDC.64 UR6, c[0x0][0x360] ;  /* 0x0000d80000067ab9 */ /* 0x000fc40000000a00 */
[----:B------:R-:W-:-:S06]  /*70a0*/  UISETP.NE.AND.EX UP0, UPT, URZ, UR5, UPT, UP0 ;  /* 0x000000053f00728c */ /* 0x000fcc000bf05300 */
[----:B------:R-:W-:-:S05]  /*70b0*/  PLOP3.LUT P0, PT, PT, PT, UP0, 0x80, 0x0 ;  /* 0x000000000000781c */ /* 0x000fca0003f0f008 */
[----:B------:R-:W-:Y:S02]  /*70c0*/  @UP0 UMOV UR4, 0x4 ;  /* 0x0000000400040882 */ /* 0x000fe40000000000 */
[----:B------:R-:W-:-:S06]  /*70d0*/  @UP0 UIMAD.WIDE UR4, UR12, UR4, UR6 ;  /* 0x000000040c0402a5 */ /* 0x000fcc000f8e0206 */
[----:B------:R-:W-:Y:S02]  /*70e0*/  IMAD.U32 R2, RZ, RZ, UR4 ;  /* 0x00000004ff027e24 */ /* 0x000fe4000f8e00ff */
[----:B------:R-:W-:-:S05]  /*70f0*/  IMAD.U32 R3, RZ, RZ, UR5 ;  /* 0x00000005ff037e24 */ /* 0x000fca000f8e00ff */
[----:B------:R2:W3:Y:S01]  /*7100*/  @P0 LDG.E R0, [R2.64] ;  /* 0x0000001002000981 */ /* 0x0004e2000c1e1900 */
[----:B------:R-:W4:Y:S01]  /*7110*/  S2UR UR6, SR_CTAID.X ;  /* 0x00000000000679c3 */ /* 0x000f220000002500 */
[----:B--2---:R-:W-:Y:S01]  /*7120*/  MOV R2, 0x1 ;  /* 0x0000000100027802 */ /* 0x004fe20000000f00 */
[----:B----4-:R-:W-:Y:S01]  /*7130*/  UIMAD UR6, UR6, 0x3c00, URZ ;  /* 0x00003c00060678a4 */ /* 0x010fe2000f8e023f */
[----:B------:R-:W-:Y:S06]  /*7140*/  BAR.SYNC.DEFER_BLOCKING 0x1, 0x100 ;  /* 0x0044000000007b1d */ /* 0x000fec0000010000 */
[----:B---3--:R2:W3:Y:S01]  /*7150*/  @P0 R2UR UR4, R0 ;  /* 0x00000000000403c2 */ /* 0x0084e200000e0000 */
[----:B------:R-:W-:Y:S01]  /*7160*/  ISETP.NE.AND P0, PT, R2, c[0x0][0x338], PT ;  /* 0x0000ce0002007a0c */ /* 0x000fe20003f05270 */
[----:B--2---:R-:W2:Y:S01]  /*7170*/  S2R R0, SR_CTAID.Y ;  /* 0x0000000000007919 */ /* 0x004ea20000002600 */
[----:B---3--:R-:W-:-:S04]  /*7180*/  @UP0 UIMAD UR4, UR12, 0x50, UR4 ;  /* 0x000000500c0408a4 */ /* 0x008fc8000f8e0204 */
[----:B------:R-:W-:-:S04]  /*7190*/  UIMAD.WIDE UR4, UR4, 0x66666667, URZ ;  /* 0x66666667040478a5 */ /* 0x000fc8000f8e023f */
[----:B------:R-:W-:-:S04]  /*71a0*/  @UP0 USHF.R.U32.HI UR4, URZ, 0x1f, UR5 ;  /* 0x0000001f3f040899 */ /* 0x000fc80008011605 */
[----:B------:R-:W-:-:S04]  /*71b0*/  @UP0 ULEA.HI.SX32 UR4, UR5, UR4, 0x1b ;  /* 0x0000000405040291 */ /* 0x000fc8000f8fda3f */
[----:B------:R-:W-:Y:S02]  /*71c0*/  @UP0 UIMAD UR8, UR4, 0x3c00, URZ ;  /* 0x00003c00040808a4 */ /* 0x000fe4000f8e023f */
[----:B------:R-:W-:Y:S02]  /*71d0*/  USHF.R.S32.HI UR4, URZ, 0x1f, UR6 ;  /* 0x0000001f3f047899 */ /* 0x000fe40008011406 */
[----:B------:R-:W-:Y:S01]  /*71e0*/  @UP0 USHF.R.S32.HI UR5, URZ, 0x1f, UR8 ;  /* 0x0000001f3f050899 */ /* 0x000fe20008011408 */
[----:B--2---:R-:W-:Y:S02]  /*71f0*/  @P0 IMAD.HI.U32 R2, R0, c[0x0][0x33c], RZ ;  /* 0x0000cf0000020a27 */ /* 0x004fe400078e00ff */
[----:B------:R-:W-:Y:S01]  /*7200*/  @!UP0 UMOV UR8, URZ ;  /* 0x0000003f00088c82 */ /* 0x000fe20008000000 */
[----:B------:R-:W-:-:S03]  /*7210*/  MOV R3, UR4 ;  /* 0x0000000400037c02 */ /* 0x000fc60008000f00 */
[----:B------:R-:W-:Y:S01]  /*7220*/  @UP0 UMOV UR9, UR5 ;  /* 0x0000000500090c82 */ /* 0x000fe20008000000 */
[----:B------:R-:W-:Y:S01]  /*7230*/  @P0 SHF.R.U32.HI R0, RZ, c[0x0][0x340], R2 ;  /* 0x0000d000ff000a19 */ /* 0x000fe20000011602 */
[----:B------:R-:W-:Y:S01]  /*7240*/  IMAD.U32 R2, RZ, RZ, UR6 ;  /* 0x00000006ff027e24 */ /* 0x000fe2000f8e00ff */
[----:B------:R-:W-:Y:S02]  /*7250*/  @!UP0 UMOV UR9, URZ ;  /* 0x0000003f00098c82 */ /* 0x000fe40008000000 */
[----:B-1----:R-:W-:Y:S01]  /*7260*/  SHF.R.S32.HI R6, RZ, 0x1f, R0 ;  /* 0x0000001fff067819 */ /* 0x002fe20000011400 */
[----:B------:R-:W-:Y:S01]  /*7270*/  ULDC.64 UR6, c[0x0][0x330] ;  /* 0x0000cc0000067ab9 */ /* 0x000fe20000000a00 */
[--C-:B------:R-:W-:Y:S01]  /*7280*/  IADD3 R2, P1, P0, R2, UR8, R248.reuse ;  /* 0x0000000802027c10 */ /* 0x100fe2000f83e0f8 */
[----:B------:R-:W-:Y:S01]  /*7290*/  USHF.R.S32.HI UR8, URZ, 0x1f, UR12 ;  /* 0x0000001f3f087899 */ /* 0x000fe2000801140c */
[----:B------:R-:W-:Y:S01]  /*72a0*/  SHF.R.S32.HI R248, RZ, 0x1f, R248 ;  /* 0x0000001ffff87819 */ /* 0x000fe200000114f8 */
[C---:B------:R-:W-:Y:S01]  /*72b0*/  IMAD R4, R6.reuse, c[0x0][0x328], RZ ;  /* 0x0000ca0006047a24 */ /* 0x040fe200078e02ff */
[----:B------:R-:W-:Y:S01]  /*72c0*/  ULDC.64 UR4, c[0x0][0x308] ;  /* 0x0000c20000047ab9 */ /* 0x000fe20000000a00 */
[----:B------:R-:W-:Y:S01]  /*72d0*/  IMAD R6, R6, c[0x0][0x300], RZ ;  /* 0x0000c00006067a24 */ /* 0x000fe200078e02ff */
[----:B------:R-:W-:Y:S01]  /*72e0*/  IADD3.X R3, R3, UR9, R248, P1, P0 ;  /* 0x0000000903037c10 */ /* 0x000fe20008fe04f8 */
[----:B------:R-:W-:Y:S01]  /*72f0*/  USEL UR9, UR12, URZ, !UP0 ;  /* 0x0000003f0c097287 */ /* 0x000fe2000c000000 */
[C---:B------:R-:W-:Y:S01]  /*7300*/  IMAD R7, R0.reuse, c[0x0][0x32c], R4 ;  /* 0x0000cb0000077a24 */ /* 0x040fe200078e0204 */
[----:B------:R-:W-:Y:S01]  /*7310*/  USEL UR8, UR8, URZ, !UP0 ;  /* 0x0000003f08087287 */ /* 0x000fe2000c000000 */
[----:B------:R-:W-:-:S02]  /*7320*/  IMAD R6, R0, c[0x0][0x304], R6 ;  /* 0x0000c10000067a24 */ /* 0x000fc400078e0206 */
[C---:B------:R-:W-:Y:S01]  /*7330*/  IMAD.WIDE.U32 R4, R0.reuse, c[0x0][0x328], R2 ;  /* 0x0000ca0000047a25 */ /* 0x040fe200078e0002 */
[----:B------:R-:W-:Y:S02]  /*7340*/  UIMAD UR6, UR8, UR6, URZ ;  /* 0x00000006080672a4 */ /* 0x000fe4000f8e023f */
[----:B------:R-:W-:Y:S01]  /*7350*/  UIMAD UR4, UR8, UR4, URZ ;  /* 0x00000004080472a4 */ /* 0x000fe2000f8e023f */
[----:B------:R-:W-:Y:S01]  /*7360*/  IMAD.IADD R5, R5, 0x1, R7 ;  /* 0x0000000105057824 */ /* 0x000fe200078e0207 */
[----:B------:R-:W-:Y:S01]  /*7370*/  UIMAD UR6, UR9, UR7, UR6 ;  /* 0x00000007090672a4 */ /* 0x000fe2000f8e0206 */
[----:B------:R-:W-:Y:S01]  /*7380*/  IMAD.U32 R8, RZ, RZ, UR9 ;  /* 0x00000009ff087e24 */ /* 0x000fe2000f8e00ff */
[----:B------:R-:W-:Y:S01]  /*7390*/  UIMAD UR4, UR9, UR5, UR4 ;  /* 0x00000005090472a4 */ /* 0x000fe2000f8e0204 */
[----:B------:R-:W-:-:S04]  /*73a0*/  IMAD.WIDE.U32 R2, R0, c[0x0][0x300], R2 ;  /* 0x0000c00000027a25 */ /* 0x000fc800078e0002 */
[----:B------:R-:W-:Y:S01]  /*73b0*/  IMAD.WIDE.U32 R8, R8, c[0x0][0x330], R4 ;  /* 0x0000cc0008087a25 */ /* 0x000fe200078e0004 */
[----:B------:R-:W-:Y:S02]  /*73c0*/  IADD3 R3, R3, R6, RZ ;  /* 0x0000000603037210 */ /* 0x000fe40007ffe0ff */
[----:B------:R-:W-:Y:S02]  /*73d0*/  MOV R6, UR9 ;  /* 0x0000000900067c02 */ /* 0x000fe40008000f00 */
[----:B------:R-:W-:Y:S02]  /*73e0*/  IADD3 R0, R9, UR6, RZ ;  /* 0x0000000609007c10 */ /* 0x000fe4000fffe0ff */
[----:B------:R-:W-:Y:S01]  /*73f0*/  LEA R4, P1, R8, c[0x0][0x310], 0x2 ;  /* 0x0000c40008047a11 */ /* 0x000fe200078210ff */
[----:B------:R-:W-:-:S03]  /*7400*/  IMAD.WIDE.U32 R6, R6, c[0x0][0x308], R2 ;  /* 0x0000c20006067a25 */ /* 0x000fc600078e0002 */
[----:B------:R-:W-:Y:S02]  /*7410*/  LEA.HI.X R5, R8, c[0x0][0x314], R0, 0x2, P1 ;  /* 0x0000c50008057a11 */ /* 0x000fe400008f1400 */
[C---:B------:R-:W-:Y:S02]  /*7420*/  LEA R2, P0, R6.reuse, c[0x0][0x2e8], 0x2 ;  /* 0x0000ba0006027a11 */ /* 0x040fe400078010ff */
[----:B------:R-:W-:Y:S01]  /*7430*/  IADD3 R3, R7, UR4, RZ ;  /* 0x0000000407037c10 */ /* 0x000fe2000fffe0ff */
        /* <DEDUP_REMOVED lines=122> */
.L_x_1060:
        /* <DEDUP_REMOVED lines=10> */
.L_x_1418:


//--------------------- .text._ZN7cutlass13device_kernelIN5flash19enable_sm80_to_sm89INS1_16FlashAttnBwdSm80INS1_25CollectiveMainloopBwdSm80ILi2ELi1EN4cute5tupleIJNS5_1CILi64EEENS7_ILi80EEENS7_ILi192EEEEEENS_6half_tEfNS_4arch4Sm80ELb0ELb1ELb0ELb1ELb1ELb0ELb1ELb0ELi2ELi4ELi2ELi2ELb0EEENS1_24CollectiveEpilogueBwdGQAISB_fSE_Li256ELb1ELb1EEENS1_19SingleTileSchedulerILb1ELb0ELb0ELi80EEEEEEEEEvNT_6ParamsE --------------------------
	.section	.text._ZN7cutlass13device_kernelIN5flash19enable_sm80_to_sm89INS1_16FlashAttnBwdSm80INS1_25CollectiveMainloopBwdSm80ILi2ELi1EN4cute5tupleIJNS5_1CILi64EEENS7_ILi80EEENS7_ILi192EEEEEENS_6half_tEfNS_4arch4Sm80ELb0ELb1ELb0ELb1ELb1ELb0ELb1ELb0ELi2ELi4ELi2ELi2ELb0EEENS1_24CollectiveEpilogueBwdGQAISB_fSE_Li256ELb1ELb1EEENS1_19SingleTileSchedulerILb1ELb0ELb0ELi80EEEEEEEEEvNT_6ParamsE,"ax",@progbits
	.sectioninfo	@"SHI_REGISTERS=255"
	.align	128
.text._ZN7cutlass13device_kernelIN5flash19enable_sm80_to_sm89INS1_16FlashAttnBwdSm80INS1_25CollectiveMainloopBwdSm80ILi2ELi1EN4cute5tupleIJNS5_1CILi64EEENS7_ILi80EEENS7_ILi192EEEEEENS_6half_tEfNS_4arch4Sm80ELb0ELb1ELb0ELb1ELb1ELb0ELb1ELb0ELi2ELi4ELi2ELi2ELb0EEENS1_24CollectiveEpilogueBwdGQAISB_fSE_Li256ELb1ELb1EEENS1_19SingleTileSchedulerILb1ELb0ELb0ELi80EEEEEEEEEvNT_6ParamsE:
        .type           _ZN7cutlass13device_kernelIN5flash19enable_sm80_to_sm89INS1_16FlashAttnBwdSm80INS1_25CollectiveMainloopBwdSm80ILi2ELi1EN4cute5tupleIJNS5_1CILi64EEENS7_ILi80EEENS7_ILi192EEEEEENS_6half_tEfNS_4arch4Sm80ELb0ELb1ELb0ELb1ELb1ELb0ELb1ELb0ELi2ELi4ELi2ELi2ELb0EEENS1_24CollectiveEpilogueBwdGQAISB_fSE_Li256ELb1ELb1EEENS1_19SingleTileSchedulerILb1ELb0ELb0ELi80EEEEEEEEEvNT_6ParamsE,@function
        .size           _ZN7cutlass13device_kernelIN5flash19enable_sm80_to_sm89INS1_16FlashAttnBwdSm80INS1_25CollectiveMainloopBwdSm80ILi2ELi1EN4cute5tupleIJNS5_1CILi64EEENS7_ILi80EEENS7_ILi192EEEEEENS_6half_tEfNS_4arch4Sm80ELb0ELb1ELb0ELb1ELb1ELb0ELb1ELb0ELi2ELi4ELi2ELi2ELb0EEENS1_24CollectiveEpilogueBwdGQAISB_fSE_Li256ELb1ELb1EEENS1_19SingleTileSchedulerILb1ELb0ELb0ELi80EEEEEEEEEvNT_6ParamsE,(.L_x_1419 - _ZN7cutlass13device_kernelIN5flash19enable_sm80_to_sm89INS1_16FlashAttnBwdSm80INS1_25CollectiveMainloopBwdSm80ILi2ELi1EN4cute5tupleIJNS5_1CILi64EEENS7_ILi80EEENS7_ILi192EEEEEENS_6half_tEfNS_4arch4Sm80ELb0ELb1ELb0ELb1ELb1ELb0ELb1ELb0ELi2ELi4ELi2ELi2ELb0EEENS1_24CollectiveEpilogueBwdGQAISB_fSE_Li256ELb1ELb1EEENS1_19SingleTileSchedulerILb1ELb0ELb0ELi80EEEEEEEEEvNT_6ParamsE)
        .other          _ZN7cutlass13device_kernelIN5flash19enable_sm80_to_sm89INS1_16FlashAttnBwdSm80INS1_25CollectiveMainloopBwdSm80ILi2ELi1EN4cute5tupleIJNS5_1CILi64EEENS7_ILi80EEENS7_ILi192EEEEEENS_6half_tEfNS_4arch4Sm80ELb0ELb1ELb0ELb1ELb1ELb0ELb1ELb0ELi2ELi4ELi2ELi2ELb0EEENS1_24CollectiveEpilogueBwdGQAISB_fSE_Li256ELb1ELb1EEENS1_19SingleTileSchedulerILb1ELb0ELb0ELi80EEEEEEEEEvNT_6ParamsE,@"STO_CUDA_ENTRY STV_DEFAULT"
_ZN7cutlass13device_kernelIN5flash19enable_sm80_to_sm89INS1_16FlashAttnBwdSm80INS1_25CollectiveMainloopBwdSm80ILi2ELi1EN4cute5tupleIJNS5_1CILi64EEENS7_ILi80EEENS7_ILi192EEEEEENS_6half_tEfNS_4arch4Sm80ELb0ELb1ELb0ELb1ELb1ELb0ELb1ELb0ELi2ELi4ELi2ELi2ELb0EEENS1_24CollectiveEpilogueBwdGQAISB_fSE_Li256ELb1ELb1EEENS1_19SingleTileSchedulerILb1ELb0ELb0ELi80EEEEEEEEEvNT_6ParamsE:
        /* <DEDUP_REMOVED lines=17> */
.L_x_1062:
        /* <DEDUP_REMOVED lines=8> */
.L_x_1064:
[----:B------:R-:W-:Y:S02]  /*0190*/  MOV R3, c[0x0][0x3ac] ;  /* 0x0000eb0000037a02 */ /* 0x000fe40000000f00 */
.L_x_1063:
[----:B-1----:R-:W-:-:S05]  /*01a0*/  IMAD R2, R222, 0x50, RZ ;  /* 0x00000050de027824 */ /* 0x002fca00078e02ff */
[----:B-----5:R-:W-:-:S04]  /*01b0*/  ISETP.GE.AND P0, PT, R2, R3, PT ;  /* 0x000000030200720c */ /* 0x020fc80003f06270 */
[----:B------:R-:W-:Y:S01]  /*01c0*/  SEL R229, R229, 0xffffffff, !P0 ;  /* 0xffffffffe5e57807 */ /* 0x000fe20004000000 */
[----:B------:R-:W-:Y:S05]  /*01d0*/  BRA `(.L_x_1065) ;  /* 0x0000011000007947 */ /* 0x000fea0003800000 */
.L_x_1061:
[----:B---34-:R-:W-:-:S04]  /*01e0*/  ISETP.NE.U32.AND P0, PT, RZ, c[0x0][0x3c8], PT ;  /* 0x0000f200ff007a0c */ /* 0x018fc80003f05070 */
[----:B------:R-:W-:-:S13]  /*01f0*/  ISETP.NE.AND.EX P0, PT, RZ, c[0x0][0x3cc], PT, P0 ;  /* 0x0000f300ff007a0c */ /* 0x000fda0003f05300 */
[----:B------:R-:W-:Y:S05]  /*0200*/  @!P0 BRA `(.L_x_1066) ;  /* 0x0000002000008947 */ /* 0x000fea0003800000 */
[----:B------:R1:W5:Y:S01]  /*0210*/  LDG.E R3, [R2.64] ;  /* 0x0000000802037981 */ /* 0x000362000c1e1900 */
[----:B------:R-:W-:Y:S05]  /*0220*/  BRA `(.L_x_1067) ;  /* 0x0000009000007947 */ /* 0x000fea0003800000 */
.L_x_1066:
        /* <DEDUP_REMOVED lines=8> */
.L_x_1068:
[----:B------:R-:W-:Y:S02]  /*02b0*/  MOV R3, c[0x0][0x3ac] ;  /* 0x0000eb0000037a02 */ /* 0x000fe40000000f00 */
.L_x_1067:
[----:B-1----:R-:W-:-:S05]  /*02c0*/  IMAD R2, R222, 0x50, RZ ;  /* 0x00000050de027824 */ /* 0x002fca00078e02ff */
[----:B-----5:R-:W-:-:S04]  /*02d0*/  ISETP.GE.AND P0, PT, R2, R3, PT ;  /* 0x000000030200720c */ /* 0x020fc80003f06270 */
[----:B------:R-:W-:-:S04]  /*02e0*/  SEL R229, R229, 0xffffffff, !P0 ;  /* 0xffffffffe5e57807 */ /* 0x000fc80004000000 */
.L_x_1065:
[----:B------:R-:W-:-:S13]  /*02f0*/  ISETP.GE.AND P0, PT, R229, RZ, PT ;  /* 0x000000ffe500720c */ /* 0x000fda0003f06270 */
[----:B------:R-:W-:Y:S05]  /*0300*/  @!P0 EXIT ;  /* 0x000000000000894d */ /* 0x000fea0003800000 */
[----:B------:R-:W-:Y:S01]  /*0310*/  ISETP.NE.U32.AND P0, PT, RZ, c[0x0][0x2c8], PT ;  /* 0x0000b200ff007a0c */ /* 0x000fe20003f05070 */
[----:B------:R-:W-:-:S03]  /*0320*/  IMAD.WIDE R16, R229, R4, c[0x0][0x2c8] ;  /* 0x0000b200e5107625 */ /* 0x000fc600078e0204 */
[----:B------:R-:W-:Y:S02]  /*0330*/  ISETP.NE.AND.EX P1, PT, RZ, c[0x0][0x2cc], PT, P0 ;  /* 0x0000b300ff007a0c */ /* 0x000fe40003f25300 */
[----:B------:R-:W-:Y:S01]  /*0340*/  ISETP.NE.U32.AND P0, PT, RZ, c[0x0][0x2d0], PT ;  /* 0x0000b400ff007a0c */ /* 0x000fe20003f05070 */
[----:B------:R-:W-:-:S04]  /*0350*/  IMAD.WIDE R14, R229, R4, c[0x0][0x2d0] ;  /* 0x0000b400e50e7625 */ /* 0x000fc800078e0204 */
[----:B------:R-:W-:Y:S01]  /*0360*/  IMAD.MOV.U32 R228, RZ, RZ, c[0x0][0x168] ;  /* 0x00005a00ffe47624 */ /* 0x000fe200078e00ff */
[----:B------:R-:W-:Y:S02]  /*0370*/  ISETP.NE.AND.EX P2, PT, RZ, c[0x0][0x2d4], PT, P0 ;  /* 0x0000b500ff007a0c */ /* 0x000fe40003f45300 */
[----:B------:R-:W-:Y:S01]  /*0380*/  ISETP.NE.U32.AND P0, PT, RZ, c[0x0][0x2d8], PT ;  /* 0x0000b600ff007a0c */ /* 0x000fe20003f05070 */
[----:B------:R-:W-:Y:S01]  /*0390*/  IMAD.MOV.U32 R3, RZ, RZ, RZ ;  /* 0x000000ffff037224 */ /* 0x000fe200078e00ff */
[----:B------:R-:W-:Y:S01]  /*03a0*/  CS2R R8, SRZ ;  /* 0x0000000000087805 */ /* 0x000fe2000001ff00 */
[----:B------:R-:W2:Y:S01]  /*03b0*/  @P1 LDG.E R6, [R16.64] ;  /* 0x0000000810061981 */ /* 0x000ea2000c1e1900 */
[----:B------:R-:W-:Y:S02]  /*03c0*/  ISETP.NE.AND.EX P0, PT, RZ, c[0x0][0x2dc], PT, P0 ;  /* 0x0000b700ff007a0c */ /* 0x000fe40003f05300 */
[----:B------:R-:W-:Y:S01]  /*03d0*/  P2R R2, PR, RZ, 0x2 ;  /* 0x00000002ff027803 */ /* 0x000fe20000000000 */
[----:B------:R-:W3:Y:S04]  /*03e0*/  @P1 LDG.E R13, [R16.64] ;  /* 0x00000008100d1981 */ /* 0x000ee8000c1e1900 */
[----:B------:R-:W4:Y:S06]  /*03f0*/  @P2 LDG.E R11, [R14.64] ;  /* 0x000000080e0b2981 */ /* 0x000f2c000c1e1900 */
[----:B------:R-:W-:-:S05]  /*0400*/  @P0 IMAD.WIDE R18, R229, R4, c[0x0][0x2d8] ;  /* 0x0000b600e5120625 */ /* 0x000fca00078e0204 */
[----:B------:R1:W5:Y:S01]  /*0410*/  @P0 LDG.E R228, [R18.64] ;  /* 0x0000000812e40981 */ /* 0x000362000c1e1900 */
[----:B--2---:R-:W-:-:S05]  /*0420*/  @P1 IMAD R6, R229, 0x40, R6 ;  /* 0x00000040e5061824 */ /* 0x004fca00078e0206 */
[----:B------:R-:W-:-:S04]  /*0430*/  @P1 SHF.R.S32.HI R5, RZ, 0x1f, R6 ;  /* 0x0000001fff051819 */ /* 0x000fc80000011406 */
[----:B------:R-:W-:Y:S02]  /*0440*/  @P1 LEA.HI R5, R5, R6, RZ, 0x6 ;  /* 0x0000000605051211 */ /* 0x000fe400078f30ff */
[----:B------:R-:W-:Y:S01]  /*0450*/  CS2R R6, SRZ ;  /* 0x0000000000067805 */ /* 0x000fe2000001ff00 */
[----:B----4-:R-:W-:Y:S01]  /*0460*/  @P2 SHF.R.S32.HI R9, RZ, 0x1f, R11 ;  /* 0x0000001fff092819 */ /* 0x010fe2000001140b */
[--C-:B---3--:R-:W-:Y:S01]  /*0470*/  @P1 IMAD.MOV.U32 R6, RZ, RZ, R13.reuse ;  /* 0x000000ffff061224 */ /* 0x108fe200078e000d */
[----:B------:R-:W-:Y:S01]  /*0480*/  @P1 LOP3.LUT R3, R5, 0xffffffc0, RZ, 0xc0, !PT ;  /* 0xffffffc005031812 */ /* 0x000fe200078ec0ff */
[----:B------:R-:W-:Y:S01]  /*0490*/  IMAD.MOV.U32 R5, RZ, RZ, c[0x0][0x198] ;  /* 0x00006600ff057624 */ /* 0x000fe200078e00ff */
[----:B------:R-:W-:Y:S01]  /*04a0*/  @P1 SHF.R.S32.HI R7, RZ, 0x1f, R13 ;  /* 0x0000001fff071819 */ /* 0x000fe2000001140d */
[----:B------:R-:W-:Y:S01]  /*04b0*/  @P2 IMAD.MOV.U32 R8, RZ, RZ, R11 ;  /* 0x000000ffff082224 */ /* 0x000fe200078e000b */
[----:B------:R-:W-:Y:S05]  /*04c0*/  @P0 BRA `(.L_x_1069) ;  /* 0x0000004000000947 */ /* 0x000fea0003800000 */
[----:B-1----:R-:W-:Y:S05]  /*04d0*/  @!P1 BRA `(.L_x_1069) ;  /* 0x0000003000009947 */ /* 0x002fea0003800000 */
[----:B-----5:R-:W2:Y:S04]  /*04e0*/  LDG.E R228, [R16.64] ;  /* 0x0000000810e47981 */ /* 0x020ea8000c1e1900 */
[----:B------:R-:W2:Y:S02]  /*04f0*/  LDG.E R11, [R16.64+0x4] ;  /* 0x00000408100b7981 */ /* 0x000ea4000c1e1900 */
[----:B--2---:R-:W-:-:S02]  /*0500*/  IADD3 R228, -R228, R11, RZ ;  /* 0x0000000be4e47210 */ /* 0x004fc40007ffe1ff */
.L_x_1069:
[----:B-1----:R-:W-:-:S04]  /*0510*/  ISETP.NE.U32.AND P0, PT, RZ, c[0x0][0x2e0], PT ;  /* 0x0000b800ff007a0c */ /* 0x002fc80003f05070 */
[----:B------:R-:W-:-:S13]  /*0520*/  ISETP.NE.AND.EX P0, PT, RZ, c[0x0][0x2e4], PT, P0 ;  /* 0x0000b900ff007a0c */ /* 0x000fda0003f05300 */
[----:B------:R-:W-:Y:S05]  /*0530*/  @!P0 BRA `(.L_x_1070) ;  /* 0x0000003000008947 */ /* 0x000fea0003800000 */
[----:B------:R-:W-:-:S06]  /*0540*/  IMAD.WIDE R4, R229, R4, c[0x0][0x2e0] ;  /* 0x0000b800e5047625 */ /* 0x000fcc00078e0204 */
[----:B------:R1:W5:Y:S01]  /*0550*/  LDG.E R5, [R4.64] ;  /* 0x0000000804057981 */ /* 0x000362000c1e1900 */
[----:B------:R-:W-:Y:S05]  /*0560*/  BRA `(.L_x_1071) ;  /* 0x0000004000007947 */ /* 0x000fea0003800000 */
.L_x_1070:
[----:B------:R-:W-:Y:S05]  /*0570*/  @!P2 BRA `(.L_x_1071) ;  /* 0x000000300000a947 */ /* 0x000fea0003800000 */
[----:B------:R-:W2:Y:S04]  /*0580*/  LDG.E R5, [R14.64] ;  /* 0x000000080e057981 */ /* 0x000ea8000c1e1900 */
[----:B------:R-:W2:Y:S02]  /*0590*/  LDG.E R4, [R14.64+0x4] ;  /* 0x000004080e047981 */ /* 0x000ea4000c1e1900 */
[----:B--2---:R-:W-:Y:S02]  /*05a0*/  IADD3 R5, -R5, R4, RZ ;  /* 0x0000000405057210 */ /* 0x004fe40007ffe1ff */
.L_x_1071:
[----:B------:R-:W-:Y:S02]  /*05b0*/  ISETP.GE.AND P0, PT, R222, RZ, PT ;  /* 0x000000ffde00720c */ /* 0x000fe40003f06270 */
[----:B-----5:R-:W-:-:S04]  /*05c0*/  IADD3 R11, R228, 0x3f, RZ ;  /* 0x0000003fe40b7810 */ /* 0x020fc80007ffe0ff */
[----:B-1----:R-:W-:-:S04]  /*05d0*/  SHF.R.S32.HI R4, RZ, 0x1f, R11 ;  /* 0x0000001fff047819 */ /* 0x002fc8000001140b */
        /* <DEDUP_REMOVED lines=10> */
.L_x_1072:
        /* <DEDUP_REMOVED lines=73> */
[----:B------:R-:W-:Y:S01]  /*0b10*/  SEL R11, R229, RZ, !P2 ;  /* 0x000000ffe50b7207 */ /* 0x000fe20005000000 */
[----:B------:R-:W-:Y:S01]  /*0b20*/  IMAD.SHL.U32 R19, R219, 0x4, RZ ;  /* 0x00000004db137824 */ /* 0x000fe200078e00ff */
[----:B------:R-:W-:Y:S01]  /*0b30*/  ISETP.NE.AND P0, PT, R10, 0x1, PT ;  /* 0x000000010a00780c */ /* 0x000fe20003f05270 */
[----:B------:R-:W-:Y:S01]  /*0b40*/  IMAD R22, R3, 0xc0, RZ ;  /* 0x000000c003167824 */ /* 0x000fe200078e02ff */
[-C--:B------:R-:W-:Y:S01]  /*0b50*/  LEA.HI R215, R14, R219.reuse, RZ, 0x3 ;  /* 0x000000db0ed77211 */ /* 0x080fe200078f18ff */
[----:B------:R-:W-:Y:S01]  /*0b60*/  ULDC.64 UR4, c[0x0][0x1d8] ;  /* 0x0000760000047ab9 */ /* 0x000fe20000000a00 */
[----:B------:R-:W-:Y:S01]  /*0b70*/  SHF.R.S32.HI R18, RZ, 0x1f, R3 ;  /* 0x0000001fff127819 */ /* 0x000fe20000011403 */
[----:B------:R-:W-:Y:S01]  /*0b80*/  USHF.L.U32 UR7, UR4, 0x5, URZ ;  /* 0x0000000504077899 */ /* 0x000fe2000800063f */
[----:B------:R-:W-:Y:S01]  /*0b90*/  LOP3.LUT R12, R215, 0xfffffff8, RZ, 0xc0, !PT ;  /* 0xfffffff8d70c7812 */ /* 0x000fe200078ec0ff */
[----:B------:R-:W-:Y:S01]  /*0ba0*/  UMOV UR6, 0x5 ;  /* 0x0000000500067882 */ /* 0x000fe20000000000 */
[----:B------:R-:W-:Y:S01]  /*0bb0*/  SHF.R.S32.HI R227, RZ, 0x3, R215 ;  /* 0x00000003ffe37819 */ /* 0x000fe200000114d7 */
[----:B------:R-:W-:Y:S01]  /*0bc0*/  USHF.L.U64.HI UR5, UR4, UR6, UR5 ;  /* 0x0000000604057299 */ /* 0x000fe20008010205 */
[-C--:B------:R-:W-:Y:S01]  /*0bd0*/  IADD3 R24, P1, R22, R219.reuse, RZ ;  /* 0x000000db16187210 */ /* 0x080fe20007f3e0ff */
[C---:B------:R-:W-:Y:S01]  /*0be0*/  IMAD.IADD R12, R219.reuse, 0x1, -R12 ;  /* 0x00000001db0c7824 */ /* 0x040fe200078e0a0c */
[----:B------:R-:W-:Y:S01]  /*0bf0*/  ISETP.GT.AND P6, PT, R219, 0x7f, PT ;  /* 0x0000007fdb00780c */ /* 0x000fe20003fc4270 */
[----:B------:R-:W-:Y:S01]  /*0c00*/  @P0 IMAD.HI.U32 R10, R0, c[0x0][0x24c], RZ ;  /* 0x00009300000a0a27 */ /* 0x000fe200078e00ff */
[----:B------:R-:W-:Y:S01]  /*0c10*/  LOP3.LUT R4, R4, 0xfffffffd, RZ, 0xc0, !PT ;  /* 0xfffffffd04047812 */ /* 0x000fe200078ec0ff */
[----:B------:R-:W-:Y:S01]  /*0c20*/  CS2R R170, SRZ ;  /* 0x0000000000aa7805 */ /* 0x000fe2000001ff00 */
[----:B------:R-:W-:Y:S01]  /*0c30*/  LEA.HI R213, R14, R219, RZ, 0x7 ;  /* 0x000000db0ed57211 */ /* 0x000fe200078f38ff */
[----:B------:R-:W-:Y:S01]  /*0c40*/  IMAD.SHL.U32 R20, R12, 0x8, RZ ;  /* 0x000000080c147824 */ /* 0x000fe200078e00ff */
[----:B------:R-:W-:Y:S01]  /*0c50*/  @P0 SHF.R.U32.HI R23, RZ, c[0x0][0x250], R10 ;  /* 0x00009400ff170a19 */ /* 0x000fe2000001160a */
[----:B------:R-:W-:Y:S01]  /*0c60*/  IMAD.MOV.U32 R214, RZ, RZ, 0x10 ;  /* 0x00000010ffd67424 */ /* 0x000fe200078e00ff */
[----:B------:R-:W-:Y:S01]  /*0c70*/  SHF.R.S32.HI R10, RZ, 0x1f, R229 ;  /* 0x0000001fff0a7819 */ /* 0x000fe200000114e5 */
[----:B------:R-:W-:Y:S01]  /*0c80*/  IMAD.MOV.U32 R212, RZ, RZ, 0x20 ;  /* 0x00000020ffd47424 */ /* 0x000fe200078e00ff */
[----:B------:R-:W-:Y:S01]  /*0c90*/  SHF.R.S32.HI R15, RZ, 0x1f, R23 ;  /* 0x0000001fff0f7819 */ /* 0x000fe20000011417 */
[----:B------:R-:W-:Y:S01]  /*0ca0*/  IMAD.MOV.U32 R250, RZ, RZ, 0x1 ;  /* 0x00000001fffa7424 */ /* 0x000fe200078e00ff */
[----:B------:R-:W-:Y:S01]  /*0cb0*/  SHF.R.S32.HI R21, RZ, 0x1f, R20 ;  /* 0x0000001fff157819 */ /* 0x000fe20000011414 */
[----:B------:R-:W-:Y:S01]  /*0cc0*/  IMAD.IADD R236, R5, 0x1, -R228 ;  /* 0x0000000105ec7824 */ /* 0x000fe200078e0ae4 */
[----:B------:R-:W-:Y:S01]  /*0cd0*/  SEL R13, R10, RZ, !P2 ;  /* 0x000000ff0a0d7207 */ /* 0x000fe20005000000 */
[----:B------:R-:W-:Y:S01]  /*0ce0*/  IMAD R28, R15, c[0x0][0x1e0], RZ ;  /* 0x000078000f1c7a24 */ /* 0x000fe200078e02ff */
[----:B------:R-:W-:Y:S01]  /*0cf0*/  IADD3 R26, P2, R19, R3, RZ ;  /* 0x00000003131a7210 */ /* 0x000fe20007f5e0ff */
[----:B------:R-:W-:Y:S01]  /*0d00*/  IMAD.WIDE.U32 R16, R23, c[0x0][0x1e0], R20 ;  /* 0x0000780017107a25 */ /* 0x000fe200078e0014 */
[----:B------:R-:W-:Y:S01]  /*0d10*/  SHF.R.S32.HI R3, RZ, 0x1f, R227 ;  /* 0x0000001fff037819 */ /* 0x000fe200000114e3 */
[----:B------:R-:W-:Y:S01]  /*0d20*/  CS2R R168, SRZ ;  /* 0x0000000000a87805 */ /* 0x000fe2000001ff00 */
[----:B------:R-:W-:Y:S01]  /*0d30*/  IADD3 R30, P0, R227, R8, RZ ;  /* 0x00000008e31e7210 */ /* 0x000fe20007f1e0ff */
[----:B------:R-:W-:Y:S01]  /*0d40*/  IMAD R28, R23, c[0x0][0x1e4], R28 ;  /* 0x00007900171c7a24 */ /* 0x000fe200078e021c */
[----:B------:R-:W-:Y:S01]  /*0d50*/  LEA.HI.X.SX32 R27, R19, R18, 0x1, P2 ;  /* 0x00000012131b7211 */ /* 0x000fe200010f0eff */
[----:B------:R-:W-:Y:S01]  /*0d60*/  IMAD R8, R15, c[0x0][0x1b0], RZ ;  /* 0x00006c000f087a24 */ /* 0x000fe200078e02ff */
[----:B------:R-:W-:Y:S01]  /*0d70*/  SHF.R.S32.HI R213, RZ, 0x7, R213 ;  /* 0x00000007ffd57819 */ /* 0x000fe200000114d5 */
[----:B------:R-:W-:Y:S01]  /*0d80*/  IMAD.IADD R29, R17, 0x1, R28 ;  /* 0x00000001111d7824 */ /* 0x000fe200078e021c */
[----:B------:R-:W-:Y:S01]  /*0d90*/  SHF.R.S32.HI R17, RZ, 0x1f, R219 ;  /* 0x0000001fff117819 */ /* 0x000fe200000114db */
[----:B------:R-:W-:Y:S01]  /*0da0*/  IMAD.MOV.U32 R28, RZ, RZ, R16 ;  /* 0x000000ffff1c7224 */ /* 0x000fe200078e0010 */
[----:B------:R-:W-:Y:S01]  /*0db0*/  CS2R R166, SRZ ;  /* 0x0000000000a67805 */ /* 0x000fe2000001ff00 */
[----:B------:R-:W-:Y:S01]  /*0dc0*/  IMAD R16, R13, c[0x0][0x1e8], RZ ;  /* 0x00007a000d107a24 */ /* 0x000fe200078e02ff */
[----:B------:R-:W-:Y:S01]  /*0dd0*/  LEA.HI.X.SX32 R25, R22, R17, 0x1, P1 ;  /* 0x0000001116197211 */ /* 0x000fe200008f0eff */
[C---:B------:R-:W-:Y:S01]  /*0de0*/  IMAD.WIDE.U32 R28, R11.reuse, c[0x0][0x1e8], R28 ;  /* 0x00007a000b1c7a25 */ /* 0x040fe200078e001c */
[----:B------:R-:W-:Y:S01]  /*0df0*/  CS2R R164, SRZ ;  /* 0x0000000000a47805 */ /* 0x000fe2000001ff00 */
[----:B------:R-:W-:Y:S01]  /*0e00*/  CS2R R162, SRZ ;  /* 0x0000000000a27805 */ /* 0x000fe2000001ff00 */
[----:B------:R-:W-:Y:S01]  /*0e10*/  CS2R R160, SRZ ;  /* 0x0000000000a07805 */ /* 0x000fe2000001ff00 */
[----:B------:R-:W-:Y:S01]  /*0e20*/  IMAD R16, R11, c[0x0][0x1ec], R16 ;  /* 0x00007b000b107a24 */ /* 0x000fe200078e0210 */
[----:B------:R-:W-:Y:S01]  /*0e30*/  CS2R R158, SRZ ;  /* 0x00000000009e7805 */ /* 0x000fe2000001ff00 */
[----:B------:R-:W-:Y:S01]  /*0e40*/  IMAD.X R31, R3, 0x1, R9, P0 ;  /* 0x00000001031f7824 */ /* 0x000fe200000e0609 */
[----:B------:R-:W-:Y:S01]  /*0e50*/  CS2R R156, SRZ ;  /* 0x00000000009c7805 */ /* 0x000fe2000001ff00 */
[----:B------:R-:W-:Y:S01]  /*0e60*/  IMAD.IADD R29, R29, 0x1, R16 ;  /* 0x000000011d1d7824 */ /* 0x000fe200078e0210 */
[----:B------:R-:W-:Y:S01]  /*0e70*/  CS2R R154, SRZ ;  /* 0x00000000009a7805 */ /* 0x000fe2000001ff00 */
[----:B------:R-:W-:Y:S01]  /*0e80*/  IMAD.WIDE R16, R222, 0x50, R30 ;  /* 0x00000050de107825 */ /* 0x000fe200078e021e */
[----:B------:R-:W-:Y:S01]  /*0e90*/  CS2R R152, SRZ ;  /* 0x0000000000987805 */ /* 0x000fe2000001ff00 */
[----:B------:R-:W-:Y:S01]  /*0ea0*/  CS2R R150, SRZ ;  /* 0x0000000000967805 */ /* 0x000fe2000001ff00 */
[----:B------:R-:W-:Y:S01]  /*0eb0*/  CS2R R148, SRZ ;  /* 0x0000000000947805 */ /* 0x000fe2000001ff00 */
[C---:B------:R-:W-:Y:S01]  /*0ec0*/  IMAD R8, R23.reuse, c[0x0][0x1b4], R8 ;  /* 0x00006d0017087a24 */ /* 0x040fe200078e0208 */
[----:B------:R-:W-:Y:S01]  /*0ed0*/  CS2R R146, SRZ ;  /* 0x0000000000927805 */ /* 0x000fe2000001ff00 */
[----:B------:R-:W-:Y:S01]  /*0ee0*/  IMAD.WIDE.U32 R30, R23, c[0x0][0x1b0], R20 ;  /* 0x00006c00171e7a25 */ /* 0x000fe200078e0014 */
[----:B------:R-:W-:Y:S01]  /*0ef0*/  IADD3 R23, P0, R227, R6, RZ ;  /* 0x00000006e3177210 */ /* 0x000fe20007f1e0ff */
[----:B------:R-:W-:Y:S01]  /*0f00*/  CS2R R144, SRZ ;  /* 0x0000000000907805 */ /* 0x000fe2000001ff00 */
[----:B------:R-:W-:Y:S01]  /*0f10*/  CS2R R142, SRZ ;  /* 0x00000000008e7805 */ /* 0x000fe2000001ff00 */
[----:B------:R-:W-:Y:S01]  /*0f20*/  IMAD R15, R17, c[0x0][0x1d8], RZ ;  /* 0x00007600110f7a24 */ /* 0x000fe200078e02ff */
[----:B------:R-:W-:Y:S01]  /*0f30*/  CS2R R140, SRZ ;  /* 0x00000000008c7805 */ /* 0x000fe2000001ff00 */
[----:B------:R-:W-:Y:S01]  /*0f40*/  IMAD.SHL.U32 R19, R227, 0x40, RZ ;  /* 0x00000040e3137824 */ /* 0x000fe200078e00ff */
[----:B------:R-:W-:Y:S01]  /*0f50*/  CS2R R138, SRZ ;  /* 0x00000000008a7805 */ /* 0x000fe2000001ff00 */
[----:B------:R-:W-:Y:S01]  /*0f60*/  IMAD.IADD R31, R31, 0x1, R8 ;  /* 0x000000011f1f7824 */ /* 0x000fe200078e0208 */
[----:B------:R-:W-:Y:S01]  /*0f70*/  CS2R R136, SRZ ;  /* 0x0000000000887805 */ /* 0x000fe2000001ff00 */
[C---:B------:R-:W-:Y:S01]  /*0f80*/  IMAD R8, R16.reuse, c[0x0][0x1dc], R15 ;  /* 0x0000770010087a24 */ /* 0x040fe200078e020f */
[----:B------:R-:W-:Y:S01]  /*0f90*/  LOP3.LUT R19, R19, 0x1c0, RZ, 0xc0, !PT ;  /* 0x000001c013137812 */ /* 0x000fe200078ec0ff */
[----:B------:R-:W-:Y:S01]  /*0fa0*/  IMAD.WIDE.U32 R28, R16, c[0x0][0x1d8], R28 ;  /* 0x00007600101c7a25 */ /* 0x000fe200078e001c */
[----:B------:R-:W-:Y:S01]  /*0fb0*/  CS2R R134, SRZ ;  /* 0x0000000000867805 */ /* 0x000fe2000001ff00 */
[----:B------:R-:W-:Y:S01]  /*0fc0*/  CS2R R132, SRZ ;  /* 0x0000000000847805 */ /* 0x000fe2000001ff00 */
[----:B------:R-:W-:Y:S01]  /*0fd0*/  LOP3.LUT R9, R19, 0x38, R20, 0xf8, !PT ;  /* 0x0000003813097812 */ /* 0x000fe200078ef814 */
[----:B------:R-:W-:Y:S01]  /*0fe0*/  IMAD.X R7, R3, 0x1, R7, P0 ;  /* 0x0000000103077824 */ /* 0x000fe200000e0607 */
[----:B------:R-:W-:Y:S01]  /*0ff0*/  LEA R32, P0, R28, c[0x0][0x1c0], 0x1 ;  /* 0x000070001c207a11 */ /* 0x000fe200078008ff */
[----:B------:R-:W-:Y:S01]  /*1000*/  IMAD.IADD R3, R29, 0x1, R8 ;  /* 0x000000011d037824 */ /* 0x000fe200078e0208 */
[----:B------:R-:W-:Y:S01]  /*1010*/  SHF.R.U32.HI R6, RZ, 0x3, R19 ;  /* 0x00000003ff067819 */ /* 0x000fe20000011613 */
[----:B------:R-:W-:Y:S01]  /*1020*/  IMAD R222, R222, -0x50, RZ ;  /* 0xffffffb0dede7824 */ /* 0x000fe200078e02ff */
[----:B------:R-:W-:Y:S01]  /*1030*/  CS2R R130, SRZ ;  /* 0x0000000000827805 */ /* 0x000fe2000001ff00 */
[----:B------:R-:W-:Y:S01]  /*1040*/  IMAD.WIDE.U32 R30, R11, c[0x0][0x1b8], R30 ;  /* 0x00006e000b1e7a25 */ /* 0x000fe200078e001e */
[----:B------:R-:W-:Y:S01]  /*1050*/  LEA.HI.X R33, R28, c[0x0][0x1c4], R3, 0x1, P0 ;  /* 0x000071001c217a11 */ /* 0x000fe200000f0c03 */
[----:B------:R-:W-:Y:S01]  /*1060*/  CS2R R128, SRZ ;  /* 0x0000000000807805 */ /* 0x000fe2000001ff00 */
[----:B------:R-:W-:Y:S01]  /*1070*/  LEA.HI R3, R14, R219, RZ, 0x6 ;  /* 0x000000db0e037211 */ /* 0x000fe200078f30ff */
[----:B------:R-:W-:Y:S01]  /*1080*/  IMAD.MOV.U32 R15, RZ, RZ, c[0x0][0x1dc] ;  /* 0x00007700ff0f7624 */ /* 0x000fe200078e00ff */
[----:B------:R-:W-:Y:S01]  /*1090*/  IADD3 R8, R222, R5, -R227 ;  /* 0x00000005de087210 */ /* 0x000fe20007ffe8e3 */
[----:B------:R-:W-:Y:S01]  /*10a0*/  IMAD.WIDE.U32 R24, R0, c[0x0][0x238], R24 ;  /* 0x00008e0000187a25 */ /* 0x000fe200078e0018 */
[----:B------:R-:W-:Y:S01]  /*10b0*/  ISETP.GE.AND P0, PT, R20, c[0x0][0x1cc], PT ;  /* 0x0000730014007a0c */ /* 0x000fe20003f06270 */
[----:B------:R-:W-:Y:S01]  /*10c0*/  CS2R R126, SRZ ;  /* 0x00000000007e7805 */ /* 0x000fe2000001ff00 */
[----:B------:R-:W-:Y:S01]  /*10d0*/  LOP3.LUT R18, R9, R6, RZ, 0x3c, !PT ;  /* 0x0000000609127212 */ /* 0x000fe200078e3cff */
[----:B------:R-:W-:Y:S01]  /*10e0*/  IMAD R6, R13, c[0x0][0x1b8], RZ ;  /* 0x00006e000d067a24 */ /* 0x000fe200078e02ff */
[----:B------:R-:W-:Y:S01]  /*10f0*/  SHF.R.S32.HI R3, RZ, 0x6, R3 ;  /* 0x00000006ff037819 */ /* 0x000fe20000011403 */
[----:B------:R-:W-:Y:S01]  /*1100*/  IMAD.SHL.U32 R210, R213, 0x8, RZ ;  /* 0x00000008d5d27824 */ /* 0x000fe200078e00ff */
[----:B------:R-:W-:Y:S01]  /*1110*/  ISETP.LT.OR P2, PT, R8, 0x1, P0 ;  /* 0x000000010800780c */ /* 0x000fe20000741670 */
[----:B------:R-:W-:Y:S01]  /*1120*/  IMAD R13, R11, c[0x0][0x1bc], R6 ;  /* 0x00006f000b0d7a24 */ /* 0x000fe200078e0206 */
[C---:B------:R-:W-:Y:S01]  /*1130*/  IADD3 R9, R20.reuse, 0x40, RZ ;  /* 0x0000004014097810 */ /* 0x040fe20007ffe0ff */
[----:B------:R-:W-:Y:S01]  /*1140*/  IMAD.MOV.U32 R11, RZ, RZ, c[0x0][0x1d8] ;  /* 0x00007600ff0b7624 */ /* 0x000fe200078e00ff */
[----:B------:R-:W-:Y:S01]  /*1150*/  IADD3 R6, R20, 0x80, RZ ;  /* 0x0000008014067810 */ /* 0x000fe20007ffe0ff */
[----:B------:R-:W-:Y:S01]  /*1160*/  IMAD R18, R3, 0x200, R18 ;  /* 0x0000020003127824 */ /* 0x000fe200078e0212 */
[----:B------:R-:W-:Y:S01]  /*1170*/  ISETP.GE.AND P4, PT, R9, c[0x0][0x1cc], PT ;  /* 0x0000730009007a0c */ /* 0x000fe20003f86270 */
[----:B------:R-:W-:Y:S01]  /*1180*/  IMAD.IADD R31, R31, 0x1, R13 ;  /* 0x000000011f1f7824 */ /* 0x000fe200078e020d */
[----:B------:R-:W-:Y:S01]  /*1190*/  LEA R28, P1, R11, R32, 0x6 ;  /* 0x000000200b1c7211 */ /* 0x000fe200078230ff */
[----:B------:R-:W-:Y:S01]  /*11a0*/  IMAD.SHL.U32 R221, R18, 0x2, RZ ;  /* 0x0000000212dd7824 */ /* 0x000fe200078e00ff */
[----:B------:R-:W-:Y:S01]  /*11b0*/  ISETP.GE.AND P3, PT, R6, c[0x0][0x1cc], PT ;  /* 0x0000730006007a0c */ /* 0x000fe20003f66270 */
[----:B------:R-:W-:Y:S01]  /*11c0*/  IMAD.U32 R13, RZ, RZ, UR7 ;  /* 0x00000007ff0d7e24 */ /* 0x000fe2000f8e00ff */
[C---:B------:R-:W-:Y:S01]  /*11d0*/  ISETP.LT.OR P5, PT, R8.reuse, 0x1, P4 ;  /* 0x000000010800780c */ /* 0x040fe200027a1670 */
[----:B------:R-:W-:Y:S01]  /*11e0*/  IMAD R18, R7, c[0x0][0x208], RZ ;  /* 0x0000820007127a24 */ /* 0x000fe200078e02ff */
[----:B------:R-:W-:Y:S01]  /*11f0*/  LEA.HI.X R29, R11, R33, R15, 0x6, P1 ;  /* 0x000000210b1d7211 */ /* 0x000fe200008f340f */
[----:B------:R-:W-:Y:S01]  /*1200*/  @!PT LDS RZ, [RZ] ;  /* 0x00000000fffff984 */ /* 0x000fe20000000800 */
[----:B------:R-:W-:Y:S01]  /*1210*/  @!PT LDS RZ, [RZ] ;  /* 0x00000000fffff984 */ /* 0x000fe20000000800 */
[----:B------:R-:W-:Y:S01]  /*1220*/  @!PT LDS RZ, [RZ] ;  /* 0x00000000fffff984 */ /* 0x000fe20000000800 */
[----:B------:R1:W-:Y:S01]  /*1230*/  LDGSTS.E.BYPASS.LTC128B.128 [R221+0x7880], [R32.64], !P2 ;  /* 0x0788000020dd7fae */ /* 0x0003e2000d101d48 */
[C---:B------:R-:W-:Y:S01]  /*1240*/  ISETP.LT.OR P1, PT, R8.reuse, 0x1, P3 ;  /* 0x000000010800780c */ /* 0x040fe20001f21670 */
[----:B------:R-:W-:Y:S01]  /*1250*/  IMAD.U32 R11, RZ, RZ, UR5 ;  /* 0x00000005ff0b7e24 */ /* 0x000fe2000f8e00ff */
[C---:B------:R-:W-:Y:S01]  /*1260*/  ISETP.LT.OR P2, PT, R8.reuse, 0x21, P0 ;  /* 0x000000210800780c */ /* 0x040fe20000741670 */
[----:B------:R-:W-:Y:S01]  /*1270*/  IMAD R15, R17, c[0x0][0x1a8], RZ ;  /* 0x00006a00110f7a24 */ /* 0x000fe200078e02ff */
[C---:B------:R-:W-:Y:S01]  /*1280*/  ISETP.LT.OR P0, PT, R8.reuse, 0x21, P4 ;  /* 0x000000210800780c */ /* 0x040fe20002701670 */
[----:B------:R-:W-:Y:S01]  /*1290*/  ULDC.64 UR4, c[0x0][0x1a8] ;  /* 0x00006a0000047ab9 */ /* 0x000fe20000000a00 */
[----:B------:R-:W-:Y:S01]  /*12a0*/  ISETP.LT.OR P3, PT, R8, 0x21, P3 ;  /* 0x000000210800780c */ /* 0x000fe20001f61670 */
[C---:B------:R-:W-:Y:S01]  /*12b0*/  IMAD R15, R16.reuse, c[0x0][0x1ac], R15 ;  /* 0x00006b00100f7a24 */ /* 0x040fe200078e020f */
[----:B------:R-:W-:Y:S01]  /*12c0*/  USHF.L.U32 UR11, UR4, 0x5, URZ ;  /* 0x00000005040b7899 */ /* 0x000fe2000800063f */
[----:B------:R1:W-:Y:S01]  /*12d0*/  LDGSTS.E.BYPASS.LTC128B.128 [R221+0xa080], [R32.64+0x80], !P5 ;  /* 0x0a08008020dd7fae */ /* 0x0003e2000e901d48 */
[----:B------:R-:W-:Y:S01]  /*12e0*/  IMAD.WIDE.U32 R16, R16, c[0x0][0x1a8], R30 ;  /* 0x00006a0010107a25 */ /* 0x000fe200078e001e */
[----:B------:R-:W-:Y:S01]  /*12f0*/  USHF.L.U64.HI UR10, UR4, UR6, UR5 ;  /* 0x00000006040a7299 */ /* 0x000fe20008010205 */
[----:B------:R-:W-:Y:S01]  /*1300*/  LOP3.LUT R210, R210, 0x8, RZ, 0xc0, !PT ;  /* 0x00000008d2d27812 */ /* 0x000fe200078ec0ff */
[----:B------:R1:W-:Y:S01]  /*1310*/  LDGSTS.E.BYPASS.LTC128B.128 [R221+0xc880], [R32.64+0x100], !P1 ;  /* 0x0c88010020dd7fae */ /* 0x0003e2000c901d48 */
[C---:B------:R-:W-:Y:S01]  /*1320*/  @!P6 ISETP.GE.AND P1, PT, R8.reuse, 0x41, PT ;  /* 0x000000410800e80c */ /* 0x040fe20003f26270 */
[----:B------:R-:W-:Y:S01]  /*1330*/  IMAD.IADD R15, R17, 0x1, R15 ;  /* 0x00000001110f7824 */ /* 0x000fe200078e020f */
[----:B------:R-:W-:Y:S01]  /*1340*/  UMOV UR7, 0x6 ;  /* 0x0000000600077882 */ /* 0x000fe20000000000 */
[----:B------:R2:W-:Y:S01]  /*1350*/  LDGSTS.E.BYPASS.LTC128B.128 [R221+0x8880], [R28.64], !P2 ;  /* 0x088800001cdd7fae */ /* 0x0005e2000d101d48 */
[----:B------:R-:W-:Y:S01]  /*1360*/  @!P6 ISETP.LT.OR P2, PT, R8, 0x41, P4 ;  /* 0x000000410800e80c */ /* 0x000fe20002741670 */
[----:B------:R-:W-:Y:S01]  /*1370*/  ULDC.64 UR4, c[0x0][0x178] ;  /* 0x00005e0000047ab9 */ /* 0x000fe20000000a00 */
[----:B------:R-:W-:Y:S01]  /*1380*/  ISETP.GT.AND P4, PT, R219, 0x7f, PT ;  /* 0x0000007fdb00780c */ /* 0x000fe20003f84270 */
[----:B------:R2:W-:Y:S01]  /*1390*/  LDGSTS.E.BYPASS.LTC128B.128 [R221+0xb080], [R28.64+0x80], !P0 ;  /* 0x0b0800801cdd7fae */ /* 0x0005e2000c101d48 */
[----:B------:R-:W-:Y:S01]  /*13a0*/  @!P6 LEA R34, P0, R13, R28, 0x1 ;  /* 0x0000001c0d22e211 */ /* 0x000fe200078008ff */
[----:B------:R-:W-:Y:S01]  /*13b0*/  USHF.L.U64.HI UR12, UR4, UR7, UR5 ;  /* 0x00000007040c7299 */ /* 0x000fe20008010205 */
[C---:B------:R-:W-:Y:S01]  /*13c0*/  @!P6 ISETP.GE.OR P5, PT, R20.reuse, c[0x0][0x1cc], !P1 ;  /* 0x000073001400ea0c */ /* 0x040fe20004fa6670 */
[----:B------:R2:W-:Y:S01]  /*13d0*/  LDGSTS.E.BYPASS.LTC128B.128 [R221+0xd880], [R28.64+0x100], !P3 ;  /* 0x0d8801001cdd7fae */ /* 0x0005e2000d901d48 */
[----:B------:R-:W-:Y:S01]  /*13e0*/  ISETP.GE.AND P6, PT, R20, c[0x0][0x19c], PT ;  /* 0x0000670014007a0c */ /* 0x000fe20003fc6270 */
[----:B------:R-:W-:Y:S01]  /*13f0*/  USHF.L.U32 UR13, UR4, 0x6, URZ ;  /* 0x00000006040d7899 */ /* 0x000fe2000800063f */
[----:B------:R-:W-:Y:S01]  /*1400*/  IMAD R18, R23, c[0x0][0x20c], R18 ;  /* 0x0000830017127a24 */ /* 0x000fe200078e0212 */
[----:B------:R-:W-:Y:S01]  /*1410*/  CS2R R124, SRZ ;  /* 0x00000000007c7805 */ /* 0x000fe2000001ff00 */
[----:B------:R-:W-:Y:S01]  /*1420*/  ISETP.LT.OR P3, PT, R8, 0x1, P6 ;  /* 0x000000010800780c */ /* 0x000fe20003761670 */
[----:B------:R-:W-:Y:S01]  /*1430*/  IMAD.SHL.U32 R3, R3, 0x8, RZ ;  /* 0x0000000803037824 */ /* 0x000fe200078e00ff */
[----:B------:R-:W-:Y:S01]  /*1440*/  CS2R R122, SRZ ;  /* 0x00000000007a7805 */ /* 0x000fe2000001ff00 */
[----:B------:R-:W-:Y:S01]  /*1450*/  @!P4 ISETP.GE.OR P1, PT, R6, c[0x0][0x1cc], !P1 ;  /* 0x000073000600ca0c */ /* 0x000fe20004f26670 */
[----:B------:R-:W-:Y:S01]  /*1460*/  IMAD.IADD R5, R222, 0x1, R5 ;  /* 0x00000001de057824 */ /* 0x000fe200078e0205 */
[----:B------:R-:W-:Y:S01]  /*1470*/  @!P4 LEA.HI.X R35, R13, R29, R11, 0x1, P0 ;  /* 0x0000001d0d23c211 */ /* 0x000fe200000f0c0b */
[----:B------:R-:W-:Y:S01]  /*1480*/  CS2R R120, SRZ ;  /* 0x0000000000787805 */ /* 0x000fe2000001ff00 */
[----:B------:R-:W-:Y:S01]  /*1490*/  SHF.R.S32.HI R11, RZ, 0x1f, R0 ;  /* 0x0000001fff0b7819 */ /* 0x000fe20000011400 */
[----:B------:R-:W-:Y:S01]  /*14a0*/  CS2R R118, SRZ ;  /* 0x0000000000767805 */ /* 0x000fe2000001ff00 */
[----:B------:R-:W-:Y:S01]  /*14b0*/  CS2R R116, SRZ ;  /* 0x0000000000747805 */ /* 0x000fe2000001ff00 */
[----:B------:R3:W-:Y:S01]  /*14c0*/  @!P4 LDGSTS.E.BYPASS.LTC128B.128 [R221+0x9880], [R34.64], !P5 ;  /* 0x0988000022ddcfae */ /* 0x0007e2000e901d48 */
[----:B------:R-:W-:Y:S01]  /*14d0*/  ISETP.GT.AND P5, PT, R219, 0x7f, PT ;  /* 0x0000007fdb00780c */ /* 0x000fe20003fa4270 */
[----:B------:R-:W-:Y:S01]  /*14e0*/  IMAD R13, R11, c[0x0][0x180], RZ ;  /* 0x000060000b0d7a24 */ /* 0x000fe200078e02ff */
[----:B-1----:R-:W-:Y:S01]  /*14f0*/  LEA R32, P0, R16, c[0x0][0x190], 0x1 ;  /* 0x0000640010207a11 */ /* 0x002fe200078008ff */
[----:B------:R-:W-:Y:S01]  /*1500*/  CS2R R114, SRZ ;  /* 0x0000000000727805 */ /* 0x000fe2000001ff00 */
[----:B------:R-:W-:Y:S01]  /*1510*/  ISETP.GE.AND P4, PT, R9, c[0x0][0x19c], PT ;  /* 0x0000670009007a0c */ /* 0x000fe20003f86270 */
[----:B------:R-:W-:Y:S01]  /*1520*/  IMAD R234, R0, c[0x0][0x184], R13 ;  /* 0x0000610000ea7a24 */ /* 0x000fe200078e020d */
[----:B------:R-:W-:Y:S01]  /*1530*/  LEA.HI.X R33, R16, c[0x0][0x194], R15, 0x1, P0 ;  /* 0x0000650010217a11 */ /* 0x000fe200000f0c0f */
[----:B------:R-:W-:Y:S01]  /*1540*/  IMAD R16, R7, c[0x0][0x178], RZ ;  /* 0x00005e0007107a24 */ /* 0x000fe200078e02ff */
[----:B------:R-:W-:Y:S01]  /*1550*/  ISETP.LT.OR P0, PT, R8, 0x1, P4 ;  /* 0x000000010800780c */ /* 0x000fe20002701670 */
[----:B------:R-:W-:Y:S01]  /*1560*/  IMAD.MOV.U32 R7, RZ, RZ, c[0x0][0x1ac] ;  /* 0x00006b00ff077624 */ /* 0x000fe200078e00ff */
[----:B------:R-:W-:Y:S01]  /*1570*/  CS2R R112, SRZ ;  /* 0x0000000000707805 */ /* 0x000fe2000001ff00 */
[C---:B------:R-:W-:Y:S01]  /*1580*/  IMAD R16, R23.reuse, c[0x0][0x17c], R16 ;  /* 0x00005f0017107a24 */ /* 0x040fe200078e0210 */
[----:B------:R-:W-:Y:S01]  /*1590*/  CS2R R86, SRZ ;  /* 0x0000000000567805 */ /* 0x000fe2000001ff00 */
[----:B------:R3:W-:Y:S01]  /*15a0*/  @!P5 LDGSTS.E.BYPASS.LTC128B.128 [R221+0xc080], [R34.64+0x80], !P2 ;  /* 0x0c08008022dddfae */ /* 0x0007e2000d101d48 */
[----:B------:R-:W-:Y:S01]  /*15b0*/  ISETP.GE.AND P2, PT, R6, c[0x0][0x19c], PT ;  /* 0x0000670006007a0c */ /* 0x000fe20003f46270 */
[----:B--2---:R-:W-:Y:S01]  /*15c0*/  IMAD.WIDE.U32 R28, R23, c[0x0][0x178], R20 ;  /* 0x00005e00171c7a25 */ /* 0x004fe200078e0014 */
[----:B------:R-:W-:Y:S01]  /*15d0*/  CS2R R84, SRZ ;  /* 0x0000000000547805 */ /* 0x000fe2000001ff00 */
[----:B------:R3:W-:Y:S01]  /*15e0*/  @!P5 LDGSTS.E.BYPASS.LTC128B.128 [R221+0xe880], [R34.64+0x100], !P1 ;  /* 0x0e88010022dddfae */ /* 0x0007e2000c901d48 */
[----:B------:R-:W-:Y:S01]  /*15f0*/  ISETP.LT.OR P1, PT, R8, 0x1, P2 ;  /* 0x000000010800780c */ /* 0x000fe20001721670 */
[----:B------:R-:W-:Y:S01]  /*1600*/  IMAD.IADD R17, R29, 0x1, R16 ;  /* 0x000000011d117824 */ /* 0x000fe200078e0210 */
[----:B------:R-:W-:Y:S01]  /*1610*/  CS2R R82, SRZ ;  /* 0x0000000000527805 */ /* 0x000fe2000001ff00 */
[----:B------:R1:W-:Y:S01]  /*1620*/  LDGSTS.E.BYPASS.LTC128B.128 [R221+0x80], [R32.64], !P3 ;  /* 0x0008000020dd7fae */ /* 0x0003e2000d901d48 */
[----:B------:R-:W-:Y:S01]  /*1630*/  ISETP.NE.AND P3, PT, R2, RZ, PT ;  /* 0x000000ff0200720c */ /* 0x000fe20003f65270 */
[----:B------:R-:W-:Y:S01]  /*1640*/  IMAD.MOV.U32 R2, RZ, RZ, c[0x0][0x1a8] ;  /* 0x00006a00ff027624 */ /* 0x000fe200078e00ff */
[----:B------:R-:W-:Y:S01]  /*1650*/  CS2R R80, SRZ ;  /* 0x0000000000507805 */ /* 0x000fe2000001ff00 */
[----:B------:R1:W-:Y:S01]  /*1660*/  LDGSTS.E.BYPASS.LTC128B.128 [R221+0x2880], [R32.64+0x80], !P0 ;  /* 0x0288008020dd7fae */ /* 0x0003e2000c101d48 */
[----:B------:R-:W-:Y:S01]  /*1670*/  SEL R230, R229, RZ, !P3 ;  /* 0x000000ffe5e67207 */ /* 0x000fe20005800000 */
[----:B------:R-:W-:Y:S01]  /*1680*/  IMAD.MOV.U32 R16, RZ, RZ, R28 ;  /* 0x000000ffff107224 */ /* 0x000fe200078e001c */
[C---:B------:R-:W-:Y:S01]  /*1690*/  LEA R30, P0, R2.reuse, R32, 0x6 ;  /* 0x00000020021e7211 */ /* 0x040fe200078030ff */
[----:B------:R-:W-:Y:S01]  /*16a0*/  IMAD R15, R251, UR12, RZ ;  /* 0x0000000cfb0f7c24 */ /* 0x000fe2000f8e02ff */
[----:B------:R-:W-:Y:S01]  /*16b0*/  CS2R R78, SRZ ;  /* 0x00000000004e7805 */ /* 0x000fe2000001ff00 */
[----:B------:R1:W-:Y:S01]  /*16c0*/  LDGSTS.E.BYPASS.LTC128B.128 [R221+0x5080], [R32.64+0x100], !P1 ;  /* 0x0508010020dd7fae */ /* 0x0003e2000c901d48 */
[----:B------:R-:W-:Y:S01]  /*16d0*/  LEA.HI.X R31, R2, R33, R7, 0x6, P0 ;  /* 0x00000021021f7211 */ /* 0x000fe200000f3407 */
[----:B------:R-:W-:Y:S01]  /*16e0*/  IMAD.WIDE.U32 R16, R0, c[0x0][0x180], R16 ;  /* 0x0000600000107a25 */ /* 0x000fe200078e0010 */
[----:B------:R-:W-:Y:S01]  /*16f0*/  ISETP.GE.AND P0, PT, R9, c[0x0][0x16c], PT ;  /* 0x00005b0009007a0c */ /* 0x000fe20003f06270 */
[----:B------:R-:W-:Y:S01]  /*1700*/  CS2R R76, SRZ ;  /* 0x00000000004c7805 */ /* 0x000fe2000001ff00 */
[----:B------:R-:W-:Y:S01]  /*1710*/  SEL R7, R10, RZ, !P3 ;  /* 0x000000ff0a077207 */ /* 0x000fe20005800000 */
[----:B------:R-:W-:Y:S01]  /*1720*/  IMAD.IADD R235, R17, 0x1, R234 ;  /* 0x0000000111eb7824 */ /* 0x000fe200078e02ea */
[----:B------:R-:W-:Y:S01]  /*1730*/  ISETP.LT.OR P3, PT, R8, 0x21, P6 ;  /* 0x000000210800780c */ /* 0x000fe20003761670 */
[----:B------:R-:W-:Y:S01]  /*1740*/  IMAD.MOV.U32 R234, RZ, RZ, R16 ;  /* 0x000000ffffea7224 */ /* 0x000fe200078e0010 */
[----:B------:R-:W-:Y:S01]  /*1750*/  SEL R2, RZ, 0xffffffff, P0 ;  /* 0xffffffffff027807 */ /* 0x000fe20000000000 */
[----:B------:R-:W-:Y:S01]  /*1760*/  IMAD R245, R7, c[0x0][0x188], RZ ;  /* 0x0000620007f57a24 */ /* 0x000fe200078e02ff */
[C---:B------:R-:W-:Y:S01]  /*1770*/  ISETP.GT.AND P0, PT, R219.reuse, 0x7f, PT ;  /* 0x0000007fdb00780c */ /* 0x040fe20003f04270 */
[----:B------:R-:W-:Y:S01]  /*1780*/  IMAD.U32 R16, RZ, RZ, UR11 ;  /* 0x0000000bff107e24 */ /* 0x000fe2000f8e00ff */
[----:B------:R-:W-:Y:S01]  /*1790*/  ISETP.GE.AND P1, PT, R20, c[0x0][0x16c], PT ;  /* 0x00005b0014007a0c */ /* 0x000fe20003f26270 */
[----:B------:R-:W-:Y:S01]  /*17a0*/  IMAD.SHL.U32 R2, R2, 0x2, RZ ;  /* 0x0000000202027824 */ /* 0x000fe200078e00ff */
[----:B------:R-:W-:Y:S01]  /*17b0*/  @!P5 ISETP.LT.OR P6, PT, R8, 0x41, P6 ;  /* 0x000000410800d80c */ /* 0x000fe200037c1670 */
[----:B------:R-:W-:Y:S01]  /*17c0*/  IMAD R245, R230, c[0x0][0x18c], R245 ;  /* 0x00006300e6f57a24 */ /* 0x000fe200078e02f5 */
[----:B------:R-:W-:Y:S01]  /*17d0*/  ISETP.LT.OR P5, PT, R8, 0x21, P4 ;  /* 0x000000210800780c */ /* 0x000fe200027a1670 */
[----:B------:R-:W-:Y:S01]  /*17e0*/  IMAD.WIDE.U32 R234, R230, c[0x0][0x188], R234 ;  /* 0x00006200e6ea7a25 */ /* 0x000fe200078e00ea */
[----:B------:R-:W-:Y:S01]  /*17f0*/  SEL R13, RZ, 0x1, P1 ;  /* 0x00000001ff0d7807 */ /* 0x000fe20000800000 */
[----:B------:R2:W-:Y:S01]  /*1800*/  LDGSTS.E.BYPASS.LTC128B.128 [R221+0x1080], [R30.64], !P3 ;  /* 0x010800001edd7fae */ /* 0x0005e2000d901d48 */
[----:B------:R-:W-:Y:S01]  /*1810*/  ISETP.GT.AND P3, PT, R219, 0x7f, PT ;  /* 0x0000007fdb00780c */ /* 0x000fe20003f64270 */
[----:B------:R-:W-:Y:S01]  /*1820*/  IMAD.IADD R245, R235, 0x1, R245 ;  /* 0x00000001ebf57824 */ /* 0x000fe200078e02f5 */
[C---:B------:R-:W-:Y:S01]  /*1830*/  ISETP.LT.OR P1, PT, R8.reuse, 0x21, P2 ;  /* 0x000000210800780c */ /* 0x040fe20001721670 */
[----:B------:R-:W-:Y:S01]  /*1840*/  IMAD.MOV.U32 R244, RZ, RZ, R234 ;  /* 0x000000fffff47224 */ /* 0x000fe200078e00ea */
[C---:B------:R-:W-:Y:S01]  /*1850*/  @!P0 ISETP.LT.OR P4, PT, R8.reuse, 0x41, P4 ;  /* 0x000000410800880c */ /* 0x040fe20002781670 */
[----:B------:R-:W-:Y:S01]  /*1860*/  IMAD.WIDE.U32 R22, R23, c[0x0][0x208], R20 ;  /* 0x0000820017167a25 */ /* 0x000fe200078e0014 */
[----:B------:R-:W-:Y:S01]  /*1870*/  @!P0 ISETP.LT.OR P2, PT, R8, 0x41, P2 ;  /* 0x000000410800880c */ /* 0x000fe20001741670 */
[----:B------:R-:W-:Y:S01]  /*1880*/  USHF.L.U32 UR11, UR4, 0x5, URZ ;  /* 0x00000005040b7899 */ /* 0x000fe2000800063f */
[----:B------:R-:W-:Y:S01]  /*1890*/  ISETP.GE.AND P0, PT, R6, c[0x0][0x16c], PT ;  /* 0x00005b0006007a0c */ /* 0x000fe20003f06270 */
[----:B------:R2:W-:Y:S01]  /*18a0*/  LDGSTS.E.BYPASS.LTC128B.128 [R221+0x3880], [R30.64+0x80], !P5 ;  /* 0x038800801edd7fae */ /* 0x0005e2000e901d48 */
[----:B------:R-:W-:Y:S01]  /*18b0*/  LOP3.LUT R2, R2, 0x2, R13, 0xe2, !PT ;  /* 0x0000000202027812 */ /* 0x000fe200078ee20d */
[----:B------:R-:W-:Y:S01]  /*18c0*/  IMAD.U32 R13, RZ, RZ, UR10 ;  /* 0x0000000aff0d7e24 */ /* 0x000fe2000f8e00ff */
[----:B------:R-:W-:Y:S01]  /*18d0*/  SEL R17, RZ, 0x4, P0 ;  /* 0x00000004ff117807 */ /* 0x000fe20000000000 */
[----:B------:R-:W-:Y:S01]  /*18e0*/  IMAD.IADD R19, R23, 0x1, R18 ;  /* 0x0000000117137824 */ /* 0x000fe200078e0212 */
[----:B------:R-:W-:Y:S01]  /*18f0*/  SHF.R.S32.HI R8, RZ, 0x1f, R251 ;  /* 0x0000001fff087819 */ /* 0x000fe200000114fb */
[----:B------:R2:W-:Y:S01]  /*1900*/  LDGSTS.E.BYPASS.LTC128B.128 [R221+0x6080], [R30.64+0x100], !P1 ;  /* 0x060801001edd7fae */ /* 0x0005e2000c901d48 */
[----:B------:R-:W-:Y:S01]  /*1910*/  @!P3 LEA R28, P0, R16, R30, 0x1 ;  /* 0x0000001e101cb211 */ /* 0x000fe200078008ff */
[----:B------:R-:W-:Y:S01]  /*1920*/  IMAD.MOV.U32 R18, RZ, RZ, R22 ;  /* 0x000000ffff127224 */ /* 0x000fe200078e0016 */
[----:B------:R-:W-:Y:S01]  /*1930*/  P2R R10, PR, RZ, 0x10 ;  /* 0x00000010ff0a7803 */ /* 0x000fe20000000000 */
[----:B------:R-:W-:Y:S01]  /*1940*/  IMAD R15, R8, UR13, R15 ;  /* 0x0000000d080f7c24 */ /* 0x000fe2000f8e020f */
[----:B------:R-:W-:Y:S01]  /*1950*/  LOP3.LUT R2, R2, R17, RZ, 0xfc, !PT ;  /* 0x0000001102027212 */ /* 0x000fe200078efcff */
[----:B------:R-:W-:Y:S01]  /*1960*/  USHF.L.U64.HI UR10, UR4, UR6, UR5 ;  /* 0x00000006040a7299 */ /* 0x000fe20008010205 */
[----:B------:R-:W-:Y:S01]  /*1970*/  @!P3 LEA.HI.X R29, R16, R31, R13, 0x1, P0 ;  /* 0x0000001f101db211 */ /* 0x000fe200000f0c0d */
[----:B------:R-:W-:Y:S01]  /*1980*/  IMAD.WIDE.U32 R16, R251, UR13, R244 ;  /* 0x0000000dfb107c25 */ /* 0x000fe2000f8e00f4 */
[----:B------:R-:W-:Y:S01]  /*1990*/  ISETP.NE.AND P1, PT, R10, RZ, PT ;  /* 0x000000ff0a00720c */ /* 0x000fe20003f25270 */
[----:B------:R-:W-:Y:S01]  /*19a0*/  ULDC.64 UR4, c[0x0][0x208] ;  /* 0x0000820000047ab9 */ /* 0x000fe20000000a00 */
[C---:B------:R-:W-:Y:S01]  /*19b0*/  LOP3.LUT P5, RZ, R2.reuse, 0x1, RZ, 0xc0, !PT ;  /* 0x0000000102ff7812 */ /* 0x040fe200078ac0ff */
[----:B------:R-:W-:Y:S01]  /*19c0*/  IMAD.IADD R10, R17, 0x1, R15 ;  /* 0x00000001110a7824 */ /* 0x000fe200078e020f */
[----:B------:R4:W-:Y:S01]  /*19d0*/  @!P3 LDGSTS.E.BYPASS.LTC128B.128 [R221+0x2080], [R28.64], !P6 ;  /* 0x020800001cddbfae */ /* 0x0009e2000f101d48 */
[----:B------:R-:W-:Y:S01]  /*19e0*/  IMAD.SHL.U32 R15, R251, 0x40, RZ ;  /* 0x00000040fb0f7824 */ /* 0x000fe200078e00ff */
[C---:B------:R-:W-:Y:S01]  /*19f0*/  LOP3.LUT P4, RZ, R2.reuse, 0x2, RZ, 0xc0, !PT ;  /* 0x0000000202ff7812 */ /* 0x040fe2000788c0ff */
[----:B------:R-:W-:Y:S01]  /*1a00*/  IMAD R13, R11, c[0x0][0x210], RZ ;  /* 0x000084000b0d7a24 */ /* 0x000fe200078e02ff */
[----:B------:R-:W-:Y:S01]  /*1a10*/  LOP3.LUT P6, RZ, R2, 0x4, RZ, 0xc0, !PT ;  /* 0x0000000402ff7812 */ /* 0x000fe200078cc0ff */
[----:B-1----:R-:W-:Y:S01]  /*1a20*/  IMAD.U32 R32, RZ, RZ, UR11 ;  /* 0x0000000bff207e24 */ /* 0x002fe2000f8e00ff */
[----:B------:R-:W-:Y:S01]  /*1a30*/  IADD3 R2, -R227, R228, -R15 ;  /* 0x000000e4e3027210 */ /* 0x000fe20007ffe90f */
[----:B------:R-:W-:Y:S01]  /*1a40*/  IMAD R232, R0, c[0x0][0x214], R13 ;  /* 0x0000850000e87a24 */ /* 0x000fe200078e020d */
[----:B------:R-:W-:Y:S01]  /*1a50*/  LEA R22, P0, R16, c[0x0][0x160], 0x1 ;  /* 0x0000580010167a11 */ /* 0x000fe200078008ff */
[----:B------:R4:W-:Y:S01]  /*1a60*/  @!P3 LDGSTS.E.BYPASS.LTC128B.128 [R221+0x4880], [R28.64+0x80], !P1 ;  /* 0x048800801cddbfae */ /* 0x0009e2000c901d48 */
[----:B------:R-:W-:Y:S01]  /*1a70*/  IMAD.U32 R13, RZ, RZ, UR11 ;  /* 0x0000000bff0d7e24 */ /* 0x000fe2000f8e00ff */
[C---:B------:R-:W-:Y:S01]  /*1a80*/  ISETP.LT.OR P1, PT, R2.reuse, 0x1, !P6 ;  /* 0x000000010200780c */ /* 0x040fe20007721670 */
[----:B------:R-:W-:Y:S01]  /*1a90*/  IMAD R17, R11, c[0x0][0x270], RZ ;  /* 0x00009c000b117a24 */ /* 0x000fe200078e02ff */
[----:B------:R4:W-:Y:S01]  /*1aa0*/  @!P3 LDGSTS.E.BYPASS.LTC128B.128 [R221+0x7080], [R28.64+0x100], !P2 ;  /* 0x070801001cddbfae */ /* 0x0009e2000d101d48 */
[----:B------:R-:W-:Y:S01]  /*1ab0*/  ISETP.LT.OR P3, PT, R2, 0x1, !P5 ;  /* 0x000000010200780c */ /* 0x000fe20006f61670 */
[----:B------:R-:W-:Y:S01]  /*1ac0*/  IMAD.WIDE.U32 R18, R0, c[0x0][0x210], R18 ;  /* 0x0000840000127a25 */ /* 0x000fe200078e0012 */
[----:B------:R-:W-:Y:S01]  /*1ad0*/  LEA.HI.X R23, R16, c[0x0][0x164], R10, 0x1, P0 ;  /* 0x0000590010177a11 */ /* 0x000fe200000f0c0a */
[----:B------:R-:W0:Y:S01]  /*1ae0*/  LDGDEPBAR ;  /* 0x00000000000079af */ /* 0x000e220000000000 */
[----:B------:R-:W-:Y:S01]  /*1af0*/  LEA R32, P0, R32, R22, 0x1 ;  /* 0x0000001620207211 */ /* 0x000fe200078008ff */
[----:B------:R-:W-:Y:S01]  /*1b00*/  IMAD.U32 R10, RZ, RZ, UR10 ;  /* 0x0000000aff0a7e24 */ /* 0x000fe2000f8e00ff */
[----:B------:R-:W-:Y:S01]  /*1b10*/  ISETP.LT.OR P2, PT, R2, 0x1, !P4 ;  /* 0x000000010200780c */ /* 0x000fe20006741670 */
[----:B------:R-:W-:Y:S01]  /*1b20*/  IMAD R240, R0, c[0x0][0x274], R17 ;  /* 0x00009d0000f07a24 */ /* 0x000fe200078e0211 */
[----:B------:R-:W-:Y:S01]  /*1b30*/  USHF.L.U64.HI UR7, UR4, UR7, UR5 ;  /* 0x0000000704077299 */ /* 0x000fe20008010205 */
[----:B------:R-:W-:Y:S01]  /*1b40*/  IMAD.IADD R233, R19, 0x1, R232 ;  /* 0x0000000113e97824 */ /* 0x000fe200078e02e8 */
[----:B------:R-:W-:Y:S01]  /*1b50*/  LEA.HI.X R33, R13, R23, R10, 0x1, P0 ;  /* 0x000000170d217211 */ /* 0x000fe200000f0c0a */
[----:B------:R-:W-:Y:S01]  /*1b60*/  IMAD R19, R7, c[0x0][0x278], RZ ;  /* 0x00009e0007137a24 */ /* 0x000fe200078e02ff */
[----:B------:R-:W-:Y:S01]  /*1b70*/  ISETP.LT.OR P0, PT, R2, 0x21, !P5 ;  /* 0x000000210200780c */ /* 0x000fe20006f01670 */
[----:B------:R1:W-:Y:S01]  /*1b80*/  LDGSTS.E.BYPASS.LTC128B.128 [R221+0xf080], [R22.64], !P3 ;  /* 0x0f08000016dd7fae */ /* 0x0003e2000d901d48 */
[----:B------:R-:W-:Y:S01]  /*1b90*/  ISETP.GT.AND P3, PT, R219, 0xf, PT ;  /* 0x0000000fdb00780c */ /* 0x000fe20003f64270 */
[----:B------:R-:W-:Y:S01]  /*1ba0*/  IMAD R19, R230, c[0x0][0x27c], R19 ;  /* 0x00009f00e6137a24 */ /* 0x000fe200078e0213 */
[----:B------:R-:W-:Y:S01]  /*1bb0*/  SHF.R.S32.HI R13, RZ, 0x1f, R15 ;  /* 0x0000001fff0d7819 */ /* 0x000fe2000001140f */
[----:B------:R-:W-:Y:S01]  /*1bc0*/  IMAD.MOV.U32 R232, RZ, RZ, R18 ;  /* 0x000000ffffe87224 */ /* 0x000fe200078e0012 */
[----:B------:R-:W-:Y:S01]  /*1bd0*/  USHF.L.U32 UR12, UR4, 0x6, URZ ;  /* 0x00000006040c7899 */ /* 0x000fe2000800063f */
[----:B------:R1:W-:Y:S01]  /*1be0*/  LDGSTS.E.BYPASS.LTC128B.128 [R221+0x11080], [R22.64+0x80], !P2 ;  /* 0x1108008016dd7fae */ /* 0x0003e2000d101d48 */
[----:B------:R-:W-:Y:S01]  /*1bf0*/  IMAD R243, R7, c[0x0][0x218], RZ ;  /* 0x0000860007f37a24 */ /* 0x000fe200078e02ff */
[----:B------:R-:W-:Y:S01]  /*1c00*/  ISETP.LT.OR P2, PT, R2, 0x21, !P6 ;  /* 0x000000210200780c */ /* 0x000fe20007741670 */
[----:B------:R-:W-:Y:S01]  /*1c10*/  IMAD.WIDE.U32 R232, R230, c[0x0][0x218], R232 ;  /* 0x00008600e6e87a25 */ /* 0x000fe200078e00e8 */
[----:B------:R1:W-:Y:S01]  /*1c20*/  LDGSTS.E.BYPASS.LTC128B.128 [R221+0x13080], [R22.64+0x100], !P1 ;  /* 0x1308010016dd7fae */ /* 0x0003e2000c901d48 */
[----:B------:R-:W-:Y:S01]  /*1c30*/  ISETP.LT.OR P1, PT, R2, 0x21, !P4 ;  /* 0x000000210200780c */ /* 0x000fe20006721670 */
[----:B------:R-:W-:Y:S01]  /*1c40*/  USHF.L.U64.HI UR5, UR4, UR6, UR5 ;  /* 0x0000000604057299 */ /* 0x000fe20008010205 */
[----:B----4-:R-:W-:Y:S01]  /*1c50*/  IMAD.WIDE.U32 R28, R0, c[0x0][0x270], R26 ;  /* 0x00009c00001c7a25 */ /* 0x010fe200078e001a */
[----:B------:R4:W-:Y:S01]  /*1c60*/  LDGSTS.E.BYPASS.LTC128B.128 [R221+0x10080], [R32.64], !P0 ;  /* 0x1008000020dd7fae */ /* 0x0009e2000c101d48 */
[----:B------:R-:W-:Y:S01]  /*1c70*/  @P3 LOP3.LUT R4, R4, 0x2, RZ, 0xfc, !PT ;  /* 0x0000000204043812 */ /* 0x000fe200078efcff */
[----:B------:R-:W-:Y:S01]  /*1c80*/  ULDC UR6, c[0x0][0x2a0] ;  /* 0x0000a80000067ab9 */ /* 0x000fe20000000800 */
[----:B------:R-:W-:Y:S01]  /*1c90*/  IMAD.IADD R241, R29, 0x1, R240 ;  /* 0x000000011df17824 */ /* 0x000fe200078e02f0 */
[----:B------:R-:W-:Y:S01]  /*1ca0*/  IADD3 R2, -R15, R228, -R227 ;  /* 0x000000e40f027210 */ /* 0x000fe20007ffe9e3 */
[----:B------:R-:W-:Y:S01]  /*1cb0*/  IMAD.MOV.U32 R240, RZ, RZ, R28 ;  /* 0x000000fffff07224 */ /* 0x000fe200078e001c */
[----:B------:R-:W-:Y:S01]  /*1cc0*/  LEA.HI R16, R14, R219, RZ, 0x2 ;  /* 0x000000db0e107211 */ /* 0x000fe200078f10ff */
[C---:B------:R-:W-:Y:S01]  /*1cd0*/  IMAD R243, R230.reuse, c[0x0][0x21c], R243 ;  /* 0x00008700e6f37a24 */ /* 0x040fe200078e02f3 */
[----:B------:R-:W-:Y:S01]  /*1ce0*/  ULOP3.LUT UR6, URZ, UR6, URZ, 0x33, !UPT ;  /* 0x000000063f067292 */ /* 0x000fe2000f8e333f */
[----:B------:R-:W-:Y:S01]  /*1cf0*/  IMAD.WIDE.U32 R240, R230, c[0x0][0x278], R240 ;  /* 0x00009e00e6f07a25 */ /* 0x000fe200078e00f0 */
[----:B------:R4:W-:Y:S01]  /*1d00*/  LDGSTS.E.BYPASS.LTC128B.128 [R221+0x12080], [R32.64+0x80], !P1 ;  /* 0x1208008020dd7fae */ /* 0x0009e2000c901d48 */
[----:B------:R-:W-:Y:S01]  /*1d10*/  SHF.R.S32.HI R21, RZ, 0x2, R16 ;  /* 0x00000002ff157819 */ /* 0x000fe20000011410 */
[----:B------:R-:W-:Y:S01]  /*1d20*/  CS2R R74, SRZ ;  /* 0x00000000004a7805 */ /* 0x000fe2000001ff00 */
[----:B------:R-:W-:Y:S01]  /*1d30*/  IMAD.IADD R218, R241, 0x1, R19 ;  /* 0x00000001f1da7824 */ /* 0x000fe200078e0213 */
[----:B------:R-:W-:Y:S01]  /*1d40*/  @!P3 IADD3 R19, P0, R15, R240, RZ ;  /* 0x000000f00f13b210 */ /* 0x000fe20007f1e0ff */
[----:B------:R-:W-:Y:S01]  /*1d50*/  IMAD R17, R251, UR7, RZ ;  /* 0x00000007fb117c24 */ /* 0x000fe2000f8e02ff */
[----:B------:R4:W-:Y:S01]  /*1d60*/  LDGSTS.E.BYPASS.LTC128B.128 [R221+0x14080], [R32.64+0x100], !P2 ;  /* 0x1408010020dd7fae */ /* 0x0009e2000d101d48 */
[----:B------:R-:W-:Y:S01]  /*1d70*/  IMAD.IADD R243, R233, 0x1, R243 ;  /* 0x00000001e9f37824 */ /* 0x000fe200078e02f3 */
[----:B------:R-:W-:Y:S01]  /*1d80*/  USHF.L.U32 UR7, UR4, 0x5, URZ ;  /* 0x0000000504077899 */ /* 0x000fe2000800063f */
[----:B------:R-:W-:Y:S01]  /*1d90*/  @!P3 IMAD.X R10, R13, 0x1, R218, P0 ;  /* 0x000000010d0ab824 */ /* 0x000fe200000e06da */
[C---:B--2---:R-:W-:Y:S01]  /*1da0*/  @!P3 LEA R30, P0, R19.reuse, c[0x0][0x258], 0x2 ;  /* 0x00009600131eba11 */ /* 0x044fe200078010ff */
[----:B------:R-:W-:Y:S01]  /*1db0*/  IMAD.MOV.U32 R242, RZ, RZ, R232 ;  /* 0x000000fffff27224 */ /* 0x000fe200078e00e8 */
[----:B------:R-:W-:Y:S01]  /*1dc0*/  ISETP.GE.AND P2, PT, R6, c[0x0][0x1fc], PT ;  /* 0x00007f0006007a0c */ /* 0x000fe20003f46270 */
[----:B------:R-:W-:Y:S01]  /*1dd0*/  IMAD R8, R8, UR12, R17 ;  /* 0x0000000c08087c24 */ /* 0x000fe2000f8e0211 */
[----:B------:R-:W-:Y:S01]  /*1de0*/  @!P3 LEA.HI.X R31, R19, c[0x0][0x25c], R10, 0x2, P0 ;  /* 0x00009700131fba11 */ /* 0x000fe200000f140a */
[----:B-1----:R-:W-:Y:S01]  /*1df0*/  IMAD.WIDE.U32 R22, R251, UR12, R242 ;  /* 0x0000000cfb167c25 */ /* 0x002fe2000f8e00f2 */
[----:B------:R-:W-:Y:S01]  /*1e00*/  P2R R17, PR, RZ, 0x20 ;  /* 0x00000020ff117803 */ /* 0x000fe20000000000 */
[----:B------:R-:W-:Y:S01]  /*1e10*/  CS2R R72, SRZ ;  /* 0x0000000000487805 */ /* 0x000fe2000001ff00 */
[----:B------:R-:W-:Y:S01]  /*1e20*/  ISETP.GE.AND P5, PT, R20, c[0x0][0x1fc], PT ;  /* 0x00007f0014007a0c */ /* 0x000fe20003fa6270 */
[----:B------:R-:W-:Y:S01]  /*1e30*/  @!P3 IMAD.SHL.U32 R10, R219, 0x10, RZ ;  /* 0x00000010db0ab824 */ /* 0x000fe200078e00ff */
[----:B------:R-:W-:Y:S01]  /*1e40*/  LEA R28, P0, R22, c[0x0][0x1f0], 0x1 ;  /* 0x00007c00161c7a11 */ /* 0x000fe200078008ff */
[----:B------:R-:W-:Y:S01]  /*1e50*/  IMAD.IADD R8, R23, 0x1, R8 ;  /* 0x0000000117087824 */ /* 0x000fe200078e0208 */
[----:B------:R-:W-:Y:S01]  /*1e60*/  ISETP.LT.OR P1, PT, R2, 0x1, P5 ;  /* 0x000000010200780c */ /* 0x000fe20002f21670 */
[----:B------:R-:W-:Y:S01]  /*1e70*/  IMAD.U32 R19, RZ, RZ, UR7 ;  /* 0x00000007ff137e24 */ /* 0x000fe2000f8e00ff */
[----:B------:R1:W-:Y:S01]  /*1e80*/  @!P3 LDGSTS.E.BYPASS.LTC128B.128 [R10+0x21080], [R30.64] ;  /* 0x210800001e0abfae */ /* 0x0003e2000b901d48 */
[----:B------:R-:W-:Y:S01]  /*1e90*/  ISETP.GE.AND P3, PT, R9, c[0x0][0x1fc], PT ;  /* 0x00007f0009007a0c */ /* 0x000fe20003f66270 */
[----:B------:R-:W-:Y:S01]  /*1ea0*/  IMAD.WIDE.U32 R26, R0, c[0x0][0x288], R26 ;  /* 0x0000a200001a7a25 */ /* 0x000fe200078e001a */
[----:B------:R-:W-:Y:S01]  /*1eb0*/  LEA.HI.X R29, R22, c[0x0][0x1f4], R8, 0x1, P0 ;  /* 0x00007d00161d7a11 */ /* 0x000fe200000f0c08 */
[----:B------:R-:W0:Y:S01]  /*1ec0*/  LDGDEPBAR ;  /* 0x00000000000079af */ /* 0x000e220000000000 */
[----:B------:R-:W-:Y:S01]  /*1ed0*/  ISETP.LT.OR P0, PT, R2, 0x1, P3 ;  /* 0x000000010200780c */ /* 0x000fe20001f01670 */
[----:B------:R-:W-:Y:S01]  /*1ee0*/  IMAD.U32 R22, RZ, RZ, UR7 ;  /* 0x00000007ff167e24 */ /* 0x000fe2000f8e00ff */
[----:B------:R-:W-:Y:S01]  /*1ef0*/  LOP3.LUT R4, R4, 0xfffffffe, RZ, 0xc0, !PT ;  /* 0xfffffffe04047812 */ /* 0x000fe200078ec0ff */
[----:B------:R-:W-:Y:S01]  /*1f00*/  IMAD.U32 R8, RZ, RZ, UR5 ;  /* 0x00000005ff087e24 */ /* 0x000fe2000f8e00ff */
[----:B------:R-:W-:Y:S01]  /*1f10*/  CS2R R70, SRZ ;  /* 0x0000000000467805 */ /* 0x000fe2000001ff00 */
[----:B------:R-:W-:Y:S01]  /*1f20*/  IMAD R237, R7, c[0x0][0x240], RZ ;  /* 0x0000900007ed7a24 */ /* 0x000fe200078e02ff */
[----:B------:R2:W-:Y:S01]  /*1f30*/  LDGSTS.E.BYPASS.LTC128B.128 [R221+0x1b080], [R28.64], !P1 ;  /* 0x1b0800001cdd7fae */ /* 0x0005e2000c901d48 */
[----:B------:R-:W-:Y:S01]  /*1f40*/  ISETP.LT.OR P1, PT, R2, 0x21, P3 ;  /* 0x000000210200780c */ /* 0x000fe20001f21670 */
[----:B------:R-:W-:Y:S01]  /*1f50*/  CS2R R68, SRZ ;  /* 0x0000000000447805 */ /* 0x000fe2000001ff00 */
[----:B------:R-:W-:Y:S01]  /*1f60*/  ISETP.GE.AND P3, PT, R219, 0x10, PT ;  /* 0x00000010db00780c */ /* 0x000fe20003f66270 */
[----:B------:R-:W-:Y:S01]  /*1f70*/  IMAD R237, R230, c[0x0][0x244], R237 ;  /* 0x00009100e6ed7a24 */ /* 0x000fe200078e02ed */
[----:B------:R-:W-:Y:S01]  /*1f80*/  CS2R R66, SRZ ;  /* 0x0000000000427805 */ /* 0x000fe2000001ff00 */
[----:B------:R-:W-:Y:S01]  /*1f90*/  CS2R R64, SRZ ;  /* 0x0000000000407805 */ /* 0x000fe2000001ff00 */
[----:B------:R2:W-:Y:S01]  /*1fa0*/  LDGSTS.E.BYPASS.LTC128B.128 [R221+0x1d080], [R28.64+0x80], !P0 ;  /* 0x1d0800801cdd7fae */ /* 0x0005e2000c101d48 */
[----:B------:R-:W-:Y:S01]  /*1fb0*/  LEA R22, P0, R22, R28, 0x1 ;  /* 0x0000001c16167211 */ /* 0x000fe200078008ff */
[----:B------:R-:W-:Y:S01]  /*1fc0*/  CS2R R62, SRZ ;  /* 0x00000000003e7805 */ /* 0x000fe2000001ff00 */
[----:B------:R-:W-:Y:S01]  /*1fd0*/  CS2R R60, SRZ ;  /* 0x00000000003c7805 */ /* 0x000fe2000001ff00 */
[----:B------:R-:W-:Y:S01]  /*1fe0*/  CS2R R58, SRZ ;  /* 0x00000000003a7805 */ /* 0x000fe2000001ff00 */
[----:B------:R-:W-:Y:S01]  /*1ff0*/  LEA.HI.X R23, R19, R29, R8, 0x1, P0 ;  /* 0x0000001d13177211 */ /* 0x000fe200000f0c08 */
[C---:B------:R-:W-:Y:S01]  /*2000*/  IMAD R19, R11.reuse, c[0x0][0x288], RZ ;  /* 0x0000a2000b137a24 */ /* 0x040fe200078e02ff */
[----:B------:R-:W-:Y:S01]  /*2010*/  ISETP.LT.OR P0, PT, R2, 0x1, P2 ;  /* 0x000000010200780c */ /* 0x000fe20001701670 */
[----:B------:R-:W-:Y:S01]  /*2020*/  IMAD R11, R11, c[0x0][0x238], RZ ;  /* 0x00008e000b0b7a24 */ /* 0x000fe200078e02ff */
[----:B-1----:R-:W-:Y:S01]  /*2030*/  LEA.HI R10, R14, R219, RZ, 0x4 ;  /* 0x000000db0e0a7211 */ /* 0x002fe200078f20ff */
[C---:B------:R-:W-:Y:S01]  /*2040*/  IMAD R238, R0.reuse, c[0x0][0x28c], R19 ;  /* 0x0000a30000ee7a24 */ /* 0x040fe200078e0213 */
[----:B------:R-:W-:Y:S01]  /*2050*/  CS2R R56, SRZ ;  /* 0x0000000000387805 */ /* 0x000fe2000001ff00 */
[----:B------:R-:W-:Y:S01]  /*2060*/  IMAD R18, R0, c[0x0][0x23c], R11 ;  /* 0x00008f0000127a24 */ /* 0x000fe200078e020b */
[----:B------:R-:W-:Y:S01]  /*2070*/  SHF.R.S32.HI R11, RZ, 0x4, R10 ;  /* 0x00000004ff0b7819 */ /* 0x000fe2000001140a */
[----:B------:R-:W-:Y:S01]  /*2080*/  IMAD.IADD R239, R27, 0x1, R238 ;  /* 0x000000011bef7824 */ /* 0x000fe200078e02ee */
[----:B------:R-:W-:Y:S01]  /*2090*/  SHF.R.S32.HI R0, RZ, 0x1f, R16 ;  /* 0x0000001fff007819 */ /* 0x000fe20000011410 */
[----:B------:R-:W-:Y:S01]  /*20a0*/  IMAD.MOV.U32 R238, RZ, RZ, R26 ;  /* 0x000000ffffee7224 */ /* 0x000fe200078e001a */
[----:B------:R-:W-:Y:S01]  /*20b0*/  LEA.HI R8, R10, R11, RZ, 0x1 ;  /* 0x0000000b0a087211 */ /* 0x000fe200078f08ff */
[----:B------:R-:W-:Y:S01]  /*20c0*/  IMAD.IADD R19, R25, 0x1, R18 ;  /* 0x0000000119137824 */ /* 0x000fe200078e0212 */
[----:B------:R-:W-:Y:S01]  /*20d0*/  LEA.HI R0, R0, R21, RZ, 0x3 ;  /* 0x0000001500007211 */ /* 0x000fe200078f18ff */
[----:B------:R2:W-:Y:S01]  /*20e0*/  LDGSTS.E.BYPASS.LTC128B.128 [R221+0x1f080], [R28.64+0x100], !P0 ;  /* 0x1f0801001cdd7fae */ /* 0x0005e2000c101d48 */
[----:B------:R-:W-:Y:S01]  /*20f0*/  ISETP.LT.OR P0, PT, R2, 0x21, P5 ;  /* 0x000000210200780c */ /* 0x000fe20002f01670 */
[----:B------:R-:W-:Y:S01]  /*2100*/  IMAD.WIDE.U32 R238, R230, c[0x0][0x290], R238 ;  /* 0x0000a400e6ee7a25 */ /* 0x000fe200078e00ee */
[----:B------:R-:W-:Y:S01]  /*2110*/  ISETP.GE.AND P5, PT, R20, c[0x0][0x1fc], PT ;  /* 0x00007f0014007a0c */ /* 0x000fe20003fa6270 */
[----:B------:R-:W-:Y:S01]  /*2120*/  CS2R R54, SRZ ;  /* 0x0000000000367805 */ /* 0x000fe2000001ff00 */
[----:B------:R-:W-:Y:S01]  /*2130*/  LEA.HI R20, R14, R219, RZ, 0x5 ;  /* 0x000000db0e147211 */ /* 0x000fe200078f28ff */
[----:B------:R-:W-:Y:S01]  /*2140*/  IMAD.MOV.U32 R18, RZ, RZ, R24 ;  /* 0x000000ffff127224 */ /* 0x000fe200078e0018 */
[----:B------:R-:W-:Y:S01]  /*2150*/  LOP3.LUT R0, R0, 0xfffffff8, RZ, 0xc0, !PT ;  /* 0xfffffff800007812 */ /* 0x000fe200078ec0ff */
[----:B------:R-:W-:Y:S01]  /*2160*/  CS2R R52, SRZ ;  /* 0x0000000000347805 */ /* 0x000fe2000001ff00 */
[----:B------:R-:W-:Y:S01]  /*2170*/  LOP3.LUT R14, R16, 0x3ffffffc, RZ, 0xc0, !PT ;  /* 0x3ffffffc100e7812 */ /* 0x000fe200078ec0ff */
[----:B------:R-:W-:Y:S01]  /*2180*/  CS2R R50, SRZ ;  /* 0x0000000000327805 */ /* 0x000fe2000001ff00 */
[----:B------:R-:W-:Y:S01]  /*2190*/  LOP3.LUT R10, R10, 0xfffffff0, RZ, 0xc0, !PT ;  /* 0xfffffff00a0a7812 */ /* 0x000fe200078ec0ff */
[----:B------:R-:W-:Y:S01]  /*21a0*/  IMAD.IADD R0, R21, 0x1, -R0 ;  /* 0x0000000115007824 */ /* 0x000fe200078e0a00 */
[----:B------:R-:W-:Y:S01]  /*21b0*/  CS2R R48, SRZ ;  /* 0x0000000000307805 */ /* 0x000fe2000001ff00 */
[----:B------:R1:W-:Y:S01]  /*21c0*/  LDGSTS.E.BYPASS.LTC128B.128 [R221+0x1c080], [R22.64], !P0 ;  /* 0x1c08000016dd7fae */ /* 0x0003e2000c101d48 */
[----:B------:R-:W-:Y:S01]  /*21d0*/  ISETP.LT.OR P0, PT, R2, 0x21, P2 ;  /* 0x000000210200780c */ /* 0x000fe20001701670 */
[----:B------:R-:W-:Y:S01]  /*21e0*/  IMAD R21, R7, c[0x0][0x290], RZ ;  /* 0x0000a40007157a24 */ /* 0x000fe200078e02ff */
[----:B------:R-:W-:Y:S01]  /*21f0*/  LOP3.LUT R2, R8, 0xfffffffe, RZ, 0xc0, !PT ;  /* 0xfffffffe08027812 */ /* 0x000fe200078ec0ff */
[----:B------:R1:W-:Y:S01]  /*2200*/  LDGSTS.E.BYPASS.LTC128B.128 [R221+0x1e080], [R22.64+0x80], !P1 ;  /* 0x1e08008016dd7fae */ /* 0x0003e2000c901d48 */
[----:B------:R-:W-:Y:S01]  /*2210*/  SHF.R.S32.HI R8, RZ, 0x5, R20 ;  /* 0x00000005ff087819 */ /* 0x000fe20000011414 */
[----:B------:R-:W-:Y:S01]  /*2220*/  IMAD R21, R230, c[0x0][0x294], R21 ;  /* 0x0000a500e6157a24 */ /* 0x000fe200078e0215 */
[----:B------:R-:W-:Y:S01]  /*2230*/  ISETP.GE.AND P1, PT, R9, c[0x0][0x1fc], PT ;  /* 0x00007f0009007a0c */ /* 0x000fe20003f26270 */
[----:B------:R-:W-:Y:S01]  /*2240*/  IMAD.IADD R2, R11, 0x1, -R2 ;  /* 0x000000010b027824 */ /* 0x000fe200078e0a02 */
[----:B------:R-:W-:Y:S01]  /*2250*/  SHF.R.S32.HI R11, RZ, 0x1f, R20 ;  /* 0x0000001fff0b7819 */ /* 0x000fe20000011414 */
[----:B------:R-:W-:Y:S01]  /*2260*/  IMAD.IADD R216, R239, 0x1, R21 ;  /* 0x00000001efd87824 */ /* 0x000fe200078e0215 */
[----:B------:R-:W-:Y:S01]  /*2270*/  ISETP.GE.AND P2, PT, R6, c[0x0][0x1fc], PT ;  /* 0x00007f0006007a0c */ /* 0x000fe20003f46270 */
[----:B------:R-:W-:Y:S01]  /*2280*/  IMAD.IADD R14, R219, 0x1, -R14 ;  /* 0x00000001db0e7824 */ /* 0x000fe200078e0a0e */
[----:B------:R-:W-:Y:S01]  /*2290*/  LEA.HI R9, R11, R8, RZ, 0x2 ;  /* 0x000000080b097211 */ /* 0x000fe200078f10ff */
[----:B------:R1:W-:Y:S01]  /*22a0*/  LDGSTS.E.BYPASS.LTC128B.128 [R221+0x20080], [R22.64+0x100], !P0 ;  /* 0x2008010016dd7fae */ /* 0x0003e2000c101d48 */
[----:B------:R-:W-:Y:S01]  /*22b0*/  SEL R11, RZ, 0x1, P5 ;  /* 0x00000001ff0b7807 */ /* 0x000fe20002800000 */
[----:B------:R-:W-:Y:S01]  /*22c0*/  IMAD.SHL.U32 R217, R2, 0x8, RZ ;  /* 0x0000000802d97824 */ /* 0x000fe200078e00ff */
[----:B------:R-:W-:Y:S01]  /*22d0*/  LOP3.LUT R9, R9, 0xfffffffc, RZ, 0xc0, !PT ;  /* 0xfffffffc09097812 */ /* 0x000fe200078ec0ff */
[----:B------:R-:W-:Y:S01]  /*22e0*/  IMAD.WIDE.U32 R230, R230, c[0x0][0x240], R18 ;  /* 0x00009000e6e67a25 */ /* 0x000fe200078e0012 */
[----:B------:R-:W-:Y:S01]  /*22f0*/  ISETP.NE.AND P5, PT, R17, RZ, PT ;  /* 0x000000ff1100720c */ /* 0x000fe20003fa5270 */
[----:B------:R-:W-:Y:S01]  /*2300*/  CS2R R46, SRZ ;  /* 0x00000000002e7805 */ /* 0x000fe2000001ff00 */
[----:B------:R-:W-:Y:S01]  /*2310*/  IADD3 R15, P0, R15, R238, RZ ;  /* 0x000000ee0f0f7210 */ /* 0x000fe20007f1e0ff */
[----:B------:R-:W-:Y:S01]  /*2320*/  IMAD.IADD R9, R8, 0x1, -R9 ;  /* 0x0000000108097824 */ /* 0x000fe200078e0a09 */
[----:B------:R-:W-:Y:S01]  /*2330*/  LOP3.LUT R20, R20, 0xffffffe0, RZ, 0xc0, !PT ;  /* 0xffffffe014147812 */ /* 0x000fe200078ec0ff */
[----:B------:R-:W-:Y:S01]  /*2340*/  IMAD.SHL.U32 R17, R0, 0x10, RZ ;  /* 0x0000001000117824 */ /* 0x000fe200078e00ff */
[----:B------:R-:W-:Y:S01]  /*2350*/  LOP3.LUT R217, R217, 0x8, RZ, 0xc0, !PT ;  /* 0x00000008d9d97812 */ /* 0x000fe200078ec0ff */
[C---:B------:R-:W-:Y:S01]  /*2360*/  IMAD.SHL.U32 R21, R9.reuse, 0x100, RZ ;  /* 0x0000010009157824 */ /* 0x040fe200078e00ff */
[----:B------:R-:W-:Y:S01]  /*2370*/  LEA.HI R16, R9, R9, RZ, 0x1 ;  /* 0x0000000909107211 */ /* 0x000fe200078f08ff */
[----:B------:R-:W-:Y:S01]  /*2380*/  IMAD.X R24, R13, 0x1, R216, P0 ;  /* 0x000000010d187824 */ /* 0x000fe200000e06d8 */
[C---:B------:R-:W-:Y:S01]  /*2390*/  LEA R26, P0, R15.reuse, c[0x0][0x280], 0x2 ;  /* 0x0000a0000f1a7a11 */ /* 0x040fe200078010ff */
[----:B------:R-:W-:Y:S01]  /*23a0*/  IMAD.SHL.U32 R8, R8, 0x100, RZ ;  /* 0x0000010008087824 */ /* 0x000fe200078e00ff */
[----:B------:R-:W-:Y:S01]  /*23b0*/  SEL R223, RZ, 0x4, P2 ;  /* 0x00000004ffdf7807 */ /* 0x000fe20001000000 */
[----:B------:R-:W-:Y:S01]  /*23c0*/  IMAD.SHL.U32 R16, R16, 0x100, RZ ;  /* 0x0000010010107824 */ /* 0x000fe200078e00ff */
[----:B------:R-:W-:Y:S01]  /*23d0*/  LEA.HI.X R27, R15, c[0x0][0x284], R24, 0x2, P0 ;  /* 0x0000a1000f1b7a11 */ /* 0x000fe200000f1418 */
[C---:B------:R-:W-:Y:S01]  /*23e0*/  @!P3 IMAD.SHL.U32 R15, R219.reuse, 0x10, RZ ;  /* 0x00000010db0fb824 */ /* 0x040fe200078e00ff */
[----:B------:R-:W-:Y:S01]  /*23f0*/  LOP3.LUT P0, RZ, R0, 0x1, RZ, 0xc0, !PT ;  /* 0x0000000100ff7812 */ /* 0x000fe2000780c0ff */
[----:B------:R-:W-:Y:S01]  /*2400*/  CS2R R44, SRZ ;  /* 0x00000000002c7805 */ /* 0x000fe2000001ff00 */
[----:B------:R-:W-:Y:S01]  /*2410*/  LOP3.LUT R13, R16, 0x7ffffe00, RZ, 0xc0, !PT ;  /* 0x7ffffe00100d7812 */ /* 0x000fe200078ec0ff */
[----:B------:R-:W-:Y:S01]  /*2420*/  CS2R R42, SRZ ;  /* 0x00000000002a7805 */ /* 0x000fe2000001ff00 */
[----:B------:R5:W-:Y:S01]  /*2430*/  @!P3 LDGSTS.E.BYPASS.LTC128B.128 [R15+0x21280], [R26.64] ;  /* 0x212800001a0fbfae */ /* 0x000be2000b901d48 */
[----:B------:R-:W-:Y:S01]  /*2440*/  CS2R R40, SRZ ;  /* 0x0000000000287805 */ /* 0x000fe2000001ff00 */
[----:B-1----:R-:W-:Y:S01]  /*2450*/  LOP3.LUT R22, R210, 0x70, R17, 0xf8, !PT ;  /* 0x00000070d2167812 */ /* 0x002fe200078ef811 */
[----:B------:R-:W-:Y:S01]  /*2460*/  IMAD.IADD R17, R219, 0x1, -R10 ;  /* 0x00000001db117824 */ /* 0x000fe200078e0a0a */
[----:B------:R-:W0:Y:S01]  /*2470*/  LDGDEPBAR ;  /* 0x00000000000079af */ /* 0x000e220000000000 */
[----:B------:R-:W-:Y:S01]  /*2480*/  IMAD R13, R14, 0x2, R13 ;  /* 0x000000020e0d7824 */ /* 0x000fe200078e020d */
[----:B------:R-:W-:Y:S01]  /*2490*/  LOP3.LUT R21, R22, 0x100, R21, 0xf8, !PT ;  /* 0x0000010016157812 */ /* 0x000fe200078ef815 */
[----:B------:R-:W-:Y:S01]  /*24a0*/  IMAD.SHL.U32 R14, R17, 0x10, RZ ;  /* 0x00000010110e7824 */ /* 0x000fe200078e00ff */
[----:B------:R-:W-:Y:S01]  /*24b0*/  SHF.R.S32.HI R208, RZ, 0x1f, R17 ;  /* 0x0000001fffd07819 */ /* 0x000fe20000011411 */
[----:B------:R-:W0:Y:S01]  /*24c0*/  LDGDEPBAR ;  /* 0x00000000000079af */ /* 0x000e220000000000 */
[----:B------:R-:W-:Y:S01]  /*24d0*/  SHF.R.U32.HI R6, RZ, 0x3, R21 ;  /* 0x00000003ff067819 */ /* 0x000fe20000011615 */
[----:B------:R-:W-:Y:S01]  /*24e0*/  CS2R R38, SRZ ;  /* 0x0000000000267805 */ /* 0x000fe2000001ff00 */
[----:B------:R-:W-:Y:S01]  /*24f0*/  LOP3.LUT R209, R14, 0xf0, RZ, 0xc0, !PT ;  /* 0x000000f00ed17812 */ /* 0x000fe200078ec0ff */
[----:B------:R-:W-:Y:S01]  /*2500*/  IMAD.SHL.U32 R14, R2, 0x20, RZ ;  /* 0x00000020020e7824 */ /* 0x000fe200078e00ff */
[----:B------:R-:W-:Y:S01]  /*2510*/  LOP3.LUT R10, R21, 0x28, R6, 0x78, !PT ;  /* 0x00000028150a7812 */ /* 0x000fe200078e7806 */
[----:B------:R-:W-:Y:S01]  /*2520*/  IMAD.IADD R6, R219, 0x1, -R20 ;  /* 0x00000001db067824 */ /* 0x000fe200078e0a14 */
[----:B------:R-:W-:Y:S01]  /*2530*/  LEA.HI R208, R208, R17, RZ, 0x3 ;  /* 0x00000011d0d07211 */ /* 0x000fe200078f18ff */
[----:B------:R-:W-:Y:S01]  /*2540*/  CS2R R36, SRZ ;  /* 0x0000000000247805 */ /* 0x000fe2000001ff00 */
[----:B------:R-:W-:Y:S01]  /*2550*/  LOP3.LUT R210, R209, R210, RZ, 0xfc, !PT ;  /* 0x000000d2d1d27212 */ /* 0x000fe200078efcff */
[----:B------:R-:W-:Y:S01]  /*2560*/  IMAD.IADD R10, R13, 0x1, R10 ;  /* 0x000000010d0a7824 */ /* 0x000fe200078e020a */
[----:B------:R-:W-:Y:S01]  /*2570*/  SHF.R.S32.HI R225, RZ, 0x1f, R6 ;  /* 0x0000001fffe17819 */ /* 0x000fe20000011406 */
[----:B---3--:R-:W-:Y:S01]  /*2580*/  CS2R R34, SRZ ;  /* 0x0000000000227805 */ /* 0x008fe2000001ff00 */
[----:B------:R-:W-:Y:S01]  /*2590*/  LOP3.LUT R209, R209, 0x100, R8, 0xf8, !PT ;  /* 0x00000100d1d17812 */ /* 0x000fe200078ef808 */
[----:B------:R-:W-:Y:S01]  /*25a0*/  IMAD.SHL.U32 R224, R10, 0x2, RZ ;  /* 0x000000020ae07824 */ /* 0x000fe200078e00ff */
[----:B------:R-:W-:Y:S01]  /*25b0*/  LEA.HI R225, R225, R6, RZ, 0x2 ;  /* 0x00000006e1e17211 */ /* 0x000fe200078f10ff */
[----:B------:R-:W-:Y:S01]  /*25c0*/  IMAD.SHL.U32 R8, R9, 0x10, RZ ;  /* 0x0000001009087824 */ /* 0x000fe200078e00ff */
[----:B------:R-:W-:Y:S01]  /*25d0*/  SEL R10, RZ, 0xffffffff, P1 ;  /* 0xffffffffff0a7807 */ /* 0x000fe20000800000 */
[----:B----4-:R-:W-:Y:S01]  /*25e0*/  CS2R R32, SRZ ;  /* 0x0000000000207805 */ /* 0x010fe2000001ff00 */
[C---:B------:R-:W-:Y:S01]  /*25f0*/  IADD3 R0, R224.reuse, 0x21480, RZ ;  /* 0x00021480e0007810 */ /* 0x040fe20007ffe0ff */
[----:B------:R-:W-:Y:S01]  /*2600*/  CS2R R30, SRZ ;  /* 0x00000000001e7805 */ /* 0x000fe2000001ff00 */
[----:B------:R-:W-:Y:S01]  /*2610*/  IADD3 R220, R224, 0x215a0, RZ ;  /* 0x000215a0e0dc7810 */ /* 0x000fe20007ffe0ff */
[----:B------:R-:W-:Y:S01]  /*2620*/  IMAD.SHL.U32 R10, R10, 0x2, RZ ;  /* 0x000000020a0a7824 */ /* 0x000fe200078e00ff */
[----:B------:R-:W-:Y:S01]  /*2630*/  @P0 IADD3 R220, R0, 0xe0, RZ ;  /* 0x000000e000dc0810 */ /* 0x000fe20007ffe0ff */
[C---:B------:R-:W-:Y:S01]  /*2640*/  IMAD.SHL.U32 R0, R12.reuse, 0x40, RZ ;  /* 0x000000400c007824 */ /* 0x040fe200078e00ff */
[----:B------:R-:W-:Y:S01]  /*2650*/  LOP3.LUT R7, R225, 0x7ffffffc, RZ, 0xc0, !PT ;  /* 0x7ffffffce1077812 */ /* 0x000fe200078ec0ff */
[----:B--2---:R-:W-:Y:S01]  /*2660*/  CS2R R28, SRZ ;  /* 0x00000000001c7805 */ /* 0x004fe2000001ff00 */
[C---:B------:R-:W-:Y:S01]  /*2670*/  LOP3.LUT P0, RZ, R12.reuse, 0x2, RZ, 0xc0, !PT ;  /* 0x000000020cff7812 */ /* 0x040fe2000780c0ff */
[----:B------:R-:W-:Y:S01]  /*2680*/  IMAD.IADD R237, R231, 0x1, R237 ;  /* 0x00000001e7ed7824 */ /* 0x000fe200078e02ed */
[----:B------:R-:W-:Y:S01]  /*2690*/  LOP3.LUT P1, RZ, R12, 0x4, RZ, 0xc0, !PT ;  /* 0x000000040cff7812 */ /* 0x000fe2000782c0ff */
[----:B------:R-:W-:Y:S01]  /*26a0*/  IMAD.IADD R6, R6, 0x1, -R7 ;  /* 0x0000000106067824 */ /* 0x000fe200078e0a07 */
[C---:B------:R-:W-:Y:S01]  /*26b0*/  LOP3.LUT R12, R208.reuse, 0xfffffff8, RZ, 0xc0, !PT ;  /* 0xfffffff8d00c7812 */ /* 0x040fe200078ec0ff */
[----:B------:R-:W-:Y:S01]  /*26c0*/  IMAD.SHL.U32 R208, R208, 0x40, RZ ;  /* 0x00000040d0d07824 */ /* 0x000fe200078e00ff */
[----:B------:R-:W-:Y:S01]  /*26d0*/  LOP3.LUT R0, R0, 0x1c0, RZ, 0xc0, !PT ;  /* 0x000001c000007812 */ /* 0x000fe200078ec0ff */
[----:B------:R-:W-:Y:S01]  /*26e0*/  UMOV UR4, URZ ;  /* 0x0000003f00047c82 */ /* 0x000fe20008000000 */
[----:B-----5:R-:W-:Y:S01]  /*26f0*/  LEA.HI R15, R213, R213, RZ, 0x1 ;  /* 0x000000d5d50f7211 */ /* 0x020fe200078f08ff */
[----:B------:R-:W-:Y:S01]  /*2700*/  IMAD.IADD R7, R17, 0x1, -R12 ;  /* 0x0000000111077824 */ /* 0x000fe200078e0a0c */
[----:B------:R-:W-:Y:S01]  /*2710*/  LEA.HI.SX32 R225, R225, R8, 0x1e ;  /* 0x00000008e1e17211 */ /* 0x000fe200078ff2ff */
[----:B------:R-:W-:Y:S01]  /*2720*/  UMOV UR13, 0x1 ;  /* 0x00000001000d7882 */ /* 0x000fe20000000000 */
[----:B------:R-:W-:-:S02]  /*2730*/  LOP3.LUT R13, R0, 0x8, R215, 0xf8, !PT ;  /* 0x00000008000d7812 */ /* 0x000fc400078ef8d7 */
[----:B------:R-:W-:Y:S02]  /*2740*/  LOP3.LUT R14, R14, 0x20, RZ, 0xc0, !PT ;  /* 0x000000200e0e7812 */ /* 0x000fe400078ec0ff */
[----:B------:R-:W-:Y:S02]  /*2750*/  LOP3.LUT R8, R0, 0x30, R8, 0xf8, !PT ;  /* 0x0000003000087812 */ /* 0x000fe400078ef808 */
[----:B------:R-:W-:Y:S02]  /*2760*/  SEL R206, R214, 0xfffffff0, !P0 ;  /* 0xfffffff0d6ce7807 */ /* 0x000fe40004000000 */
[----:B------:R-:W-:Y:S02]  /*2770*/  SHF.R.U32.HI R0, RZ, 0x3, R0 ;  /* 0x00000003ff007819 */ /* 0x000fe40000011600 */
[----:B------:R-:W-:Y:S02]  /*2780*/  LOP3.LUT R12, R15, 0x1ffffffe, RZ, 0xc0, !PT ;  /* 0x1ffffffe0f0c7812 */ /* 0x000fe400078ec0ff */
[----:B------:R-:W-:-:S02]  /*2790*/  SEL R204, R212, 0xffffffe0, !P1 ;  /* 0xffffffe0d4cc7807 */ /* 0x000fc40004800000 */
[C---:B------:R-:W-:Y:S02]  /*27a0*/  LOP3.LUT P1, RZ, R7.reuse, 0x4, RZ, 0xc0, !PT ;  /* 0x0000000407ff7812 */ /* 0x040fe4000782c0ff */
[C---:B------:R-:W-:Y:S01]  /*27b0*/  LOP3.LUT P0, RZ, R7.reuse, 0x2, RZ, 0xc0, !PT ;  /* 0x0000000207ff7812 */ /* 0x040fe2000780c0ff */
[----:B------:R-:W-:Y:S01]  /*27c0*/  IMAD.SHL.U32 R7, R7, 0x40, RZ ;  /* 0x0000004007077824 */ /* 0x000fe200078e00ff */
[----:B------:R-:W-:Y:S02]  /*27d0*/  LOP3.LUT R3, R14, 0x18, R3, 0xf8, !PT ;  /* 0x000000180e037812 */ /* 0x000fe400078ef803 */
[-C--:B------:R-:W-:Y:S01]  /*27e0*/  LOP3.LUT R14, R13, R0.reuse, RZ, 0x3c, !PT ;  /* 0x000000000d0e7212 */ /* 0x080fe200078e3cff */
[----:B------:R-:W-:Y:S01]  /*27f0*/  IMAD.IADD R13, R213, 0x1, -R12 ;  /* 0x00000001d50d7824 */ /* 0x000fe200078e0a0c */
[----:B------:R-:W-:Y:S02]  /*2800*/  SHF.R.U32.HI R12, RZ, 0x3, R209 ;  /* 0x00000003ff0c7819 */ /* 0x000fe400000116d1 */
[----:B------:R-:W-:Y:S01]  /*2810*/  LOP3.LUT R7, R7, 0x1c0, RZ, 0xc0, !PT ;  /* 0x000001c007077812 */ /* 0x000fe200078ec0ff */
[----:B------:R-:W-:Y:S01]  /*2820*/  IMAD R6, R13, 0x4, R6 ;  /* 0x000000040d067824 */ /* 0x000fe200078e0206 */
[----:B------:R-:W-:Y:S01]  /*2830*/  LOP3.LUT R215, R8, 0x8, R215, 0xf8, !PT ;  /* 0x0000000808d77812 */ /* 0x000fe200078ef8d7 */
[----:B------:R-:W-:Y:S01]  /*2840*/  IMAD R213, R213, 0x200, R14 ;  /* 0x00000200d5d57824 */ /* 0x000fe200078e020e */
[----:B------:R-:W-:Y:S01]  /*2850*/  LOP3.LUT R12, R12, 0x38, RZ, 0xc0, !PT ;  /* 0x000000380c0c7812 */ /* 0x000fe200078ec0ff */
[----:B------:R-:W-:Y:S01]  /*2860*/  IMAD.SHL.U32 R247, R6, 0x2, RZ ;  /* 0x0000000206f77824 */ /* 0x000fe200078e00ff */
[----:B------:R-:W-:Y:S01]  /*2870*/  LOP3.LUT R208, R208, 0xfffffe00, RZ, 0xc0, !PT ;  /* 0xfffffe00d0d07812 */ /* 0x000fe200078ec0ff */
[----:B------:R-:W-:Y:S01]  /*2880*/  IMAD.SHL.U32 R213, R213, 0x2, RZ ;  /* 0x00000002d5d57824 */ /* 0x000fe200078e00ff */
[----:B------:R-:W-:Y:S01]  /*2890*/  SHF.R.U32.HI R8, RZ, 0x3, R7 ;  /* 0x00000003ff087819 */ /* 0x000fe20000011607 */
[----:B------:R-:W-:Y:S01]  /*28a0*/  IMAD.IADD R246, R5, 0x1, -R247 ;  /* 0x0000000105f67824 */ /* 0x000fe200078e0af7 */
[----:B------:R-:W-:Y:S01]  /*28b0*/  LOP3.LUT R209, R12, R209, R217, 0x1e, !PT ;  /* 0x000000d10cd17212 */ /* 0x000fe200078e1ed9 */
[----:B------:R-:W-:Y:S01]  /*28c0*/  IMAD R206, R206, 0x2, R213 ;  /* 0x00000002cece7824 */ /* 0x000fe200078e02d5 */
[----:B------:R-:W-:Y:S01]  /*28d0*/  LOP3.LUT R215, R215, R0, RZ, 0x3c, !PT ;  /* 0x00000000d7d77212 */ /* 0x000fe200078e3cff */
[----:B------:R-:W-:Y:S01]  /*28e0*/  IMAD R0, R9, 0x400, R208 ;  /* 0x0000040009007824 */ /* 0x000fe200078e02d0 */
[----:B------:R-:W-:Y:S01]  /*28f0*/  LOP3.LUT R217, R8, R7, R217, 0x1e, !PT ;  /* 0x0000000708d97212 */ /* 0x000fe200078e1ed9 */
[----:B------:R-:W-:Y:S01]  /*2900*/  IMAD R205, R204, 0x2, R213 ;  /* 0x00000002cccd7824 */ /* 0x000fe200078e02d5 */
[C---:B------:R-:W-:Y:S01]  /*2910*/  LOP3.LUT P3, RZ, R17.reuse, 0x2, RZ, 0xc0, !PT ;  /* 0x0000000211ff7812 */ /* 0x040fe2000786c0ff */
[----:B------:R-:W-:Y:S01]  /*2920*/  IMAD.SHL.U32 R17, R17, 0x2, RZ ;  /* 0x0000000211117824 */ /* 0x000fe200078e00ff */
[----:B------:R-:W-:Y:S01]  /*2930*/  LOP3.LUT R3, R8, R3, R7, 0x1e, !PT ;  /* 0x0000000308037212 */ /* 0x000fe200078e1e07 */
[----:B------:R-:W-:Y:S01]  /*2940*/  IMAD.IADD R217, R0, 0x1, R217 ;  /* 0x0000000100d97824 */ /* 0x000fe200078e02d9 */
[----:B------:R-:W-:Y:S01]  /*2950*/  SEL R214, R214, 0xfffffff0, !P0 ;  /* 0xfffffff0d6d67807 */ /* 0x000fe20004000000 */
[----:B------:R-:W-:Y:S01]  /*2960*/  IMAD R215, R2, 0x200, R215 ;  /* 0x0000020002d77824 */ /* 0x000fe200078e02d7 */
[----:B------:R-:W-:Y:S01]  /*2970*/  ISETP.LE.AND P0, PT, R250, c[0x0][0x2a8], PT ;  /* 0x0000aa00fa007a0c */ /* 0x000fe20003f03270 */
[----:B------:R-:W-:Y:S01]  /*2980*/  IMAD.SHL.U32 R211, R217, 0x2, RZ ;  /* 0x00000002d9d37824 */ /* 0x000fe200078e00ff */
[----:B------:R-:W-:Y:S01]  /*2990*/  LOP3.LUT R208, R3, R208, RZ, 0xfc, !PT ;  /* 0x000000d003d07212 */ /* 0x000fe200078efcff */
[----:B------:R-:W-:Y:S01]  /*29a0*/  IMAD.MOV.U32 R3, RZ, RZ, 0x120 ;  /* 0x00000120ff037424 */ /* 0x000fe200078e00ff */
[----:B------:R-:W-:Y:S01]  /*29b0*/  IADD3 R2, -R228, 0x1, R5 ;  /* 0x00000001e4027810 */ /* 0x000fe20007ffe105 */
[----:B------:R-:W-:Y:S01]  /*29c0*/  IMAD R204, R204, 0x2, R206 ;  /* 0x00000002cccc7824 */ /* 0x000fe200078e02ce */
[----:B------:R-:W-:Y:S01]  /*29d0*/  LOP3.LUT R210, R210, 0x18, R17, 0x78, !PT ;  /* 0x00000018d2d27812 */ /* 0x000fe200078e7811 */
[----:B------:R-:W-:Y:S01]  /*29e0*/  IMAD.IADD R207, R217, 0x1, R214 ;  /* 0x00000001d9cf7824 */ /* 0x000fe200078e02d6 */
[----:B------:R-:W-:Y:S01]  /*29f0*/  SEL R212, R212, 0xffffffe0, !P1 ;  /* 0xffffffe0d4d47807 */ /* 0x000fe20004800000 */
[--C-:B------:R-:W-:Y:S01]  /*2a00*/  IMAD.IADD R2, R2, 0x1, -R247.reuse ;  /* 0x0000000102027824 */ /* 0x100fe200078e0af7 */
[----:B------:R-:W-:Y:S01]  /*2a10*/  IADD3 R211, R211, 0x1b080, RZ ;  /* 0x0001b080d3d37810 */ /* 0x000fe20007ffe0ff */
[----:B------:R-:W-:Y:S01]  /*2a20*/  IMAD.SHL.U32 R210, R210, 0x2, RZ ;  /* 0x00000002d2d27824 */ /* 0x000fe200078e00ff */
[----:B------:R-:W-:Y:S01]  /*2a30*/  SEL R3, R3, 0xe0, !P3 ;  /* 0x000000e003037807 */ /* 0x000fe20005800000 */
[----:B------:R-:W-:Y:S01]  /*2a40*/  IMAD.IADD R247, R222, 0x1, -R247 ;  /* 0x00000001def77824 */ /* 0x000fe200078e0af7 */
[----:B------:R-:W-:Y:S01]  /*2a50*/  LOP3.LUT R10, R10, 0x2, R11, 0xe2, !PT ;  /* 0x000000020a0a7812 */ /* 0x000fe200078ee20b */
[----:B------:R-:W-:Y:S01]  /*2a60*/  IMAD R211, R212, 0x2, R211 ;  /* 0x00000002d4d37824 */ /* 0x000fe200078e02d3 */
[----:B------:R-:W-:Y:S01]  /*2a70*/  LEA R209, R209, 0x23c80, 0x1 ;  /* 0x00023c80d1d17811 */ /* 0x000fe200078e08ff */
[----:B------:R-:W-:Y:S01]  /*2a80*/  IMAD R0, R3, 0x2, R210 ;  /* 0x0000000203007824 */ /* 0x000fe200078e02d2 */
[----:B------:R-:W-:Y:S01]  /*2a90*/  LOP3.LUT R223, R10, R223, RZ, 0xfc, !PT ;  /* 0x000000df0adf7212 */ /* 0x000fe200078efcff */
[----:B------:R-:W-:Y:S01]  /*2aa0*/  IMAD.IADD R212, R217, 0x1, R212 ;  /* 0x00000001d9d47824 */ /* 0x000fe200078e02d4 */
[----:B------:R-:W-:-:S02]  /*2ab0*/  IADD3 R249, R2, c[0x0][0x2a4], RZ ;  /* 0x0000a90002f97a10 */ /* 0x000fc40007ffe0ff */
[----:B------:R-:W-:Y:S02]  /*2ac0*/  IADD3 R248, R2, UR6, RZ ;  /* 0x0000000602f87c10 */ /* 0x000fe4000fffe0ff */
[----:B------:R-:W-:Y:S02]  /*2ad0*/  LEA R208, R208, 0x80, 0x1 ;  /* 0x00000080d0d07811 */ /* 0x000fe400078e08ff */
[----:B------:R-:W-:Y:S02]  /*2ae0*/  @P0 LOP3.LUT R4, R4, 0x1, RZ, 0xfc, !PT ;  /* 0x0000000104040812 */ /* 0x000fe400078efcff */
.L_x_1084:
        /* <DEDUP_REMOVED lines=172> */
.L_x_1076:
[----:B------:R-:W-:Y:S11]  /*35b0*/  ISETP.NE.AND P0, PT, R250, c[0x0][0x2a8], PT ;  /* 0x0000aa00fa007a0c */ /* 0x000ff60003f05270 */
[----:B------:R-:W-:Y:S02]  /*35c0*/  @!UPT UIADD3 URZ, URZ, URZ, URZ ;  /* 0x0000003f3f3ff290 */ /* 0x000fe4000fffe03f */
[----:B------:R-:W-:Y:S05]  /*35d0*/  @P0 IMAD.HI.U32 R2, R24, c[0x0][0x2ac], RZ ;  /* 0x0000ab0018020a27 */ /* 0x000fea00078e00ff */
[----:B------:R-:W-:Y:S02]  /*35e0*/  @P0 SHF.R.U32.HI R24, RZ, c[0x0][0x2b0], R2 ;  /* 0x0000ac00ff180a19 */ /* 0x000fe40000011602 */
.L_x_1077:
[----:B------:R-:W-:Y:S05]  /*35f0*/  BSYNC B0 ;  /* 0x0000000000007941 */ /* 0x000fea0003800000 */
.L_x_1075:
[----:B------:R-:W-:Y:S05]  /*3600*/  IMAD R3, R24, c[0x0][0x2a8], R247 ;  /* 0x0000aa0018037a24 */ /* 0x000fea00078e02f7 */
[----:B------:R-:W-:Y:S02]  /*3610*/  IADD3 R2, R3, c[0x0][0x2a8], RZ ;  /* 0x0000aa0003027a10 */ /* 0x000fe40007ffe0ff */
[----:B------:R-:W-:Y:S02]  /*3620*/  IMNMX R178, R178, R3, !PT ;  /* 0x00000003b2b27217 */ /* 0x000fe40007800200 */
[----:B------:R-:W-:Y:S02]  /*3630*/  IMNMX R179, R179, R2, PT ;  /* 0x00000002b3b37217 */ /* 0x000fe40003800200 */
.L_x_1074:
        /* <DEDUP_REMOVED lines=16> */
.L_x_1080:
[----:B------:R-:W-:Y:S11]  /*3740*/  ISETP.NE.AND P0, PT, R250, c[0x0][0x2a8], PT ;  /* 0x0000aa00fa007a0c */ /* 0x000ff60003f05270 */
[----:B------:R-:W-:Y:S02]  /*3750*/  @!UPT UIADD3 URZ, URZ, URZ, URZ ;  /* 0x0000003f3f3ff290 */ /* 0x000fe4000fffe03f */
[----:B------:R-:W-:Y:S05]  /*3760*/  @P0 IMAD.HI.U32 R2, R24, c[0x0][0x2ac], RZ ;  /* 0x0000ab0018020a27 */ /* 0x000fea00078e00ff */
[----:B------:R-:W-:Y:S02]  /*3770*/  @P0 SHF.R.U32.HI R24, RZ, c[0x0][0x2b0], R2 ;  /* 0x0000ac00ff180a19 */ /* 0x000fe40000011602 */
.L_x_1081:
[----:B------:R-:W-:Y:S05]  /*3780*/  BSYNC B0 ;  /* 0x0000000000007941 */ /* 0x000fea0003800000 */
.L_x_1079:
[----:B------:R-:W-:Y:S05]  /*3790*/  IMAD R3, R24, c[0x0][0x2a8], R247 ;  /* 0x0000aa0018037a24 */ /* 0x000fea00078e02f7 */
[----:B------:R-:W-:Y:S02]  /*37a0*/  IADD3 R2, R3, c[0x0][0x2a8], RZ ;  /* 0x0000aa0003027a10 */ /* 0x000fe40007ffe0ff */
[----:B------:R-:W-:Y:S02]  /*37b0*/  IMNMX R176, R176, R3, !PT ;  /* 0x00000003b0b07217 */ /* 0x000fe40007800200 */
[----:B------:R-:W-:Y:S02]  /*37c0*/  IMNMX R173, R173, R2, PT ;  /* 0x00000002adad7217 */ /* 0x000fe40003800200 */
.L_x_1078:
        /* <DEDUP_REMOVED lines=70> */
.L_x_1082:
        /* <DEDUP_REMOVED lines=463> */
.L_x_1083:
        /* <DEDUP_REMOVED lines=293> */
.L_x_1073:
[----:B------:R-:W-:Y:S05]  /*6b70*/  @P0 EXIT ;  /* 0x000000000000094d */ /* 0x000fea0003800000 */
[----:B------:R-:W-:-:S04]  /*6b80*/  ISETP.NE.U32.AND P0, PT, RZ, c[0x0][0x360], PT ;  /* 0x0000d800ff007a0c */ /* 0x000fc80003f05070 */
[----:B------:R-:W-:-:S13]  /*6b90*/  ISETP.NE.AND.EX P0, PT, RZ, c[0x0][0x364], PT, P0 ;  /* 0x0000d900ff007a0c */ /* 0x000fda0003f05300 */
[----:B------:R-:W-:-:S04]  /*6ba0*/  @P0 IMAD.MOV.U32 R0, RZ, RZ, 0x4 ;  /* 0x00000004ff000424 */ /* 0x000fc800078e00ff */
[----:B------:R-:W-:-:S06]  /*6bb0*/  @P0 IMAD.WIDE R4, R229, R0, c[0x0][0x360] ;  /* 0x0000d800e5040625 */ /* 0x000fcc00078e0200 */
[----:B------:R1:W2:Y:S01]  /*6bc0*/  @P0 LDG.E R4, [R4.64] ;  /* 0x0000000804040981 */ /* 0x0002a2000c1e1900 */
[----:B------:R-:W3:Y:S01]  /*6bd0*/  S2UR UR6, SR_CTAID.X ;  /* 0x00000000000679c3 */ /* 0x000ee20000002500 */
[----:B------:R-:W-:Y:S01]  /*6be0*/  IMAD.MOV.U32 R0, RZ, RZ, 0x1 ;  /* 0x00000001ff007424 */ /* 0x000fe200078e00ff */
[----:B------:R-:W-:Y:S01]  /*6bf0*/  ULDC UR5, c[0x0][0x358] ;  /* 0x0000d60000057ab9 */ /* 0x000fe20000000800 */
[----:B------:R-:W4:Y:S01]  /*6c00*/  S2R R2, SR_CTAID.Y ;  /* 0x0000000000027919 */ /* 0x000f220000002600 */
[----:B------:R-:W-:Y:S01]  /*6c10*/  ULDC UR4, c[0x0][0x2f4] ;  /* 0x0000bd0000047ab9 */ /* 0x000fe20000000800 */
[----:B------:R-:W-:Y:S02]  /*6c20*/  IMAD R3, R229, c[0x0][0x2f4], RZ ;  /* 0x0000bd00e5037a24 */ /* 0x000fe400078e02ff */
[----:B------:R-:W-:Y:S01]  /*6c30*/  BAR.SYNC.DEFER_BLOCKING 0x1, 0x100 ;  /* 0x0044000000007b1d */ /* 0x000fe20000010000 */
[----:B------:R-:W-:-:S05]  /*6c40*/  ISETP.NE.AND P1, PT, R0, c[0x0][0x338], PT ;  /* 0x0000ce0000007a0c */ /* 0x000fca0003f25270 */
[----:B------:R-:W-:Y:S01]  /*6c50*/  BSSY B0, `(.L_x_1085) ;  /* 0x0000023000007945 */ /* 0x000fe20003800000 */
[----:B---3--:R-:W-:-:S07]  /*6c60*/  UIMAD UR5, UR6, UR5, URZ ;  /* 0x00000005060572a4 */ /* 0x008fce000f8e023f */
[----:B----4-:R-:W-:Y:S01]  /*6c70*/  @P1 IMAD.HI.U32 R0, R2, c[0x0][0x33c], RZ ;  /* 0x0000cf0002001a27 */ /* 0x010fe200078e00ff */
[----:B------:R-:W-:-:S03]  /*6c80*/  UIMAD UR5, UR5, UR4, URZ ;  /* 0x00000004050572a4 */ /* 0x000fc6000f8e023f */
[----:B------:R-:W-:Y:S01]  /*6c90*/  IMAD.MOV.U32 R8, RZ, RZ, R2 ;  /* 0x000000ffff087224 */ /* 0x000fe200078e0002 */
[----:B------:R-:W-:Y:S01]  /*6ca0*/  @P1 SHF.R.U32.HI R8, RZ, c[0x0][0x340], R0 ;  /* 0x0000d000ff081a19 */ /* 0x000fe20000011600 */
[----:B------:R-:W-:Y:S01]  /*6cb0*/  USHF.R.S32.HI UR4, URZ, 0x1f, UR5 ;  /* 0x0000001f3f047899 */ /* 0x000fe20008011405 */
[----:B------:R-:W-:Y:S02]  /*6cc0*/  SHF.R.S32.HI R0, RZ, 0x1f, R229 ;  /* 0x0000001fff007819 */ /* 0x000fe400000114e5 */
[----:B-1----:R-:W-:Y:S02]  /*6cd0*/  SHF.R.S32.HI R5, RZ, 0x1f, R8 ;  /* 0x0000001fff057819 */ /* 0x002fe40000011408 */
[----:B------:R-:W-:Y:S01]  /*6ce0*/  SEL R0, R0, RZ, !P0 ;  /* 0x000000ff00007207 */ /* 0x000fe20004000000 */
[----:B--2---:R-:W-:Y:S01]  /*6cf0*/  @P0 IMAD R7, R229, 0x50, R4 ;  /* 0x00000050e5070824 */ /* 0x004fe200078e0204 */
[----:B------:R-:W-:Y:S02]  /*6d00*/  SHF.R.S32.HI R4, RZ, 0x1f, R3 ;  /* 0x0000001fff047819 */ /* 0x000fe40000011403 */
[----:B------:R-:W-:Y:S01]  /*6d10*/  IADD3 R3, P2, P1, R3, UR5, R8 ;  /* 0x0000000503037c10 */ /* 0x000fe2000f95e008 */
[----:B------:R-:W-:Y:S01]  /*6d20*/  @P0 IMAD.HI R7, R7, 0x66666667, RZ ;  /* 0x6666666707070827 */ /* 0x000fe200078e02ff */
[----:B------:R-:W-:-:S02]  /*6d30*/  SEL R229, R229, RZ, !P0 ;  /* 0x000000ffe5e57207 */ /* 0x000fc40004000000 */
[----:B------:R-:W-:Y:S02]  /*6d40*/  IADD3.X R4, R4, UR4, R5, P2, P1 ;  /* 0x0000000404047c10 */ /* 0x000fe400097e2405 */
[----:B------:R-:W-:Y:S02]  /*6d50*/  @P0 SHF.R.U32.HI R6, RZ, 0x1f, R7 ;  /* 0x0000001fff060819 */ /* 0x000fe40000011607 */
[----:B------:R-:W-:Y:S02]  /*6d60*/  ISETP.NE.AND P2, PT, R219, RZ, PT ;  /* 0x000000ffdb00720c */ /* 0x000fe40003f45270 */
[----:B------:R-:W-:Y:S01]  /*6d70*/  @P0 LEA.HI.SX32 R6, R7, R6, 0x1b ;  /* 0x0000000607060211 */ /* 0x000fe200078fdaff */
[----:B------:R-:W-:Y:S01]  /*6d80*/  IMAD.MOV R7, RZ, RZ, -R8 ;  /* 0x000000ffff077224 */ /* 0x000fe200078e0a08 */
[C---:B------:R-:W-:Y:S01]  /*6d90*/  SHF.L.U64.HI R4, R3.reuse, 0x2, R4 ;  /* 0x0000000203047819 */ /* 0x040fe20000010204 */
[----:B------:R-:W-:Y:S02]  /*6da0*/  IMAD.SHL.U32 R3, R3, 0x4, RZ ;  /* 0x0000000403037824 */ /* 0x000fe400078e00ff */
[----:B------:R-:W-:-:S02]  /*6db0*/  @P0 IMAD R6, R6, 0x3c00, RZ ;  /* 0x00003c0006060824 */ /* 0x000fc400078e02ff */
[----:B------:R-:W-:Y:S01]  /*6dc0*/  IMAD R7, R7, c[0x0][0x338], R2 ;  /* 0x0000ce0007077a24 */ /* 0x000fe200078e0202 */
[----:B------:R-:W-:Y:S01]  /*6dd0*/  IADD3 R10, P1, R3, c[0x0][0x350], RZ ;  /* 0x0000d400030a7a10 */ /* 0x000fe20007f3e0ff */
[--C-:B------:R-:W-:Y:S01]  /*6de0*/  @P0 IMAD.MOV.U32 R12, RZ, RZ, R6.reuse ;  /* 0x000000ffff0c0224 */ /* 0x100fe200078e0006 */
[----:B------:R-:W-:Y:S01]  /*6df0*/  @P0 SHF.R.S32.HI R13, RZ, 0x1f, R6 ;  /* 0x0000001fff0d0819 */ /* 0x000fe20000011406 */
[----:B------:R-:W-:Y:S01]  /*6e00*/  @!P0 CS2R R12, SRZ ;  /* 0x00000000000c8805 */ /* 0x000fe2000001ff00 */
[----:B------:R-:W-:Y:S01]  /*6e10*/  IADD3.X R11, R4, c[0x0][0x354], RZ, P1, !PT ;  /* 0x0000d500040b7a10 */ /* 0x000fe20000ffe4ff */
[----:B------:R-:W-:Y:S05]  /*6e20*/  @P2 BRA `(.L_x_1086) ;  /* 0x0000005000002947 */ /* 0x000fea0003800000 */
.L_x_1087:
[----:B------:R-:W2:Y:S01]  /*6e30*/  LDG.E.STRONG.GPU R2, [R10.64] ;  /* 0x000000080a027981 */ /* 0x000ea2000c1ef900 */
[----:B------:R-:W-:Y:S01]  /*6e40*/  YIELD ;  /* 0x0000000000007946 */ /* 0x000fe20003800000 */
[----:B--2---:R-:W-:Y:S01]  /*6e50*/  ISETP.NE.AND P0, PT, R2, R7, PT ;  /* 0x000000070200720c */ /* 0x004fe20003f05270 */
[----:B------:R-:W-:-:S12]  /*6e60*/  CCTL.IVALL ;  /* 0x00000000ff00798f */ /* 0x000fd80002000000 */
[----:B------:R-:W-:Y:S05]  /*6e70*/  @P0 BRA `(.L_x_1087) ;  /* 0xffffffb000000947 */ /* 0x000fea000383ffff */
.L_x_1086:
[----:B------:R-:W-:Y:S05]  /*6e80*/  BSYNC B0 ;  /* 0x0000000000007941 */ /* 0x000fea0003800000 */
.L_x_1085:
[----:B------:R-:W-:Y:S01]  /*6e90*/  MOV R2, 0xffffffff ;  /* 0xffffffff00027802 */ /* 0x000fe20000000f00 */
[----:B------:R-:W-:Y:S05]  /*6ea0*/  BRA.CONV ~URZ, `(.L_x_1088) ;  /* 0x000000237f007947 */ /* 0x000fea000b800000 */
[----:B------:R-:W-:Y:S02]  /*6eb0*/  MOV R6, 0x6ed0 ;  /* 0x00006ed000067802 */ /* 0x000fe40000000f00 */
[----:B------:R-:W-:Y:S05]  /*6ec0*/  CALL.REL.NOINC `($__internal_9_$__cuda_sm70_warpsync) ;  /* 0x00000c1000007944 */ /* 0x000fea0003c00000 */
.L_x_1088:
[----:B------:R-:W-:Y:S01]  /*6ed0*/  UIMAD UR5, UR6, 0x3c00, URZ ;  /* 0x00003c00060578a4 */ /* 0x000fe2000f8e023f */
[----:B------:R-:W-:Y:S01]  /*6ee0*/  SHF.R.S32.HI R9, RZ, 0x1f, R219 ;  /* 0x0000001fff097819 */ /* 0x000fe200000114db */
[----:B------:R-:W-:Y:S01]  /*6ef0*/  IMAD R15, R5, c[0x0][0x328], RZ ;  /* 0x0000ca00050f7a24 */ /* 0x000fe200078e02ff */
[----:B------:R-:W-:-:S06]  /*6f00*/  NOP ;  /* 0x0000000000007918 */ /* 0x000fcc0000000000 */
[----:B------:R-:W-:Y:S01]  /*6f10*/  USHF.R.S32.HI UR4, URZ, 0x1f, UR5 ;  /* 0x0000001f3f047899 */ /* 0x000fe20008011405 */
[----:B------:R-:W-:Y:S01]  /*6f20*/  IADD3 R12, P1, P0, R12, UR5, R219 ;  /* 0x000000050c0c7c10 */ /* 0x000fe2000f83e0db */
[----:B------:R-:W-:Y:S02]  /*6f30*/  IMAD R15, R8, c[0x0][0x32c], R15 ;  /* 0x0000cb00080f7a24 */ /* 0x000fe400078e020f */
[----:B------:R-:W-:Y:S02]  /*6f40*/  IMAD R6, R0, c[0x0][0x330], RZ ;  /* 0x0000cc0000067a24 */ /* 0x000fe400078e02ff */
[----:B------:R-:W-:Y:S02]  /*6f50*/  IADD3.X R13, R13, UR4, R9, P1, P0 ;  /* 0x000000040d0d7c10 */ /* 0x000fe40008fe0409 */
[----:B------:R-:W-:-:S03]  /*6f60*/  IMAD R6, R229, c[0x0][0x334], R6 ;  /* 0x0000cd00e5067a24 */ /* 0x000fc600078e0206 */
[----:B------:R-:W-:-:S05]  /*6f70*/  IMAD.WIDE.U32 R16, R8, c[0x0][0x328], R12 ;  /* 0x0000ca0008107a25 */ /* 0x000fca00078e000c */
        /* <DEDUP_REMOVED lines=67> */
[----:B-1----:R-:W-:Y:S05]  /*73b0*/  CALL.REL.NOINC `($__internal_9_$__cuda_sm70_warpsync) ;  /* 0x0000072000007944 */ /* 0x002fea0003c00000 */
.L_x_1089:
        /* <DEDUP_REMOVED lines=12> */
.L_x_1091:
[----:B------:R-:W-:Y:S05]  /*7480*/  BSYNC B0 ;  /* 0x0000000000007941 */ /* 0x000fea0003800000 */
.L_x_1090:
[----:B--2---:R-:W-:Y:S01]  /*7490*/  IADD3 R10, P0, R3, c[0x0][0x348], RZ ;  /* 0x0000d200030a7a10 */ /* 0x004fe20007f1e0ff */
[----:B------:R-:W-:Y:S03]  /*74a0*/  BSSY B0, `(.L_x_1092) ;  /* 0x0000008000007945 */ /* 0x000fe60003800000 */
[----:B------:R-:W-:Y:S01]  /*74b0*/  IADD3.X R11, R4, c[0x0][0x34c], RZ, P0, !PT ;  /* 0x0000d300040b7a10 */ /* 0x000fe200007fe4ff */
[----:B------:R-:W-:Y:S05]  /*74c0*/  @P2 BRA `(.L_x_1093) ;  /* 0x0000005000002947 */ /* 0x000fea0003800000 */
.L_x_1094:
[----:B------:R-:W2:Y:S01]  /*74d0*/  LDG.E.STRONG.GPU R4, [R10.64] ;  /* 0x000000080a047981 */ /* 0x000ea2000c1ef900 */
[----:B------:R-:W-:Y:S01]  /*74e0*/  YIELD ;  /* 0x0000000000007946 */ /* 0x000fe20003800000 */
[----:B--2---:R-:W-:Y:S01]  /*74f0*/  ISETP.NE.AND P0, PT, R4, R7, PT ;  /* 0x000000070400720c */ /* 0x004fe20003f05270 */
[----:B------:R-:W-:-:S12]  /*7500*/  CCTL.IVALL ;  /* 0x00000000ff00798f */ /* 0x000fd80002000000 */
[----:B------:R-:W-:Y:S05]  /*7510*/  @P0 BRA `(.L_x_1094) ;  /* 0xffffffb000000947 */ /* 0x000fea000383ffff */
.L_x_1093:
[----:B------:R-:W-:Y:S05]  /*7520*/  BSYNC B0 ;  /* 0x0000000000007941 */ /* 0x000fea0003800000 */
.L_x_1092:
[----:B------:R-:W-:Y:S05]  /*7530*/  BRA.CONV ~URZ, `(.L_x_1095) ;  /* 0x000000237f007947 */ /* 0x000fea000b800000 */
[----:B------:R-:W-:Y:S02]  /*7540*/  MOV R6, 0x7560 ;  /* 0x0000756000067802 */ /* 0x000fe40000000f00 */
[----:B-1----:R-:W-:Y:S05]  /*7550*/  CALL.REL.NOINC `($__internal_9_$__cuda_sm70_warpsync) ;  /* 0x0000058000007944 */ /* 0x002fea0003c00000 */
.L_x_1095:
        /* <DEDUP_REMOVED lines=75> */
[----:B-12---:R-:W-:Y:S05]  /*7a10*/  CALL.REL.NOINC `($__internal_9_$__cuda_sm70_warpsync) ;  /* 0x000000c000007944 */ /* 0x006fea0003c00000 */
.L_x_1096:
        /* <DEDUP_REMOVED lines=12> */
        .weak           $__internal_9_$__cuda_sm70_warpsync
        .type           $__internal_9_$__cuda_sm70_warpsync,@function
        .size           $__internal_9_$__cuda_sm70_warpsync,(.L_x_1419 - $__internal_9_$__cuda_sm70_warpsync)
$__internal_9_$__cuda_sm70_warpsync:
[----:B------:R-:W-:Y:S01]  /*7ae0*/  MOV R14, R6 ;  /* 0x00000006000e7202 */ /* 0x000fe20000000f00 */
[----:B------:R-:W-:Y:S04]  /*7af0*/  WARPSYNC R2 ;  /* 0x0000000200007348 */ /* 0x000fe80003800000 */
[----:B------:R-:W-:-:S04]  /*7b00*/  MOV R15, 0x0 ;  /* 0x00000000000f7802 */ /* 0x000fc80000000f00 */
[----:B------:R-:W-:Y:S05]  /*7b10*/  RET.REL.NODEC R14 `(_ZN7cutlass13device_kernelIN5flash19enable_sm80_to_sm89INS1_16FlashAttnBwdSm80INS1_25CollectiveMainloopBwdSm80ILi2ELi1EN4cute5tupleIJNS5_1CILi64EEENS7_ILi80EEENS7_ILi192EEEEEENS_6half_tEfNS_4arch4Sm80ELb0ELb1ELb0ELb1ELb1ELb0ELb1ELb0ELi2ELi4ELi2ELi2ELb0EEENS1_24CollectiveEpilogueBwdGQAISB_fSE_Li256ELb1ELb1EEENS1_19SingleTileSchedulerILb1ELb0ELb0ELi80EEEEEEEEEvNT_6ParamsE) ;  /* 0xffff84e00e007950 */ /* 0x000fea0003c3ffff */
.L_x_1097:
        /* <DEDUP_REMOVED lines=14> */
.L_x_1419:


//--------------------- .text._ZN7cutlass13device_kernelIN5flash19enable_sm80_to_sm89INS1_16FlashAttnBwdSm80INS1_25CollectiveMainloopBwdSm80ILi2ELi1EN4cute5tupleIJNS5_1CILi64EEENS7_ILi80EEENS7_ILi192EEEEEENS_6half_tEfNS_4arch4Sm80ELb1ELb0ELb0ELb0ELb0ELb0ELb1ELb0ELi2ELi4ELi2ELi2ELb0EEENS1_21CollectiveEpilogueBwdISB_SC_SE_Li256ELb0ELb1ELi4EEENS1_25SingleTileBwdLPTSchedulerILb0ELi80ELb0EEEEEEEEEvNT_6ParamsE --------------------------
	.section	.text._ZN7cutlass13device_kernelIN5flash19enable_sm80_to_sm89INS1_16FlashAttnBwdSm80INS1_25CollectiveMainloopBwdSm80ILi2ELi1EN4cute5tupleIJNS5_1CILi64EEENS7_ILi80EEENS7_ILi192EEEEEENS_6half_tEfNS_4arch4Sm80ELb1ELb0ELb0ELb0ELb0ELb0ELb1ELb0ELi2ELi4ELi2ELi2ELb0EEENS1_21CollectiveEpilogueBwdISB_SC_SE_Li256ELb0ELb1ELi4EEENS1_25SingleTileBwdLPTSchedulerILb0ELi80ELb0EEEEEEEEEvNT_6ParamsE,"ax",@progbits
	.sectioninfo	@"SHI_REGISTERS=255"
	.align	128
.text._ZN7cutlass13device_kernelIN5flash19enable_sm80_to_sm89INS1_16FlashAttnBwdSm80INS1_25CollectiveMainloopBwdSm80ILi2ELi1EN4cute5tupleIJNS5_1CILi64EEENS7_ILi80EEENS7_ILi192EEEEEENS_6half_tEfNS_4arch4Sm80ELb1ELb0ELb0ELb0ELb0ELb0ELb1ELb0ELi2ELi4ELi2ELi2ELb0EEENS1_21CollectiveEpilogueBwdISB_SC_SE_Li256ELb0ELb1ELi4EEENS1_25SingleTileBwdLPTSchedulerILb0ELi80ELb0EEEEEEEEEvNT_6ParamsE:
        .type           _ZN7cutlass13device_kernelIN5flash19enable_sm80_to_sm89INS1_16FlashAttnBwdSm80INS1_25CollectiveMainloopBwdSm80ILi2ELi1EN4cute5tupleIJNS5_1CILi64EEENS7_ILi80EEENS7_ILi192EEEEEENS_6half_tEfNS_4arch4Sm80ELb1ELb0ELb0ELb0ELb0ELb0ELb1ELb0ELi2ELi4ELi2ELi2ELb0EEENS1_21CollectiveEpilogueBwdISB_SC_SE_Li256ELb0ELb1ELi4EEENS1_25SingleTileBwdLPTSchedulerILb0ELi80ELb0EEEEEEEEEvNT_6ParamsE,@function
        .size           _ZN7cutlass13device_kernelIN5flash19enable_sm80_to_sm89INS1_16FlashAttnBwdSm80INS1_25CollectiveMainloopBwdSm80ILi2ELi1EN4cute5tupleIJNS5_1CILi64EEENS7_ILi80EEENS7_ILi192EEEEEENS_6half_tEfNS_4arch4Sm80ELb1ELb0ELb0ELb0ELb0ELb0ELb1ELb0ELi2ELi4ELi2ELi2ELb0EEENS1_21CollectiveEpilogueBwdISB_SC_SE_Li256ELb0ELb1ELi4EEENS1_25SingleTileBwdLPTSchedulerILb0ELi80ELb0EEEEEEEEEvNT_6ParamsE,(.L_x_1421 - _ZN7cutlass13device_kernelIN5flash19enable_sm80_to_sm89INS1_16FlashAttnBwdSm80INS1_25CollectiveMainloopBwdSm80ILi2ELi1EN4cute5tupleIJNS5_1CILi64EEENS7_ILi80EEENS7_ILi192EEEEEENS_6half_tEfNS_4arch4Sm80ELb1ELb0ELb0ELb0ELb0ELb0ELb1ELb0ELi2ELi4ELi2ELi2ELb0EEENS1_21CollectiveEpilogueBwdISB_SC_SE_Li256ELb0ELb1ELi4EEENS1_25SingleTileBwdLPTSchedulerILb0ELi80ELb0EEEEEEEEEvNT_6ParamsE)
        .other          _ZN7cutlass13device_kernelIN5flash19enable_sm80_to_sm89INS1_16FlashAttnBwdSm80INS1_25CollectiveMainloopBwdSm80ILi2ELi1EN4cute5tupleIJNS5_1CILi64EEENS7_ILi80EEENS7_ILi192EEEEEENS_6half_tEfNS_4arch4Sm80ELb1ELb0ELb0ELb0ELb0ELb0ELb1ELb0ELi2ELi4ELi2ELi2ELb0EEENS1_21CollectiveEpilogueBwdISB_SC_SE_Li256ELb0ELb1ELi4EEENS1_25SingleTileBwdLPTSchedulerILb0ELi80ELb0EEEEEEEEEvNT_6ParamsE,@"STO_CUDA_ENTRY STV_DEFAULT"
_ZN7cutlass13device_kernelIN5flash19enable_sm80_to_sm89INS1_16FlashAttnBwdSm80INS1_25CollectiveMainloopBwdSm80ILi2ELi1EN4cute5tupleIJNS5_1CILi64EEENS7_ILi80EEENS7_ILi192EEEEEENS_6half_tEfNS_4arch4Sm80ELb1ELb0ELb0ELb0ELb0ELb0ELb1ELb0ELi2ELi4ELi2ELi2ELb0EEENS1_21CollectiveEpilogueBwdISB_SC_SE_Li256ELb0ELb1ELi4EEENS1_25SingleTileBwdLPTSchedulerILb0ELi80ELb0EEEEEEEEEvNT_6ParamsE:
[----:B------:R-:W-:Y:S02]  /*0000*/  MOV R1, c[0x0][0x28] ;  /* 0x00000a0000017a02 */ /* 0x000fe40000000f00 */
[----:B------:R-:W1:Y:S04]  /*0010*/  S2R R242, SR_TID.X ;  /* 0x0000000000f27919 */ /* 0x000e680000002100 */
[----:B------:R-:W2:Y:S01]  /*0020*/  S2R R0, SR_CTAID.X ;  /* 0x0000000000007919 */ /* 0x000ea20000002500 */
[----:B-1----:R-:W-:-:S06]  /*0030*/  SHF.R.U32.HI R2, RZ, 0x5, R242 ;  /* 0x00000005ff027819 */ /* 0x002fcc00000116f2 */
[----:B------:R-:W1:Y:S02]  /*0040*/  SHFL.IDX PT, R2, R2, RZ, 0x1f ;  /* 0x00001fff02027589 */ /* 0x000e6400000e0000 */
[----:B-1----:R-:W-:-:S13]  /*0050*/  ISETP.NE.AND P0, PT, R2, RZ, PT ;  /* 0x000000ff0200720c */ /* 0x002fda0003f05270 */
[----:B------:R-:W-:Y:S05]  /*0060*/  @!P0 BRA `(.L_x_1098) ;  /* 0x0000020000008947 */ /* 0x000fea0003800000 */
[----:B--2---:R-:W-:Y:S01]  /*0070*/  IMAD.MOV.U32 R2, RZ, RZ, c[0x0][0x3b8] ;  /* 0x0000ee00ff027624 */ /* 0x004fe200078e00ff */
[----:B------:R-:W-:-:S04]  /*0080*/  MOV R4, R0 ;  /* 0x0000000000047202 */ /* 0x000fc80000000f00 */
[----:B------:R-:W-:-:S13]  /*0090*/  ISETP.NE.AND P0, PT, R2, 0x1, PT ;  /* 0x000000010200780c */ /* 0x000fda0003f05270 */
[----:B------:R-:W-:-:S05]  /*00a0*/  @P0 IMAD.HI.U32 R2, R0, c[0x0][0x3bc], RZ ;  /* 0x0000ef0000020a27 */ /* 0x000fca00078e00ff */
[----:B------:R-:W-:-:S04]  /*00b0*/  @P0 SHF.R.U32.HI R4, RZ, c[0x0][0x3c0], R2 ;  /* 0x0000f000ff040a19 */ /* 0x000fc80000011602 */
[----:B------:R-:W-:Y:S01]  /*00c0*/  ISETP.GE.AND P0, PT, R4, c[0x0][0x3d0], PT ;  /* 0x0000f40004007a0c */ /* 0x000fe20003f06270 */
[----:B------:R-:W-:-:S04]  /*00d0*/  IMAD.MOV R2, RZ, RZ, -R4 ;  /* 0x000000ffff027224 */ /* 0x000fc800078e0a04 */
[----:B------:R-:W-:-:S08]  /*00e0*/  IMAD R0, R2, c[0x0][0x3b8], R0 ;  /* 0x0000ee0002007a24 */ /* 0x000fd000078e0200 */
[----:B------:R-:W-:Y:S05]  /*00f0*/  @!P0 BRA `(.L_x_1099) ;  /* 0x0000007000008947 */ /* 0x000fea0003800000 */
[----:B------:R-:W-:Y:S02]  /*0100*/  MOV R2, c[0x0][0x3c4] ;  /* 0x0000f10000027a02 */ /* 0x000fe40000000f00 */
[----:B------:R-:W-:Y:S02]  /*0110*/  MOV R231, R0 ;  /* 0x0000000000e77202 */ /* 0x000fe40000000f00 */
[----:B------:R-:W-:-:S13]  /*0120*/  ISETP.NE.AND P0, PT, R2, 0x1, PT ;  /* 0x000000010200780c */ /* 0x000fda0003f05270 */
[----:B------:R-:W-:-:S05]  /*0130*/  @P0 IMAD.HI.U32 R2, R0, c[0x0][0x3c8], RZ ;  /* 0x0000f20000020a27 */ /* 0x000fca00078e00ff */
[----:B------:R-:W-:-:S05]  /*0140*/  @P0 SHF.R.U32.HI R231, RZ, c[0x0][0x3cc], R2 ;  /* 0x0000f300ffe70a19 */ /* 0x000fca0000011602 */
[----:B------:R-:W-:Y:S01]  /*0150*/  IMAD R3, R231, c[0x0][0x3c4], RZ ;  /* 0x0000f100e7037a24 */ /* 0x000fe200078e02ff */
[----:B------:R-:W-:Y:S05]  /*0160*/  BRA `(.L_x_1100) ;  /* 0x0000006000007947 */ /* 0x000fea0003800000 */
.L_x_1099:
[----:B------:R-:W-:Y:S02]  /*0170*/  MOV R2, c[0x0][0x3ac] ;  /* 0x0000eb0000027a02 */ /* 0x000fe40000000f00 */
[----:B------:R-:W-:Y:S02]  /*0180*/  MOV R231, R0 ;  /* 0x0000000000e77202 */ /* 0x000fe40000000f00 */
[----:B------:R-:W-:-:S13]  /*0190*/  ISETP.NE.AND P0, PT, R2, 0x1, PT ;  /* 0x000000010200780c */ /* 0x000fda0003f05270 */
[----:B------:R-:W-:-:S05]  /*01a0*/  @P0 IMAD.HI.U32 R2, R0, c[0x0][0x3b0], RZ ;  /* 0x0000ec0000020a27 */ /* 0x000fca00078e00ff */
[----:B------:R-:W-:-:S05]  /*01b0*/  @P0 SHF.R.U32.HI R231, RZ, c[0x0][0x3b4], R2 ;  /* 0x0000ed00ffe70a19 */ /* 0x000fca0000011602 */
[----:B------:R-:W-:-:S03]  /*01c0*/  IMAD R3, R231, c[0x0][0x3ac], RZ ;  /* 0x0000eb00e7037a24 */ /* 0x000fc600078e02ff */
.L_x_1100:
[----:B------:R-:W-:Y:S02]  /*01d0*/  MOV R2, c[0x0][0x3a0] ;  /* 0x0000e80000027a02 */ /* 0x000fe40000000f00 */
[----:B------:R-:W-:Y:S02]  /*01e0*/  IADD3 R3, R0, -R3, RZ ;  /* 0x8000000300037210 */ /* 0x000fe40007ffe0ff */
[----:B------:R-:W-:-:S03]  /*01f0*/  ISETP.NE.AND P0, PT, R2, 0x1, PT ;  /* 0x000000010200780c */ /* 0x000fc60003f05270 */
[----:B------:R-:W-:-:S05]  /*0200*/  IMAD R4, R4, c[0x0][0x3ac], R3 ;  /* 0x0000eb0004047a24 */ /* 0x000fca00078e0203 */
[----:B------:R-:W-:-:S05]  /*0210*/  MOV R230, R4 ;  /* 0x0000000400e67202 */ /* 0x000fca0000000f00 */
[----:B------:R-:W-:-:S05]  /*0220*/  @P0 IMAD.HI.U32 R0, R4, c[0x0][0x3a4], RZ ;  /* 0x0000e90004000a27 */ /* 0x000fca00078e00ff */
[----:B------:R-:W-:-:S04]  /*0230*/  @P0 SHF.R.U32.HI R230, RZ, c[0x0][0x3a8], R0 ;  /* 0x0000ea00ffe60a19 */ /* 0x000fc80000011600 */
[----:B------:R-:W-:-:S05]  /*0240*/  IADD3 R229, -R230, RZ, RZ ;  /* 0x000000ffe6e57210 */ /* 0x000fca0007ffe1ff */
[----:B------:R-:W-:Y:S01]  /*0250*/  IMAD R229, R229, c[0x0][0x3a0], R4 ;  /* 0x0000e800e5e57a24 */ /* 0x000fe200078e0204 */
[----:B------:R-:W-:Y:S05]  /*0260*/  BRA `(.L_x_1101) ;  /* 0x000001f000007947 */ /* 0x000fea0003800000 */
.L_x_1098:
        /* <DEDUP_REMOVED lines=16> */
.L_x_1102:
[----:B------:R-:W-:Y:S02]  /*0370*/  MOV R0, c[0x0][0x3ac] ;  /* 0x0000eb0000007a02 */ /* 0x000fe40000000f00 */
[----:B------:R-:W-:Y:S02]  /*0380*/  MOV R231, R2 ;  /* 0x0000000200e77202 */ /* 0x000fe40000000f00 */
[----:B------:R-:W-:-:S13]  /*0390*/  ISETP.NE.AND P0, PT, R0, 0x1, PT ;  /* 0x000000010000780c */ /* 0x000fda0003f05270 */
[----:B------:R-:W-:-:S05]  /*03a0*/  @P0 IMAD.HI.U32 R0, R2, c[0x0][0x3b0], RZ ;  /* 0x0000ec0002000a27 */ /* 0x000fca00078e00ff */
[----:B------:R-:W-:-:S05]  /*03b0*/  @P0 SHF.R.U32.HI R231, RZ, c[0x0][0x3b4], R0 ;  /* 0x0000ed00ffe70a19 */ /* 0x000fca0000011600 */
[----:B------:R-:W-:-:S03]  /*03c0*/  IMAD R3, R231, c[0x0][0x3ac], RZ ;  /* 0x0000eb00e7037a24 */ /* 0x000fc600078e02ff */
.L_x_1103:
        /* <DEDUP_REMOVED lines=8> */
[----:B------:R-:W-:Y:S02]  /*0450*/  IMAD R229, R229, c[0x0][0x3a0], R4 ;  /* 0x0000e800e5e57a24 */ /* 0x000fe400078e0204 */
.L_x_1101:
[----:B------:R-:W-:-:S13]  /*0460*/  ISETP.GE.AND P0, PT, R230, RZ, PT ;  /* 0x000000ffe600720c */ /* 0x000fda0003f06270 */
[----:B------:R-:W-:Y:S05]  /*0470*/  @!P0 EXIT ;  /* 0x000000000000894d */ /* 0x000fea0003800000 */
[----:B------:R-:W-:Y:S01]  /*0480*/  IMAD.MOV.U32 R2, RZ, RZ, c[0x0][0x168] ;  /* 0x00005a00ff027624 */ /* 0x000fe200078e00ff */
[----:B------:R-:W-:Y:S01]  /*0490*/  ULDC.64 UR4, c[0x0][0x118] ;  /* 0x0000460000047ab9 */ /* 0x000fe20000000a00 */
[----:B------:R-:W-:Y:S01]  /*04a0*/  PLOP3.LUT P1, PT, PT, PT, PT, 0x80, 0x0 ;  /* 0x000000000000781c */ /* 0x000fe20003f2f070 */
[----:B------:R-:W-:Y:S01]  /*04b0*/  CS2R R170, SRZ ;  /* 0x0000000000aa7805 */ /* 0x000fe2000001ff00 */
[----:B------:R-:W-:Y:S01]  /*04c0*/  IMAD R0, R231, 0x50, R2 ;  /* 0x00000050e7007824 */ /* 0x000fe200078e0202 */
[----:B------:R-:W-:Y:S01]  /*04d0*/  IADD3 R2, R2, 0x3f, RZ ;  /* 0x0000003f02027810 */ /* 0x000fe20007ffe0ff */
[----:B------:R-:W-:Y:S01]  /*04e0*/  CS2R R168, SRZ ;  /* 0x0000000000a87805 */ /* 0x000fe2000001ff00 */
[----:B------:R-:W-:Y:S01]  /*04f0*/  CS2R R166, SRZ ;  /* 0x0000000000a67805 */ /* 0x000fe2000001ff00 */
[----:B------:R-:W-:Y:S01]  /*0500*/  CS2R R164, SRZ ;  /* 0x0000000000a47805 */ /* 0x000fe2000001ff00 */
[----:B------:R-:W-:Y:S01]  /*0510*/  IADD3 R0, R0, -c[0x0][0x198], RZ ;  /* 0x8000660000007a10 */ /* 0x000fe20007ffe0ff */
[----:B------:R-:W-:Y:S01]  /*0520*/  CS2R R162, SRZ ;  /* 0x0000000000a27805 */ /* 0x000fe2000001ff00 */
[----:B------:R-:W-:Y:S01]  /*0530*/  SHF.R.S32.HI R228, RZ, 0x1f, R2 ;  /* 0x0000001fffe47819 */ /* 0x000fe20000011402 */
[----:B------:R-:W-:Y:S01]  /*0540*/  CS2R R160, SRZ ;  /* 0x0000000000a07805 */ /* 0x000fe2000001ff00 */
[----:B------:R-:W-:Y:S01]  /*0550*/  IADD3 R0, R0, -c[0x0][0x2a4], RZ ;  /* 0x8000a90000007a10 */ /* 0x000fe20007ffe0ff */
[----:B------:R-:W-:Y:S01]  /*0560*/  CS2R R150, SRZ ;  /* 0x0000000000967805 */ /* 0x000fe2000001ff00 */
[----:B------:R-:W-:Y:S01]  /*0570*/  LEA.HI R228, R228, R2, RZ, 0x6 ;  /* 0x00000002e4e47211 */ /* 0x000fe200078f30ff */
[----:B------:R-:W-:Y:S01]  /*0580*/  CS2R R148, SRZ ;  /* 0x0000000000947805 */ /* 0x000fe2000001ff00 */
[----:B------:R-:W-:Y:S01]  /*0590*/  SHF.R.S32.HI R252, RZ, 0x1f, R0 ;  /* 0x0000001ffffc7819 */ /* 0x000fe20000011400 */
[----:B------:R-:W-:Y:S01]  /*05a0*/  CS2R R154, SRZ ;  /* 0x00000000009a7805 */ /* 0x000fe2000001ff00 */
[----:B------:R-:W-:Y:S01]  /*05b0*/  SHF.R.S32.HI R228, RZ, 0x6, R228 ;  /* 0x00000006ffe47819 */ /* 0x000fe200000114e4 */
        /* <DEDUP_REMOVED lines=59> */
[----:B------:R-:W-:Y:S01]  /*0970*/  CS2R R170, SRZ ;  /* 0x0000000000aa7805 */ /* 0x000fe2000001ff00 */
[----:B------:R-:W-:Y:S01]  /*0980*/  IMAD.MOV.U32 R221, RZ, RZ, 0x5 ;  /* 0x00000005ffdd7424 */ /* 0x000fe200078e00ff */
[----:B------:R-:W-:Y:S01]  /*0990*/  ISETP.NE.AND P0, PT, R0, 0x1, PT ;  /* 0x000000010000780c */ /* 0x000fe20003f05270 */
[----:B------:R-:W-:Y:S01]  /*09a0*/  IMAD.MOV.U32 R219, RZ, RZ, c[0x0][0x178] ;  /* 0x00005e00ffdb7624 */ /* 0x000fe200078e00ff */
[----:B------:R-:W-:Y:S01]  /*09b0*/  LEA.HI R215, R213, R242, RZ, 0x3 ;  /* 0x000000f2d5d77211 */ /* 0x000fe200078f18ff */
[----:B------:R-:W-:Y:S01]  /*09c0*/  IMAD.MOV.U32 R212, RZ, RZ, 0x20 ;  /* 0x00000020ffd47424 */ /* 0x000fe200078e00ff */
[----:B------:R-:W-:Y:S01]  /*09d0*/  CS2R R168, SRZ ;  /* 0x0000000000a87805 */ /* 0x000fe2000001ff00 */
[----:B------:R-:W-:Y:S01]  /*09e0*/  IMAD.SHL.U32 R220, R219, 0x20, RZ ;  /* 0x00000020dbdc7824 */ /* 0x000fe200078e00ff */
[----:B------:R-:W-:Y:S01]  /*09f0*/  LOP3.LUT R7, R215, 0xfffffff8, RZ, 0xc0, !PT ;  /* 0xfffffff8d7077812 */ /* 0x000fe200078ec0ff */
[----:B------:R-:W-:Y:S01]  /*0a00*/  IMAD.MOV.U32 R214, RZ, RZ, 0x10 ;  /* 0x00000010ffd67424 */ /* 0x000fe200078e00ff */
[----:B------:R-:W-:Y:S01]  /*0a10*/  SHF.R.S32.HI R248, RZ, 0x3, R215 ;  /* 0x00000003fff87819 */ /* 0x000fe200000114d7 */
[----:B------:R-:W-:Y:S01]  /*0a20*/  IMAD.MOV.U32 R200, RZ, RZ, 0x120 ;  /* 0x00000120ffc87424 */ /* 0x000fe200078e00ff */
[----:B------:R-:W-:Y:S01]  /*0a30*/  CS2R R166, SRZ ;  /* 0x0000000000a67805 */ /* 0x000fe2000001ff00 */
[----:B------:R-:W-:Y:S01]  /*0a40*/  IMAD.IADD R7, R242, 0x1, -R7 ;  /* 0x00000001f2077824 */ /* 0x000fe200078e0a07 */
[----:B------:R-:W-:Y:S01]  /*0a50*/  SHF.R.S32.HI R249, RZ, 0x1f, R248 ;  /* 0x0000001ffff97819 */ /* 0x000fe200000114f8 */
[----:B------:R-:W-:Y:S01]  /*0a60*/  @P0 IMAD.HI.U32 R0, R229, c[0x0][0x24c], RZ ;  /* 0x00009300e5000a27 */ /* 0x000fe200078e00ff */
[----:B------:R-:W-:Y:S01]  /*0a70*/  CS2R R164, SRZ ;  /* 0x0000000000a47805 */ /* 0x000fe2000001ff00 */
[----:B------:R-:W-:Y:S01]  /*0a80*/  CS2R R162, SRZ ;  /* 0x0000000000a27805 */ /* 0x000fe2000001ff00 */
[----:B------:R-:W-:Y:S01]  /*0a90*/  CS2R R160, SRZ ;  /* 0x0000000000a07805 */ /* 0x000fe2000001ff00 */
[----:B------:R-:W-:Y:S01]  /*0aa0*/  IMAD.SHL.U32 R12, R7, 0x8, RZ ;  /* 0x00000008070c7824 */ /* 0x000fe200078e00ff */
[----:B------:R-:W-:Y:S01]  /*0ab0*/  @P0 SHF.R.U32.HI R2, RZ, c[0x0][0x250], R0 ;  /* 0x00009400ff020a19 */ /* 0x000fe20000011600 */
[----:B------:R-:W-:Y:S01]  /*0ac0*/  IMAD.WIDE R14, R231, 0x50, R248 ;  /* 0x00000050e70e7825 */ /* 0x000fe200078e02f8 */
[----:B------:R-:W-:Y:S01]  /*0ad0*/  SHF.R.S32.HI R0, RZ, 0x1f, R230 ;  /* 0x0000001fff007819 */ /* 0x000fe200000114e6 */
[----:B------:R-:W-:Y:S01]  /*0ae0*/  CS2R R158, SRZ ;  /* 0x00000000009e7805 */ /* 0x000fe2000001ff00 */
[----:B------:R-:W-:Y:S01]  /*0af0*/  SHF.R.S32.HI R8, RZ, 0x1f, R2 ;  /* 0x0000001fff087819 */ /* 0x000fe20000011402 */
[----:B------:R-:W-:Y:S01]  /*0b00*/  IMAD.SHL.U32 R224, R248, 0x40, RZ ;  /* 0x00000040f8e07824 */ /* 0x000fe200078e00ff */
[--C-:B------:R-:W-:Y:S01]  /*0b10*/  SHF.R.S32.HI R13, RZ, 0x1f, R12.reuse ;  /* 0x0000001fff0d7819 */ /* 0x100fe2000001140c */
[----:B------:R-:W-:Y:S01]  /*0b20*/  IMAD R4, R0, c[0x0][0x1e8], RZ ;  /* 0x00007a0000047a24 */ /* 0x000fe200078e02ff */
[----:B------:R-:W-:Y:S01]  /*0b30*/  ISETP.GE.AND P2, PT, R12, c[0x0][0x1cc], PT ;  /* 0x000073000c007a0c */ /* 0x000fe20003f46270 */
[----:B------:R-:W-:Y:S01]  /*0b40*/  IMAD R3, R8, c[0x0][0x1e0], RZ ;  /* 0x0000780008037a24 */ /* 0x000fe200078e02ff */
[----:B------:R-:W-:Y:S01]  /*0b50*/  LOP3.LUT R224, R224, 0x1c0, RZ, 0xc0, !PT ;  /* 0x000001c0e0e07812 */ /* 0x000fe200078ec0ff */
[----:B------:R-:W-:Y:S01]  /*0b60*/  IMAD.WIDE.U32 R10, R2, c[0x0][0x1e0], R12 ;  /* 0x00007800020a7a25 */ /* 0x000fe200078e000c */
[----:B------:R-:W-:Y:S01]  /*0b70*/  IADD3 R6, R12, 0x80, RZ ;  /* 0x000000800c067810 */ /* 0x000fe20007ffe0ff */
[----:B------:R-:W-:Y:S01]  /*0b80*/  CS2R R156, SRZ ;  /* 0x00000000009c7805 */ /* 0x000fe2000001ff00 */
[----:B------:R-:W-:Y:S01]  /*0b90*/  CS2R R154, SRZ ;  /* 0x00000000009a7805 */ /* 0x000fe2000001ff00 */
[----:B------:R-:W-:Y:S01]  /*0ba0*/  IMAD R3, R2, c[0x0][0x1e4], R3 ;  /* 0x0000790002037a24 */ /* 0x000fe200078e0203 */
[----:B------:R-:W-:Y:S01]  /*0bb0*/  ISETP.GE.AND P5, PT, R6, c[0x0][0x1cc], PT ;  /* 0x0000730006007a0c */ /* 0x000fe20003fa6270 */
[----:B------:R-:W-:Y:S01]  /*0bc0*/  IMAD R8, R8, c[0x0][0x1b0], RZ ;  /* 0x00006c0008087a24 */ /* 0x000fe200078e02ff */
[----:B------:R-:W-:Y:S01]  /*0bd0*/  CS2R R152, SRZ ;  /* 0x0000000000987805 */ /* 0x000fe2000001ff00 */
[----:B------:R-:W-:Y:S01]  /*0be0*/  IMAD.IADD R11, R11, 0x1, R3 ;  /* 0x000000010b0b7824 */ /* 0x000fe200078e0203 */
[----:B------:R-:W-:Y:S01]  /*0bf0*/  CS2R R150, SRZ ;  /* 0x0000000000967805 */ /* 0x000fe2000001ff00 */
[C---:B------:R-:W-:Y:S01]  /*0c00*/  IMAD R8, R2.reuse, c[0x0][0x1b4], R8 ;  /* 0x00006d0002087a24 */ /* 0x040fe200078e0208 */
[----:B------:R-:W-:Y:S01]  /*0c10*/  CS2R R148, SRZ ;  /* 0x0000000000947805 */ /* 0x000fe2000001ff00 */
[----:B------:R-:W-:Y:S01]  /*0c20*/  IMAD.WIDE.U32 R2, R2, c[0x0][0x1b0], R12 ;  /* 0x00006c0002027a25 */ /* 0x000fe200078e000c */
        /* <DEDUP_REMOVED lines=10> */
[----:B------:R-:W-:Y:S01]  /*0cd0*/  LOP3.LUT R3, R224, 0x38, R12, 0xf8, !PT ;  /* 0x00000038e0037812 */ /* 0x000fe200078ef80c */
[----:B------:R-:W-:Y:S01]  /*0ce0*/  IMAD.IADD R5, R11, 0x1, R4 ;  /* 0x000000010b057824 */ /* 0x000fe200078e0204 */
[----:B------:R-:W-:Y:S01]  /*0cf0*/  SHF.R.U32.HI R224, RZ, 0x3, R224 ;  /* 0x00000003ffe07819 */ /* 0x000fe200000116e0 */
[----:B------:R-:W-:Y:S01]  /*0d00*/  IMAD.MOV.U32 R8, RZ, RZ, R2 ;  /* 0x000000ffff087224 */ /* 0x000fe200078e0002 */
[----:B------:R-:W-:Y:S01]  /*0d10*/  CS2R R132, SRZ ;  /* 0x0000000000847805 */ /* 0x000fe2000001ff00 */
[----:B------:R-:W-:Y:S01]  /*0d20*/  IMAD R2, R15, c[0x0][0x1d8], RZ ;  /* 0x000076000f027a24 */ /* 0x000fe200078e02ff */
[----:B------:R-:W-:Y:S01]  /*0d30*/  LOP3.LUT R224, R3, R224, RZ, 0x3c, !PT ;  /* 0x000000e003e07212 */ /* 0x000fe200078e3cff */
        /* <DEDUP_REMOVED lines=11> */
[----:B------:R-:W-:Y:S01]  /*0df0*/  IADD3 R5, R12, 0x40, RZ ;  /* 0x000000400c057810 */ /* 0x000fe20007ffe0ff */
[----:B------:R-:W-:Y:S01]  /*0e00*/  IMAD.WIDE.U32 R8, R230, c[0x0][0x1b8], R8 ;  /* 0x00006e00e6087a25 */ /* 0x000fe200078e0008 */
[----:B------:R-:W-:Y:S01]  /*0e10*/  LEA.HI.X R19, R4, c[0x0][0x1c4], R2, 0x1, P0 ;  /* 0x0000710004137a11 */ /* 0x000fe200000f0c02 */
[----:B------:R-:W-:Y:S01]  /*0e20*/  CS2R R120, SRZ ;  /* 0x0000000000787805 */ /* 0x000fe2000001ff00 */
[----:B------:R-:W-:Y:S01]  /*0e30*/  IADD3 R2, -R248, c[0x0][0x198], RZ ;  /* 0x00006600f8027a10 */ /* 0x000fe20007ffe1ff */
[----:B------:R-:W-:Y:S01]  /*0e40*/  IMAD R16, R230, c[0x0][0x1bc], R16 ;  /* 0x00006f00e6107a24 */ /* 0x000fe200078e0210 */
[----:B------:R-:W-:Y:S01]  /*0e50*/  LEA.HI R4, R213, R242, RZ, 0x6 ;  /* 0x000000f2d5047211 */ /* 0x000fe200078f30ff */
[----:B------:R-:W-:Y:S01]  /*0e60*/  IMAD.MOV.U32 R3, RZ, RZ, c[0x0][0x1dc] ;  /* 0x00007700ff037624 */ /* 0x000fe200078e00ff */
[----:B------:R-:W-:Y:S01]  /*0e70*/  ISETP.GT.AND P0, PT, R242, 0x7f, PT ;  /* 0x0000007ff200780c */ /* 0x000fe20003f04270 */
[----:B------:R-:W-:Y:S01]  /*0e80*/  IMAD.IADD R17, R9, 0x1, R16 ;  /* 0x0000000109117824 */ /* 0x000fe200078e0210 */
[----:B------:R-:W-:Y:S01]  /*0e90*/  SHF.R.S32.HI R4, RZ, 0x6, R4 ;  /* 0x00000006ff047819 */ /* 0x000fe20000011404 */
[----:B------:R-:W-:Y:S01]  /*0ea0*/  IMAD R2, R231, -0x50, R2 ;  /* 0xffffffb0e7027824 */ /* 0x000fe200078e0202 */
[----:B------:R-:W-:Y:S01]  /*0eb0*/  ISETP.GE.AND P6, PT, R5, c[0x0][0x1cc], PT ;  /* 0x0000730005007a0c */ /* 0x000fe20003fc6270 */
[----:B------:R-:W-:Y:S01]  /*0ec0*/  IMAD.MOV.U32 R16, RZ, RZ, R8 ;  /* 0x000000ffff107224 */ /* 0x000fe200078e0008 */
[----:B------:R-:W-:Y:S01]  /*0ed0*/  CS2R R118, SRZ ;  /* 0x0000000000767805 */ /* 0x000fe2000001ff00 */
[----:B------:R-:W-:Y:S01]  /*0ee0*/  IMAD.MOV.U32 R8, RZ, RZ, c[0x0][0x1d8] ;  /* 0x00007600ff087624 */ /* 0x000fe200078e00ff */
[----:B------:R-:W-:Y:S01]  /*0ef0*/  ISETP.LT.OR P1, PT, R2, 0x1, P2 ;  /* 0x000000010200780c */ /* 0x000fe20001721670 */
[----:B------:R-:W-:Y:S01]  /*0f00*/  IMAD R224, R4, 0x200, R224 ;  /* 0x0000020004e07824 */ /* 0x000fe200078e02e0 */
[----:B------:R-:W-:Y:S01]  /*0f10*/  ISETP.LT.OR P4, PT, R2, 0x1, P6 ;  /* 0x000000010200780c */ /* 0x000fe20003781670 */
[C---:B------:R-:W-:Y:S01]  /*0f20*/  IMAD.SHL.U32 R9, R8.reuse, 0x20, RZ ;  /* 0x0000002008097824 */ /* 0x040fe200078e00ff */
[----:B------:R-:W-:Y:S01]  /*0f30*/  LEA R10, P3, R8, R18, 0x6 ;  /* 0x00000012080a7211 */ /* 0x000fe200078630ff */
[----:B------:R-:W-:Y:S01]  /*0f40*/  IMAD.SHL.U32 R224, R224, 0x2, RZ ;  /* 0x00000002e0e07824 */ /* 0x000fe200078e00ff */
[----:B------:R-:W-:Y:S01]  /*0f50*/  ISETP.LT.OR P2, PT, R2, 0x21, P2 ;  /* 0x000000210200780c */ /* 0x000fe20001741670 */
[----:B------:R-:W-:Y:S01]  /*0f60*/  IMAD.WIDE.U32 R24, R14, c[0x0][0x1a8], R16 ;  /* 0x00006a000e187a25 */ /* 0x000fe200078e0010 */
[----:B------:R-:W-:Y:S01]  /*0f70*/  LEA.HI.X R11, R8, R19, R3, 0x6, P3 ;  /* 0x00000013080b7211 */ /* 0x000fe200018f3403 */
[----:B------:R-:W-:Y:S01]  /*0f80*/  CS2R R116, SRZ ;  /* 0x0000000000747805 */ /* 0x000fe2000001ff00 */
[----:B------:R-:W-:Y:S01]  /*0f90*/  ISETP.LT.OR P3, PT, R2, 0x1, P5 ;  /* 0x000000010200780c */ /* 0x000fe20002f61670 */
[----:B------:R-:W-:Y:S01]  /*0fa0*/  IMAD R3, R15, c[0x0][0x1a8], RZ ;  /* 0x00006a000f037a24 */ /* 0x000fe200078e02ff */
[----:B------:R-:W-:Y:S01]  /*0fb0*/  SHF.L.U64.HI R8, R8, R221, c[0x0][0x1dc] ;  /* 0x0000770008087619 */ /* 0x000fe200000102dd */
[----:B------:R-:W-:Y:S01]  /*0fc0*/  @!PT LDS RZ, [RZ] ;  /* 0x00000000fffff984 */ /* 0x000fe20000000800 */
[----:B------:R-:W-:Y:S01]  /*0fd0*/  @!PT LDS RZ, [RZ] ;  /* 0x00000000fffff984 */ /* 0x000fe20000000800 */
[----:B------:R-:W-:Y:S01]  /*0fe0*/  @!PT LDS RZ, [RZ] ;  /* 0x00000000fffff984 */ /* 0x000fe20000000800 */
[----:B------:R1:W-:Y:S01]  /*0ff0*/  LDGSTS.E.BYPASS.LTC128B.128 [R224+0x7880], [R18.64], !P1 ;  /* 0x0788000012e07fae */ /* 0x0003e2000c901d44 */
[C---:B------:R-:W-:Y:S01]  /*1000*/  @!P0 LEA R20, P1, R9.reuse, R10, 0x1 ;  /* 0x0000000a09148211 */ /* 0x040fe200078208ff */
[----:B------:R-:W-:Y:S01]  /*1010*/  IMAD R3, R14, c[0x0][0x1ac], R3 ;  /* 0x00006b000e037a24 */ /* 0x000fe200078e0203 */
[C---:B------:R-:W-:Y:S01]  /*1020*/  ISETP.LT.OR P5, PT, R2.reuse, 0x21, P5 ;  /* 0x000000210200780c */ /* 0x040fe20002fa1670 */
[----:B------:R1:W-:Y:S01]  /*1030*/  LDGSTS.E.BYPASS.LTC128B.128 [R224+0xa080], [R18.64+0x80], !P4 ;  /* 0x0a08008012e07fae */ /* 0x0003e2000e101d44 */
[----:B------:R-:W-:Y:S01]  /*1040*/  @!P0 LEA.HI.X R21, R9, R11, R8, 0x1, P1 ;  /* 0x0000000b09158211 */ /* 0x000fe200008f0c08 */
[----:B------:R-:W-:Y:S01]  /*1050*/  IMAD.IADD R3, R25, 0x1, R3 ;  /* 0x0000000119037824 */ /* 0x000fe200078e0203 */
[----:B------:R-:W-:Y:S01]  /*1060*/  @!P0 ISETP.GE.AND P1, PT, R2, 0x41, PT ;  /* 0x000000410200880c */ /* 0x000fe20003f26270 */
[----:B------:R-:W-:Y:S01]  /*1070*/  IMAD.MOV.U32 R8, RZ, RZ, c[0x0][0x1a8] ;  /* 0x00006a00ff087624 */ /* 0x000fe200078e00ff */
[----:B------:R-:W-:Y:S01]  /*1080*/  LEA R16, P4, R24, c[0x0][0x190], 0x1 ;  /* 0x0000640018107a11 */ /* 0x000fe200078808ff */
[----:B------:R1:W-:Y:S01]  /*1090*/  LDGSTS.E.BYPASS.LTC128B.128 [R224+0xc880], [R18.64+0x100], !P3 ;  /* 0x0c88010012e07fae */ /* 0x0003e2000d901d44 */
[C---:B------:R-:W-:Y:S01]  /*10a0*/  ISETP.LT.OR P3, PT, R2.reuse, 0x21, P6 ;  /* 0x000000210200780c */ /* 0x040fe20003761670 */
[----:B------:R-:W-:Y:S01]  /*10b0*/  IMAD.MOV.U32 R9, RZ, RZ, c[0x0][0x1ac] ;  /* 0x00006b00ff097624 */ /* 0x000fe200078e00ff */
[----:B------:R-:W-:Y:S01]  /*10c0*/  @!P0 ISETP.LT.OR P6, PT, R2, 0x41, P6 ;  /* 0x000000410200880c */ /* 0x000fe200037c1670 */
[----:B------:R2:W-:Y:S01]  /*10d0*/  LDGSTS.E.BYPASS.LTC128B.128 [R224+0x8880], [R10.64], !P2 ;  /* 0x088800000ae07fae */ /* 0x0005e2000d101d44 */
[----:B------:R-:W-:Y:S01]  /*10e0*/  @!P0 ISETP.GE.OR P2, PT, R12, c[0x0][0x1cc], !P1 ;  /* 0x000073000c008a0c */ /* 0x000fe20004f46670 */
[----:B------:R-:W-:Y:S01]  /*10f0*/  IMAD R14, R249, c[0x0][0x178], RZ ;  /* 0x00005e00f90e7a24 */ /* 0x000fe200078e02ff */
[----:B------:R-:W-:Y:S01]  /*1100*/  @!P0 ISETP.GE.OR P1, PT, R6, c[0x0][0x1cc], !P1 ;  /* 0x0000730006008a0c */ /* 0x000fe20004f26670 */
[----:B------:R-:W-:Y:S01]  /*1110*/  IMAD.WIDE.U32 R22, R248, c[0x0][0x178], R12 ;  /* 0x00005e00f8167a25 */ /* 0x000fe200078e000c */
[----:B------:R-:W-:Y:S01]  /*1120*/  LEA.HI.X R17, R24, c[0x0][0x194], R3, 0x1, P4 ;  /* 0x0000650018117a11 */ /* 0x000fe200020f0c03 */
[----:B------:R-:W-:Y:S01]  /*1130*/  CS2R R114, SRZ ;  /* 0x0000000000727805 */ /* 0x000fe2000001ff00 */
[----:B------:R-:W-:Y:S01]  /*1140*/  SHF.R.S32.HI R3, RZ, 0x1f, R229 ;  /* 0x0000001fff037819 */ /* 0x000fe200000114e5 */
[----:B------:R-:W-:Y:S01]  /*1150*/  IMAD R14, R248, c[0x0][0x17c], R14 ;  /* 0x00005f00f80e7a24 */ /* 0x000fe200078e020e */
[----:B------:R-:W-:Y:S01]  /*1160*/  CS2R R112, SRZ ;  /* 0x0000000000707805 */ /* 0x000fe2000001ff00 */
[----:B------:R2:W-:Y:S01]  /*1170*/  LDGSTS.E.BYPASS.LTC128B.128 [R224+0xb080], [R10.64+0x80], !P3 ;  /* 0x0b0800800ae07fae */ /* 0x0005e2000d901d44 */
[C---:B------:R-:W-:Y:S01]  /*1180*/  ISETP.GE.AND P3, PT, R12.reuse, c[0x0][0x16c], PT ;  /* 0x00005b000c007a0c */ /* 0x040fe20003f66270 */
[----:B------:R-:W-:Y:S01]  /*1190*/  IMAD.IADD R23, R23, 0x1, R14 ;  /* 0x0000000117177824 */ /* 0x000fe200078e020e */
[----:B------:R-:W-:Y:S01]  /*11a0*/  CS2R R102, SRZ ;  /* 0x0000000000667805 */ /* 0x000fe2000001ff00 */
[----:B------:R2:W-:Y:S01]  /*11b0*/  LDGSTS.E.BYPASS.LTC128B.128 [R224+0xd880], [R10.64+0x100], !P5 ;  /* 0x0d8801000ae07fae */ /* 0x0005e2000e901d44 */
[----:B------:R-:W-:Y:S01]  /*11c0*/  ISETP.GE.AND P5, PT, R5, c[0x0][0x19c], PT ;  /* 0x0000670005007a0c */ /* 0x000fe20003fa6270 */
[----:B------:R-:W-:Y:S01]  /*11d0*/  IMAD R234, R3, c[0x0][0x180], RZ ;  /* 0x0000600003ea7a24 */ /* 0x000fe200078e02ff */
[----:B------:R-:W-:Y:S01]  /*11e0*/  CS2R R100, SRZ ;  /* 0x0000000000647805 */ /* 0x000fe2000001ff00 */
[----:B------:R3:W-:Y:S01]  /*11f0*/  @!P0 LDGSTS.E.BYPASS.LTC128B.128 [R224+0x9880], [R20.64], !P2 ;  /* 0x0988000014e08fae */ /* 0x0007e2000d101d44 */
[----:B------:R-:W-:Y:S01]  /*1200*/  ISETP.GE.AND P2, PT, R5, c[0x0][0x16c], PT ;  /* 0x00005b0005007a0c */ /* 0x000fe20003f46270 */
[C---:B------:R-:W-:Y:S01]  /*1210*/  IMAD R234, R229.reuse, c[0x0][0x184], R234 ;  /* 0x00006100e5ea7a24 */ /* 0x040fe200078e02ea */
[----:B------:R-:W-:Y:S01]  /*1220*/  CS2R R98, SRZ ;  /* 0x0000000000627805 */ /* 0x000fe2000001ff00 */
[----:B------:R3:W-:Y:S01]  /*1230*/  @!P0 LDGSTS.E.BYPASS.LTC128B.128 [R224+0xc080], [R20.64+0x80], !P6 ;  /* 0x0c08008014e08fae */ /* 0x0007e2000f101d44 */
[----:B-1----:R-:W-:Y:S01]  /*1240*/  SEL R18, RZ, 0xffffffff, P2 ;  /* 0xffffffffff127807 */ /* 0x002fe20001000000 */
[----:B------:R-:W-:Y:S01]  /*1250*/  IMAD.WIDE.U32 R22, R229, c[0x0][0x180], R22 ;  /* 0x00006000e5167a25 */ /* 0x000fe200078e0016 */
[----:B------:R-:W-:Y:S01]  /*1260*/  CS2R R96, SRZ ;  /* 0x0000000000607805 */ /* 0x000fe2000001ff00 */
[----:B------:R3:W-:Y:S01]  /*1270*/  @!P0 LDGSTS.E.BYPASS.LTC128B.128 [R224+0xe880], [R20.64+0x100], !P1 ;  /* 0x0e88010014e08fae */ /* 0x0007e2000c901d44 */
[----:B------:R-:W-:Y:S01]  /*1280*/  ISETP.GE.AND P1, PT, R12, c[0x0][0x19c], PT ;  /* 0x000067000c007a0c */ /* 0x000fe20003f26270 */
[----:B------:R-:W-:Y:S01]  /*1290*/  IMAD.SHL.U32 R18, R18, 0x2, RZ ;  /* 0x0000000212127824 */ /* 0x000fe200078e00ff */
[----:B------:R-:W-:Y:S01]  /*12a0*/  CS2R R94, SRZ ;  /* 0x00000000005e7805 */ /* 0x000fe2000001ff00 */
[----:B------:R-:W-:Y:S01]  /*12b0*/  IMAD.IADD R235, R23, 0x1, R234 ;  /* 0x0000000117eb7824 */ /* 0x000fe200078e02ea */
[----:B------:R-:W-:Y:S01]  /*12c0*/  ISETP.LT.OR P4, PT, R2, 0x1, P1 ;  /* 0x000000010200780c */ /* 0x000fe20000f81670 */
[----:B------:R-:W-:Y:S01]  /*12d0*/  IMAD.MOV.U32 R234, RZ, RZ, R22 ;  /* 0x000000ffffea7224 */ /* 0x000fe200078e0016 */
        /* <DEDUP_REMOVED lines=8> */
[----:B--2---:R-:W-:Y:S01]  /*1360*/  SEL R10, RZ, 0x1, P3 ;  /* 0x00000001ff0a7807 */ /* 0x004fe20001800000 */
[----:B------:R-:W-:Y:S01]  /*1370*/  IMAD.WIDE.U32 R234, R230, c[0x0][0x188], R234 ;  /* 0x00006200e6ea7a25 */ /* 0x000fe200078e00ea */
[----:B------:R-:W-:Y:S01]  /*1380*/  ISETP.LT.OR P3, PT, R2, 0x1, P5 ;  /* 0x000000010200780c */ /* 0x000fe20002f61670 */
[----:B------:R1:W-:Y:S01]  /*1390*/  LDGSTS.E.BYPASS.LTC128B.128 [R224+0x80], [R16.64], !P4 ;  /* 0x0008000010e07fae */ /* 0x0003e2000e101d44 */
[----:B------:R-:W-:Y:S01]  /*13a0*/  LOP3.LUT R18, R18, 0x2, R10, 0xe2, !PT ;  /* 0x0000000212127812 */ /* 0x000fe200078ee20a */
[----:B------:R-:W-:Y:S01]  /*13b0*/  IMAD.IADD R247, R235, 0x1, R246 ;  /* 0x00000001ebf77824 */ /* 0x000fe200078e02f6 */
[----:B------:R-:W-:Y:S01]  /*13c0*/  SHF.R.S32.HI R11, RZ, 0x1f, R252 ;  /* 0x0000001fff0b7819 */ /* 0x000fe200000114fc */
[----:B------:R-:W-:Y:S01]  /*13d0*/  IMAD.MOV.U32 R246, RZ, RZ, R234 ;  /* 0x000000fffff67224 */ /* 0x000fe200078e00ea */
[----:B------:R-:W-:Y:S01]  /*13e0*/  CS2R R82, SRZ ;  /* 0x0000000000527805 */ /* 0x000fe2000001ff00 */
[C---:B------:R-:W-:Y:S01]  /*13f0*/  IMAD R244, R0.reuse, c[0x0][0x218], RZ ;  /* 0x0000860000f47a24 */ /* 0x040fe200078e02ff */
[----:B------:R-:W-:Y:S01]  /*1400*/  CS2R R80, SRZ ;  /* 0x0000000000507805 */ /* 0x000fe2000001ff00 */
[----:B------:R-:W-:Y:S01]  /*1410*/  IMAD R218, R0, c[0x0][0x278], RZ ;  /* 0x00009e0000da7a24 */ /* 0x000fe200078e02ff */
[----:B---3--:R-:W-:Y:S01]  /*1420*/  LEA R20, P6, R8, R16, 0x6 ;  /* 0x0000001008147211 */ /* 0x008fe200078c30ff */
[----:B------:R-:W-:Y:S01]  /*1430*/  IMAD R244, R230, c[0x0][0x21c], R244 ;  /* 0x00008700e6f47a24 */ /* 0x000fe200078e02f4 */
[----:B------:R-:W-:Y:S01]  /*1440*/  CS2R R78, SRZ ;  /* 0x00000000004e7805 */ /* 0x000fe2000001ff00 */
[----:B------:R1:W-:Y:S01]  /*1450*/  LDGSTS.E.BYPASS.LTC128B.128 [R224+0x2880], [R16.64+0x80], !P3 ;  /* 0x0288008010e07fae */ /* 0x0003e2000d901d44 */
[C---:B------:R-:W-:Y:S01]  /*1460*/  LEA.HI.X R21, R8.reuse, R17, R9, 0x6, P6 ;  /* 0x0000001108157211 */ /* 0x040fe200030f3409 */
[----:B------:R-:W-:Y:S01]  /*1470*/  IMAD.SHL.U32 R9, R8, 0x20, RZ ;  /* 0x0000002008097824 */ /* 0x000fe200078e00ff */
[----:B------:R-:W-:Y:S01]  /*1480*/  ISETP.GE.AND P6, PT, R6, c[0x0][0x19c], PT ;  /* 0x0000670006007a0c */ /* 0x000fe20003fc6270 */
[----:B------:R-:W-:Y:S01]  /*1490*/  IMAD R218, R230, c[0x0][0x27c], R218 ;  /* 0x00009f00e6da7a24 */ /* 0x000fe200078e02da */
[----:B------:R-:W-:Y:S01]  /*14a0*/  SHF.L.U64.HI R8, R8, R221, c[0x0][0x1ac] ;  /* 0x00006b0008087619 */ /* 0x000fe200000102dd */
[----:B------:R-:W-:Y:S01]  /*14b0*/  IMAD R236, R3, c[0x0][0x288], RZ ;  /* 0x0000a20003ec7a24 */ /* 0x000fe200078e02ff */
[----:B------:R-:W-:Y:S01]  /*14c0*/  ISETP.LT.OR P4, PT, R2, 0x1, P6 ;  /* 0x000000010200780c */ /* 0x000fe20003781670 */
[----:B------:R-:W-:Y:S01]  /*14d0*/  IMAD R217, R0, c[0x0][0x290], RZ ;  /* 0x0000a40000d97a24 */ /* 0x000fe200078e02ff */
[----:B------:R-:W-:Y:S01]  /*14e0*/  @!P0 LEA R14, P2, R9, R20, 0x1 ;  /* 0x00000014090e8211 */ /* 0x000fe200078408ff */
[----:B------:R-:W-:Y:S01]  /*14f0*/  IMAD R236, R229, c[0x0][0x28c], R236 ;  /* 0x0000a300e5ec7a24 */ /* 0x000fe200078e02ec */
[----:B------:R-:W-:Y:S01]  /*1500*/  ISETP.LT.OR P3, PT, R2, 0x21, P5 ;  /* 0x000000210200780c */ /* 0x000fe20002f61670 */
[----:B------:R-:W-:Y:S01]  /*1510*/  IMAD R217, R230, c[0x0][0x294], R217 ;  /* 0x0000a500e6d97a24 */ /* 0x000fe200078e02d9 */
[----:B------:R-:W-:Y:S01]  /*1520*/  @!P0 LEA.HI.X R15, R9, R21, R8, 0x1, P2 ;  /* 0x00000015090f8211 */ /* 0x000fe200010f0c08 */
[----:B------:R-:W-:Y:S01]  /*1530*/  IMAD.MOV.U32 R8, RZ, RZ, 0x6 ;  /* 0x00000006ff087424 */ /* 0x000fe200078e00ff */
[----:B------:R-:W-:Y:S01]  /*1540*/  ISETP.GE.AND P2, PT, R6, c[0x0][0x16c], PT ;  /* 0x00005b0006007a0c */ /* 0x000fe20003f46270 */
[C---:B------:R-:W-:Y:S01]  /*1550*/  IMAD.SHL.U32 R9, R219.reuse, 0x40, RZ ;  /* 0x00000040db097824 */ /* 0x040fe200078e00ff */
[----:B------:R-:W-:Y:S01]  /*1560*/  @!P0 ISETP.LT.OR P5, PT, R2, 0x41, P5 ;  /* 0x000000410200880c */ /* 0x000fe20002fa1670 */
[----:B------:R-:W-:Y:S01]  /*1570*/  IMAD.SHL.U32 R4, R4, 0x8, RZ ;  /* 0x0000000804047824 */ /* 0x000fe200078e00ff */
[----:B------:R-:W-:Y:S01]  /*1580*/  SEL R13, RZ, 0x4, P2 ;  /* 0x00000004ff0d7807 */ /* 0x000fe20001000000 */
[----:B------:R1:W-:Y:S01]  /*1590*/  LDGSTS.E.BYPASS.LTC128B.128 [R224+0x5080], [R16.64+0x100], !P4 ;  /* 0x0508010010e07fae */ /* 0x0003e2000e101d44 */
[C---:B------:R-:W-:Y:S01]  /*15a0*/  ISETP.LT.OR P4, PT, R2.reuse, 0x21, P1 ;  /* 0x000000210200780c */ /* 0x040fe20000f81670 */
[----:B------:R-:W-:Y:S01]  /*15b0*/  IMAD.MOV.U32 R250, RZ, RZ, -0x50 ;  /* 0xffffffb0fffa7424 */ /* 0x000fe200078e00ff */
[----:B------:R-:W-:Y:S01]  /*15c0*/  SHF.L.U64.HI R10, R219, R8, c[0x0][0x17c] ;  /* 0x00005f00db0a7619 */ /* 0x000fe20000010208 */
[----:B------:R-:W-:Y:S01]  /*15d0*/  IMAD.MOV.U32 R205, RZ, RZ, RZ ;  /* 0x000000ffffcd7224 */ /* 0x000fe200078e00ff */
[C---:B------:R-:W-:Y:S01]  /*15e0*/  ISETP.LT.OR P2, PT, R2.reuse, 0x21, P6 ;  /* 0x000000210200780c */ /* 0x040fe20003741670 */
[----:B------:R-:W-:Y:S01]  /*15f0*/  IMAD R250, R231, R250, c[0x0][0x198] ;  /* 0x00006600e7fa7624 */ /* 0x000fe200078e02fa */
[----:B------:R-:W-:Y:S01]  /*1600*/  @!P0 ISETP.LT.OR P1, PT, R2, 0x41, P1 ;  /* 0x000000410200880c */ /* 0x000fe20000f21670 */
[----:B------:R-:W-:Y:S01]  /*1610*/  IMAD R10, R10, R252, RZ ;  /* 0x000000fc0a0a7224 */ /* 0x000fe200078e02ff */
[----:B------:R-:W-:Y:S01]  /*1620*/  @!P0 ISETP.LT.OR P6, PT, R2, 0x41, P6 ;  /* 0x000000410200880c */ /* 0x000fe200037c1670 */
[----:B------:R-:W-:Y:S01]  /*1630*/  IMAD.MOV.U32 R240, RZ, RZ, 0x1 ;  /* 0x00000001fff07424 */ /* 0x000fe200078e00ff */
[----:B------:R-:W-:Y:S01]  /*1640*/  LOP3.LUT R2, R18, R13, RZ, 0xfc, !PT ;  /* 0x0000000d12027212 */ /* 0x000fe200078efcff */
[----:B------:R-:W-:Y:S01]  /*1650*/  IMAD R13, R11, R9, R10 ;  /* 0x000000090b0d7224 */ /* 0x000fe200078e020a */
[----:B------:R-:W-:Y:S01]  /*1660*/  SHF.L.U64.HI R219, R219, R221, c[0x0][0x17c] ;  /* 0x00005f00dbdb7619 */ /* 0x000fe200000102dd */
[----:B------:R2:W-:Y:S01]  /*1670*/  LDGSTS.E.BYPASS.LTC128B.128 [R224+0x1080], [R20.64], !P4 ;  /* 0x0108000014e07fae */ /* 0x0005e2000e101d44 */
[C---:B------:R-:W-:Y:S01]  /*1680*/  LOP3.LUT P4, RZ, R2.reuse, 0x1, RZ, 0xc0, !PT ;  /* 0x0000000102ff7812 */ /* 0x040fe2000788c0ff */
[----:B------:R-:W-:Y:S01]  /*1690*/  CS2R R76, SRZ ;  /* 0x00000000004c7805 */ /* 0x000fe2000001ff00 */
[----:B------:R-:W-:Y:S01]  /*16a0*/  CS2R R74, SRZ ;  /* 0x00000000004a7805 */ /* 0x000fe2000001ff00 */
[----:B------:R2:W-:Y:S01]  /*16b0*/  LDGSTS.E.BYPASS.LTC128B.128 [R224+0x3880], [R20.64+0x80], !P3 ;  /* 0x0388008014e07fae */ /* 0x0005e2000d901d44 */
[C---:B------:R-:W-:Y:S01]  /*16c0*/  LOP3.LUT P3, RZ, R2.reuse, 0x2, RZ, 0xc0, !PT ;  /* 0x0000000202ff7812 */ /* 0x040fe2000786c0ff */
[----:B------:R-:W-:Y:S01]  /*16d0*/  CS2R R72, SRZ ;  /* 0x0000000000487805 */ /* 0x000fe2000001ff00 */
[----:B------:R-:W-:Y:S01]  /*16e0*/  CS2R R70, SRZ ;  /* 0x0000000000467805 */ /* 0x000fe2000001ff00 */
[----:B------:R2:W-:Y:S01]  /*16f0*/  LDGSTS.E.BYPASS.LTC128B.128 [R224+0x6080], [R20.64+0x100], !P2 ;  /* 0x0608010014e07fae */ /* 0x0005e2000d101d44 */
[----:B------:R-:W-:Y:S01]  /*1700*/  LOP3.LUT P2, RZ, R2, 0x4, RZ, 0xc0, !PT ;  /* 0x0000000402ff7812 */ /* 0x000fe2000784c0ff */
[----:B------:R-:W-:Y:S01]  /*1710*/  IMAD R2, R3, c[0x0][0x210], RZ ;  /* 0x0000840003027a24 */ /* 0x000fe200078e02ff */
[----:B------:R-:W-:Y:S01]  /*1720*/  CS2R R68, SRZ ;  /* 0x0000000000447805 */ /* 0x000fe2000001ff00 */
[----:B------:R3:W-:Y:S01]  /*1730*/  @!P0 LDGSTS.E.BYPASS.LTC128B.128 [R224+0x2080], [R14.64], !P1 ;  /* 0x020800000ee08fae */ /* 0x0007e2000c901d44 */
[----:B-1----:R-:W-:Y:S01]  /*1740*/  IMAD R16, R249, c[0x0][0x208], RZ ;  /* 0x00008200f9107a24 */ /* 0x002fe200078e02ff */
[----:B------:R-:W-:Y:S01]  /*1750*/  CS2R R66, SRZ ;  /* 0x0000000000427805 */ /* 0x000fe2000001ff00 */
[----:B------:R-:W-:Y:S01]  /*1760*/  IMAD R2, R229, c[0x0][0x214], R2 ;  /* 0x00008500e5027a24 */ /* 0x000fe200078e0202 */
[----:B------:R3:W-:Y:S01]  /*1770*/  @!P0 LDGSTS.E.BYPASS.LTC128B.128 [R224+0x4880], [R14.64+0x80], !P5 ;  /* 0x048800800ee08fae */ /* 0x0007e2000e901d44 */
[----:B------:R-:W-:Y:S01]  /*1780*/  IMAD R16, R248, c[0x0][0x20c], R16 ;  /* 0x00008300f8107a24 */ /* 0x000fe200078e0210 */
[----:B------:R-:W-:Y:S01]  /*1790*/  CS2R R64, SRZ ;  /* 0x0000000000407805 */ /* 0x000fe2000001ff00 */
[----:B------:R-:W-:Y:S01]  /*17a0*/  CS2R R62, SRZ ;  /* 0x00000000003e7805 */ /* 0x000fe2000001ff00 */
[----:B------:R3:W-:Y:S01]  /*17b0*/  @!P0 LDGSTS.E.BYPASS.LTC128B.128 [R224+0x7080], [R14.64+0x100], !P6 ;  /* 0x070801000ee08fae */ /* 0x0007e2000f101d44 */
[----:B------:R-:W-:Y:S01]  /*17c0*/  IMAD.IADD R17, R23, 0x1, R16 ;  /* 0x0000000117117824 */ /* 0x000fe200078e0210 */
[----:B------:R-:W-:Y:S01]  /*17d0*/  CS2R R60, SRZ ;  /* 0x00000000003c7805 */ /* 0x000fe2000001ff00 */
[----:B------:R-:W-:Y:S01]  /*17e0*/  IMAD.MOV.U32 R16, RZ, RZ, R22 ;  /* 0x000000ffff107224 */ /* 0x000fe200078e0016 */
[----:B------:R-:W0:Y:S01]  /*17f0*/  LDGDEPBAR ;  /* 0x00000000000079af */ /* 0x000e220000000000 */
[C---:B------:R-:W-:Y:S01]  /*1800*/  IMAD.WIDE.U32 R22, R252.reuse, R9, R246 ;  /* 0x00000009fc167225 */ /* 0x040fe200078e00f6 */
[----:B------:R-:W-:Y:S01]  /*1810*/  CS2R R58, SRZ ;  /* 0x00000000003a7805 */ /* 0x000fe2000001ff00 */
[----:B------:R-:W-:Y:S01]  /*1820*/  CS2R R56, SRZ ;  /* 0x0000000000387805 */ /* 0x000fe2000001ff00 */
[----:B------:R-:W-:Y:S01]  /*1830*/  CS2R R54, SRZ ;  /* 0x0000000000367805 */ /* 0x000fe2000001ff00 */
[----:B------:R-:W-:Y:S01]  /*1840*/  IMAD.SHL.U32 R9, R252, 0x40, RZ ;  /* 0x00000040fc097824 */ /* 0x000fe200078e00ff */
[----:B------:R-:W-:Y:S01]  /*1850*/  LEA R18, P1, R22, c[0x0][0x160], 0x1 ;  /* 0x0000580016127a11 */ /* 0x000fe200078208ff */
[----:B------:R-:W-:Y:S01]  /*1860*/  IMAD.IADD R13, R23, 0x1, R13 ;  /* 0x00000001170d7824 */ /* 0x000fe200078e020d */
[----:B------:R-:W-:Y:S01]  /*1870*/  CS2R R52, SRZ ;  /* 0x0000000000347805 */ /* 0x000fe2000001ff00 */
[----:B------:R-:W-:Y:S01]  /*1880*/  IMAD.WIDE.U32 R16, R229, c[0x0][0x210], R16 ;  /* 0x00008400e5107a25 */ /* 0x000fe200078e0010 */
[----:B------:R-:W-:Y:S01]  /*1890*/  IADD3 R10, -R248, c[0x0][0x168], -R9 ;  /* 0x00005a00f80a7a10 */ /* 0x000fe20007ffe909 */
[----:B------:R-:W-:Y:S01]  /*18a0*/  CS2R R50, SRZ ;  /* 0x0000000000327805 */ /* 0x000fe2000001ff00 */
[----:B------:R-:W-:Y:S01]  /*18b0*/  LEA.HI.X R19, R22, c[0x0][0x164], R13, 0x1, P1 ;  /* 0x0000590016137a11 */ /* 0x000fe200008f0c0d */
[----:B------:R-:W-:Y:S01]  /*18c0*/  IMAD.MOV.U32 R232, RZ, RZ, R16 ;  /* 0x000000ffffe87224 */ /* 0x000fe200078e0010 */
[----:B------:R-:W-:Y:S01]  /*18d0*/  ISETP.LT.OR P5, PT, R10, 0x1, !P4 ;  /* 0x000000010a00780c */ /* 0x000fe200067a1670 */
[----:B------:R-:W-:Y:S01]  /*18e0*/  IMAD.SHL.U32 R16, R242, 0x4, RZ ;  /* 0x00000004f2107824 */ /* 0x000fe200078e00ff */
[C---:B------:R-:W-:Y:S01]  /*18f0*/  ISETP.LT.OR P1, PT, R10.reuse, 0x1, !P3 ;  /* 0x000000010a00780c */ /* 0x040fe20005f21670 */
[----:B------:R-:W-:Y:S01]  /*1900*/  IMAD.IADD R233, R17, 0x1, R2 ;  /* 0x0000000111e97824 */ /* 0x000fe200078e0202 */
[C---:B------:R-:W-:Y:S01]  /*1910*/  ISETP.LT.OR P0, PT, R10.reuse, 0x1, !P2 ;  /* 0x000000010a00780c */ /* 0x040fe20005701670 */
[----:B------:R-:W-:Y:S01]  /*1920*/  CS2R R48, SRZ ;  /* 0x0000000000307805 */ /* 0x000fe2000001ff00 */
[----:B------:R-:W-:Y:S01]  /*1930*/  ISETP.LT.OR P6, PT, R10, 0x21, !P4 ;  /* 0x000000210a00780c */ /* 0x000fe200067c1670 */
[----:B------:R-:W-:Y:S01]  /*1940*/  IMAD.WIDE.U32 R232, R230, c[0x0][0x218], R232 ;  /* 0x00008600e6e87a25 */ /* 0x000fe200078e00e8 */
[----:B------:R-:W-:Y:S01]  /*1950*/  SHF.R.S32.HI R17, RZ, 0x1f, R16 ;  /* 0x0000001fff117819 */ /* 0x000fe20000011410 */
[----:B------:R-:W-:Y:S01]  /*1960*/  CS2R R46, SRZ ;  /* 0x00000000002e7805 */ /* 0x000fe2000001ff00 */
[----:B------:R-:W-:Y:S01]  /*1970*/  P2R R2, PR, RZ, 0x10 ;  /* 0x00000010ff027803 */ /* 0x000fe20000000000 */
[----:B---3--:R-:W-:Y:S01]  /*1980*/  IMAD R14, R3, c[0x0][0x270], RZ ;  /* 0x00009c00030e7a24 */ /* 0x008fe200078e02ff */
[----:B------:R-:W-:Y:S01]  /*1990*/  ISETP.GE.AND P4, PT, R12, c[0x0][0x1fc], PT ;  /* 0x00007f000c007a0c */ /* 0x000fe20003f86270 */
[----:B------:R1:W-:Y:S01]  /*19a0*/  LDGSTS.E.BYPASS.LTC128B.128 [R224+0xf080], [R18.64], !P5 ;  /* 0x0f08000012e07fae */ /* 0x0003e2000e901d44 */
[C---:B------:R-:W-:Y:S01]  /*19b0*/  ISETP.LT.OR P5, PT, R10.reuse, 0x21, !P3 ;  /* 0x000000210a00780c */ /* 0x040fe20005fa1670 */
[C---:B------:R-:W-:Y:S01]  /*19c0*/  IMAD R14, R229.reuse, c[0x0][0x274], R14 ;  /* 0x00009d00e50e7a24 */ /* 0x040fe200078e020e */
[----:B------:R-:W-:Y:S01]  /*19d0*/  CS2R R44, SRZ ;  /* 0x00000000002c7805 */ /* 0x000fe2000001ff00 */
[----:B------:R1:W-:Y:S01]  /*19e0*/  LDGSTS.E.BYPASS.LTC128B.128 [R224+0x11080], [R18.64+0x80], !P1 ;  /* 0x1108008012e07fae */ /* 0x0003e2000c901d44 */
[----:B------:R-:W-:Y:S01]  /*19f0*/  ISETP.LT.OR P1, PT, R10, 0x21, !P2 ;  /* 0x000000210a00780c */ /* 0x000fe20005721670 */
[----:B------:R-:W-:Y:S01]  /*1a00*/  IMAD.MOV.U32 R10, RZ, RZ, c[0x0][0x208] ;  /* 0x00008200ff0a7624 */ /* 0x000fe200078e00ff */
[----:B------:R-:W-:Y:S01]  /*1a10*/  SHF.R.S32.HI R243, RZ, 0x1f, R242 ;  /* 0x0000001ffff37819 */ /* 0x000fe200000114f2 */
[----:B------:R1:W-:Y:S01]  /*1a20*/  LDGSTS.E.BYPASS.LTC128B.128 [R224+0x13080], [R18.64+0x100], !P0 ;  /* 0x1308010012e07fae */ /* 0x0003e2000c101d44 */
[----:B--2---:R-:W-:Y:S01]  /*1a30*/  IMAD.WIDE.U32 R20, R229, c[0x0][0x270], R16 ;  /* 0x00009c00e5147a25 */ /* 0x004fe200078e0010 */
[----:B------:R-:W-:-:S02]  /*1a40*/  LEA R22, P0, R220, R18, 0x1 ;  /* 0x00000012dc167211 */ /* 0x000fc400078008ff */
[----:B------:R-:W-:Y:S01]  /*1a50*/  SHF.L.U64.HI R13, R10, R8, c[0x0][0x20c] ;  /* 0x000083000a0d7619 */ /* 0x000fe20000010208 */
[----:B------:R-:W-:Y:S01]  /*1a60*/  IMAD.IADD R15, R21, 0x1, R14 ;  /* 0x00000001150f7824 */ /* 0x000fe200078e020e */
[----:B------:R-:W-:Y:S01]  /*1a70*/  LEA.HI.X R23, R220, R19, R219, 0x1, P0 ;  /* 0x00000013dc177211 */ /* 0x000fe200000f0cdb */
[----:B------:R-:W-:Y:S01]  /*1a80*/  IMAD.IADD R245, R233, 0x1, R244 ;  /* 0x00000001e9f57824 */ /* 0x000fe200078e02f4 */
[C---:B------:R-:W-:Y:S01]  /*1a90*/  SHF.L.U64.HI R221, R10.reuse, R221, c[0x0][0x20c] ;  /* 0x000083000add7619 */ /* 0x040fe200000102dd */
[----:B------:R-:W-:Y:S02]  /*1aa0*/  IMAD.SHL.U32 R8, R10, 0x40, RZ ;  /* 0x000000400a087824 */ /* 0x000fe400078e00ff */
[----:B------:R-:W-:Y:S01]  /*1ab0*/  IMAD R13, R13, R252, RZ ;  /* 0x000000fc0d0d7224 */ /* 0x000fe200078e02ff */
[----:B------:R2:W-:Y:S01]  /*1ac0*/  LDGSTS.E.BYPASS.LTC128B.128 [R224+0x10080], [R22.64], !P6 ;  /* 0x1008000016e07fae */ /* 0x0005e2000f101d44 */
[----:B------:R-:W-:Y:S01]  /*1ad0*/  IMAD.MOV.U32 R14, RZ, RZ, R20 ;  /* 0x000000ffff0e7224 */ /* 0x000fe200078e0014 */
[----:B------:R-:W-:Y:S01]  /*1ae0*/  ISETP.GE.AND P6, PT, R5, c[0x0][0x1fc], PT ;  /* 0x00007f0005007a0c */ /* 0x000fe20003fc6270 */
[----:B------:R-:W-:Y:S01]  /*1af0*/  IMAD.MOV.U32 R244, RZ, RZ, R232 ;  /* 0x000000fffff47224 */ /* 0x000fe200078e00e8 */
[----:B------:R2:W-:Y:S01]  /*1b00*/  LDGSTS.E.BYPASS.LTC128B.128 [R224+0x12080], [R22.64+0x80], !P5 ;  /* 0x1208008016e07fae */ /* 0x0005e2000e901d44 */
[----:B------:R-:W-:Y:S01]  /*1b10*/  IMAD R13, R11, R8, R13 ;  /* 0x000000080b0d7224 */ /* 0x000fe200078e020d */
[----:B------:R-:W-:Y:S01]  /*1b20*/  IADD3 R11, -R9, c[0x0][0x168], -R248 ;  /* 0x00005a00090b7a10 */ /* 0x000fe20007ffe9f8 */
[----:B------:R-:W-:Y:S01]  /*1b30*/  IMAD.WIDE.U32 R238, R230, c[0x0][0x278], R14 ;  /* 0x00009e00e6ee7a25 */ /* 0x000fe200078e000e */
[----:B------:R2:W-:Y:S01]  /*1b40*/  LDGSTS.E.BYPASS.LTC128B.128 [R224+0x14080], [R22.64+0x100], !P1 ;  /* 0x1408010016e07fae */ /* 0x0005e2000c901d44 */
[----:B------:R-:W-:-:S02]  /*1b50*/  ISETP.GT.AND P1, PT, R242, 0xf, PT ;  /* 0x0000000ff200780c */ /* 0x000fc40003f24270 */
[----:B------:R-:W-:Y:S01]  /*1b60*/  IMAD.IADD R218, R239, 0x1, R218 ;  /* 0x00000001efda7824 */ /* 0x000fe200078e02da */
[----:B------:R-:W-:Y:S01]  /*1b70*/  IADD3 R14, P5, R9, R238, RZ ;  /* 0x000000ee090e7210 */ /* 0x000fe20007fbe0ff */
[----:B------:R-:W-:Y:S01]  /*1b80*/  IMAD.SHL.U32 R222, R10, 0x20, RZ ;  /* 0x000000200ade7824 */ /* 0x000fe200078e00ff */
[----:B------:R-:W-:Y:S01]  /*1b90*/  LEA.HI R15, R213, R242, RZ, 0x5 ;  /* 0x000000f2d50f7211 */ /* 0x000fe200078f28ff */
[----:B-1----:R-:W-:Y:S01]  /*1ba0*/  IMAD.WIDE.U32 R18, R8, R252, R244 ;  /* 0x000000fc08127225 */ /* 0x002fe200078e00f4 */
[----:B------:R-:W-:-:S03]  /*1bb0*/  SHF.R.S32.HI R8, RZ, 0x1f, R9 ;  /* 0x0000001fff087819 */ /* 0x000fc60000011409 */
[----:B------:R-:W-:Y:S01]  /*1bc0*/  IMAD.IADD R13, R19, 0x1, R13 ;  /* 0x00000001130d7824 */ /* 0x000fe200078e020d */
[----:B------:R-:W-:-:S04]  /*1bd0*/  LEA R20, P0, R18, c[0x0][0x1f0], 0x1 ;  /* 0x00007c0012147a11 */ /* 0x000fc800078008ff */
[----:B------:R-:W-:Y:S01]  /*1be0*/  LEA.HI.X R21, R18, c[0x0][0x1f4], R13, 0x1, P0 ;  /* 0x00007d0012157a11 */ /* 0x000fe200000f0c0d */
[----:B------:R-:W-:Y:S01]  /*1bf0*/  IMAD.X R13, R8, 0x1, R218, P5 ;  /* 0x00000001080d7824 */ /* 0x000fe200028e06da */
[----:B------:R-:W-:Y:S02]  /*1c00*/  ISETP.LT.OR P0, PT, R11, 0x1, P4 ;  /* 0x000000010b00780c */ /* 0x000fe40002701670 */
[----:B------:R-:W-:-:S04]  /*1c10*/  LEA R18, P5, R14, c[0x0][0x258], 0x2 ;  /* 0x000096000e127a11 */ /* 0x000fc800078a10ff */
[----:B------:R-:W-:Y:S01]  /*1c20*/  LEA.HI.X R19, R14, c[0x0][0x25c], R13, 0x2, P5 ;  /* 0x000097000e137a11 */ /* 0x000fe200028f140d */
[----:B------:R-:W-:Y:S01]  /*1c30*/  @!P1 IMAD.SHL.U32 R13, R242, 0x10, RZ ;  /* 0x00000010f20d9824 */ /* 0x000fe200078e00ff */
[----:B------:R-:W-:Y:S02]  /*1c40*/  ISETP.GE.AND P5, PT, R6, c[0x0][0x1fc], PT ;  /* 0x00007f0006007a0c */ /* 0x000fe40003fa6270 */
[----:B------:R-:W-:Y:S02]  /*1c50*/  LEA.HI R14, R213, R242, RZ, 0x2 ;  /* 0x000000f2d50e7211 */ /* 0x000fe400078f10ff */
[----:B------:R1:W-:Y:S02]  /*1c60*/  @!P1 LDGSTS.E.BYPASS.LTC128B.128 [R13+0x21080], [R18.64] ;  /* 0x21080000120d9fae */ /* 0x0003e4000b901d44 */
[----:B------:R-:W-:Y:S02]  /*1c70*/  SHF.R.S32.HI R10, RZ, 0x2, R14 ;  /* 0x00000002ff0a7819 */ /* 0x000fe4000001140e */
[----:B------:R-:W0:Y:S04]  /*1c80*/  LDGDEPBAR ;  /* 0x00000000000079af */ /* 0x000e280000000000 */
[----:B------:R3:W-:Y:S01]  /*1c90*/  LDGSTS.E.BYPASS.LTC128B.128 [R224+0x1b080], [R20.64], !P0 ;  /* 0x1b08000014e07fae */ /* 0x0007e2000c101d44 */
[----:B------:R-:W-:-:S02]  /*1ca0*/  ISETP.LT.OR P0, PT, R11, 0x1, P6 ;  /* 0x000000010b00780c */ /* 0x000fc40003701670 */
[----:B------:R-:W-:-:S11]  /*1cb0*/  ISETP.LT.OR P6, PT, R11, 0x21, P6 ;  /* 0x000000210b00780c */ /* 0x000fd600037c1670 */
[----:B------:R3:W-:Y:S01]  /*1cc0*/  LDGSTS.E.BYPASS.LTC128B.128 [R224+0x1d080], [R20.64+0x80], !P0 ;  /* 0x1d08008014e07fae */ /* 0x0007e2000c101d44 */
[C---:B-1----:R-:W-:Y:S02]  /*1cd0*/  LEA R18, P0, R222.reuse, R20, 0x1 ;  /* 0x00000014de127211 */ /* 0x042fe400078008ff */
[----:B------:R-:W-:Y:S02]  /*1ce0*/  SHF.R.S32.HI R13, RZ, 0x1f, R14 ;  /* 0x0000001fff0d7819 */ /* 0x000fe4000001140e */
[----:B------:R-:W-:Y:S02]  /*1cf0*/  LEA.HI.X R19, R222, R21, R221, 0x1, P0 ;  /* 0x00000015de137211 */ /* 0x000fe400000f0cdd */
[----:B------:R-:W-:Y:S02]  /*1d00*/  ISETP.LT.OR P0, PT, R11, 0x1, P5 ;  /* 0x000000010b00780c */ /* 0x000fe40002f01670 */
[----:B------:R-:W-:Y:S02]  /*1d10*/  LEA.HI R13, R13, R10, RZ, 0x3 ;  /* 0x0000000a0d0d7211 */ /* 0x000fe400078f18ff */
[----:B------:R-:W-:-:S02]  /*1d20*/  ISETP.LT.OR P5, PT, R11, 0x21, P5 ;  /* 0x000000210b00780c */ /* 0x000fc40002fa1670 */
[----:B------:R-:W-:Y:S02]  /*1d30*/  LOP3.LUT R13, R13, 0xfffffff8, RZ, 0xc0, !PT ;  /* 0xfffffff80d0d7812 */ /* 0x000fe400078ec0ff */
[----:B------:R-:W-:-:S03]  /*1d40*/  LOP3.LUT R14, R14, 0x3ffffffc, RZ, 0xc0, !PT ;  /* 0x3ffffffc0e0e7812 */ /* 0x000fc600078ec0ff */
[----:B------:R-:W-:Y:S01]  /*1d50*/  IMAD.IADD R13, R10, 0x1, -R13 ;  /* 0x000000010a0d7824 */ /* 0x000fe200078e0a0d */
[----:B------:R-:W-:Y:S01]  /*1d60*/  SHF.R.S32.HI R10, RZ, 0x1f, R15 ;  /* 0x0000001fff0a7819 */ /* 0x000fe2000001140f */
[----:B------:R3:W-:Y:S01]  /*1d70*/  LDGSTS.E.BYPASS.LTC128B.128 [R224+0x1f080], [R20.64+0x100], !P0 ;  /* 0x1f08010014e07fae */ /* 0x0007e2000c101d44 */
[----:B------:R-:W-:Y:S01]  /*1d80*/  ISETP.LT.OR P0, PT, R11, 0x21, P4 ;  /* 0x000000210b00780c */ /* 0x000fe20002701670 */
[----:B------:R-:W-:Y:S01]  /*1d90*/  IMAD.IADD R14, R242, 0x1, -R14 ;  /* 0x00000001f20e7824 */ /* 0x000fe200078e0a0e */
[----:B------:R-:W-:-:S11]  /*1da0*/  ISETP.NE.AND P4, PT, R2, RZ, PT ;  /* 0x000000ff0200720c */ /* 0x000fd60003f85270 */
[----:B------:R1:W-:Y:S01]  /*1db0*/  LDGSTS.E.BYPASS.LTC128B.128 [R224+0x1c080], [R18.64], !P0 ;  /* 0x1c08000012e07fae */ /* 0x0003e2000c101d44 */
[----:B------:R-:W-:-:S03]  /*1dc0*/  ISETP.GE.AND P0, PT, R12, c[0x0][0x1fc], PT ;  /* 0x00007f000c007a0c */ /* 0x000fc60003f06270 */
[----:B------:R1:W-:Y:S01]  /*1dd0*/  LDGSTS.E.BYPASS.LTC128B.128 [R224+0x1e080], [R18.64+0x80], !P6 ;  /* 0x1e08008012e07fae */ /* 0x0003e2000f101d44 */
[----:B------:R-:W-:Y:S02]  /*1de0*/  ISETP.GE.AND P6, PT, R5, c[0x0][0x1fc], PT ;  /* 0x00007f0005007a0c */ /* 0x000fe40003fc6270 */
[----:B------:R-:W-:Y:S01]  /*1df0*/  SEL R5, RZ, 0x1, P0 ;  /* 0x00000001ff057807 */ /* 0x000fe20000000000 */
[----:B------:R1:W-:Y:S01]  /*1e00*/  LDGSTS.E.BYPASS.LTC128B.128 [R224+0x20080], [R18.64+0x100], !P5 ;  /* 0x2008010012e07fae */ /* 0x0003e2000e901d44 */
[----:B------:R-:W-:Y:S01]  /*1e10*/  ISETP.GE.AND P5, PT, R242, 0x10, PT ;  /* 0x00000010f200780c */ /* 0x000fe20003fa6270 */
[----:B---3--:R-:W-:Y:S01]  /*1e20*/  IMAD.WIDE.U32 R20, R229, c[0x0][0x288], R16 ;  /* 0x0000a200e5147a25 */ /* 0x008fe200078e0010 */
[CC--:B------:R-:W-:Y:S02]  /*1e30*/  LEA.HI R16, R213.reuse, R242.reuse, RZ, 0x4 ;  /* 0x000000f2d5107211 */ /* 0x0c0fe400078f20ff */
[----:B------:R-:W-:Y:S01]  /*1e40*/  LEA.HI R213, R213, R242, RZ, 0x7 ;  /* 0x000000f2d5d57211 */ /* 0x000fe200078f38ff */
[----:B------:R-:W-:Y:S01]  /*1e50*/  IMAD.IADD R237, R21, 0x1, R236 ;  /* 0x0000000115ed7824 */ /* 0x000fe200078e02ec */
[----:B------:R-:W-:Y:S01]  /*1e60*/  SHF.R.S32.HI R3, RZ, 0x4, R16 ;  /* 0x00000004ff037819 */ /* 0x000fe20000011410 */
[----:B------:R-:W-:Y:S01]  /*1e70*/  IMAD.MOV.U32 R236, RZ, RZ, R20 ;  /* 0x000000ffffec7224 */ /* 0x000fe200078e0014 */
[----:B------:R-:W-:-:S02]  /*1e80*/  SHF.R.S32.HI R213, RZ, 0x7, R213 ;  /* 0x00000007ffd57819 */ /* 0x000fc400000114d5 */
[----:B------:R-:W-:Y:S01]  /*1e90*/  LEA.HI R2, R16, R3, RZ, 0x1 ;  /* 0x0000000310027211 */ /* 0x000fe200078f08ff */
[----:B------:R-:W-:Y:S01]  /*1ea0*/  IMAD.WIDE.U32 R236, R230, c[0x0][0x290], R236 ;  /* 0x0000a400e6ec7a25 */ /* 0x000fe200078e00ec */
[C---:B------:R-:W-:Y:S02]  /*1eb0*/  LEA.HI R241, R213.reuse, R213, RZ, 0x1 ;  /* 0x000000d5d5f17211 */ /* 0x040fe400078f08ff */
[----:B------:R-:W-:Y:S01]  /*1ec0*/  LOP3.LUT R2, R2, 0xfffffffe, RZ, 0xc0, !PT ;  /* 0xfffffffe02027812 */ /* 0x000fe200078ec0ff */
[----:B------:R-:W-:Y:S01]  /*1ed0*/  IMAD.SHL.U32 R208, R213, 0x8, RZ ;  /* 0x00000008d5d07824 */ /* 0x000fe200078e00ff */
[----:B------:R-:W-:Y:S01]  /*1ee0*/  IADD3 R9, P0, R9, R236, RZ ;  /* 0x000000ec09097210 */ /* 0x000fe20007f1e0ff */
[----:B------:R-:W-:Y:S01]  /*1ef0*/  IMAD.IADD R217, R237, 0x1, R217 ;  /* 0x00000001edd97824 */ /* 0x000fe200078e02d9 */
[----:B------:R-:W-:Y:S01]  /*1f00*/  LOP3.LUT R241, R241, 0x1ffffffe, RZ, 0xc0, !PT ;  /* 0x1ffffffef1f17812 */ /* 0x000fe200078ec0ff */
[----:B------:R-:W-:Y:S01]  /*1f10*/  IMAD.IADD R2, R3, 0x1, -R2 ;  /* 0x0000000103027824 */ /* 0x000fe200078e0a02 */
[----:B------:R-:W-:Y:S01]  /*1f20*/  SHF.R.S32.HI R3, RZ, 0x5, R15 ;  /* 0x00000005ff037819 */ /* 0x000fe2000001140f */
[----:B------:R-:W-:Y:S01]  /*1f30*/  IMAD.X R8, R8, 0x1, R217, P0 ;  /* 0x0000000108087824 */ /* 0x000fe200000e06d9 */
[----:B------:R-:W-:Y:S01]  /*1f40*/  LOP3.LUT R208, R208, 0x8, RZ, 0xc0, !PT ;  /* 0x00000008d0d07812 */ /* 0x000fe200078ec0ff */
[----:B------:R-:W-:Y:S01]  /*1f50*/  IMAD.SHL.U32 R216, R2, 0x8, RZ ;  /* 0x0000000802d87824 */ /* 0x000fe200078e00ff */
[----:B------:R-:W-:Y:S01]  /*1f60*/  LEA.HI R0, R10, R3, RZ, 0x2 ;  /* 0x000000030a007211 */ /* 0x000fe200078f10ff */
[----:B------:R-:W-:Y:S01]  /*1f70*/  IMAD.SHL.U32 R10, R13, 0x10, RZ ;  /* 0x000000100d0a7824 */ /* 0x000fe200078e00ff */
[----:B-1----:R-:W-:Y:S01]  /*1f80*/  LEA R18, P0, R9, c[0x0][0x280], 0x2 ;  /* 0x0000a00009127a11 */ /* 0x002fe200078010ff */
[----:B------:R-:W-:Y:S01]  /*1f90*/  IMAD.IADD R241, R213, 0x1, -R241 ;  /* 0x00000001d5f17824 */ /* 0x000fe200078e0af1 */
[----:B------:R-:W-:-:S02]  /*1fa0*/  LOP3.LUT R0, R0, 0xfffffffc, RZ, 0xc0, !PT ;  /* 0xfffffffc00007812 */ /* 0x000fc400078ec0ff */
[----:B------:R-:W-:Y:S02]  /*1fb0*/  LOP3.LUT R10, R208, 0x70, R10, 0xf8, !PT ;  /* 0x00000070d00a7812 */ /* 0x000fe400078ef80a */
[----:B------:R-:W-:Y:S01]  /*1fc0*/  LEA.HI.X R19, R9, c[0x0][0x284], R8, 0x2, P0 ;  /* 0x0000a10009137a11 */ /* 0x000fe200000f1408 */
[----:B------:R-:W-:Y:S01]  /*1fd0*/  IMAD.IADD R0, R3, 0x1, -R0 ;  /* 0x0000000103007824 */ /* 0x000fe200078e0a00 */
[----:B------:R-:W-:Y:S02]  /*1fe0*/  LOP3.LUT R9, R15, 0xffffffe0, RZ, 0xc0, !PT ;  /* 0xffffffe00f097812 */ /* 0x000fe400078ec0ff */
[----:B------:R-:W-:Y:S01]  /*1ff0*/  LOP3.LUT P0, RZ, R13, 0x1, RZ, 0xc0, !PT ;  /* 0x000000010dff7812 */ /* 0x000fe2000780c0ff */
[C---:B------:R-:W-:Y:S01]  /*2000*/  IMAD.SHL.U32 R11, R0.reuse, 0x100, RZ ;  /* 0x00000100000b7824 */ /* 0x040fe200078e00ff */
[----:B------:R-:W-:Y:S01]  /*2010*/  LEA.HI R12, R0, R0, RZ, 0x1 ;  /* 0x00000000000c7211 */ /* 0x000fe200078f08ff */
[----:B------:R-:W-:Y:S01]  /*2020*/  IMAD.IADD R9, R242, 0x1, -R9 ;  /* 0x00000001f2097824 */ /* 0x000fe200078e0a09 */
[----:B------:R-:W-:-:S02]  /*2030*/  LOP3.LUT R13, R16, 0xfffffff0, RZ, 0xc0, !PT ;  /* 0xfffffff0100d7812 */ /* 0x000fc400078ec0ff */
[----:B------:R-:W-:Y:S01]  /*2040*/  LOP3.LUT R10, R10, 0x100, R11, 0xf8, !PT ;  /* 0x000001000a0a7812 */ /* 0x000fe200078ef80b */
[----:B------:R-:W-:Y:S01]  /*2050*/  IMAD.SHL.U32 R12, R12, 0x100, RZ ;  /* 0x000001000c0c7824 */ /* 0x000fe200078e00ff */
[----:B------:R-:W-:Y:S01]  /*2060*/  SHF.R.S32.HI R227, RZ, 0x1f, R9 ;  /* 0x0000001fffe37819 */ /* 0x000fe20000011409 */
[----:B------:R-:W-:Y:S01]  /*2070*/  IMAD.IADD R13, R242, 0x1, -R13 ;  /* 0x00000001f20d7824 */ /* 0x000fe200078e0a0d */
[----:B------:R-:W-:Y:S01]  /*2080*/  SHF.R.U32.HI R8, RZ, 0x3, R10 ;  /* 0x00000003ff087819 */ /* 0x000fe2000001160a */
[----:B------:R-:W-:Y:S01]  /*2090*/  IMAD.SHL.U32 R11, R0, 0x10, RZ ;  /* 0x00000010000b7824 */ /* 0x000fe200078e00ff */
[----:B------:R-:W-:Y:S02]  /*20a0*/  LOP3.LUT R12, R12, 0x7ffffe00, RZ, 0xc0, !PT ;  /* 0x7ffffe000c0c7812 */ /* 0x000fe400078ec0ff */
[----:B------:R-:W-:Y:S01]  /*20b0*/  LOP3.LUT R8, R10, 0x28, R8, 0x78, !PT ;  /* 0x000000280a087812 */ /* 0x000fe200078e7808 */
[----:B------:R-:W-:Y:S01]  /*20c0*/  @!P5 IMAD.SHL.U32 R10, R242, 0x10, RZ ;  /* 0x00000010f20ad824 */ /* 0x000fe200078e00ff */
[----:B------:R-:W-:Y:S01]  /*20d0*/  LEA.HI R227, R227, R9, RZ, 0x2 ;  /* 0x00000009e3e37211 */ /* 0x000fe200078f10ff */
[----:B------:R-:W-:Y:S01]  /*20e0*/  IMAD R12, R14, 0x2, R12 ;  /* 0x000000020e0c7824 */ /* 0x000fe200078e020c */
[----:B------:R-:W-:-:S02]  /*20f0*/  SHF.R.S32.HI R206, RZ, 0x1f, R13 ;  /* 0x0000001fffce7819 */ /* 0x000fc4000001140d */
[----:B------:R1:W-:Y:S01]  /*2100*/  @!P5 LDGSTS.E.BYPASS.LTC128B.128 [R10+0x21280], [R18.64] ;  /* 0x21280000120adfae */ /* 0x0003e2000b901d44 */
[----:B------:R-:W-:Y:S01]  /*2110*/  IMAD.IADD R8, R12, 0x1, R8 ;  /* 0x000000010c087824 */ /* 0x000fe200078e0208 */
[----:B------:R-:W-:Y:S01]  /*2120*/  ISETP.GE.AND P5, PT, R6, c[0x0][0x1fc], PT ;  /* 0x00007f0006007a0c */ /* 0x000fe20003fa6270 */
[----:B------:R-:W-:Y:S01]  /*2130*/  IMAD.SHL.U32 R12, R2, 0x20, RZ ;  /* 0x00000020020c7824 */ /* 0x000fe200078e00ff */
[----:B------:R-:W-:Y:S01]  /*2140*/  LOP3.LUT R6, R227, 0x7ffffffc, RZ, 0xc0, !PT ;  /* 0x7ffffffce3067812 */ /* 0x000fe200078ec0ff */
[----:B------:R-:W-:Y:S01]  /*2150*/  IMAD.SHL.U32 R226, R8, 0x2, RZ ;  /* 0x0000000208e27824 */ /* 0x000fe200078e00ff */
[----:B------:R-:W-:Y:S01]  /*2160*/  LEA.HI R206, R206, R13, RZ, 0x3 ;  /* 0x0000000dcece7211 */ /* 0x000fe200078f18ff */
[----:B------:R-:W-:Y:S01]  /*2170*/  IMAD.SHL.U32 R8, R3, 0x100, RZ ;  /* 0x0000010003087824 */ /* 0x000fe200078e00ff */
[----:B------:R-:W-:Y:S01]  /*2180*/  SEL R225, RZ, 0x4, P5 ;  /* 0x00000004ffe17807 */ /* 0x000fe20002800000 */
[----:B------:R-:W-:Y:S01]  /*2190*/  IMAD.IADD R9, R9, 0x1, -R6 ;  /* 0x0000000109097824 */ /* 0x000fe200078e0a06 */
[----:B------:R-:W-:Y:S01]  /*21a0*/  IADD3 R3, R226, 0x21480, RZ ;  /* 0x00021480e2037810 */ /* 0x000fe20007ffe0ff */
[----:B------:R-:W0:Y:S01]  /*21b0*/  LDGDEPBAR ;  /* 0x00000000000079af */ /* 0x000e220000000000 */
[C---:B------:R-:W-:Y:S01]  /*21c0*/  LOP3.LUT R6, R206.reuse, 0xfffffff8, RZ, 0xc0, !PT ;  /* 0xfffffff8ce067812 */ /* 0x040fe200078ec0ff */
[----:B------:R-:W-:Y:S01]  /*21d0*/  IMAD.SHL.U32 R206, R206, 0x40, RZ ;  /* 0x00000040cece7824 */ /* 0x000fe200078e00ff */
[----:B------:R-:W-:Y:S01]  /*21e0*/  IADD3 R223, R226, 0x215a0, RZ ;  /* 0x000215a0e2df7810 */ /* 0x000fe20007ffe0ff */
[----:B------:R-:W0:Y:S01]  /*21f0*/  LDGDEPBAR ;  /* 0x00000000000079af */ /* 0x000e220000000000 */
[----:B------:R-:W-:Y:S01]  /*2200*/  @P0 IADD3 R223, R3, 0xe0, RZ ;  /* 0x000000e003df0810 */ /* 0x000fe20007ffe0ff */
[----:B------:R-:W-:Y:S01]  /*2210*/  IMAD.IADD R6, R13, 0x1, -R6 ;  /* 0x000000010d067824 */ /* 0x000fe200078e0a06 */
[----:B------:R-:W-:Y:S01]  /*2220*/  LOP3.LUT P0, RZ, R7, 0x4, RZ, 0xc0, !PT ;  /* 0x0000000407ff7812 */ /* 0x000fe2000780c0ff */
[----:B------:R-:W-:Y:S01]  /*2230*/  IMAD R241, R241, 0x4, R9 ;  /* 0x00000004f1f17824 */ /* 0x000fe200078e0209 */
[----:B------:R-:W-:-:S02]  /*2240*/  SEL R3, RZ, 0xffffffff, P6 ;  /* 0xffffffffff037807 */ /* 0x000fc40003000000 */
[----:B------:R-:W-:Y:S01]  /*2250*/  SEL R201, R212, 0xffffffe0, !P0 ;  /* 0xffffffe0d4c97807 */ /* 0x000fe20004000000 */
[----:B------:R-:W-:Y:S01]  /*2260*/  IMAD.SHL.U32 R241, R241, 0x2, RZ ;  /* 0x00000002f1f17824 */ /* 0x000fe200078e00ff */
[C---:B------:R-:W-:Y:S01]  /*2270*/  LOP3.LUT P5, RZ, R6.reuse, 0x4, RZ, 0xc0, !PT ;  /* 0x0000000406ff7812 */ /* 0x040fe200078ac0ff */
[----:B------:R-:W-:Y:S01]  /*2280*/  IMAD.SHL.U32 R3, R3, 0x2, RZ ;  /* 0x0000000203037824 */ /* 0x000fe200078e00ff */
[C---:B------:R-:W-:Y:S01]  /*2290*/  LOP3.LUT P0, RZ, R6.reuse, 0x2, RZ, 0xc0, !PT ;  /* 0x0000000206ff7812 */ /* 0x040fe2000780c0ff */
[----:B-1----:R-:W-:Y:S01]  /*22a0*/  IMAD.SHL.U32 R10, R13, 0x10, RZ ;  /* 0x000000100d0a7824 */ /* 0x002fe200078e00ff */
[C---:B------:R-:W-:Y:S01]  /*22b0*/  LOP3.LUT P6, RZ, R7.reuse, 0x2, RZ, 0xc0, !PT ;  /* 0x0000000207ff7812 */ /* 0x040fe200078cc0ff */
[----:B------:R-:W-:Y:S01]  /*22c0*/  IMAD.SHL.U32 R6, R6, 0x40, RZ ;  /* 0x0000004006067824 */ /* 0x000fe200078e00ff */
[----:B------:R-:W-:Y:S01]  /*22d0*/  LOP3.LUT R216, R216, 0x8, RZ, 0xc0, !PT ;  /* 0x00000008d8d87812 */ /* 0x000fe200078ec0ff */
[----:B------:R-:W-:Y:S01]  /*22e0*/  IMAD.SHL.U32 R7, R7, 0x40, RZ ;  /* 0x0000004007077824 */ /* 0x000fe200078e00ff */
[----:B------:R-:W-:Y:S01]  /*22f0*/  LOP3.LUT R10, R10, 0xf0, RZ, 0xc0, !PT ;  /* 0x000000f00a0a7812 */ /* 0x000fe200078ec0ff */
[----:B------:R-:W-:Y:S01]  /*2300*/  IMAD.IADD R250, R250, 0x1, -R241 ;  /* 0x00000001fafa7824 */ /* 0x000fe200078e0af1 */
[----:B------:R-:W-:-:S02]  /*2310*/  LOP3.LUT R6, R6, 0x1c0, RZ, 0xc0, !PT ;  /* 0x000001c006067812 */ /* 0x000fc400078ec0ff */
[----:B------:R-:W-:Y:S02]  /*2320*/  LOP3.LUT R8, R10, 0x100, R8, 0xf8, !PT ;  /* 0x000001000a087812 */ /* 0x000fe400078ef808 */
[----:B------:R-:W-:Y:S02]  /*2330*/  LOP3.LUT R7, R7, 0x1c0, RZ, 0xc0, !PT ;  /* 0x000001c007077812 */ /* 0x000fe400078ec0ff */
[----:B------:R-:W-:Y:S02]  /*2340*/  SHF.R.U32.HI R207, RZ, 0x3, R8 ;  /* 0x00000003ffcf7819 */ /* 0x000fe40000011608 */
[----:B------:R-:W-:Y:S02]  /*2350*/  LOP3.LUT R3, R3, 0x2, R5, 0xe2, !PT ;  /* 0x0000000203037812 */ /* 0x000fe400078ee205 */
[----:B------:R-:W-:Y:S02]  /*2360*/  LOP3.LUT R207, R207, 0x38, RZ, 0xc0, !PT ;  /* 0x00000038cfcf7812 */ /* 0x000fe400078ec0ff */
[----:B------:R-:W-:-:S02]  /*2370*/  LOP3.LUT R206, R206, 0xfffffe00, RZ, 0xc0, !PT ;  /* 0xfffffe00cece7812 */ /* 0x000fc400078ec0ff */
[----:B------:R-:W-:Y:S02]  /*2380*/  SHF.R.U32.HI R5, RZ, 0x3, R6 ;  /* 0x00000003ff057819 */ /* 0x000fe40000011606 */
[----:B------:R-:W-:Y:S01]  /*2390*/  LOP3.LUT R208, R10, R208, RZ, 0xfc, !PT ;  /* 0x000000d00ad07212 */ /* 0x000fe200078efcff */
[----:B------:R-:W-:Y:S01]  /*23a0*/  IMAD R0, R0, 0x400, R206 ;  /* 0x0000040000007824 */ /* 0x000fe200078e02ce */
[----:B------:R-:W-:Y:S02]  /*23b0*/  LEA.HI.SX32 R227, R227, R11, 0x1e ;  /* 0x0000000be3e37211 */ /* 0x000fe400078ff2ff */
[C---:B------:R-:W-:Y:S02]  /*23c0*/  LOP3.LUT R10, R7.reuse, 0x8, R215, 0xf8, !PT ;  /* 0x00000008070a7812 */ /* 0x040fe400078ef8d7 */
[----:B------:R-:W-:Y:S02]  /*23d0*/  LOP3.LUT R11, R7, 0x30, R11, 0xf8, !PT ;  /* 0x00000030070b7812 */ /* 0x000fe400078ef80b */
[----:B------:R-:W-:-:S02]  /*23e0*/  SHF.R.U32.HI R7, RZ, 0x3, R7 ;  /* 0x00000003ff077819 */ /* 0x000fc40000011607 */
[--C-:B------:R-:W-:Y:S02]  /*23f0*/  LOP3.LUT R207, R207, R8, R216.reuse, 0x1e, !PT ;  /* 0x00000008cfcf7212 */ /* 0x100fe400078e1ed8 */
[----:B------:R-:W-:Y:S02]  /*2400*/  LOP3.LUT R216, R5, R6, R216, 0x1e, !PT ;  /* 0x0000000605d87212 */ /* 0x000fe400078e1ed8 */
[----:B------:R-:W-:Y:S02]  /*2410*/  LOP3.LUT R10, R10, R7, RZ, 0x3c, !PT ;  /* 0x000000070a0a7212 */ /* 0x000fe400078e3cff */
[----:B------:R-:W-:Y:S01]  /*2420*/  SEL R203, R214, 0xfffffff0, !P6 ;  /* 0xfffffff0d6cb7807 */ /* 0x000fe20007000000 */
[----:B------:R-:W-:Y:S01]  /*2430*/  IMAD.IADD R216, R0, 0x1, R216 ;  /* 0x0000000100d87824 */ /* 0x000fe200078e02d8 */
[----:B------:R-:W-:Y:S01]  /*2440*/  LOP3.LUT R12, R12, 0x20, RZ, 0xc0, !PT ;  /* 0x000000200c0c7812 */ /* 0x000fe200078ec0ff */
[----:B------:R-:W-:Y:S01]  /*2450*/  IMAD R213, R213, 0x200, R10 ;  /* 0x00000200d5d57824 */ /* 0x000fe200078e020a */
[C---:B------:R-:W-:Y:S01]  /*2460*/  LOP3.LUT P6, RZ, R13.reuse, 0x2, RZ, 0xc0, !PT ;  /* 0x000000020dff7812 */ /* 0x040fe200078cc0ff */
[----:B------:R-:W-:Y:S01]  /*2470*/  IMAD.SHL.U32 R13, R13, 0x2, RZ ;  /* 0x000000020d0d7824 */ /* 0x000fe200078e00ff */
[----:B------:R-:W-:Y:S01]  /*2480*/  LOP3.LUT R4, R12, 0x18, R4, 0xf8, !PT ;  /* 0x000000180c047812 */ /* 0x000fe200078ef804 */
[----:B------:R-:W-:Y:S01]  /*2490*/  IMAD.SHL.U32 R211, R216, 0x2, RZ ;  /* 0x00000002d8d37824 */ /* 0x000fe200078e00ff */
[----:B------:R-:W-:Y:S01]  /*24a0*/  LOP3.LUT R215, R11, 0x8, R215, 0xf8, !PT ;  /* 0x000000080bd77812 */ /* 0x000fe200078ef8d7 */
[----:B------:R-:W-:Y:S01]  /*24b0*/  IMAD.SHL.U32 R213, R213, 0x2, RZ ;  /* 0x00000002d5d57824 */ /* 0x000fe200078e00ff */
[----:B------:R-:W-:-:S02]  /*24c0*/  LOP3.LUT R208, R208, 0x18, R13, 0x78, !PT ;  /* 0x00000018d0d07812 */ /* 0x000fc400078e780d */
[----:B------:R-:W-:Y:S01]  /*24d0*/  SEL R214, R214, 0xfffffff0, !P0 ;  /* 0xfffffff0d6d67807 */ /* 0x000fe20004000000 */
[--C-:B------:R-:W-:Y:S01]  /*24e0*/  IMAD R203, R203, 0x2, R213.reuse ;  /* 0x00000002cbcb7824 */ /* 0x100fe200078e02d5 */
[----:B------:R-:W-:Y:S01]  /*24f0*/  LOP3.LUT R4, R5, R4, R6, 0x1e, !PT ;  /* 0x0000000405047212 */ /* 0x000fe200078e1e06 */
[----:B------:R-:W-:Y:S01]  /*2500*/  IMAD.SHL.U32 R208, R208, 0x2, RZ ;  /* 0x00000002d0d07824 */ /* 0x000fe200078e00ff */
[----:B------:R-:W-:Y:S01]  /*2510*/  SEL R212, R212, 0xffffffe0, !P5 ;  /* 0xffffffe0d4d47807 */ /* 0x000fe20006800000 */
[----:B------:R-:W-:Y:S01]  /*2520*/  IMAD.SHL.U32 R210, R214, 0x2, RZ ;  /* 0x00000002d6d27824 */ /* 0x000fe200078e00ff */
[----:B------:R-:W-:Y:S01]  /*2530*/  IADD3 R209, R211, 0x1b080, RZ ;  /* 0x0001b080d3d17810 */ /* 0x000fe20007ffe0ff */
[----:B------:R-:W-:Y:S01]  /*2540*/  IMAD R202, R201, 0x2, R213 ;  /* 0x00000002c9ca7824 */ /* 0x000fe200078e02d5 */
[----:B------:R-:W-:Y:S01]  /*2550*/  LOP3.LUT R215, R215, R7, RZ, 0x3c, !PT ;  /* 0x00000007d7d77212 */ /* 0x000fe200078e3cff */
[----:B------:R-:W-:Y:S01]  /*2560*/  IMAD R201, R201, 0x2, R203 ;  /* 0x00000002c9c97824 */ /* 0x000fe200078e02cb */
        /* <DEDUP_REMOVED lines=10> */
[----:B--2---:R-:W-:Y:S02]  /*2610*/  IMAD.IADD R204, R216, 0x1, R214 ;  /* 0x00000001d8cc7824 */ /* 0x004fe400078e02d6 */
.L_x_1107:
[----:B------:R-:W-:Y:S04]  /*2620*/  DEPBAR.LE SB0, 0x1 ;  /* 0x000080400000791a */ /* 0x000fe80000000000 */
[----:B------:R-:W-:Y:S01]  /*2630*/  BAR.SYNC.DEFER_BLOCKING 0x0 ;  /* 0x0000000000007b1d */ /* 0x000fe20000010000 */
[C---:B------:R-:W-:Y:S01]  /*2640*/  IMAD R108, R205.reuse, 0x3000, R216 ;  /* 0x00003000cd6c7824 */ /* 0x040fe200078e02d8 */
[C---:B------:R-:W-:Y:S01]  /*2650*/  LEA R186, R205.reuse, R227, 0x6 ;  /* 0x000000e3cdba7211 */ /* 0x040fe200078e30ff */
[C---:B------:R-:W-:Y:S01]  /*2660*/  IMAD R42, R205.reuse, 0x3000, R214 ;  /* 0x00003000cd2a7824 */ /* 0x040fe200078e02d6 */
[----:B------:R-:W-:Y:S01]  /*2670*/  IADD3 R251, R252, 0x1, RZ ;  /* 0x00000001fcfb7810 */ /* 0x000fe20007ffe0ff */
[----:B------:R-:W-:Y:S01]  /*2680*/  IMAD R110, R205, 0x3000, R212 ;  /* 0x00003000cd6e7824 */ /* 0x000fe200078e02d4 */
[----:B------:R-:W-:Y:S01]  /*2690*/  SHF.L.U32 R108, R108, 0x1, RZ ;  /* 0x000000016c6c7819 */ /* 0x000fe200000006ff */
[----:B------:R-:W-:Y:S01]  /*26a0*/  IMAD.IADD R28, R216, 0x1, R42 ;  /* 0x00000001d81c7824 */ /* 0x000fe200078e022a */
[----:B------:R-:W-:Y:S01]  /*26b0*/  IADD3 R172, R212, R42, RZ ;  /* 0x0000002ad4ac7210 */ /* 0x000fe20007ffe0ff */
[----:B------:R-:W-:Y:S01]  /*26c0*/  IMAD.SHL.U32 R110, R110, 0x2, RZ ;  /* 0x000000026e6e7824 */ /* 0x000fe200078e00ff */
[----:B------:R-:W-:Y:S01]  /*26d0*/  ISETP.GE.AND P0, PT, R251, R228, PT ;  /* 0x000000e4fb00720c */ /* 0x000fe20003f06270 */
[----:B------:R-:W-:Y:S01]  /*26e0*/  IMAD R109, R205, 0x3000, R204 ;  /* 0x00003000cd6d7824 */ /* 0x000fe200078e02cc */
[----:B------:R-:W-:Y:S01]  /*26f0*/  SHF.L.U32 R28, R28, 0x1, RZ ;  /* 0x000000011c1c7819 */ /* 0x000fe200000006ff */
[----:B------:R-:W-:Y:S03]  /*2700*/  IMAD.SHL.U32 R172, R172, 0x2, RZ ;  /* 0x00000002acac7824 */ /* 0x000fe600078e00ff */
        /* <DEDUP_REMOVED lines=17> */
[----:B------:R-:W-:Y:S01]  /*2820*/  LDSM.16.M88.4 R104, [R172+0x11080] ;  /* 0x01108000ac68783b */ /* 0x000fe20000000200 */
        /* <DEDUP_REMOVED lines=15> */
[----:B------:R-:W-:Y:S04]  /*2920*/  LDSM.16.M88.2 R24, [R201+0x80] ;  /* 0x00008000c918783b */ /* 0x000fe80000000100 */
[----:B------:R-:W2:Y:S03]  /*2930*/  LDSM.16.M88.4 R28, [R172+0xf080] ;  /* 0x00f08000ac1c783b */ /* 0x000ea60000000200 */
[C---:B---3--:R-:W-:Y:S01]  /*2940*/  HMMA.16816.F32 R4, R36.reuse, R26, R4 ;  /* 0x0000001a2404723c */ /* 0x048fe20000001804 */
[----:B------:R-:W3:Y:S07]  /*2950*/  LDSM.16.M88.2 R26, [R201+0x880] ;  /* 0x00088000c91a783b */ /* 0x000eee0000000100 */
[C---:B------:R-:W-:Y:S01]  /*2960*/  HMMA.16816.F32 R8, R36.reuse, R40, R8 ;  /* 0x000000282408723c */ /* 0x040fe20000001808 */
[----:B------:R-:W-:Y:S07]  /*2970*/  LDSM.16.M88.2 R40, [R213+0x4880] ;  /* 0x00488000d528783b */ /* 0x000fee0000000100 */
[C---:B-1----:R-:W-:Y:S01]  /*2980*/  HMMA.16816.F32 R12, R36.reuse, R2, R12 ;  /* 0x00000002240c723c */ /* 0x042fe2000000180c */
[----:B------:R-:W1:Y:S07]  /*2990*/  LDSM.16.M88.2 R2, [R201+0x1080] ;  /* 0x00108000c902783b */ /* 0x000e6e0000000100 */
[C---:B----4-:R-:W-:Y:S01]  /*29a0*/  HMMA.16816.F32 R16, R36.reuse, R32, R16 ;  /* 0x000000202410723c */ /* 0x050fe20000001810 */
[----:B------:R-:W4:Y:S07]  /*29b0*/  LDSM.16.M88.2 R32, [R201+0x1880] ;  /* 0x00188000c920783b */ /* 0x000f2e0000000100 */
[----:B-----5:R-:W-:Y:S01]  /*29c0*/  HMMA.16816.F32 R20, R36, R34, R20 ;  /* 0x000000222414723c */ /* 0x020fe20000001814 */
[----:B------:R-:W5:Y:S04]  /*29d0*/  LDSM.16.M88.2 R34, [R201+0x2080] ;  /* 0x00208000c922783b */ /* 0x000f680000000100 */
[----:B------:R-:W-:Y:S03]  /*29e0*/  LDSM.16.M88.4 R36, [R108+0x11080] ;  /* 0x011080006c24783b */ /* 0x000fe60000000200 */
[C---:B--2---:R-:W-:Y:S01]  /*29f0*/  HMMA.16816.F32 R4, R28.reuse, R24, R4 ;  /* 0x000000181c04723c */ /* 0x044fe20000001804 */
[----:B------:R-:W2:Y:S07]  /*2a00*/  LDSM.16.M88.2 R24, [R213+0x2880] ;  /* 0x00288000d518783b */ /* 0x000eae0000000100 */
[C---:B---3--:R-:W-:Y:S01]  /*2a10*/  HMMA.16816.F32 R8, R28.reuse, R26, R8 ;  /* 0x0000001a1c08723c */ /* 0x048fe20000001808 */
[----:B------:R-:W3:Y:S07]  /*2a20*/  LDSM.16.M88.2 R26, [R213+0x3080] ;  /* 0x00308000d51a783b */ /* 0x000eee0000000100 */
[C---:B-1----:R-:W-:Y:S01]  /*2a30*/  HMMA.16816.F32 R12, R28.reuse, R2, R12 ;  /* 0x000000021c0c723c */ /* 0x042fe2000000180c */
[----:B------:R-:W1:Y:S07]  /*2a40*/  LDSM.16.M88.2 R2, [R213+0x3880] ;  /* 0x00388000d502783b */ /* 0x000e6e0000000100 */
[C---:B----4-:R-:W-:Y:S01]  /*2a50*/  HMMA.16816.F32 R16, R28.reuse, R32, R16 ;  /* 0x000000201c10723c */ /* 0x050fe20000001810 */
[----:B------:R-:W4:Y:S07]  /*2a60*/  LDSM.16.M88.2 R32, [R213+0x4080] ;  /* 0x00408000d520783b */ /* 0x000f2e0000000100 */
[----:B-----5:R-:W-:Y:S01]  /*2a70*/  HMMA.16816.F32 R20, R28, R34, R20 ;  /* 0x000000221c14723c */ /* 0x020fe20000001814 */
[----:B------:R-:W-:Y:S04]  /*2a80*/  LDSM.16.M88.2 R34, [R203+0x2880] ;  /* 0x00288000cb22783b */ /* 0x000fe80000000100 */
[----:B------:R-:W5:Y:S03]  /*2a90*/  LDSM.16.M88.4 R28, [R109+0x11080] ;  /* 0x011080006d1c783b */ /* 0x000f660000000200 */
        /* <DEDUP_REMOVED lines=8> */
[----:B------:R-:W-:Y:S01]  /*2b20*/  HMMA.16816.F32 R20, R36, R40, R20 ;  /* 0x000000282414723c */ /* 0x000fe20000001814 */
[----:B------:R-:W-:Y:S04]  /*2b30*/  LDSM.16.M88.2 R40, [R202+0x2880] ;  /* 0x00288000ca28783b */ /* 0x000fe80000000100 */
[----:B------:R-:W4:Y:S03]  /*2b40*/  LDSM.16.M88.4 R36, [R110+0x11080] ;  /* 0x011080006e24783b */ /* 0x000f260000000200 */
[C---:B-----5:R-:W-:Y:S01]  /*2b50*/  HMMA.16816.F32 R4, R28.reuse, R34, R4 ;  /* 0x000000221c04723c */ /* 0x060fe20000001804 */
[----:B------:R-:W5:Y:S07]  /*2b60*/  LDSM.16.M88.2 R34, [R202+0x3880] ;  /* 0x00388000ca22783b */ /* 0x000f6e0000000100 */
[C---:B--2---:R-:W-:Y:S01]  /*2b70*/  HMMA.16816.F32 R8, R28.reuse, R24, R8 ;  /* 0x000000181c08723c */ /* 0x044fe20000001808 */
[----:B------:R-:W2:Y:S07]  /*2b80*/  LDSM.16.M88.2 R24, [R202+0x4080] ;  /* 0x00408000ca18783b */ /* 0x000eae0000000100 */
[C---:B---3--:R-:W-:Y:S01]  /*2b90*/  HMMA.16816.F32 R12, R28.reuse, R26, R12 ;  /* 0x0000001a1c0c723c */ /* 0x048fe2000000180c */
[----:B------:R-:W3:Y:S07]  /*2ba0*/  LDSM.16.M88.2 R26, [R202+0x4880] ;  /* 0x00488000ca1a783b */ /* 0x000eee0000000100 */
[C---:B-1----:R-:W-:Y:S01]  /*2bb0*/  HMMA.16816.F32 R16, R28.reuse, R2, R16 ;  /* 0x000000021c10723c */ /* 0x042fe20000001810 */
[----:B------:R-:W1:Y:S07]  /*2bc0*/  LDSM.16.M88.2 R2, [R201+0x2880] ;  /* 0x00288000c902783b */ /* 0x000e6e0000000100 */
[----:B----4-:R-:W-:Y:S01]  /*2bd0*/  HMMA.16816.F32 R20, R28, R32, R20 ;  /* 0x000000201c14723c */ /* 0x010fe20000001814 */
[----:B------:R-:W4:Y:S04]  /*2be0*/  LDSM.16.M88.2 R28, [R201+0x3080] ;  /* 0x00308000c91c783b */ /* 0x000f280000000100 */
[----:B------:R-:W1:Y:S03]  /*2bf0*/  LDSM.16.M88.2 R30, [R201+0x3880] ;  /* 0x00388000c91e783b */ /* 0x000e660000000100 */
[C---:B------:R-:W-:Y:S08]  /*2c00*/  HMMA.16816.F32 R4, R36.reuse, R40, R4 ;  /* 0x000000282404723c */ /* 0x040ff00000001804 */
[C---:B------:R-:W-:Y:S01]  /*2c10*/  HMMA.16816.F32 R8, R36.reuse, R42, R8 ;  /* 0x0000002a2408723c */ /* 0x040fe20000001808 */
[----:B------:R-:W-:Y:S07]  /*2c20*/  LDSM.16.M88.4 R40, [R109+0x13080] ;  /* 0x013080006d28783b */ /* 0x000fee0000000200 */
[C---:B-----5:R-:W-:Y:S01]  /*2c30*/  HMMA.16816.F32 R12, R36.reuse, R34, R12 ;  /* 0x00000022240c723c */ /* 0x060fe2000000180c */
[----:B------:R-:W-:Y:S04]  /*2c40*/  LDSM.16.M88.4 R32, [R108+0x13080] ;  /* 0x013080006c20783b */ /* 0x000fe80000000200 */
[----:B------:R-:W-:Y:S03]  /*2c50*/  LDSM.16.M88.2 R108, [R203+0x5880] ;  /* 0x00588000cb6c783b */ /* 0x000fe60000000100 */
[C---:B--2---:R-:W-:Y:S01]  /*2c60*/  HMMA.16816.F32 R16, R36.reuse, R24, R16 ;  /* 0x000000182410723c */ /* 0x044fe20000001810 */
[----:B------:R-:W2:Y:S07]  /*2c70*/  LDSM.16.M88.2 R24, [R201+0x4080] ;  /* 0x00408000c918783b */ /* 0x000eae0000000100 */
[----:B---3--:R-:W-:Y:S01]  /*2c80*/  HMMA.16816.F32 R20, R36, R26, R20 ;  /* 0x0000001a2414723c */ /* 0x008fe20000001814 */
[----:B------:R-:W3:Y:S04]  /*2c90*/  LDSM.16.M88.2 R26, [R201+0x4880] ;  /* 0x00488000c91a783b */ /* 0x000ee80000000100 */
[----:B------:R-:W-:Y:S03]  /*2ca0*/  LDSM.16.M88.2 R36, [R213+0x5880] ;  /* 0x00588000d524783b */ /* 0x000fe60000000100 */
[C---:B-1----:R-:W-:Y:S01]  /*2cb0*/  HMMA.16816.F32 R4, R104.reuse, R2, R4 ;  /* 0x000000026804723c */ /* 0x042fe20000001804 */
[----:B------:R-:W1:Y:S04]  /*2cc0*/  LDSM.16.M88.2 R2, [R213+0x5080] ;  /* 0x00508000d502783b */ /* 0x000e680000000100 */
[----:B------:R-:W5:Y:S03]  /*2cd0*/  LDSM.16.M88.2 R38, [R213+0x6080] ;  /* 0x00608000d526783b */ /* 0x000f660000000100 */
[C---:B----4-:R-:W-:Y:S01]  /*2ce0*/  HMMA.16816.F32 R8, R104.reuse, R28, R8 ;  /* 0x0000001c6808723c */ /* 0x050fe20000001808 */
[----:B------:R-:W4:Y:S07]  /*2cf0*/  LDSM.16.M88.2 R28, [R213+0x6880] ;  /* 0x00688000d51c783b */ /* 0x000f2e0000000100 */
[C---:B------:R-:W-:Y:S01]  /*2d00*/  HMMA.16816.F32 R12, R104.reuse, R30, R12 ;  /* 0x0000001e680c723c */ /* 0x040fe2000000180c */
[----:B------:R-:W-:Y:S07]  /*2d10*/  LDSM.16.M88.2 R30, [R203+0x5080] ;  /* 0x00508000cb1e783b */ /* 0x000fee0000000100 */
[C---:B--2---:R-:W-:Y:S01]  /*2d20*/  HMMA.16816.F32 R16, R104.reuse, R24, R16 ;  /* 0x000000186810723c */ /* 0x044fe20000001810 */
[----:B------:R-:W2:Y:S07]  /*2d30*/  LDSM.16.M88.2 R24, [R213+0x7080] ;  /* 0x00708000d518783b */ /* 0x000eae0000000100 */
[----:B---3--:R-:W-:Y:S01]  /*2d40*/  HMMA.16816.F32 R20, R104, R26, R20 ;  /* 0x0000001a6814723c */ /* 0x008fe20000001814 */
[----:B------:R-:W3:Y:S04]  /*2d50*/  LDSM.16.M88.2 R26, [R203+0x6080] ;  /* 0x00608000cb1a783b */ /* 0x000ee80000000100 */
[----:B------:R-:W-:Y:S03]  /*2d60*/  LDSM.16.M88.2 R104, [R202+0x5080] ;  /* 0x00508000ca68783b */ /* 0x000fe60000000100 */
[C---:B-1----:R-:W-:Y:S01]  /*2d70*/  HMMA.16816.F32 R4, R32.reuse, R2, R4 ;  /* 0x000000022004723c */ /* 0x042fe20000001804 */
[----:B------:R-:W1:Y:S04]  /*2d80*/  LDSM.16.M88.2 R2, [R203+0x6880] ;  /* 0x00688000cb02783b */ /* 0x000e680000000100 */
[----:B------:R-:W-:Y:S03]  /*2d90*/  LDSM.16.M88.2 R106, [R202+0x5880] ;  /* 0x00588000ca6a783b */ /* 0x000fe60000000100 */
[C---:B------:R-:W-:Y:S08]  /*2da0*/  HMMA.16816.F32 R8, R32.reuse, R36, R8 ;  /* 0x000000242008723c */ /* 0x040ff00000001808 */
[C---:B-----5:R-:W-:Y:S01]  /*2db0*/  HMMA.16816.F32 R12, R32.reuse, R38, R12 ;  /* 0x00000026200c723c */ /* 0x060fe2000000180c */
[----:B------:R-:W-:Y:S04]  /*2dc0*/  LDSM.16.M88.4 R36, [R110+0x13080] ;  /* 0x013080006e24783b */ /* 0x000fe80000000200 */
[----:B------:R-:W-:Y:S03]  /*2dd0*/  LDSM.16.M88.2 R110, [R202+0x6080] ;  /* 0x00608000ca6e783b */ /* 0x000fe60000000100 */
[C---:B----4-:R-:W-:Y:S01]  /*2de0*/  HMMA.16816.F32 R16, R32.reuse, R28, R16 ;  /* 0x0000001c2010723c */ /* 0x050fe20000001810 */
[----:B------:R-:W4:Y:S07]  /*2df0*/  LDSM.16.M88.2 R28, [R203+0x7080] ;  /* 0x00708000cb1c783b */ /* 0x000f2e0000000100 */
[----:B--2---:R-:W-:Y:S01]  /*2e00*/  HMMA.16816.F32 R20, R32, R24, R20 ;  /* 0x000000182014723c */ /* 0x004fe20000001814 */
[----:B------:R-:W2:Y:S04]  /*2e10*/  LDSM.16.M88.2 R24, [R202+0x6880] ;  /* 0x00688000ca18783b */ /* 0x000ea80000000100 */
[----:B------:R-:W-:Y:S03]  /*2e20*/  LDSM.16.M88.2 R32, [R201+0x5880] ;  /* 0x00588000c920783b */ /* 0x000fe60000000100 */
[C---:B------:R-:W-:Y:S01]  /*2e30*/  HMMA.16816.F32 R4, R40.reuse, R30, R4 ;  /* 0x0000001e2804723c */ /* 0x040fe20000001804 */
[----:B------:R-:W-:Y:S07]  /*2e40*/  LDSM.16.M88.2 R34, [R201+0x6080] ;  /* 0x00608000c922783b */ /* 0x000fee0000000100 */
[C---:B------:R-:W-:Y:S08]  /*2e50*/  HMMA.16816.F32 R8, R40.reuse, R108, R8 ;  /* 0x0000006c2808723c */ /* 0x040ff00000001808 */
[C---:B---3--:R-:W-:Y:S01]  /*2e60*/  HMMA.16816.F32 R12, R40.reuse, R26, R12 ;  /* 0x0000001a280c723c */ /* 0x048fe2000000180c */
[----:B------:R-:W3:Y:S07]  /*2e70*/  LDSM.16.M88.2 R26, [R202+0x7080] ;  /* 0x00708000ca1a783b */ /* 0x000eee0000000100 */
[C---:B-1----:R-:W-:Y:S01]  /*2e80*/  HMMA.16816.F32 R16, R40.reuse, R2, R16 ;  /* 0x000000022810723c */ /* 0x042fe20000001810 */
[----:B------:R-:W-:Y:S07]  /*2e90*/  LDSM.16.M88.2 R2, [R201+0x5080] ;  /* 0x00508000c902783b */ /* 0x000fee0000000100 */
[----:B----4-:R-:W-:Y:S01]  /*2ea0*/  HMMA.16816.F32 R20, R40, R28, R20 ;  /* 0x0000001c2814723c */ /* 0x010fe20000001814 */
[----:B------:R-:W1:Y:S04]  /*2eb0*/  LDSM.16.M88.4 R28, [R172+0x13080] ;  /* 0x01308000ac1c783b */ /* 0x000e680000000200 */
[----:B------:R-:W4:Y:S03]  /*2ec0*/  LDSM.16.M88.2 R40, [R201+0x6880] ;  /* 0x00688000c928783b */ /* 0x000f260000000100 */
[C---:B------:R-:W-:Y:S01]  /*2ed0*/  HMMA.16816.F32 R4, R36.reuse, R104, R4 ;  /* 0x000000682404723c */ /* 0x040fe20000001804 */
[----:B------:R-:W5:Y:S01]  /*2ee0*/  LDSM.16.M88.2 R42, [R201+0x7080] ;  /* 0x00708000c92a783b */ /* 0x000f620000000100 */
[----:B------:R-:W-:Y:S04]  /*2ef0*/  DEPBAR.LE SB0, 0x0 ;  /* 0x000080000000791a */ /* 0x000fe80000000000 */
[----:B------:R-:W-:Y:S02]  /*2f00*/  BAR.SYNC.DEFER_BLOCKING 0x0 ;  /* 0x0000000000007b1d */ /* 0x000fe40000010000 */
[C---:B------:R-:W-:Y:S08]  /*2f10*/  HMMA.16816.F32 R8, R36.reuse, R106, R8 ;  /* 0x0000006a2408723c */ /* 0x040ff00000001808 */
[C---:B------:R-:W-:Y:S08]  /*2f20*/  HMMA.16816.F32 R12, R36.reuse, R110, R12 ;  /* 0x0000006e240c723c */ /* 0x040ff0000000180c */
[C---:B--2---:R-:W-:Y:S01]  /*2f30*/  HMMA.16816.F32 R16, R36.reuse, R24, R16 ;  /* 0x000000182410723c */ /* 0x044fe20000001810 */
[----:B------:R2:W2:Y:S07]  /*2f40*/  LDSM.16.M88.2 R24, [R213+0x7880] ;  /* 0x00788000d518783b */ /* 0x0004ae0000000100 */
[----:B---3--:R-:W-:Y:S01]  /*2f50*/  HMMA.16816.F32 R20, R36, R26, R20 ;  /* 0x0000001a2414723c */ /* 0x008fe20000001814 */
[----:B------:R3:W2:Y:S04]  /*2f60*/  LDSM.16.M88.2 R108, [R213+0x8080] ;  /* 0x00808000d56c783b */ /* 0x0006a80000000100 */
[----:B------:R3:W2:Y:S03]  /*2f70*/  LDSM.16.M88.2 R36, [R213+0x8880] ;  /* 0x00888000d524783b */ /* 0x0006a60000000100 */
[C---:B-1----:R-:W-:Y:S01]  /*2f80*/  HMMA.16816.F32 R4, R28.reuse, R2, R4 ;  /* 0x000000021c04723c */ /* 0x042fe20000001804 */
[----:B------:R3:W1:Y:S04]  /*2f90*/  LDSM.16.M88.2 R38, [R213+0x9080] ;  /* 0x00908000d526783b */ /* 0x0006680000000100 */
[----:B------:R3:W1:Y:S03]  /*2fa0*/  LDSM.16.M88.2 R110, [R213+0x9880] ;  /* 0x00988000d56e783b */ /* 0x0006660000000100 */
[C---:B------:R-:W-:Y:S01]  /*2fb0*/  HMMA.16816.F32 R8, R28.reuse, R32, R8 ;  /* 0x000000201c08723c */ /* 0x040fe20000001808 */
[----:B------:R3:W1:Y:S04]  /*2fc0*/  LDSM.16.M88.2 R176, [R203+0x7880] ;  /* 0x00788000cbb0783b */ /* 0x0006680000000100 */
[----:B------:R3:W1:Y:S03]  /*2fd0*/  LDSM.16.M88.2 R178, [R203+0x8080] ;  /* 0x00808000cbb2783b */ /* 0x0006660000000100 */
[C---:B------:R-:W-:Y:S01]  /*2fe0*/  HMMA.16816.F32 R12, R28.reuse, R34, R12 ;  /* 0x000000221c0c723c */ /* 0x040fe2000000180c */
[----:B------:R3:W1:Y:S04]  /*2ff0*/  LDSM.16.M88.2 R180, [R203+0x8880] ;  /* 0x00888000cbb4783b */ /* 0x0006680000000100 */
[----:B------:R3:W1:Y:S03]  /*3000*/  LDSM.16.M88.2 R182, [R203+0x9080] ;  /* 0x00908000cbb6783b */ /* 0x0006660000000100 */
[C---:B----4-:R-:W-:Y:S01]  /*3010*/  HMMA.16816.F32 R16, R28.reuse, R40, R16 ;  /* 0x000000281c10723c */ /* 0x050fe20000001810 */
[----:B------:R3:W4:Y:S04]  /*3020*/  LDSM.16.M88.2 R184, [R203+0x9880] ;  /* 0x00988000cbb8783b */ /* 0x0007280000000100 */
[----:B------:R3:W1:Y:S03]  /*3030*/  LDSM.16.M88.4 R104, [R211+0x1b080] ;  /* 0x01b08000d368783b */ /* 0x0006660000000200 */
[----:B-----5:R-:W-:Y:S01]  /*3040*/  HMMA.16816.F32 R20, R28, R42, R20 ;  /* 0x0000002a1c14723c */ /* 0x020fe20000001814 */
[----:B------:R3:W5:Y:S01]  /*3050*/  LDSM.16.M88.4 R172, [R0+0x1b080] ;  /* 0x01b0800000ac783b */ /* 0x0007620000000200 */
[----:B------:R-:W-:-:S06]  /*3060*/  @P0 BRA `(.L_x_1105) ;  /* 0x000002c000000947 */ /* 0x000fcc0003800000 */
[----:B------:R-:W-:Y:S01]  /*3070*/  SHF.R.S32.HI R3, RZ, 0x1f, R251 ;  /* 0x0000001fff037819 */ /* 0x000fe200000114fb */
[----:B------:R-:W-:Y:S01]  /*3080*/  IMAD.WIDE.U32 R32, R251, c[0x0][0x178], RZ ;  /* 0x00005e00fb207a25 */ /* 0x000fe200078e00ff */
[----:B------:R-:W-:Y:S03]  /*3090*/  @!P1 LEA R29, R252, 0x40, 0x6 ;  /* 0x00000040fc1d9811 */ /* 0x000fe600078e30ff */
[----:B------:R-:W-:Y:S01]  /*30a0*/  IMAD R3, R3, c[0x0][0x178], RZ ;  /* 0x00005e0003037a24 */ /* 0x000fe200078e02ff */
[----:B------:R-:W-:Y:S01]  /*30b0*/  @!P1 IADD3 R30, P5, R29, R238, RZ ;  /* 0x000000ee1d1e9210 */ /* 0x000fe20007fbe0ff */
[----:B------:R-:W-:Y:S02]  /*30c0*/  IMAD.SHL.U32 R26, R32, 0x40, RZ ;  /* 0x00000040201a7824 */ /* 0x000fe400078e00ff */
[----:B------:R-:W-:Y:S01]  /*30d0*/  IMAD R3, R251, c[0x0][0x17c], R3 ;  /* 0x00005f00fb037a24 */ /* 0x000fe200078e0203 */
[----:B------:R-:W-:Y:S01]  /*30e0*/  @!P1 LEA.HI.X.SX32 R29, R29, R218, 0x1, P5 ;  /* 0x000000da1d1d9211 */ /* 0x000fe200028f0eff */
[----:B------:R-:W-:Y:S01]  /*30f0*/  IMAD.MOV.U32 R2, RZ, RZ, -0x40 ;  /* 0xffffffc0ff027424 */ /* 0x000fe200078e00ff */
[----:B------:R-:W-:Y:S01]  /*3100*/  IADD3 R28, P6, P5, R234, R26, R220 ;  /* 0x0000001aea1c7210 */ /* 0x000fe20007dde0dc */
[----:B------:R-:W-:Y:S02]  /*3110*/  IMAD.IADD R3, R33, 0x1, R3 ;  /* 0x0000000121037824 */ /* 0x000fe400078e0203 */
[----:B------:R-:W-:Y:S03]  /*3120*/  IMAD R2, R251, R2, c[0x0][0x168] ;  /* 0x00005a00fb027624 */ /* 0x000fe600078e0202 */
[----:B------:R-:W-:Y:S01]  /*3130*/  SHF.L.U64.HI R3, R32, 0x6, R3 ;  /* 0x0000000620037819 */ /* 0x000fe20000010203 */
[----:B------:R-:W-:Y:S03]  /*3140*/  IMAD.IADD R2, R2, 0x1, -R248 ;  /* 0x0000000102027824 */ /* 0x000fe600078e0af8 */
[----:B------:R-:W-:Y:S02]  /*3150*/  IADD3.X R27, R247, R3, R219, P6, P5 ;  /* 0x00000003f71b7210 */ /* 0x000fe400037ea4db */
[----:B------:R-:W-:Y:S02]  /*3160*/  IADD3 R26, P6, R26, R234, RZ ;  /* 0x000000ea1a1a7210 */ /* 0x000fe40007fde0ff */
[C---:B------:R-:W-:Y:S03]  /*3170*/  @!P1 LEA R32, P5, R30.reuse, c[0x0][0x258], 0x2 ;  /* 0x000096001e209a11 */ /* 0x040fe600078a10ff */
[----:B------:R-:W-:Y:S01]  /*3180*/  IMAD.X R3, R3, 0x1, R247, P6 ;  /* 0x0000000103037824 */ /* 0x000fe200030e06f7 */
[----:B------:R-:W-:Y:S02]  /*3190*/  @!P1 LEA.HI.X R33, R30, c[0x0][0x25c], R29, 0x2, P5 ;  /* 0x000097001e219a11 */ /* 0x000fe400028f141d */
[----:B------:R-:W-:Y:S02]  /*31a0*/  LEA R34, P5, R26, c[0x0][0x160], 0x1 ;  /* 0x000058001a227a11 */ /* 0x000fe400078a08ff */
[----:B------:R-:W-:Y:S02]  /*31b0*/  LEA R30, P6, R28, c[0x0][0x160], 0x1 ;  /* 0x000058001c1e7a11 */ /* 0x000fe400078c08ff */
[----:B------:R-:W-:Y:S02]  /*31c0*/  LEA.HI.X R35, R26, c[0x0][0x164], R3, 0x1, P5 ;  /* 0x000059001a237a11 */ /* 0x000fe400028f0c03 */
[----:B------:R-:W-:Y:S02]  /*31d0*/  ISETP.LT.OR P5, PT, R2, 0x1, !P4 ;  /* 0x000000010200780c */ /* 0x000fe400067a1670 */
[----:B------:R-:W-:Y:S02]  /*31e0*/  IADD3 R3, R224, 0xf080, RZ ;  /* 0x0000f080e0037810 */ /* 0x000fe40007ffe0ff */
[----:B------:R-:W-:Y:S02]  /*31f0*/  LEA.HI.X R31, R28, c[0x0][0x164], R27, 0x1, P6 ;  /* 0x000059001c1f7a11 */ /* 0x000fe400030f0c1b */
[----:B------:R-:W-:Y:S01]  /*3200*/  ISETP.LT.OR P6, PT, R2, 0x1, !P3 ;  /* 0x000000010200780c */ /* 0x000fe20005fc1670 */
[----:B------:R-:W-:Y:S06]  /*3210*/  IMAD R3, R240, 0x6000, R3 ;  /* 0x00006000f0037824 */ /* 0x000fec00078e0203 */
[----:B------:R-:W-:Y:S01]  /*3220*/  @!PT LDS RZ, [RZ] ;  /* 0x00000000fffff984 */ /* 0x000fe20000000800 */
[----:B------:R-:W-:Y:S01]  /*3230*/  @!PT LDS RZ, [RZ] ;  /* 0x00000000fffff984 */ /* 0x000fe20000000800 */
[----:B------:R-:W-:Y:S01]  /*3240*/  @!PT LDS RZ, [RZ] ;  /* 0x00000000fffff984 */ /* 0x000fe20000000800 */
[----:B------:R3:W-:Y:S01]  /*3250*/  LDGSTS.E.BYPASS.LTC128B.128 [R3], [R34.64], !P5 ;  /* 0x0000000022037fae */ /* 0x0007e2000e901d44 */
[C---:B------:R-:W-:Y:S05]  /*3260*/  ISETP.LT.OR P5, PT, R2.reuse, 0x1, !P2 ;  /* 0x000000010200780c */ /* 0x040fea00057a1670 */
[----:B------:R3:W-:Y:S01]  /*3270*/  LDGSTS.E.BYPASS.LTC128B.128 [R3+0x2000], [R34.64+0x80], !P6 ;  /* 0x0200008022037fae */ /* 0x0007e2000f101d44 */
[C---:B------:R-:W-:Y:S07]  /*3280*/  ISETP.LT.OR P6, PT, R2.reuse, 0x21, !P4 ;  /* 0x000000210200780c */ /* 0x040fee00067c1670 */
[----:B------:R3:W-:Y:S01]  /*3290*/  LDGSTS.E.BYPASS.LTC128B.128 [R3+0x4000], [R34.64+0x100], !P5 ;  /* 0x0400010022037fae */ /* 0x0007e2000e901d44 */
[C---:B------:R-:W-:Y:S05]  /*32a0*/  ISETP.LT.OR P5, PT, R2.reuse, 0x21, !P3 ;  /* 0x000000210200780c */ /* 0x040fea0005fa1670 */
[----:B------:R3:W-:Y:S01]  /*32b0*/  LDGSTS.E.BYPASS.LTC128B.128 [R3+0x1000], [R30.64], !P6 ;  /* 0x010000001e037fae */ /* 0x0007e2000f101d44 */
[----:B------:R-:W-:Y:S01]  /*32c0*/  ISETP.LT.OR P6, PT, R2, 0x21, !P2 ;  /* 0x000000210200780c */ /* 0x000fe200057c1670 */
[----:B------:R-:W-:Y:S04]  /*32d0*/  IMAD.SHL.U32 R2, R242, 0x4, RZ ;  /* 0x00000004f2027824 */ /* 0x000fe800078e00ff */
[----:B------:R-:W-:Y:S02]  /*32e0*/  @!P1 IMAD R2, R240, 0x40, R2 ;  /* 0x00000040f0029824 */ /* 0x000fe400078e0202 */
[----:B------:R3:W-:Y:S02]  /*32f0*/  LDGSTS.E.BYPASS.LTC128B.128 [R3+0x3000], [R30.64+0x80], !P5 ;  /* 0x030000801e037fae */ /* 0x0007e4000e901d44 */
[----:B------:R-:W-:Y:S04]  /*3300*/  @!P1 IMAD.SHL.U32 R2, R2, 0x4, RZ ;  /* 0x0000000402029824 */ /* 0x000fe800078e00ff */
[----:B------:R3:W-:Y:S04]  /*3310*/  LDGSTS.E.BYPASS.LTC128B.128 [R3+0x5000], [R30.64+0x100], !P6 ;  /* 0x050001001e037fae */ /* 0x0007e8000f101d44 */
[----:B------:R3:W-:Y:S02]  /*3320*/  @!P1 LDGSTS.E.BYPASS.LTC128B.128 [R2+0x21080], [R32.64] ;  /* 0x2108000020029fae */ /* 0x0007e4000b901d44 */
.L_x_1105:
[C---:B-12---:R-:W-:Y:S01]  /*3330*/  HMMA.16816.F32 R24, R104.reuse, R24, RZ ;  /* 0x000000186818723c */ /* 0x046fe200000018ff */
[----:B---3--:R-:W-:Y:S04]  /*3340*/  LDSM.16.M88.2 R2, [R202+0x7880] ;  /* 0x00788000ca02783b */ /* 0x008fe80000000100 */
[----:B------:R-:W1:Y:S03]  /*3350*/  LDSM.16.M88.4 R188, [R209] ;  /* 0x00000000d1bc783b */ /* 0x000e660000000200 */
[C---:B------:R-:W-:Y:S01]  /*3360*/  HMMA.16816.F32 R28, R104.reuse, R108, RZ ;  /* 0x0000006c681c723c */ /* 0x040fe200000018ff */
[----:B------:R-:W-:Y:S04]  /*3370*/  LDSM.16.M88.2 R108, [R202+0x9080] ;  /* 0x00908000ca6c783b */ /* 0x000fe80000000100 */
[----:B------:R-:W0:Y:S03]  /*3380*/  LDGDEPBAR ;  /* 0x00000000000079af */ /* 0x000e260000000000 */
[C---:B------:R-:W-:Y:S08]  /*3390*/  HMMA.16816.F32 R32, R104.reuse, R36, RZ ;  /* 0x000000246820723c */ /* 0x040ff000000018ff */
[C---:B------:R-:W-:Y:S08]  /*33a0*/  HMMA.16816.F32 R36, R104.reuse, R38, RZ ;  /* 0x000000266824723c */ /* 0x040ff000000018ff */
[----:B------:R-:W-:Y:S01]  /*33b0*/  HMMA.16816.F32 R40, R104, R110, RZ ;  /* 0x0000006e6828723c */ /* 0x000fe200000018ff */
[----:B------:R-:W2:Y:S04]  /*33c0*/  LDSM.16.M88.2 R104, [R202+0x8080] ;  /* 0x00808000ca68783b */ /* 0x000ea80000000100 */
[----:B------:R-:W3:Y:S03]  /*33d0*/  LDSM.16.M88.2 R106, [R202+0x8880] ;  /* 0x00888000ca6a783b */ /* 0x000ee60000000100 */
[C---:B-----5:R-:W-:Y:S01]  /*33e0*/  HMMA.16816.F32 R24, R172.reuse, R176, R24 ;  /* 0x000000b0ac18723c */ /* 0x060fe20000001818 */
[----:B------:R-:W5:Y:S04]  /*33f0*/  LDSM.16.M88.2 R110, [R202+0x9880] ;  /* 0x00988000ca6e783b */ /* 0x000f680000000100 */
[----:B------:R-:W-:Y:S03]  /*3400*/  LDSM.16.M88.2 R176, [R201+0x8080] ;  /* 0x00808000c9b0783b */ /* 0x000fe60000000100 */
[C---:B------:R-:W-:Y:S08]  /*3410*/  HMMA.16816.F32 R28, R172.reuse, R178, R28 ;  /* 0x000000b2ac1c723c */ /* 0x040ff0000000181c */
[C---:B------:R-:W-:Y:S08]  /*3420*/  HMMA.16816.F32 R32, R172.reuse, R180, R32 ;  /* 0x000000b4ac20723c */ /* 0x040ff00000001820 */
[C---:B------:R-:W-:Y:S01]  /*3430*/  HMMA.16816.F32 R36, R172.reuse, R182, R36 ;  /* 0x000000b6ac24723c */ /* 0x040fe20000001824 */
[----:B------:R-:W-:Y:S07]  /*3440*/  LDSM.16.M88.4 R180, [R211+0x1d080] ;  /* 0x01d08000d3b4783b */ /* 0x000fee0000000200 */
[----:B----4-:R-:W-:Y:S07]  /*3450*/  HMMA.16816.F32 R40, R172, R184, R40 ;  /* 0x000000b8ac28723c */ /* 0x010fee0000001828 */
[----:B------:R-:W-:Y:S01]  /*3460*/  IMAD.IADD R184, R210, 0x1, R209 ;  /* 0x00000001d2b87824 */ /* 0x000fe200078e02d1 */
[C---:B-1----:R-:W-:Y:S01]  /*3470*/  HMMA.16816.F32 R24, R188.reuse, R2, R24 ;  /* 0x00000002bc18723c */ /* 0x042fe20000001818 */
[----:B------:R-:W-:Y:S04]  /*3480*/  LDSM.16.M88.2 R2, [R201+0x7880] ;  /* 0x00788000c902783b */ /* 0x000fe80000000100 */
[----:B------:R-:W1:Y:S03]  /*3490*/  LDSM.16.M88.4 R172, [R184] ;  /* 0x00000000b8ac783b */ /* 0x000e660000000200 */
[C---:B--2---:R-:W-:Y:S01]  /*34a0*/  HMMA.16816.F32 R28, R188.reuse, R104, R28 ;  /* 0x00000068bc1c723c */ /* 0x044fe2000000181c */
[----:B------:R-:W2:Y:S07]  /*34b0*/  LDSM.16.M88.2 R104, [R201+0x8880] ;  /* 0x00888000c968783b */ /* 0x000eae0000000100 */
[C---:B---3--:R-:W-:Y:S01]  /*34c0*/  HMMA.16816.F32 R32, R188.reuse, R106, R32 ;  /* 0x0000006abc20723c */ /* 0x048fe20000001820 */
[----:B------:R-:W3:Y:S07]  /*34d0*/  LDSM.16.M88.2 R106, [R201+0x9080] ;  /* 0x00908000c96a783b */ /* 0x000eee0000000100 */
[C---:B------:R-:W-:Y:S01]  /*34e0*/  HMMA.16816.F32 R36, R188.reuse, R108, R36 ;  /* 0x0000006cbc24723c */ /* 0x040fe20000001824 */
[----:B------:R-:W4:Y:S07]  /*34f0*/  LDSM.16.M88.2 R108, [R201+0x9880] ;  /* 0x00988000c96c783b */ /* 0x000f2e0000000100 */
[----:B-----5:R-:W-:Y:S01]  /*3500*/  HMMA.16816.F32 R40, R188, R110, R40 ;  /* 0x0000006ebc28723c */ /* 0x020fe20000001828 */
[----:B------:R-:W5:Y:S07]  /*3510*/  LDSM.16.M88.2 R110, [R213+0xa080] ;  /* 0x00a08000d56e783b */ /* 0x000f6e0000000100 */
[C---:B-1----:R-:W-:Y:S01]  /*3520*/  HMMA.16816.F32 R24, R172.reuse, R2, R24 ;  /* 0x00000002ac18723c */ /* 0x042fe20000001818 */
[----:B------:R-:W1:Y:S07]  /*3530*/  LDSM.16.M88.2 R2, [R213+0xa880] ;  /* 0x00a88000d502783b */ /* 0x000e6e0000000100 */
[C---:B------:R-:W-:Y:S01]  /*3540*/  HMMA.16816.F32 R28, R172.reuse, R176, R28 ;  /* 0x000000b0ac1c723c */ /* 0x040fe2000000181c */
[----:B------:R-:W-:Y:S07]  /*3550*/  LDSM.16.M88.2 R176, [R203+0xa880] ;  /* 0x00a88000cbb0783b */ /* 0x000fee0000000100 */
        /* <DEDUP_REMOVED lines=20> */
[C---:B------:R-:W-:Y:S01]  /*36a0*/  HMMA.16816.F32 R28, R172.reuse, R176, R28 ;  /* 0x000000b0ac1c723c */ /* 0x040fe2000000181c */
        /* <DEDUP_REMOVED lines=8> */
[C---:B----4-:R-:W-:Y:S01]  /*3730*/  HMMA.16816.F32 R24, R180.reuse, R108, R24 ;  /* 0x0000006cb418723c */ /* 0x050fe20000001818 */
[----:B------:R-:W4:Y:S07]  /*3740*/  LDSM.16.M88.2 R108, [R201+0xa080] ;  /* 0x00a08000c96c783b */ /* 0x000f2e0000000100 */
[C---:B-----5:R-:W-:Y:S01]  /*3750*/  HMMA.16816.F32 R28, R180.reuse, R110, R28 ;  /* 0x0000006eb41c723c */ /* 0x060fe2000000181c */
[----:B------:R-:W5:Y:S07]  /*3760*/  LDSM.16.M88.2 R110, [R201+0xa880] ;  /* 0x00a88000c96e783b */ /* 0x000f6e0000000100 */
[C---:B-1----:R-:W-:Y:S01]  /*3770*/  HMMA.16816.F32 R32, R180.reuse, R2, R32 ;  /* 0x00000002b420723c */ /* 0x042fe20000001820 */
[----:B------:R-:W1:Y:S07]  /*3780*/  LDSM.16.M88.2 R2, [R201+0xb080] ;  /* 0x00b08000c902783b */ /* 0x000e6e0000000100 */
[C---:B--2---:R-:W-:Y:S01]  /*3790*/  HMMA.16816.F32 R36, R180.reuse, R104, R36 ;  /* 0x00000068b424723c */ /* 0x044fe20000001824 */
[----:B------:R-:W2:Y:S07]  /*37a0*/  LDSM.16.M88.2 R104, [R201+0xb880] ;  /* 0x00b88000c968783b */ /* 0x000eae0000000100 */
[----:B---3--:R-:W-:Y:S01]  /*37b0*/  HMMA.16816.F32 R40, R180, R106, R40 ;  /* 0x0000006ab428723c */ /* 0x008fe20000001828 */
[----:B------:R-:W3:Y:S06]  /*37c0*/  LDSM.16.M88.2 R106, [R201+0xc080] ;  /* 0x00c08000c96a783b */ /* 0x000eec0000000100 */
[----:B------:R-:W-:Y:S01]  /*37d0*/  IMAD.MOV.U32 R180, RZ, RZ, -0x50 ;  /* 0xffffffb0ffb47424 */ /* 0x000fe200078e00ff */
[C---:B----4-:R-:W-:Y:S01]  /*37e0*/  HMMA.16816.F32 R24, R172.reuse, R108, R24 ;  /* 0x0000006cac18723c */ /* 0x050fe20000001818 */
[----:B------:R-:W4:Y:S04]  /*37f0*/  LDSM.16.M88.2 R108, [R213+0xc880] ;  /* 0x00c88000d56c783b */ /* 0x000f280000000100 */
[----:B------:R-:W-:Y:S03]  /*3800*/  IMAD R180, R231, R180, c[0x0][0x198] ;  /* 0x00006600e7b47624 */ /* 0x000fe600078e02b4 */
[C---:B-----5:R-:W-:Y:S01]  /*3810*/  HMMA.16816.F32 R28, R172.reuse, R110, R28 ;  /* 0x0000006eac1c723c */ /* 0x060fe2000000181c */
[----:B------:R-:W5:Y:S03]  /*3820*/  LDSM.16.M88.2 R110, [R213+0xd080] ;  /* 0x00d08000d56e783b */ /* 0x000f660000000100 */
[----:B------:R-:W-:Y:S04]  /*3830*/  LEA R180, R252, R180, 0x6 ;  /* 0x000000b4fcb47211 */ /* 0x000fe800078e30ff */
[C---:B-1----:R-:W-:Y:S01]  /*3840*/  HMMA.16816.F32 R32, R172.reuse, R2, R32 ;  /* 0x00000002ac20723c */ /* 0x042fe20000001820 */
[----:B------:R-:W1:Y:S07]  /*3850*/  LDSM.16.M88.2 R2, [R213+0xd880] ;  /* 0x00d88000d502783b */ /* 0x000e6e0000000100 */
[C---:B--2---:R-:W-:Y:S01]  /*3860*/  HMMA.16816.F32 R36, R172.reuse, R104, R36 ;  /* 0x00000068ac24723c */ /* 0x044fe20000001824 */
[----:B------:R-:W2:Y:S07]  /*3870*/  LDSM.16.M88.2 R104, [R213+0xe080] ;  /* 0x00e08000d568783b */ /* 0x000eae0000000100 */
[----:B---3--:R-:W-:Y:S01]  /*3880*/  HMMA.16816.F32 R40, R172, R106, R40 ;  /* 0x0000006aac28723c */ /* 0x008fe20000001828 */
[----:B------:R-:W3:Y:S06]  /*3890*/  LDSM.16.M88.2 R106, [R213+0xe880] ;  /* 0x00e88000d56a783b */ /* 0x000eec0000000100 */
[----:B------:R-:W-:Y:S01]  /*38a0*/  IMAD.MOV.U32 R172, RZ, RZ, 0x1 ;  /* 0x00000001ffac7424 */ /* 0x000fe200078e00ff */
[C---:B----4-:R-:W-:Y:S01]  /*38b0*/  HMMA.16816.F32 R24, R176.reuse, R108, R24 ;  /* 0x0000006cb018723c */ /* 0x050fe20000001818 */
[----:B------:R-:W-:Y:S04]  /*38c0*/  LDSM.16.M88.2 R108, [R203+0xc880] ;  /* 0x00c88000cb6c783b */ /* 0x000fe80000000100 */
[----:B------:R-:W-:Y:S02]  /*38d0*/  IADD3 R180, R180, -c[0x0][0x168], R172 ;  /* 0x80005a00b4b47a10 */ /* 0x000fe40007ffe0ac */
[----:B------:R-:W4:Y:S01]  /*38e0*/  LDSM.16.M88.4 R172, [R0+0x1f080] ;  /* 0x01f0800000ac783b */ /* 0x000f220000000200 */
[C---:B-----5:R-:W-:Y:S04]  /*38f0*/  HMMA.16816.F32 R28, R176.reuse, R110, R28 ;  /* 0x0000006eb01c723c */ /* 0x060fe8000000181c */
[----:B------:R-:W-:Y:S04]  /*3900*/  IADD3 R182, -R241, R227, R180 ;  /* 0x000000e3f1b67210 */ /* 0x000fe80007ffe1b4 */
[----:B------:R-:W-:Y:S01]  /*3910*/  IMNMX R183, R250, R182, PT ;  /* 0x000000b6fab77217 */ /* 0x000fe20003800200 */
[C---:B-1----:R-:W-:Y:S01]  /*3920*/  HMMA.16816.F32 R32, R176.reuse, R2, R32 ;  /* 0x00000002b020723c */ /* 0x042fe20000001820 */
[----:B------:R-:W1:Y:S02]  /*3930*/  LDSM.16.M88.2 R2, [R203+0xd080] ;  /* 0x00d08000cb02783b */ /* 0x000e640000000100 */
[C---:B------:R-:W-:Y:S02]  /*3940*/  ISETP.GT.AND P5, PT, R183.reuse, RZ, PT ;  /* 0x000000ffb700720c */ /* 0x040fe40003fa4270 */
[----:B------:R-:W-:Y:S02]  /*3950*/  IADD3 R182, R182, 0x8, RZ ;  /* 0x00000008b6b67810 */ /* 0x000fe40007ffe0ff */
[----:B------:R-:W-:Y:S01]  /*3960*/  FSEL R4, R4, -INF , P5 ;  /* 0xff80000004047808 */ /* 0x000fe20002800000 */
[C---:B--2---:R-:W-:Y:S01]  /*3970*/  HMMA.16816.F32 R36, R176.reuse, R104, R36 ;  /* 0x00000068b024723c */ /* 0x044fe20000001824 */
[----:B------:R-:W-:Y:S02]  /*3980*/  LDSM.16.M88.2 R104, [R203+0xe080] ;  /* 0x00e08000cb68783b */ /* 0x000fe40000000100 */
[----:B------:R-:W-:Y:S01]  /*3990*/  ISETP.GT.AND P5, PT, R183, 0x1, PT ;  /* 0x00000001b700780c */ /* 0x000fe20003fa4270 */
[--C-:B------:R-:W-:Y:S03]  /*39a0*/  FFMA.FTZ R4, R4, c[0x0][0x29c], -R187.reuse ;  /* 0x0000a70004047a23 */ /* 0x100fe600000108bb */
[----:B------:R-:W-:Y:S01]  /*39b0*/  FSEL R110, R5, -INF , P5 ;  /* 0xff800000056e7808 */ /* 0x000fe20002800000 */
[----:B---3--:R-:W-:Y:S01]  /*39c0*/  HMMA.16816.F32 R40, R176, R106, R40 ;  /* 0x0000006ab028723c */ /* 0x008fe20000001828 */
[----:B------:R2:W-:Y:S02]  /*39d0*/  MUFU.EX2 R180, R4 ;  /* 0x0000000400b47308 */ /* 0x0005e40000000800 */
[C---:B------:R-:W-:Y:S01]  /*39e0*/  ISETP.GT.AND P5, PT, R183.reuse, 0x10, PT ;  /* 0x00000010b700780c */ /* 0x040fe20003fa4270 */
[--C-:B------:R-:W-:Y:S03]  /*39f0*/  FFMA.FTZ R110, R110, c[0x0][0x29c], -R187.reuse ;  /* 0x0000a7006e6e7a23 */ /* 0x100fe600000108bb */
[----:B------:R-:W-:Y:S02]  /*3a00*/  FSEL R8, R8, -INF , P5 ;  /* 0xff80000008087808 */ /* 0x000fe40002800000 */
[----:B------:R-:W-:Y:S02]  /*3a10*/  ISETP.GT.AND P5, PT, R183, 0x11, PT ;  /* 0x00000011b700780c */ /* 0x000fe40003fa4270 */
[----:B------:R3:W-:Y:S01]  /*3a20*/  MUFU.EX2 R181, R110 ;  /* 0x0000006e00b57308 */ /* 0x0007e20000000800 */
[--C-:B------:R-:W-:Y:S01]  /*3a30*/  FFMA.FTZ R8, R8, c[0x0][0x29c], -R187.reuse ;  /* 0x0000a70008087a23 */ /* 0x100fe200000108bb */
[----:B------:R-:W-:Y:S01]  /*3a40*/  FSEL R106, R9, -INF , P5 ;  /* 0xff800000096a7808 */ /* 0x000fe20002800000 */
[C---:B----4-:R-:W-:Y:S05]  /*3a50*/  HMMA.16816.F32 R24, R172.reuse, R108, R24 ;  /* 0x0000006cac18723c */ /* 0x050fea0000001818 */
[--C-:B------:R-:W-:Y:S01]  /*3a60*/  FFMA.FTZ R106, R106, c[0x0][0x29c], -R187.reuse ;  /* 0x0000a7006a6a7a23 */ /* 0x100fe200000108bb */
[C---:B------:R-:W-:Y:S01]  /*3a70*/  ISETP.GT.AND P5, PT, R183.reuse, 0x20, PT ;  /* 0x00000020b700780c */ /* 0x040fe20003fa4270 */
[----:B------:R4:W-:Y:S01]  /*3a80*/  MUFU.EX2 R176, R8 ;  /* 0x0000000800b07308 */ /* 0x0009e20000000800 */
[C---:B-1----:R-:W-:Y:S01]  /*3a90*/  HMMA.16816.F32 R28, R172.reuse, R2, R28 ;  /* 0x00000002ac1c723c */ /* 0x042fe2000000181c */
[----:B--2---:R-:W1:Y:S03]  /*3aa0*/  LDSM.16.M88.2 R4, [R203+0xd880] ;  /* 0x00d88000cb04783b */ /* 0x004e660000000100 */
[----:B------:R-:W-:Y:S02]  /*3ab0*/  FSEL R12, R12, -INF , P5 ;  /* 0xff8000000c0c7808 */ /* 0x000fe40002800000 */
[----:B------:R-:W-:Y:S03]  /*3ac0*/  ISETP.GT.AND P5, PT, R183, 0x21, PT ;  /* 0x00000021b700780c */ /* 0x000fe60003fa4270 */
[----:B------:R2:W-:Y:S01]  /*3ad0*/  MUFU.EX2 R177, R106 ;  /* 0x0000006a00b17308 */ /* 0x0005e20000000800 */
[----:B------:R-:W-:Y:S02]  /*3ae0*/  LDSM.16.M88.2 R2, [R202+0xd080] ;  /* 0x00d08000ca02783b */ /* 0x000fe40000000100 */
[--C-:B------:R-:W-:Y:S01]  /*3af0*/  FFMA.FTZ R12, R12, c[0x0][0x29c], -R187.reuse ;  /* 0x0000a7000c0c7a23 */ /* 0x100fe200000108bb */
[----:B------:R-:W-:Y:S01]  /*3b00*/  FSEL R13, R13, -INF , P5 ;  /* 0xff8000000d0d7808 */ /* 0x000fe20002800000 */
[----:B---3--:R-:W-:Y:S01]  /*3b10*/  LDSM.16.M88.4 R108, [R209+0x4000] ;  /* 0x00400000d16c783b */ /* 0x008fe20000000200 */
[----:B------:R-:W-:Y:S03]  /*3b20*/  ISETP.GT.AND P5, PT, R183, 0x30, PT ;  /* 0x00000030b700780c */ /* 0x000fe60003fa4270 */
[--C-:B------:R-:W-:Y:S01]  /*3b30*/  FFMA.FTZ R13, R13, c[0x0][0x29c], -R187.reuse ;  /* 0x0000a7000d0d7a23 */ /* 0x100fe200000108bb */
[----:B------:R-:W-:Y:S01]  /*3b40*/  MUFU.EX2 R178, R12 ;  /* 0x0000000c00b27308 */ /* 0x000fe20000000800 */
[----:B------:R-:W-:Y:S02]  /*3b50*/  FSEL R16, R16, -INF , P5 ;  /* 0xff80000010107808 */ /* 0x000fe40002800000 */
[----:B------:R-:W-:Y:S01]  /*3b60*/  ISETP.GT.AND P5, PT, R183, 0x31, PT ;  /* 0x00000031b700780c */ /* 0x000fe20003fa4270 */
[----:B----4-:R-:W3:Y:S02]  /*3b70*/  LDSM.16.M88.2 R8, [R203+0xe880] ;  /* 0x00e88000cb08783b */ /* 0x010ee40000000100 */
[--C-:B------:R-:W-:Y:S01]  /*3b80*/  FFMA.FTZ R16, R16, c[0x0][0x29c], -R187.reuse ;  /* 0x0000a70010107a23 */ /* 0x100fe200000108bb */
[----:B------:R-:W-:Y:S02]  /*3b90*/  FSEL R17, R17, -INF , P5 ;  /* 0xff80000011117808 */ /* 0x000fe40002800000 */
[----:B------:R-:W-:Y:S01]  /*3ba0*/  ISETP.GT.AND P5, PT, R183, 0x40, PT ;  /* 0x00000040b700780c */ /* 0x000fe20003fa4270 */
[----:B------:R4:W-:Y:S02]  /*3bb0*/  MUFU.EX2 R179, R13 ;  /* 0x0000000d00b37308 */ /* 0x0009e40000000800 */
[--C-:B------:R-:W-:Y:S01]  /*3bc0*/  FFMA.FTZ R17, R17, c[0x0][0x29c], -R187.reuse ;  /* 0x0000a70011117a23 */ /* 0x100fe200000108bb */
[----:B------:R-:W-:Y:S01]  /*3bd0*/  FSEL R20, R20, -INF , P5 ;  /* 0xff80000014147808 */ /* 0x000fe20002800000 */
[----:B--2---:R-:W2:Y:S01]  /*3be0*/  LDSM.16.M88.2 R106, [R202+0xc880] ;  /* 0x00c88000ca6a783b */ /* 0x004ea20000000100 */
[----:B------:R-:W-:Y:S03]  /*3bf0*/  ISETP.GT.AND P5, PT, R183, 0x41, PT ;  /* 0x00000041b700780c */ /* 0x000fe60003fa4270 */
[--C-:B------:R-:W-:Y:S02]  /*3c00*/  FFMA.FTZ R20, R20, c[0x0][0x29c], -R187.reuse ;  /* 0x0000a70014147a23 */ /* 0x100fe400000108bb */
[----:B------:R-:W-:Y:S01]  /*3c10*/  MUFU.EX2 R185, R16 ;  /* 0x0000001000b97308 */ /* 0x000fe20000000800 */
[C---:B-1----:R-:W-:Y:S01]  /*3c20*/  HMMA.16816.F32 R32, R172.reuse, R4, R32 ;  /* 0x00000004ac20723c */ /* 0x042fe20000001820 */
[----:B------:R-:W1:Y:S08]  /*3c30*/  LDSM.16.M88.2 R4, [R202+0xd880] ;  /* 0x00d88000ca04783b */ /* 0x000e700000000100 */
[----:B------:R-:W-:Y:S01]  /*3c40*/  MUFU.EX2 R20, R20 ;  /* 0x0000001400147308 */ /* 0x000fe20000000800 */
[C---:B------:R-:W-:Y:S01]  /*3c50*/  HMMA.16816.F32 R36, R172.reuse, R104, R36 ;  /* 0x00000068ac24723c */ /* 0x040fe20000001824 */
[----:B----4-:R-:W4:Y:S07]  /*3c60*/  LDSM.16.M88.2 R12, [R202+0xe080] ;  /* 0x00e08000ca0c783b */ /* 0x010f2e0000000100 */
[----:B---3--:R-:W-:Y:S01]  /*3c70*/  HMMA.16816.F32 R40, R172, R8, R40 ;  /* 0x00000008ac28723c */ /* 0x008fe20000001828 */
[----:B------:R-:W3:Y:S01]  /*3c80*/  LDSM.16.M88.2 R8, [R202+0xe880] ;  /* 0x00e88000ca08783b */ /* 0x000ee20000000100 */
[----:B------:R5:W-:Y:S05]  /*3c90*/  MUFU.EX2 R172, R17 ;  /* 0x0000001100ac7308 */ /* 0x000bea0000000800 */
[----:B------:R-:W-:Y:S02]  /*3ca0*/  FSEL R173, R21, -INF , P5 ;  /* 0xff80000015ad7808 */ /* 0x000fe40002800000 */
[----:B------:R-:W-:Y:S01]  /*3cb0*/  IMNMX R21, R250, R182, PT ;  /* 0x000000b6fa157217 */ /* 0x000fe20003800200 */
[C---:B--2---:R-:W-:Y:S01]  /*3cc0*/  HMMA.16816.F32 R24, R108.reuse, R106, R24 ;  /* 0x0000006a6c18723c */ /* 0x044fe20000001818 */
[----:B------:R-:W-:Y:S04]  /*3cd0*/  LDSM.16.M88.4 R104, [R184+0x4000] ;  /* 0x00400000b868783b */ /* 0x000fe80000000200 */
[----:B------:R-:W-:Y:S01]  /*3ce0*/  ISETP.GT.AND P5, PT, R21, RZ, PT ;  /* 0x000000ff1500720c */ /* 0x000fe20003fa4270 */
[----:B------:R-:W-:Y:S01]  /*3cf0*/  FFMA.FTZ R187, R173, c[0x0][0x29c], -R187 ;  /* 0x0000a700adbb7a23 */ /* 0x000fe200000108bb */
[C---:B------:R-:W-:Y:S01]  /*3d00*/  ISETP.GT.AND P6, PT, R21.reuse, 0x30, PT ;  /* 0x000000301500780c */ /* 0x040fe20003fc4270 */
[C---:B------:R-:W-:Y:S01]  /*3d10*/  HMMA.16816.F32 R28, R108.reuse, R2, R28 ;  /* 0x000000026c1c723c */ /* 0x040fe2000000181c */
[----:B------:R-:W-:Y:S03]  /*3d20*/  LDSM.16.M88.2 R2, [R201+0xd080] ;  /* 0x00d08000c902783b */ /* 0x000fe60000000100 */
[----:B------:R-:W-:Y:S01]  /*3d30*/  MUFU.EX2 R187, R187 ;  /* 0x000000bb00bb7308 */ /* 0x000fe20000000800 */
[----:B------:R-:W-:Y:S02]  /*3d40*/  FSEL R6, R6, -INF , P5 ;  /* 0xff80000006067808 */ /* 0x000fe40002800000 */
[----:B------:R-:W-:Y:S01]  /*3d50*/  ISETP.GT.AND P5, PT, R21, 0x1, PT ;  /* 0x000000011500780c */ /* 0x000fe20003fa4270 */
[C---:B-1----:R-:W-:Y:S01]  /*3d60*/  HMMA.16816.F32 R32, R108.reuse, R4, R32 ;  /* 0x000000046c20723c */ /* 0x042fe20000001820 */
[----:B-----5:R-:W1:Y:S03]  /*3d70*/  LDSM.16.M88.2 R16, [R201+0xc880] ;  /* 0x00c88000c910783b */ /* 0x020e660000000100 */
[----:B------:R-:W-:Y:S01]  /*3d80*/  FSEL R174, R7, -INF , P5 ;  /* 0xff80000007ae7808 */ /* 0x000fe20002800000 */
[----:B------:R-:W2:Y:S01]  /*3d90*/  LDSM.16.M88.2 R4, [R201+0xd880] ;  /* 0x00d88000c904783b */ /* 0x000ea20000000100 */
[C---:B------:R-:W-:Y:S01]  /*3da0*/  ISETP.GT.AND P5, PT, R21.reuse, 0x10, PT ;  /* 0x000000101500780c */ /* 0x040fe20003fa4270 */
[--C-:B------:R-:W-:Y:S01]  /*3db0*/  FFMA.FTZ R6, R6, c[0x0][0x29c], -R186.reuse ;  /* 0x0000a70006067a23 */ /* 0x100fe200000108ba */
[C---:B----4-:R-:W-:Y:S03]  /*3dc0*/  HMMA.16816.F32 R36, R108.reuse, R12, R36 ;  /* 0x0000000c6c24723c */ /* 0x050fe60000001824 */
[----:B------:R4:W-:Y:S01]  /*3dd0*/  MUFU.EX2 R173, R6 ;  /* 0x0000000600ad7308 */ /* 0x0009e20000000800 */
[----:B------:R-:W-:Y:S02]  /*3de0*/  FSEL R10, R10, -INF , P5 ;  /* 0xff8000000a0a7808 */ /* 0x000fe40002800000 */
[----:B------:R-:W-:Y:S01]  /*3df0*/  ISETP.GT.AND P5, PT, R21, 0x11, PT ;  /* 0x000000111500780c */ /* 0x000fe20003fa4270 */
[--C-:B------:R-:W-:Y:S01]  /*3e00*/  FFMA.FTZ R12, R174, c[0x0][0x29c], -R186.reuse ;  /* 0x0000a700ae0c7a23 */ /* 0x100fe200000108ba */
[----:B---3--:R-:W-:Y:S01]  /*3e10*/  HMMA.16816.F32 R40, R108, R8, R40 ;  /* 0x000000086c28723c */ /* 0x008fe20000001828 */
[----:B------:R-:W-:Y:S03]  /*3e20*/  LDSM.16.M88.2 R8, [R201+0xe880] ;  /* 0x00e88000c908783b */ /* 0x000fe60000000100 */
[--C-:B------:R-:W-:Y:S01]  /*3e30*/  FFMA.FTZ R10, R10, c[0x0][0x29c], -R186.reuse ;  /* 0x0000a7000a0a7a23 */ /* 0x100fe200000108ba */
[----:B------:R-:W-:Y:S01]  /*3e40*/  FSEL R13, R11, -INF , P5 ;  /* 0xff8000000b0d7808 */ /* 0x000fe20002800000 */
[----:B------:R-:W3:Y:S01]  /*3e50*/  MUFU.EX2 R12, R12 ;  /* 0x0000000c000c7308 */ /* 0x000ee20000000800 */
[----:B------:R-:W-:Y:S05]  /*3e60*/  ISETP.GT.AND P5, PT, R21, 0x20, PT ;  /* 0x000000201500780c */ /* 0x000fea0003fa4270 */
[--C-:B------:R-:W-:Y:S04]  /*3e70*/  FFMA.FTZ R13, R13, c[0x0][0x29c], -R186.reuse ;  /* 0x0000a7000d0d7a23 */ /* 0x100fe800000108ba */
[----:B------:R5:W-:Y:S01]  /*3e80*/  MUFU.EX2 R11, R10 ;  /* 0x0000000a000b7308 */ /* 0x000be20000000800 */
[----:B----4-:R-:W4:Y:S01]  /*3e90*/  LDSM.16.M88.2 R6, [R201+0xe080] ;  /* 0x00e08000c906783b */ /* 0x010f220000000100 */
[C---:B-1----:R-:W-:Y:S08]  /*3ea0*/  HMMA.16816.F32 R24, R104.reuse, R16, R24 ;  /* 0x000000106818723c */ /* 0x042ff00000001818 */
[C---:B------:R-:W-:Y:S01]  /*3eb0*/  HMMA.16816.F32 R28, R104.reuse, R2, R28 ;  /* 0x00000002681c723c */ /* 0x040fe2000000181c */
[----:B------:R-:W1:Y:S01]  /*3ec0*/  MUFU.EX2 R2, R13 ;  /* 0x0000000d00027308 */ /* 0x000e620000000800 */
[----:B-----5:R-:W5:Y:S06]  /*3ed0*/  LDS R10, [R227.X4+0x21280] ;  /* 0x02128000e30a7984 */ /* 0x020f6c0000004800 */
[C---:B--2---:R-:W-:Y:S04]  /*3ee0*/  HMMA.16816.F32 R32, R104.reuse, R4, R32 ;  /* 0x000000046820723c */ /* 0x044fe80000001820 */
[----:B------:R-:W-:Y:S02]  /*3ef0*/  FSEL R3, R14, -INF , P5 ;  /* 0xff8000000e037808 */ /* 0x000fe40002800000 */
[----:B------:R-:W-:Y:S02]  /*3f00*/  ISETP.GT.AND P5, PT, R21, 0x21, PT ;  /* 0x000000211500780c */ /* 0x000fe40003fa4270 */
[----:B------:R-:W-:Y:S01]  /*3f10*/  FSEL R5, R18, -INF , P6 ;  /* 0xff80000012057808 */ /* 0x000fe20003000000 */
[--C-:B------:R-:W-:Y:S01]  /*3f20*/  FFMA.FTZ R3, R3, c[0x0][0x29c], -R186.reuse ;  /* 0x0000a70003037a23 */ /* 0x100fe200000108ba */
[----:B------:R-:W-:Y:S02]  /*3f30*/  ISETP.GT.AND P6, PT, R21, 0x40, PT ;  /* 0x000000401500780c */ /* 0x000fe40003fc4270 */
[----:B------:R-:W-:Y:S01]  /*3f40*/  FSEL R4, R15, -INF , P5 ;  /* 0xff8000000f047808 */ /* 0x000fe20002800000 */
[--C-:B------:R-:W-:Y:S01]  /*3f50*/  FFMA.FTZ R5, R5, c[0x0][0x29c], -R186.reuse ;  /* 0x0000a70005057a23 */ /* 0x100fe200000108ba */
[----:B------:R-:W-:Y:S01]  /*3f60*/  ISETP.GT.AND P5, PT, R21, 0x31, PT ;  /* 0x000000311500780c */ /* 0x000fe20003fa4270 */
[----:B------:R-:W-:Y:S01]  /*3f70*/  MUFU.EX2 R3, R3 ;  /* 0x0000000300037308 */ /* 0x000fe20000000800 */
[----:B------:R-:W-:Y:S01]  /*3f80*/  FSEL R22, R22, -INF , P6 ;  /* 0xff80000016167808 */ /* 0x000fe20003000000 */
[--C-:B------:R-:W-:Y:S01]  /*3f90*/  FFMA.FTZ R4, R4, c[0x0][0x29c], -R186.reuse ;  /* 0x0000a70004047a23 */ /* 0x100fe200000108ba */
[C---:B----4-:R-:W-:Y:S01]  /*3fa0*/  HMMA.16816.F32 R36, R104.reuse, R6, R36 ;  /* 0x000000066824723c */ /* 0x050fe20000001824 */
[----:B------:R-:W2:Y:S02]  /*3fb0*/  LDS R6, [R227.X4+0x212a0] ;  /* 0x0212a000e3067984 */ /* 0x000ea40000004800 */
[----:B------:R-:W-:Y:S01]  /*3fc0*/  FSEL R19, R19, -INF , P5 ;  /* 0xff80000013137808 */ /* 0x000fe20002800000 */
[--C-:B------:R-:W-:Y:S01]  /*3fd0*/  FFMA.FTZ R22, R22, c[0x0][0x29c], -R186.reuse ;  /* 0x0000a70016167a23 */ /* 0x100fe200000108ba */
[----:B------:R-:W-:Y:S02]  /*3fe0*/  ISETP.GT.AND P5, PT, R21, 0x41, PT ;  /* 0x000000411500780c */ /* 0x000fe40003fa4270 */
[----:B---3--:R-:W-:Y:S01]  /*3ff0*/  F2FP.PACK_AB R7, R12, R173 ;  /* 0x000000ad0c07723e */ /* 0x008fe200000000ff */
[----:B------:R-:W-:Y:S01]  /*4000*/  HMMA.16816.F32 R40, R104, R8, R40 ;  /* 0x000000086828723c */ /* 0x000fe20000001828 */
[----:B------:R-:W3:Y:S03]  /*4010*/  MUFU.EX2 R4, R4 ;  /* 0x0000000400047308 */ /* 0x000ee60000000800 */
[--C-:B------:R-:W-:Y:S01]  /*4020*/  FFMA.FTZ R19, R19, c[0x0][0x29c], -R186.reuse ;  /* 0x0000a70013137a23 */ /* 0x100fe200000108ba */
[----:B------:R-:W-:Y:S02]  /*4030*/  FSEL R23, R23, -INF , P5 ;  /* 0xff80000017177808 */ /* 0x000fe40002800000 */
[----:B-1----:R-:W-:Y:S04]  /*4040*/  F2FP.PACK_AB R8, R2, R11 ;  /* 0x0000000b0208723e */ /* 0x002fe800000000ff */
[----:B------:R-:W-:Y:S01]  /*4050*/  MUFU.EX2 R5, R5 ;  /* 0x0000000500057308 */ /* 0x000fe20000000800 */
[----:B------:R-:W-:Y:S02]  /*4060*/  FFMA.FTZ R186, R23, c[0x0][0x29c], -R186 ;  /* 0x0000a70017ba7a23 */ /* 0x000fe400000108ba */
[--C-:B-----5:R-:W-:Y:S02]  /*4070*/  FADD.FTZ R24, R24, -R10.reuse ;  /* 0x8000000a18187221 */ /* 0x120fe40000010000 */
[--C-:B------:R-:W-:Y:S02]  /*4080*/  FADD.FTZ R28, R28, -R10.reuse ;  /* 0x8000000a1c1c7221 */ /* 0x100fe40000010000 */
[----:B------:R-:W-:Y:S01]  /*4090*/  FMUL.FTZ R24, R180, R24 ;  /* 0x00000018b4187220 */ /* 0x000fe20000410000 */
[----:B------:R-:W-:Y:S01]  /*40a0*/  F2FP.PACK_AB R180, R181, R180 ;  /* 0x000000b4b5b4723e */ /* 0x000fe200000000ff */
[----:B------:R-:W-:Y:S01]  /*40b0*/  FMUL.FTZ R28, R176, R28 ;  /* 0x0000001cb01c7220 */ /* 0x000fe20000410000 */
[----:B------:R-:W-:Y:S01]  /*40c0*/  F2FP.PACK_AB R176, R177, R176 ;  /* 0x000000b0b1b0723e */ /* 0x000fe200000000ff */
[--C-:B------:R-:W-:Y:S01]  /*40d0*/  FADD.FTZ R32, R32, -R10.reuse ;  /* 0x8000000a20207221 */ /* 0x100fe20000010000 */
[----:B------:R-:W1:Y:S01]  /*40e0*/  MUFU.EX2 R19, R19 ;  /* 0x0000001300137308 */ /* 0x000e620000000800 */
[----:B------:R-:W-:Y:S01]  /*40f0*/  STS [R226+0x21480], R180 ;  /* 0x021480b4e2007388 */ /* 0x000fe20000000800 */
[--C-:B------:R-:W-:Y:S02]  /*4100*/  FADD.FTZ R36, R36, -R10.reuse ;  /* 0x8000000a24247221 */ /* 0x100fe40000010000 */
[----:B------:R-:W-:Y:S01]  /*4110*/  FMUL.FTZ R32, R178, R32 ;  /* 0x00000020b2207220 */ /* 0x000fe20000410000 */
[----:B------:R3:W-:Y:S01]  /*4120*/  STS [R223], R7 ;  /* 0x00000007df007388 */ /* 0x0007e20000000800 */
[----:B------:R-:W-:Y:S01]  /*4130*/  F2FP.PACK_AB R178, R179, R178 ;  /* 0x000000b2b3b2723e */ /* 0x000fe200000000ff */
[----:B------:R-:W-:Y:S01]  /*4140*/  FMUL.FTZ R36, R185, R36 ;  /* 0x00000024b9247220 */ /* 0x000fe20000410000 */
[----:B------:R-:W-:Y:S01]  /*4150*/  F2FP.PACK_AB R185, R172, R185 ;  /* 0x000000b9acb9723e */ /* 0x000fe200000000ff */
[----:B------:R-:W-:Y:S01]  /*4160*/  STS [R226+0x21c80], R176 ;  /* 0x021c80b0e2007388 */ /* 0x000fe20000000800 */
[----:B------:R-:W-:Y:S01]  /*4170*/  MUFU.EX2 R22, R22 ;  /* 0x0000001600167308 */ /* 0x000fe20000000800 */
[--C-:B------:R-:W-:Y:S02]  /*4180*/  FADD.FTZ R40, R40, -R10.reuse ;  /* 0x8000000a28287221 */ /* 0x100fe40000010000 */
[----:B------:R1:W-:Y:S01]  /*4190*/  STS [R223+0x800], R8 ;  /* 0x00080008df007388 */ /* 0x0003e20000000800 */
[----:B------:R-:W-:Y:S02]  /*41a0*/  FADD.FTZ R25, R25, -R10 ;  /* 0x8000000a19197221 */ /* 0x000fe40000010000 */
[----:B------:R-:W-:Y:S01]  /*41b0*/  FMUL.FTZ R40, R20, R40 ;  /* 0x0000002814287220 */ /* 0x000fe20000410000 */
[----:B------:R-:W-:Y:S01]  /*41c0*/  STS [R226+0x22480], R178 ;  /* 0x022480b2e2007388 */ /* 0x000fe20000000800 */
[----:B------:R-:W-:Y:S01]  /*41d0*/  F2FP.PACK_AB R20, R187, R20 ;  /* 0x00000014bb14723e */ /* 0x000fe200000000ff */
[----:B------:R-:W-:Y:S01]  /*41e0*/  FMUL.FTZ R25, R181, R25 ;  /* 0x00000019b5197220 */ /* 0x000fe20000410000 */
[----:B------:R-:W4:Y:S01]  /*41f0*/  MUFU.EX2 R186, R186 ;  /* 0x000000ba00ba7308 */ /* 0x000f220000000800 */
[--C-:B--2---:R-:W-:Y:S02]  /*4200*/  FADD.FTZ R26, R26, -R6.reuse ;  /* 0x800000061a1a7221 */ /* 0x104fe40000010000 */
[----:B------:R-:W-:Y:S01]  /*4210*/  FADD.FTZ R27, R27, -R6 ;  /* 0x800000061b1b7221 */ /* 0x000fe20000010000 */
[----:B------:R-:W-:Y:S01]  /*4220*/  F2FP.PACK_AB R24, R25, R24 ;  /* 0x000000181918723e */ /* 0x000fe200000000ff */
[----:B------:R-:W-:Y:S02]  /*4230*/  FADD.FTZ R29, R29, -R10 ;  /* 0x8000000a1d1d7221 */ /* 0x000fe40000010000 */
[----:B------:R-:W-:Y:S02]  /*4240*/  FMUL.FTZ R26, R173, R26 ;  /* 0x0000001aad1a7220 */ /* 0x000fe40000410000 */
[----:B------:R-:W-:Y:S01]  /*4250*/  FMUL.FTZ R27, R12, R27 ;  /* 0x0000001b0c1b7220 */ /* 0x000fe20000410000 */
[----:B---3--:R-:W-:Y:S01]  /*4260*/  F2FP.PACK_AB R7, R4, R3 ;  /* 0x000000030407723e */ /* 0x008fe200000000ff */
[----:B------:R-:W-:Y:S02]  /*4270*/  FMUL.FTZ R29, R177, R29 ;  /* 0x0000001db11d7220 */ /* 0x000fe40000410000 */
[--C-:B------:R-:W-:Y:S01]  /*4280*/  FADD.FTZ R30, R30, -R6.reuse ;  /* 0x800000061e1e7221 */ /* 0x100fe20000010000 */
[----:B------:R-:W-:Y:S01]  /*4290*/  F2FP.PACK_AB R26, R27, R26 ;  /* 0x0000001a1b1a723e */ /* 0x000fe200000000ff */
[----:B------:R4:W-:Y:S01]  /*42a0*/  STS [R223+0x1000], R7 ;  /* 0x00100007df007388 */ /* 0x0009e20000000800 */
[----:B------:R-:W-:Y:S01]  /*42b0*/  FADD.FTZ R31, R31, -R6 ;  /* 0x800000061f1f7221 */ /* 0x000fe20000010000 */
[----:B------:R-:W-:Y:S01]  /*42c0*/  F2FP.PACK_AB R28, R29, R28 ;  /* 0x0000001c1d1c723e */ /* 0x000fe200000000ff */
[----:B------:R-:W-:Y:S01]  /*42d0*/  FADD.FTZ R33, R33, -R10 ;  /* 0x8000000a21217221 */ /* 0x000fe20000010000 */
[----:B-1----:R-:W-:Y:S01]  /*42e0*/  F2FP.PACK_AB R8, R19, R5 ;  /* 0x000000051308723e */ /* 0x002fe200000000ff */
[----:B------:R-:W-:Y:S01]  /*42f0*/  STS [R226+0x22c80], R185 ;  /* 0x022c80b9e2007388 */ /* 0x000fe20000000800 */
[----:B------:R-:W-:Y:S02]  /*4300*/  FMUL.FTZ R30, R11, R30 ;  /* 0x0000001e0b1e7220 */ /* 0x000fe40000410000 */
[----:B------:R-:W-:Y:S01]  /*4310*/  FMUL.FTZ R31, R2, R31 ;  /* 0x0000001f021f7220 */ /* 0x000fe20000410000 */
[----:B------:R-:W-:Y:S01]  /*4320*/  STS [R223+0x1800], R8 ;  /* 0x00180008df007388 */ /* 0x000fe20000000800 */
[----:B------:R-:W-:Y:S02]  /*4330*/  FMUL.FTZ R33, R179, R33 ;  /* 0x00000021b3217220 */ /* 0x000fe40000410000 */
[--C-:B------:R-:W-:Y:S01]  /*4340*/  FADD.FTZ R34, R34, -R6.reuse ;  /* 0x8000000622227221 */ /* 0x100fe20000010000 */
[----:B------:R-:W-:Y:S01]  /*4350*/  STS [R226+0x23480], R20 ;  /* 0x02348014e2007388 */ /* 0x000fe20000000800 */
[----:B------:R-:W-:Y:S01]  /*4360*/  FADD.FTZ R35, R35, -R6 ;  /* 0x8000000623237221 */ /* 0x000fe20000010000 */
[----:B------:R-:W-:Y:S01]  /*4370*/  F2FP.PACK_AB R30, R31, R30 ;  /* 0x0000001e1f1e723e */ /* 0x000fe200000000ff */
[----:B------:R-:W-:Y:S01]  /*4380*/  FADD.FTZ R37, R37, -R10 ;  /* 0x8000000a25257221 */ /* 0x000fe20000010000 */
[----:B------:R-:W-:Y:S01]  /*4390*/  F2FP.PACK_AB R32, R33, R32 ;  /* 0x000000202120723e */ /* 0x000fe200000000ff */
[----:B------:R-:W-:Y:S02]  /*43a0*/  FMUL.FTZ R34, R3, R34 ;  /* 0x0000002203227220 */ /* 0x000fe40000410000 */
[----:B------:R-:W-:Y:S02]  /*43b0*/  FMUL.FTZ R35, R4, R35 ;  /* 0x0000002304237220 */ /* 0x000fe40000410000 */
[----:B------:R-:W-:Y:S02]  /*43c0*/  FMUL.FTZ R37, R172, R37 ;  /* 0x00000025ac257220 */ /* 0x000fe40000410000 */
[--C-:B------:R-:W-:Y:S01]  /*43d0*/  FADD.FTZ R38, R38, -R6.reuse ;  /* 0x8000000626267221 */ /* 0x100fe20000010000 */
[----:B----4-:R-:W-:Y:S01]  /*43e0*/  F2FP.PACK_AB R7, R186, R22 ;  /* 0x00000016ba07723e */ /* 0x010fe200000000ff */
[----:B------:R-:W-:Y:S01]  /*43f0*/  FADD.FTZ R39, R39, -R6 ;  /* 0x8000000627277221 */ /* 0x000fe20000010000 */
[----:B------:R-:W-:Y:S01]  /*4400*/  F2FP.PACK_AB R34, R35, R34 ;  /* 0x000000222322723e */ /* 0x000fe200000000ff */
[----:B------:R-:W-:Y:S01]  /*4410*/  FADD.FTZ R41, R41, -R10 ;  /* 0x8000000a29297221 */ /* 0x000fe20000010000 */
[----:B------:R-:W-:Y:S01]  /*4420*/  F2FP.PACK_AB R36, R37, R36 ;  /* 0x000000242524723e */ /* 0x000fe200000000ff */
[----:B------:R-:W-:Y:S01]  /*4430*/  STS [R223+0x2000], R7 ;  /* 0x00200007df007388 */ /* 0x000fe20000000800 */
[----:B------:R-:W-:Y:S02]  /*4440*/  FMUL.FTZ R38, R5, R38 ;  /* 0x0000002605267220 */ /* 0x000fe40000410000 */
[----:B------:R-:W-:Y:S01]  /*4450*/  FMUL.FTZ R39, R19, R39 ;  /* 0x0000002713277220 */ /* 0x000fe20000410000 */
[----:B------:R-:W-:Y:S01]  /*4460*/  BAR.SYNC.DEFER_BLOCKING 0x0 ;  /* 0x0000000000007b1d */ /* 0x000fe20000010000 */
[----:B------:R-:W-:Y:S02]  /*4470*/  FMUL.FTZ R41, R187, R41 ;  /* 0x00000029bb297220 */ /* 0x000fe40000410000 */
[--C-:B------:R-:W-:Y:S01]  /*4480*/  FADD.FTZ R42, R42, -R6.reuse ;  /* 0x800000062a2a7221 */ /* 0x100fe20000010000 */
[----:B------:R-:W-:Y:S01]  /*4490*/  F2FP.PACK_AB R38, R39, R38 ;  /* 0x000000262726723e */ /* 0x000fe200000000ff */
[----:B------:R-:W-:Y:S01]  /*44a0*/  FADD.FTZ R43, R43, -R6 ;  /* 0x800000062b2b7221 */ /* 0x000fe20000010000 */
[----:B------:R-:W-:Y:S01]  /*44b0*/  F2FP.PACK_AB R40, R41, R40 ;  /* 0x000000282928723e */ /* 0x000fe200000000ff */
[----:B------:R-:W-:Y:S02]  /*44c0*/  FMUL.FTZ R42, R22, R42 ;  /* 0x0000002a162a7220 */ /* 0x000fe40000410000 */
[----:B------:R-:W-:Y:S05]  /*44d0*/  FMUL.FTZ R43, R186, R43 ;  /* 0x0000002bba2b7220 */ /* 0x000fea0000410000 */
[----:B------:R-:W-:Y:S02]  /*44e0*/  F2FP.PACK_AB R43, R43, R42 ;  /* 0x0000002a2b2b723e */ /* 0x000fe400000000ff */
[----:B------:R-:W-:Y:S01]  /*44f0*/  SHF.L.U32 R42, R215, 0x1, RZ ;  /* 0x00000001d72a7819 */ /* 0x000fe200000006ff */
        /* <DEDUP_REMOVED lines=115> */
[C---:B------:R-:W-:Y:S01]  /*4c30*/  IMAD.WIDE.U32 R4, R251.reuse, c[0x0][0x208], RZ ;  /* 0x00008200fb047a25 */ /* 0x040fe200078e00ff */
[----:B------:R-:W-:Y:S03]  /*4c40*/  P2R R9, PR, RZ, 0x4 ;  /* 0x00000004ff097803 */ /* 0x000fe60000000000 */
[----:B------:R-:W-:Y:S02]  /*4c50*/  IMAD R2, R2, c[0x0][0x208], RZ ;  /* 0x0000820002027a24 */ /* 0x000fe400078e02ff */
[----:B------:R-:W-:Y:S02]  /*4c60*/  IMAD.SHL.U32 R3, R4, 0x40, RZ ;  /* 0x0000004004037824 */ /* 0x000fe400078e00ff */
[C---:B------:R-:W-:Y:S02]  /*4c70*/  IMAD R2, R251.reuse, c[0x0][0x20c], R2 ;  /* 0x00008300fb027a24 */ /* 0x040fe400078e0202 */
[----:B------:R-:W-:Y:S02]  /*4c80*/  IMAD.SHL.U32 R8, R251, 0x40, RZ ;  /* 0x00000040fb087824 */ /* 0x000fe400078e00ff */
[----:B------:R-:W-:Y:S01]  /*4c90*/  IMAD.IADD R2, R5, 0x1, R2 ;  /* 0x0000000105027824 */ /* 0x000fe200078e0202 */
[----:B------:R-:W-:Y:S02]  /*4ca0*/  IADD3 R5, P5, P0, R232, R3, R222 ;  /* 0x00000003e8057210 */ /* 0x000fe400078be0de */
[----:B------:R-:W-:Y:S02]  /*4cb0*/  IADD3 R7, P6, R8, R236, RZ ;  /* 0x000000ec08077210 */ /* 0x000fe40007fde0ff */
[----:B------:R-:W-:Y:S02]  /*4cc0*/  SHF.L.U64.HI R2, R4, 0x6, R2 ;  /* 0x0000000604027819 */ /* 0x000fe40000010202 */
[----:B------:R-:W-:Y:S02]  /*4cd0*/  LEA.HI.X.SX32 R6, R8, R217, 0x1, P6 ;  /* 0x000000d908067211 */ /* 0x000fe400030f0eff */
[----:B------:R-:W-:Y:S02]  /*4ce0*/  IADD3.X R4, R245, R2, R221, P5, P0 ;  /* 0x00000002f5047210 */ /* 0x000fe40002fe04dd */
[----:B------:R-:W-:Y:S02]  /*4cf0*/  IADD3 R3, P5, R3, R232, RZ ;  /* 0x000000e803037210 */ /* 0x000fe40007fbe0ff */
[----:B------:R-:W-:Y:S02]  /*4d00*/  LOP3.LUT P6, RZ, R225, 0x1, RZ, 0xc0, !PT ;  /* 0x00000001e1ff7812 */ /* 0x000fe400078cc0ff */
[C---:B------:R-:W-:Y:S01]  /*4d10*/  LEA R10, P0, R7.reuse, c[0x0][0x280], 0x2 ;  /* 0x0000a000070a7a11 */ /* 0x040fe200078010ff */
[----:B------:R-:W-:Y:S01]  /*4d20*/  IMAD.X R2, R2, 0x1, R245, P5 ;  /* 0x0000000102027824 */ /* 0x000fe200028e06f5 */
[----:B------:R-:W-:Y:S02]  /*4d30*/  IADD3 R8, -R248, c[0x0][0x168], -R8 ;  /* 0x00005a00f8087a10 */ /* 0x000fe40007ffe908 */
[----:B------:R-:W-:Y:S02]  /*4d40*/  LEA.HI.X R11, R7, c[0x0][0x284], R6, 0x2, P0 ;  /* 0x0000a100070b7a11 */ /* 0x000fe400000f1406 */
[C---:B------:R-:W-:Y:S02]  /*4d50*/  ISETP.LT.OR P0, PT, R8.reuse, 0x1, !P6 ;  /* 0x000000010800780c */ /* 0x040fe40007701670 */
[C---:B------:R-:W-:Y:S02]  /*4d60*/  LEA R6, P5, R3.reuse, c[0x0][0x1f0], 0x1 ;  /* 0x00007c0003067a11 */ /* 0x040fe400078a08ff */
[----:B------:R-:W-:Y:S02]  /*4d70*/  ISETP.LT.OR P6, PT, R8, 0x21, !P6 ;  /* 0x000000210800780c */ /* 0x000fe400077c1670 */
[----:B------:R-:W-:Y:S01]  /*4d80*/  LEA.HI.X R7, R3, c[0x0][0x1f4], R2, 0x1, P5 ;  /* 0x00007d0003077a11 */ /* 0x000fe200028f0c02 */
[----:B------:R-:W-:Y:S01]  /*4d90*/  @!P1 IMAD.SHL.U32 R2, R242, 0x10, RZ ;  /* 0x00000010f2029824 */ /* 0x000fe200078e00ff */
[C---:B------:R-:W-:Y:S04]  /*4da0*/  LEA R12, P5, R5.reuse, c[0x0][0x1f0], 0x1 ;  /* 0x00007c00050c7a11 */ /* 0x040fe800078a08ff */
[----:B------:R-:W-:Y:S01]  /*4db0*/  LEA.HI.X R13, R5, c[0x0][0x1f4], R4, 0x1, P5 ;  /* 0x00007d00050d7a11 */ /* 0x000fe200028f0c04 */
[----:B------:R-:W-:Y:S01]  /*4dc0*/  @!PT LDS RZ, [RZ] ;  /* 0x00000000fffff984 */ /* 0x000fe20000000800 */
[----:B------:R-:W-:Y:S01]  /*4dd0*/  @!PT LDS RZ, [RZ] ;  /* 0x00000000fffff984 */ /* 0x000fe20000000800 */
[----:B------:R-:W-:Y:S01]  /*4de0*/  @!PT LDS RZ, [RZ] ;  /* 0x00000000fffff984 */ /* 0x000fe20000000800 */
[----:B------:R1:W-:Y:S01]  /*4df0*/  LDGSTS.E.BYPASS.LTC128B.128 [R224+0x1b080], [R6.64], !P0 ;  /* 0x1b08000006e07fae */ /* 0x0003e2000c101d44 */
[C---:B------:R-:W-:Y:S04]  /*4e00*/  LOP3.LUT P5, RZ, R225.reuse, 0x2, RZ, 0xc0, !PT ;  /* 0x00000002e1ff7812 */ /* 0x040fe800078ac0ff */
[C---:B------:R-:W-:Y:S02]  /*4e10*/  ISETP.LT.OR P0, PT, R8.reuse, 0x1, !P5 ;  /* 0x000000010800780c */ /* 0x040fe40006f01670 */
[C---:B------:R-:W-:Y:S11]  /*4e20*/  ISETP.LT.OR P5, PT, R8.reuse, 0x21, !P5 ;  /* 0x000000210800780c */ /* 0x040ff60006fa1670 */
[----:B------:R1:W-:Y:S01]  /*4e30*/  LDGSTS.E.BYPASS.LTC128B.128 [R224+0x1d080], [R6.64+0x80], !P0 ;  /* 0x1d08008006e07fae */ /* 0x0003e2000c101d44 */
[----:B------:R-:W-:Y:S04]  /*4e40*/  LOP3.LUT P0, RZ, R225, 0x4, RZ, 0xc0, !PT ;  /* 0x00000004e1ff7812 */ /* 0x000fe8000780c0ff */
[C---:B------:R-:W-:Y:S02]  /*4e50*/  ISETP.LT.OR P2, PT, R8.reuse, 0x1, !P0 ;  /* 0x000000010800780c */ /* 0x040fe40004741670 */
[----:B------:R-:W-:Y:S11]  /*4e60*/  ISETP.LT.OR P0, PT, R8, 0x21, !P0 ;  /* 0x000000210800780c */ /* 0x000ff60004701670 */
[----:B------:R1:W-:Y:S01]  /*4e70*/  LDGSTS.E.BYPASS.LTC128B.128 [R224+0x1f080], [R6.64+0x100], !P2 ;  /* 0x1f08010006e07fae */ /* 0x0003e2000d101d44 */
[----:B------:R-:W-:Y:S03]  /*4e80*/  ISETP.NE.AND P2, PT, R9, RZ, PT ;  /* 0x000000ff0900720c */ /* 0x000fe60003f45270 */
[----:B------:R1:W-:Y:S04]  /*4e90*/  LDGSTS.E.BYPASS.LTC128B.128 [R224+0x1c080], [R12.64], !P6 ;  /* 0x1c0800000ce07fae */ /* 0x0003e8000f101d44 */
[----:B------:R1:W-:Y:S04]  /*4ea0*/  LDGSTS.E.BYPASS.LTC128B.128 [R224+0x1e080], [R12.64+0x80], !P5 ;  /* 0x1e0800800ce07fae */ /* 0x0003e8000e901d44 */
[----:B------:R1:W-:Y:S04]  /*4eb0*/  LDGSTS.E.BYPASS.LTC128B.128 [R224+0x20080], [R12.64+0x100], !P0 ;  /* 0x200801000ce07fae */ /* 0x0003e8000c101d44 */
[----:B------:R1:W-:Y:S02]  /*4ec0*/  @!P1 LDGSTS.E.BYPASS.LTC128B.128 [R2+0x21280], [R10.64] ;  /* 0x212800000a029fae */ /* 0x0003e4000b901d44 */
.L_x_1106:
[-C--:B-1234-:R-:W-:Y:S01]  /*4ed0*/  HMMA.16816.F32 R4, R108, R16.reuse, RZ ;  /* 0x000000106c04723c */ /* 0x09efe200000018ff */
[----:B------:R-:W0:Y:S02]  /*4ee0*/  LDGDEPBAR ;  /* 0x00000000000079af */ /* 0x000e240000000000 */
[----:B------:R-:W-:Y:S01]  /*4ef0*/  ISETP.GE.AND P6, PT, R205, 0x1, PT ;  /* 0x00000001cd00780c */ /* 0x000fe20003fc6270 */
[----:B------:R-:W-:Y:S01]  /*4f00*/  IMAD R252, R252, 0x3000, RZ ;  /* 0x00003000fcfc7824 */ /* 0x000fe200078e02ff */
[----:B------:R-:W-:Y:S02]  /*4f10*/  SHF.R.S32.HI R2, RZ, 0x1f, R229 ;  /* 0x0000001fff027819 */ /* 0x000fe400000114e5 */
[----:B------:R-:W-:Y:S01]  /*4f20*/  ISETP.GE.AND P5, PT, R240, 0x1, PT ;  /* 0x00000001f000780c */ /* 0x000fe20003fa6270 */
[C---:B------:R-:W-:Y:S04]  /*4f30*/  HMMA.16816.F32 R8, R172.reuse, R16, RZ ;  /* 0x00000010ac08723c */ /* 0x040fe800000018ff */
[----:B------:R-:W-:Y:S01]  /*4f40*/  SHF.R.S32.HI R3, RZ, 0x1f, R252 ;  /* 0x0000001fff037819 */ /* 0x000fe200000114fc */
[----:B------:R-:W-:Y:S01]  /*4f50*/  IMAD R2, R2, c[0x0][0x238], RZ ;  /* 0x00008e0002027a24 */ /* 0x000fe200078e02ff */
[----:B------:R-:W-:Y:S02]  /*4f60*/  IADD3 R240, R240, 0x1, RZ ;  /* 0x00000001f0f07810 */ /* 0x000fe40007ffe0ff */
[-C--:B------:R-:W-:Y:S01]  /*4f70*/  HMMA.16816.F32 R12, R172, R18.reuse, RZ ;  /* 0x00000012ac0c723c */ /* 0x080fe200000018ff */
[C---:B------:R-:W-:Y:S03]  /*4f80*/  IMAD R2, R229.reuse, c[0x0][0x23c], R2 ;  /* 0x00008f00e5027a24 */ /* 0x040fe600078e0202 */
[----:B------:R-:W-:Y:S04]  /*4f90*/  SEL R240, R240, RZ, !P5 ;  /* 0x000000fff0f07207 */ /* 0x000fe80006800000 */
        /* <DEDUP_REMOVED lines=8> */
[----:B------:R-:W-:Y:S07]  /*5020*/  LDSM.16.M88.4 R172, [R207+0x1000] ;  /* 0x00100000cfac783b */ /* 0x000fee0000000200 */
[----:B------:R-:W-:Y:S01]  /*5030*/  HMMA.16816.F32 R108, R108, R178, RZ ;  /* 0x000000b26c6c723c */ /* 0x000fe200000018ff */
        /* <DEDUP_REMOVED lines=14> */
[----:B------:R-:W-:Y:S07]  /*5120*/  LDSM.16.MT88.4 R188, [R206+0x1800] ;  /* 0x00180000cebc783b */ /* 0x000fee0000004200 */
[----:B------:R-:W-:Y:S01]  /*5130*/  HMMA.16816.F32 R108, R180, R198, R108 ;  /* 0x000000c6b46c723c */ /* 0x000fe2000000186c */
[----:B------:R-:W4:Y:S04]  /*5140*/  LDSM.16.MT88.4 R180, [R206+0x6000] ;  /* 0x00600000ceb4783b */ /* 0x000f280000004200 */
        /* <DEDUP_REMOVED lines=14> */
[----:B------:R-:W-:Y:S07]  /*5230*/  LDSM.16.MT88.4 R184, [R206+0x2000] ;  /* 0x00200000ceb8783b */ /* 0x000fee0000004200 */
[----:B------:R-:W-:Y:S01]  /*5240*/  HMMA.16816.F32 R108, R172, R182, R108 ;  /* 0x000000b6ac6c723c */ /* 0x000fe2000000186c */
[----:B------:R-:W3:Y:S04]  /*5250*/  LDSM.16.MT88.4 R172, [R206+0x6800] ;  /* 0x00680000ceac783b */ /* 0x000ee80000004200 */
[----:B------:R-:W4:Y:S03]  /*5260*/  LDSM.16.M88.4 R180, [R207+0x2000] ;  /* 0x00200000cfb4783b */ /* 0x000f260000000200 */
[-C--:B-1----:R-:W-:Y:S08]  /*5270*/  HMMA.16816.F32 R4, R176, R188.reuse, R4 ;  /* 0x000000bcb004723c */ /* 0x082ff00000001804 */
[C---:B------:R-:W-:Y:S08]  /*5280*/  HMMA.16816.F32 R8, R196.reuse, R188, R8 ;  /* 0x000000bcc408723c */ /* 0x040ff00000001808 */
[-C--:B------:R-:W-:Y:S08]  /*5290*/  HMMA.16816.F32 R12, R196, R190.reuse, R12 ;  /* 0x000000bec40c723c */ /* 0x080ff0000000180c */
[C---:B------:R-:W-:Y:S01]  /*52a0*/  HMMA.16816.F32 R16, R176.reuse, R190, R16 ;  /* 0x000000beb010723c */ /* 0x040fe20000001810 */
[----:B------:R-:W1:Y:S07]  /*52b0*/  LDSM.16.M88.4 R188, [R207+0x2400] ;  /* 0x00240000cfbc783b */ /* 0x000e6e0000000200 */
[-C--:B--2---:R-:W-:Y:S08]  /*52c0*/  HMMA.16816.F32 R20, R176, R192.reuse, R20 ;  /* 0x000000c0b014723c */ /* 0x084ff00000001814 */
[C---:B------:R-:W-:Y:S08]  /*52d0*/  HMMA.16816.F32 R24, R196.reuse, R192, R24 ;  /* 0x000000c0c418723c */ /* 0x040ff00000001818 */
[-C--:B------:R-:W-:Y:S08]  /*52e0*/  HMMA.16816.F32 R28, R196, R194.reuse, R28 ;  /* 0x000000c2c41c723c */ /* 0x080ff0000000181c */
[C---:B------:R-:W-:Y:S01]  /*52f0*/  HMMA.16816.F32 R32, R176.reuse, R194, R32 ;  /* 0x000000c2b020723c */ /* 0x040fe20000001820 */
[----:B------:R-:W2:Y:S07]  /*5300*/  LDSM.16.MT88.4 R192, [R206+0x4800] ;  /* 0x00480000cec0783b */ /* 0x000eae0000004200 */
[-C--:B---3--:R-:W-:Y:S08]  /*5310*/  HMMA.16816.F32 R36, R176, R172.reuse, R36 ;  /* 0x000000acb024723c */ /* 0x088ff00000001824 */
[C---:B------:R-:W-:Y:S08]  /*5320*/  HMMA.16816.F32 R40, R196.reuse, R172, R40 ;  /* 0x000000acc428723c */ /* 0x040ff00000001828 */
[-C--:B------:R-:W-:Y:S08]  /*5330*/  HMMA.16816.F32 R104, R196, R174.reuse, R104 ;  /* 0x000000aec468723c */ /* 0x080ff00000001868 */
[----:B------:R-:W-:Y:S01]  /*5340*/  HMMA.16816.F32 R108, R176, R174, R108 ;  /* 0x000000aeb06c723c */ /* 0x000fe2000000186c */
[----:B------:R-:W3:Y:S06]  /*5350*/  LDSM.16.MT88.4 R172, [R206+0x7000] ;  /* 0x00700000ceac783b */ /* 0x000eec0000004200 */
[----:B------:R-:W-:Y:S01]  /*5360*/  IMAD.WIDE.U32 R176, R229, c[0x0][0x238], R242 ;  /* 0x00008e00e5b07a25 */ /* 0x000fe200078e00f2 */
[-C--:B----4-:R-:W-:Y:S05]  /*5370*/  HMMA.16816.F32 R4, R180, R184.reuse, R4 ;  /* 0x000000b8b404723c */ /* 0x090fea0000001804 */
[----:B------:R-:W-:Y:S01]  /*5380*/  IMAD.IADD R177, R177, 0x1, R2 ;  /* 0x00000001b1b17824 */ /* 0x000fe200078e0202 */
[----:B------:R-:W-:Y:S02]  /*5390*/  SHF.R.S32.HI R2, RZ, 0x1f, R230 ;  /* 0x0000001fff027819 */ /* 0x000fe400000114e6 */
[C---:B-1----:R-:W-:Y:S04]  /*53a0*/  HMMA.16816.F32 R8, R188.reuse, R184, R8 ;  /* 0x000000b8bc08723c */ /* 0x042fe80000001808 */
[----:B------:R-:W-:Y:S04]  /*53b0*/  IMAD.WIDE.U32 R176, R230, c[0x0][0x240], R176 ;  /* 0x00009000e6b07a25 */ /* 0x000fe800078e00b0 */
[-C--:B------:R-:W-:Y:S04]  /*53c0*/  HMMA.16816.F32 R12, R188, R186.reuse, R12 ;  /* 0x000000babc0c723c */ /* 0x080fe8000000180c */
[----:B------:R-:W-:Y:S01]  /*53d0*/  IMAD R2, R2, c[0x0][0x240], RZ ;  /* 0x0000900002027a24 */ /* 0x000fe200078e02ff */
[----:B------:R-:W-:Y:S03]  /*53e0*/  IADD3 R252, P0, R252, R176, RZ ;  /* 0x000000b0fcfc7210 */ /* 0x000fe60007f1e0ff */
[C---:B------:R-:W-:Y:S04]  /*53f0*/  HMMA.16816.F32 R16, R180.reuse, R186, R16 ;  /* 0x000000bab410723c */ /* 0x040fe80000001810 */
[----:B------:R-:W-:Y:S04]  /*5400*/  IMAD R2, R230, c[0x0][0x244], R2 ;  /* 0x00009100e6027a24 */ /* 0x000fe800078e0202 */
[-C--:B--2---:R-:W-:Y:S04]  /*5410*/  HMMA.16816.F32 R20, R180, R192.reuse, R20 ;  /* 0x000000c0b414723c */ /* 0x084fe80000001814 */
[----:B------:R-:W-:Y:S02]  /*5420*/  IADD3.X R2, R3, R177, R2, P0, !PT ;  /* 0x000000b103027210 */ /* 0x000fe400007fe402 */
[C---:B------:R-:W-:Y:S02]  /*5430*/  LEA R178, P0, R252.reuse, c[0x0][0x220], 0x2 ;  /* 0x00008800fcb27a11 */ /* 0x040fe400078010ff */
[C---:B------:R-:W-:Y:S04]  /*5440*/  HMMA.16816.F32 R24, R188.reuse, R192, R24 ;  /* 0x000000c0bc18723c */ /* 0x040fe80000001818 */
[----:B------:R-:W-:Y:S01]  /*5450*/  LEA.HI.X R179, R252, c[0x0][0x224], R2, 0x2, P0 ;  /* 0x00008900fcb37a11 */ /* 0x000fe200000f1402 */
[----:B------:R-:W-:Y:S01]  /*5460*/  IMAD.MOV.U32 R252, RZ, RZ, R251 ;  /* 0x000000fffffc7224 */ /* 0x000fe200078e00fb */
[----:B------:R-:W-:Y:S01]  /*5470*/  LDSM.16.MT88.2 R2, [R208+0x23c80] ;  /* 0x023c8000d002783b */ /* 0x000fe20000004100 */
[----:B------:R-:W-:Y:S01]  /*5480*/  ISETP.GE.AND P0, PT, R251, R228, PT ;  /* 0x000000e4fb00720c */ /* 0x000fe20003f06270 */
[-C--:B------:R-:W-:Y:S02]  /*5490*/  HMMA.16816.F32 R28, R188, R194.reuse, R28 ;  /* 0x000000c2bc1c723c */ /* 0x080fe4000000181c */
[----:B------:R-:W-:Y:S04]  /*54a0*/  RED.E.ADD.F32.FTZ.RN.STRONG.GPU [R178.64], R4 ;  /* 0x00000004b200798e */ /* 0x000fe8000c10e784 */
[----:B------:R-:W-:Y:S02]  /*54b0*/  RED.E.ADD.F32.FTZ.RN.STRONG.GPU [R178.64+0x400], R5 ;  /* 0x00040005b200798e */ /* 0x000fe4000c10e784 */
[C---:B------:R-:W-:Y:S02]  /*54c0*/  HMMA.16816.F32 R32, R180.reuse, R194, R32 ;  /* 0x000000c2b420723c */ /* 0x040fe40000001820 */
[----:B------:R-:W-:Y:S04]  /*54d0*/  RED.E.ADD.F32.FTZ.RN.STRONG.GPU [R178.64+0x800], R6 ;  /* 0x00080006b200798e */ /* 0x000fe8000c10e784 */
[----:B------:R-:W-:Y:S02]  /*54e0*/  RED.E.ADD.F32.FTZ.RN.STRONG.GPU [R178.64+0xc00], R7 ;  /* 0x000c0007b200798e */ /* 0x000fe4000c10e784 */
[-C--:B---3--:R-:W-:Y:S02]  /*54f0*/  HMMA.16816.F32 R36, R180, R172.reuse, R36 ;  /* 0x000000acb424723c */ /* 0x088fe40000001824 */
        /* <DEDUP_REMOVED lines=8> */
[----:B------:R-:W-:Y:S02]  /*5580*/  HMMA.16816.F32 R108, R180, R174, R108 ;  /* 0x000000aeb46c723c */ /* 0x000fe4000000186c */
        /* <DEDUP_REMOVED lines=33> */
[C---:B-1----:R-:W-:Y:S03]  /*57a0*/  IMAD R40, R205.reuse, 0x3000, R215 ;  /* 0x00003000cd287824 */ /* 0x042fe600078e02d7 */
[----:B------:R-:W-:Y:S01]  /*57b0*/  RED.E.ADD.F32.FTZ.RN.STRONG.GPU [R178.64+0x9400], R41 ;  /* 0x00940029b200798e */ /* 0x000fe2000c10e784 */
[----:B------:R-:W-:Y:S01]  /*57c0*/  IADD3 R205, R205, 0x1, RZ ;  /* 0x00000001cdcd7810 */ /* 0x000fe20007ffe0ff */
[----:B------:R-:W-:Y:S02]  /*57d0*/  IMAD.SHL.U32 R40, R40, 0x2, RZ ;  /* 0x0000000228287824 */ /* 0x000fe400078e00ff */
[----:B------:R-:W-:Y:S01]  /*57e0*/  RED.E.ADD.F32.FTZ.RN.STRONG.GPU [R178.64+0x9800], R42 ;  /* 0x0098002ab200798e */ /* 0x000fe2000c10e784 */
[----:B------:R-:W-:Y:S03]  /*57f0*/  SEL R205, R205, RZ, !P6 ;  /* 0x000000ffcdcd7207 */ /* 0x000fe60007000000 */
[----:B------:R-:W1:Y:S04]  /*5800*/  LDSM.16.MT88.4 R4, [R40+0xf080] ;  /* 0x00f080002804783b */ /* 0x000e680000004200 */
[----:B------:R-:W2:Y:S04]  /*5810*/  LDSM.16.MT88.4 R8, [R40+0x11080] ;  /* 0x011080002808783b */ /* 0x000ea80000004200 */
[----:B------:R-:W3:Y:S04]  /*5820*/  LDSM.16.MT88.4 R12, [R40+0x13080] ;  /* 0x01308000280c783b */ /* 0x000ee80000004200 */
[----:B------:R-:W4:Y:S04]  /*5830*/  LDSM.16.MT88.4 R24, [R40+0xf880] ;  /* 0x00f880002818783b */ /* 0x000f280000004200 */
[----:B------:R-:W5:Y:S04]  /*5840*/  LDSM.16.MT88.4 R32, [R40+0x11880] ;  /* 0x011880002820783b */ /* 0x000f680000004200 */
[----:B------:R-:W4:Y:S04]  /*5850*/  LDSM.16.MT88.4 R36, [R40+0x13880] ;  /* 0x013880002824783b */ /* 0x000f280000004200 */
[----:B------:R-:W-:Y:S04]  /*5860*/  RED.E.ADD.F32.FTZ.RN.STRONG.GPU [R178.64+0x9c00], R43 ;  /* 0x009c002bb200798e */ /* 0x000fe8000c10e784 */
[----:B------:R-:W-:Y:S04]  /*5870*/  LDSM.16.MT88.2 R42, [R200+0x25880] ;  /* 0x02588000c82a783b */ /* 0x000fe80000004100 */
[----:B------:R-:W-:Y:S04]  /*5880*/  RED.E.ADD.F32.FTZ.RN.STRONG.GPU [R178.64+0xa000], R108 ;  /* 0x00a0006cb200798e */ /* 0x000fe8000c10e784 */
        /* <DEDUP_REMOVED lines=11> */
[----:B------:R-:W-:Y:S05]  /*5940*/  RED.E.ADD.F32.FTZ.RN.STRONG.GPU [R178.64+0xbc00], R107 ;  /* 0x00bc006bb200798e */ /* 0x000fea000c10e784 */
        /* <DEDUP_REMOVED lines=135> */
.L_x_1104:
[----:B------:R-:W-:Y:S05]  /*61c0*/  @P1 BRA `(.L_x_1108) ;  /* 0x000033a000001947 */ /* 0x000fea0003800000 */
[----:B------:R-:W-:Y:S01]  /*61d0*/  SHF.R.S32.HI R2, RZ, 0x1f, R242 ;  /* 0x0000001fff027819 */ /* 0x000fe200000114f2 */
[----:B------:R-:W-:Y:S01]  /*61e0*/  BAR.SYNC.DEFER_BLOCKING 0x1, 0x100 ;  /* 0x0044000000007b1d */ /* 0x000fe20000010000 */
[----:B------:R-:W-:Y:S01]  /*61f0*/  F2FP.PACK_AB R80, R81, R80 ;  /* 0x000000505150723e */ /* 0x000fe200000000ff */
[----:B------:R-:W-:Y:S01]  /*6200*/  IMAD.SHL.U32 R81, R242, 0x80, RZ ;  /* 0x00000080f2517824 */ /* 0x000fe200078e00ff */
[----:B------:R-:W-:-:S02]  /*6210*/  LEA.HI R106, R2, R242, RZ, 0x3 ;  /* 0x000000f2026a7211 */ /* 0x000fc400078f18ff */
[----:B------:R-:W-:Y:S01]  /*6220*/  F2FP.PACK_AB R84, R85, R84 ;  /* 0x000000545554723e */ /* 0x000fe200000000ff */
[----:B------:R-:W-:Y:S01]  /*6230*/  BSSY B0, `(.L_x_1109) ;  /* 0x00002ca000007945 */ /* 0x000fe20003800000 */
[----:B------:R-:W-:Y:S02]  /*6240*/  LOP3.LUT R104, R106, 0x1ffffff8, RZ, 0xc0, !PT ;  /* 0x1ffffff86a687812 */ /* 0x000fe400078ec0ff */
[----:B------:R-:W-:Y:S02]  /*6250*/  SHF.R.S32.HI R106, RZ, 0x3, R106 ;  /* 0x00000003ff6a7819 */ /* 0x000fe4000001146a */
[----:B------:R-:W-:Y:S01]  /*6260*/  F2FP.PACK_AB R82, R83, R82 ;  /* 0x000000525352723e */ /* 0x000fe200000000ff */
[----:B------:R-:W-:Y:S01]  /*6270*/  IMAD.IADD R104, R242, 0x1, -R104 ;  /* 0x00000001f2687824 */ /* 0x000fe200078e0a68 */
[-C--:B------:R-:W-:Y:S01]  /*6280*/  LEA.HI R85, R2, R242.reuse, RZ, 0x5 ;  /* 0x000000f202557211 */ /* 0x080fe200078f28ff */
[----:B------:R-:W-:Y:S01]  /*6290*/  IMAD.SHL.U32 R0, R106, 0x40, RZ ;  /* 0x000000406a007824 */ /* 0x000fe200078e00ff */
[-C--:B------:R-:W-:Y:S01]  /*62a0*/  LEA.HI R83, R2, R242.reuse, RZ, 0x2 ;  /* 0x000000f202537211 */ /* 0x080fe200078f10ff */
[----:B------:R-:W-:Y:S01]  /*62b0*/  IMAD.SHL.U32 R104, R104, 0x8, RZ ;  /* 0x0000000868687824 */ /* 0x000fe200078e00ff */
[----:B------:R-:W-:-:S02]  /*62c0*/  LEA.HI R5, R2, R242, RZ, 0x7 ;  /* 0x000000f202057211 */ /* 0x000fc400078f38ff */
[----:B------:R-:W-:Y:S02]  /*62d0*/  LOP3.LUT R81, R81, 0x180, RZ, 0xc0, !PT ;  /* 0x0000018051517812 */ /* 0x000fe400078ec0ff */
[----:B------:R-:W-:Y:S01]  /*62e0*/  SHF.R.U32.HI R85, RZ, 0x1, R85 ;  /* 0x00000001ff557819 */ /* 0x000fe20000011655 */
[----:B------:R-:W-:Y:S01]  /*62f0*/  IMAD.SHL.U32 R5, R5, 0x4, RZ ;  /* 0x0000000405057824 */ /* 0x000fe200078e00ff */
[--C-:B------:R-:W-:Y:S02]  /*6300*/  SHF.R.S32.HI R4, RZ, 0x2, R83.reuse ;  /* 0x00000002ff047819 */ /* 0x100fe40000011453 */
[----:B------:R-:W-:Y:S02]  /*6310*/  SHF.R.S32.HI R83, RZ, 0x1f, R83 ;  /* 0x0000001fff537819 */ /* 0x000fe40000011453 */
[----:B------:R-:W-:Y:S02]  /*6320*/  LOP3.LUT R85, R81, 0x30, R85, 0xf8, !PT ;  /* 0x0000003051557812 */ /* 0x000fe400078ef855 */
[----:B------:R-:W-:-:S02]  /*6330*/  LOP3.LUT R0, R0, 0x1c0, RZ, 0xc0, !PT ;  /* 0x000001c000007812 */ /* 0x000fc400078ec0ff */
[----:B------:R-:W-:Y:S02]  /*6340*/  LEA.HI R83, R83, R4, RZ, 0x3 ;  /* 0x0000000453537211 */ /* 0x000fe400078f18ff */
[----:B------:R-:W-:Y:S02]  /*6350*/  F2FP.PACK_AB R78, R79, R78 ;  /* 0x0000004e4f4e723e */ /* 0x000fe400000000ff */
[----:B------:R-:W-:Y:S02]  /*6360*/  F2FP.PACK_AB R76, R77, R76 ;  /* 0x0000004c4d4c723e */ /* 0x000fe400000000ff */
[----:B------:R-:W-:Y:S02]  /*6370*/  LOP3.LUT R79, R85, 0x40, RZ, 0xfc, !PT ;  /* 0x00000040554f7812 */ /* 0x000fe400078efcff */
[----:B------:R-:W-:Y:S02]  /*6380*/  F2FP.PACK_AB R74, R75, R74 ;  /* 0x0000004a4b4a723e */ /* 0x000fe400000000ff */
[----:B------:R-:W-:-:S02]  /*6390*/  LOP3.LUT R3, R0, 0x38, R104, 0xf8, !PT ;  /* 0x0000003800037812 */ /* 0x000fc400078ef868 */
[----:B------:R-:W-:Y:S02]  /*63a0*/  LOP3.LUT R77, R85, 0x8, RZ, 0xfc, !PT ;  /* 0x00000008554d7812 */ /* 0x000fe400078efcff */
[----:B------:R-:W-:Y:S02]  /*63b0*/  F2FP.PACK_AB R72, R73, R72 ;  /* 0x000000484948723e */ /* 0x000fe400000000ff */
[----:B------:R-:W-:Y:S02]  /*63c0*/  LOP3.LUT R5, R5, 0xfffffe00, RZ, 0xc0, !PT ;  /* 0xfffffe0005057812 */ /* 0x000fe400078ec0ff */
[----:B------:R-:W-:Y:S02]  /*63d0*/  LOP3.LUT R83, R83, 0xfffffff8, RZ, 0xc0, !PT ;  /* 0xfffffff853537812 */ /* 0x000fe400078ec0ff */
[----:B------:R-:W-:Y:S02]  /*63e0*/  SHF.R.U32.HI R0, RZ, 0x3, R0 ;  /* 0x00000003ff007819 */ /* 0x000fe40000011600 */
[----:B------:R-:W-:-:S02]  /*63f0*/  LOP3.LUT R75, R85, 0x48, RZ, 0xfc, !PT ;  /* 0x00000048554b7812 */ /* 0x000fc400078efcff */
[----:B------:R-:W-:Y:S02]  /*6400*/  F2FP.PACK_AB R70, R71, R70 ;  /* 0x000000464746723e */ /* 0x000fe400000000ff */
[----:B------:R-:W-:Y:S02]  /*6410*/  LOP3.LUT R73, R85, 0x1400, RZ, 0xfc, !PT ;  /* 0x0000140055497812 */ /* 0x000fe400078efcff */
[----:B------:R-:W-:Y:S02]  /*6420*/  F2FP.PACK_AB R68, R69, R68 ;  /* 0x000000444544723e */ /* 0x000fe400000000ff */
[----:B------:R-:W-:Y:S02]  /*6430*/  SHF.R.U32.HI R81, RZ, 0x3, R81 ;  /* 0x00000003ff517819 */ /* 0x000fe40000011651 */
[----:B------:R-:W-:Y:S02]  /*6440*/  LOP3.LUT R71, R85, 0x1440, RZ, 0xfc, !PT ;  /* 0x0000144055477812 */ /* 0x000fe400078efcff */
[----:B------:R-:W-:-:S02]  /*6450*/  LOP3.LUT R79, R79, 0x1c0, RZ, 0xc0, !PT ;  /* 0x000001c04f4f7812 */ /* 0x000fc400078ec0ff */
[----:B------:R-:W-:Y:S02]  /*6460*/  F2FP.PACK_AB R66, R67, R66 ;  /* 0x000000424342723e */ /* 0x000fe400000000ff */
[----:B------:R-:W-:Y:S02]  /*6470*/  LOP3.LUT R69, R85, 0x1408, RZ, 0xfc, !PT ;  /* 0x0000140855457812 */ /* 0x000fe400078efcff */
[----:B------:R-:W-:Y:S02]  /*6480*/  LOP3.LUT R77, R77, 0x180, RZ, 0xc0, !PT ;  /* 0x000001804d4d7812 */ /* 0x000fe400078ec0ff */
        /* <DEDUP_REMOVED lines=11> */
[----:B------:R-:W-:Y:S02]  /*6540*/  IADD3 R83, R5, R4, -R83 ;  /* 0x0000000405537210 */ /* 0x000fe40007ffe853 */
[----:B------:R-:W-:Y:S02]  /*6550*/  LOP3.LUT R0, R3, R0, RZ, 0x3c, !PT ;  /* 0x0000000003007212 */ /* 0x000fe400078e3cff */
[----:B------:R-:W-:Y:S02]  /*6560*/  LOP3.LUT R67, R85, 0x1448, RZ, 0xfc, !PT ;  /* 0x0000144855437812 */ /* 0x000fe400078efcff */
        /* <DEDUP_REMOVED lines=54> */
[----:B------:R-:W-:-:S02]  /*68d0*/  LOP3.LUT R81, R81, R85, RZ, 0x3c, !PT ;  /* 0x0000005551517212 */ /* 0x000fc400078e3cff */
[----:B------:R-:W-:Y:S02]  /*68e0*/  LOP3.LUT R71, R71, 0x1c0, RZ, 0xc0, !PT ;  /* 0x000001c047477812 */ /* 0x000fe400078ec0ff */
[----:B------:R-:W-:Y:S01]  /*68f0*/  SHF.R.U32.HI R79, RZ, 0x3, R79 ;  /* 0x00000003ff4f7819 */ /* 0x000fe2000001164f */
[----:B------:R-:W-:Y:S01]  /*6900*/  IMAD.IADD R81, R83, 0x1, R81 ;  /* 0x0000000153517824 */ /* 0x000fe200078e0251 */
[----:B------:R-:W-:Y:S02]  /*6910*/  LOP3.LUT R69, R69, 0x180, RZ, 0xc0, !PT ;  /* 0x0000018045457812 */ /* 0x000fe400078ec0ff */
[----:B------:R-:W-:Y:S01]  /*6920*/  SHF.R.U32.HI R77, RZ, 0x3, R77 ;  /* 0x00000003ff4d7819 */ /* 0x000fe2000001164d */
[----:B------:R-:W-:Y:S01]  /*6930*/  IMAD.SHL.U32 R81, R81, 0x2, RZ ;  /* 0x0000000251517824 */ /* 0x000fe200078e00ff */
[----:B------:R-:W-:Y:S02]  /*6940*/  LEA.HI R2, R2, R242, RZ, 0x6 ;  /* 0x000000f202027211 */ /* 0x000fe400078f30ff */
[----:B------:R-:W-:-:S02]  /*6950*/  LOP3.LUT R67, R67, 0x1c0, RZ, 0xc0, !PT ;  /* 0x000001c043437812 */ /* 0x000fc400078ec0ff */
[----:B------:R-:W-:Y:S01]  /*6960*/  SHF.R.U32.HI R75, RZ, 0x3, R75 ;  /* 0x00000003ff4b7819 */ /* 0x000fe2000001164b */
[----:B------:R-:W-:Y:S01]  /*6970*/  IMAD.SHL.U32 R2, R2, 0x8, RZ ;  /* 0x0000000802027824 */ /* 0x000fe200078e00ff */
[----:B------:R-:W-:Y:S01]  /*6980*/  LOP3.LUT R3, R3, 0x1c0, RZ, 0xc0, !PT ;  /* 0x000001c003037812 */ /* 0x000fe200078ec0ff */
[----:B------:R1:W-:Y:S01]  /*6990*/  STS.U16 [R81+0x7880], R44 ;  /* 0x0078802c51007388 */ /* 0x0003e20000000400 */
        /* <DEDUP_REMOVED lines=51> */
[----:B------:R-:W-:-:S02]  /*6cd0*/  SHF.R.U32.HI R73, RZ, 0x3, R73 ;  /* 0x00000003ff497819 */ /* 0x000fc40000011649 */
[----:B------:R-:W-:Y:S02]  /*6ce0*/  SHF.R.U32.HI R71, RZ, 0x3, R71 ;  /* 0x00000003ff477819 */ /* 0x000fe40000011647 */
[----:B------:R-:W-:Y:S02]  /*6cf0*/  LOP3.LUT R79, R79, 0x40, R85, 0x1e, !PT ;  /* 0x000000404f4f7812 */ /* 0x000fe400078e1e55 */
[----:B------:R-:W-:Y:S02]  /*6d00*/  SHF.R.U32.HI R69, RZ, 0x3, R69 ;  /* 0x00000003ff457819 */ /* 0x000fe40000011645 */
[----:B------:R-:W-:Y:S01]  /*6d10*/  LOP3.LUT R77, R77, 0x8, R85, 0x1e, !PT ;  /* 0x000000084d4d7812 */ /* 0x000fe200078e1e55 */
[----:B------:R-:W-:Y:S01]  /*6d20*/  IMAD.IADD R79, R83, 0x1, R79 ;  /* 0x00000001534f7824 */ /* 0x000fe200078e024f */
[----:B------:R-:W-:Y:S02]  /*6d30*/  SHF.R.U32.HI R67, RZ, 0x3, R67 ;  /* 0x00000003ff437819 */ /* 0x000fe40000011643 */
[----:B------:R-:W-:Y:S01]  /*6d40*/  LOP3.LUT R75, R75, 0x48, R85, 0x1e, !PT ;  /* 0x000000484b4b7812 */ /* 0x000fe200078e1e55 */
[----:B------:R-:W-:Y:S01]  /*6d50*/  IMAD.IADD R77, R83, 0x1, R77 ;  /* 0x00000001534d7824 */ /* 0x000fe200078e024d */
        /* <DEDUP_REMOVED lines=88> */
[----:B------:R-:W-:Y:S01]  /*72e0*/  LOP3.LUT R42, R42, 0x2c00, R85, 0x1e, !PT ;  /* 0x00002c002a2a7812 */ /* 0x000fe200078e1e55 */
[----:B------:R-:W-:Y:S01]  /*72f0*/  IMAD.IADD R45, R83, 0x1, R45 ;  /* 0x00000001532d7824 */ /* 0x000fe200078e022d */
[----:B------:R-:W-:Y:S01]  /*7300*/  LOP3.LUT R41, R41, 0x2c40, R85, 0x1e, !PT ;  /* 0x00002c4029297812 */ /* 0x000fe200078e1e55 */
[C---:B------:R-:W-:Y:S01]  /*7310*/  IMAD.IADD R43, R83.reuse, 0x1, R43 ;  /* 0x00000001532b7824 */ /* 0x040fe200078e022b */
[--C-:B------:R-:W-:Y:S01]  /*7320*/  LOP3.LUT R40, R40, 0x2c08, R85.reuse, 0x1e, !PT ;  /* 0x00002c0828287812 */ /* 0x100fe200078e1e55 */
        /* <DEDUP_REMOVED lines=71> */
[----:B------:R-:W-:Y:S01]  /*77a0*/  LOP3.LUT R4, R4, 0x3808, R85, 0x1e, !PT ;  /* 0x0000380804047812 */ /* 0x000fe200078e1e55 */
[C---:B------:R-:W-:Y:S01]  /*77b0*/  IMAD.IADD R6, R83.reuse, 0x1, R6 ;  /* 0x0000000153067824 */ /* 0x040fe200078e0206 */
[--C-:B------:R-:W-:Y:S01]  /*77c0*/  LOP3.LUT R0, R0, 0x7ffffe00, R2.reuse, 0xf8, !PT ;  /* 0x7ffffe0000007812 */ /* 0x100fe200078ef802 */
[C---:B------:R-:W-:Y:S01]  /*77d0*/  IMAD.IADD R5, R83.reuse, 0x1, R5 ;  /* 0x0000000153057824 */ /* 0x040fe200078e0205 */
[----:B------:R-:W-:Y:S01]  /*77e0*/  PRMT R2, R44, 0x7632, R2 ;  /* 0x000076322c027816 */ /* 0x000fe20000000002 */
[----:B------:R-:W-:Y:S01]  /*77f0*/  IMAD.IADD R4, R83, 0x1, R4 ;  /* 0x0000000153047824 */ /* 0x000fe200078e0204 */
[----:B-1----:R-:W-:Y:S01]  /*7800*/  PRMT R44, R46, 0x7632, R44 ;  /* 0x000076322e2c7816 */ /* 0x002fe2000000002c */
        /* <DEDUP_REMOVED lines=27> */
[----:B------:R-:W-:Y:S01]  /*79c0*/  F2FP.PACK_AB R98, R99, R98 ;  /* 0x000000626362723e */ /* 0x000fe200000000ff */
[----:B------:R-:W-:Y:S01]  /*79d0*/  IMAD.SHL.U32 R45, R45, 0x2, RZ ;  /* 0x000000022d2d7824 */ /* 0x000fe200078e00ff */
[----:B-1----:R-:W-:Y:S01]  /*79e0*/  PRMT R2, R50, 0x7632, R2 ;  /* 0x0000763232027816 */ /* 0x002fe20000000002 */
[----:B------:R-:W-:Y:S01]  /*79f0*/  IMAD.SHL.U32 R43, R43, 0x2, RZ ;  /* 0x000000022b2b7824 */ /* 0x000fe200078e00ff */
[----:B------:R-:W-:Y:S01]  /*7a00*/  F2FP.PACK_AB R100, R101, R100 ;  /* 0x000000646564723e */ /* 0x000fe200000000ff */
[----:B------:R-:W-:Y:S01]  /*7a10*/  IMAD.SHL.U32 R42, R42, 0x2, RZ ;  /* 0x000000022a2a7824 */ /* 0x000fe200078e00ff */
[----:B--2---:R-:W-:Y:S01]  /*7a20*/  PRMT R46, R66, 0x7632, R46 ;  /* 0x00007632422e7816 */ /* 0x004fe2000000002e */
[----:B------:R1:W-:Y:S01]  /*7a30*/  STS.U16 [R67+0x7880], R2 ;  /* 0x0078800243007388 */ /* 0x0003e20000000400 */
[----:B------:R-:W-:Y:S01]  /*7a40*/  IMAD.SHL.U32 R41, R41, 0x2, RZ ;  /* 0x0000000229297824 */ /* 0x000fe200078e00ff */
[----:B---3--:R-:W-:Y:S01]  /*7a50*/  PRMT R44, R52, 0x7632, R44 ;  /* 0x00007632342c7816 */ /* 0x008fe2000000002c */
        /* <DEDUP_REMOVED lines=27> */
[----:B------:R-:W-:Y:S01]  /*7c10*/  F2FP.PACK_AB R128, R129, R128 ;  /* 0x000000808180723e */ /* 0x000fe200000000ff */
[----:B------:R1:W-:Y:S01]  /*7c20*/  STS.U16 [R59+0x7880], R2 ;  /* 0x007880023b007388 */ /* 0x0003e20000000400 */
[----:B------:R-:W-:Y:S01]  /*7c30*/  IMAD.SHL.U32 R26, R26, 0x2, RZ ;  /* 0x000000021a1a7824 */ /* 0x000fe200078e00ff */
[----:B--2---:R-:W-:Y:S01]  /*7c40*/  PRMT R44, R64, 0x7632, R44 ;  /* 0x00007632402c7816 */ /* 0x004fe2000000002c */
        /* <DEDUP_REMOVED lines=44> */
[----:B------:R-:W-:Y:S01]  /*7f10*/  F2FP.PACK_AB R158, R159, R158 ;  /* 0x0000009e9f9e723e */ /* 0x000fe200000000ff */
[----:B------:R-:W-:Y:S01]  /*7f20*/  IMAD.SHL.U32 R3, R3, 0x2, RZ ;  /* 0x0000000203037824 */ /* 0x000fe200078e00ff */
[----:B------:R-:W-:-:S02]  /*7f30*/  F2FP.PACK_AB R152, R153, R152 ;  /* 0x000000989998723e */ /* 0x000fc400000000ff */
[----:B------:R-:W-:Y:S02]  /*7f40*/  F2FP.PACK_AB R154, R155, R154 ;  /* 0x0000009a9b9a723e */ /* 0x000fe400000000ff */
[----:B------:R-:W-:Y:S02]  /*7f50*/  F2FP.PACK_AB R148, R149, R148 ;  /* 0x000000949594723e */ /* 0x000fe400000000ff */
[----:B------:R-:W-:Y:S02]  /*7f60*/  F2FP.PACK_AB R150, R151, R150 ;  /* 0x000000969796723e */ /* 0x000fe400000000ff */
[----:B-1----:R-:W-:Y:S02]  /*7f70*/  PRMT R2, R56, 0x7632, R2 ;  /* 0x0000763238027816 */ /* 0x002fe40000000002 */
[----:B------:R-:W-:Y:S02]  /*7f80*/  F2FP.PACK_AB R160, R161, R160 ;  /* 0x000000a0a1a0723e */ /* 0x000fe400000000ff */
[----:B------:R-:W-:Y:S01]  /*7f90*/  F2FP.PACK_AB R162, R163, R162 ;  /* 0x000000a2a3a2723e */ /* 0x000fe200000000ff */
[----:B------:R1:W-:Y:S01]  /*7fa0*/  STS.U16 [R41+0x7880], R2 ;  /* 0x0078800229007388 */ /* 0x0003e20000000400 */
[----:B------:R-:W-:-:S02]  /*7fb0*/  F2FP.PACK_AB R164, R165, R164 ;  /* 0x000000a4a5a4723e */ /* 0x000fc400000000ff */
[----:B--2---:R-:W-:Y:S01]  /*7fc0*/  PRMT R44, R58, 0x7632, R44 ;  /* 0x000076323a2c7816 */ /* 0x004fe2000000002c */
[----:B------:R-:W-:Y:S01]  /*7fd0*/  STS.U16 [R40+0x7880], R58 ;  /* 0x0078803a28007388 */ /* 0x000fe20000000400 */
[----:B------:R-:W-:Y:S02]  /*7fe0*/  F2FP.PACK_AB R166, R167, R166 ;  /* 0x000000a6a7a6723e */ /* 0x000fe400000000ff */
[----:B------:R-:W-:Y:S01]  /*7ff0*/  F2FP.PACK_AB R168, R169, R168 ;  /* 0x000000a8a9a8723e */ /* 0x000fe200000000ff */
[----:B------:R2:W-:Y:S01]  /*8000*/  STS.U16 [R39+0x7880], R44 ;  /* 0x0078802c27007388 */ /* 0x0005e20000000400 */
[----:B------:R-:W-:Y:S02]  /*8010*/  F2FP.PACK_AB R170, R171, R170 ;  /* 0x000000aaabaa723e */ /* 0x000fe400000000ff */
[----:B------:R-:W-:Y:S01]  /*8020*/  SHF.R.S32.HI R105, RZ, 0x1f, R104 ;  /* 0x0000001fff697819 */ /* 0x000fe20000011468 */
[----:B------:R-:W-:Y:S01]  /*8030*/  STS.U16 [R38+0x7880], R68 ;  /* 0x0078804426007388 */ /* 0x000fe20000000400 */
[----:B------:R-:W-:-:S02]  /*8040*/  ISETP.GT.AND P2, PT, R242, 0x27f, PT ;  /* 0x0000027ff200780c */ /* 0x000fc40003f44270 */
[C---:B------:R-:W-:Y:S01]  /*8050*/  ISETP.GT.AND P1, PT, R242.reuse, 0x17f, PT ;  /* 0x0000017ff200780c */ /* 0x040fe20003f24270 */
[----:B------:R3:W-:Y:S01]  /*8060*/  STS.U16 [R37+0x7880], R46 ;  /* 0x0078802e25007388 */ /* 0x0007e20000000400 */
[----:B------:R-:W-:Y:S02]  /*8070*/  ISETP.GT.AND P0, PT, R242, 0x7f, PT ;  /* 0x0000007ff200780c */ /* 0x000fe40003f04270 */
[----:B------:R-:W-:Y:S01]  /*8080*/  SHF.R.S32.HI R107, RZ, 0x1f, R106 ;  /* 0x0000001fff6b7819 */ /* 0x000fe2000001146a */
[----:B------:R-:W-:Y:S01]  /*8090*/  STS.U16 [R36+0x7880], R70 ;  /* 0x0078804624007388 */ /* 0x000fe20000000400 */
[----:B-1----:R-:W-:-:S05]  /*80a0*/  PRMT R2, R70, 0x7632, R2 ;  /* 0x0000763246027816 */ /* 0x002fca0000000002 */
[----:B------:R1:W-:Y:S01]  /*80b0*/  STS.U16 [R35+0x7880], R2 ;  /* 0x0078800223007388 */ /* 0x0003e20000000400 */
[----:B--2---:R-:W-:-:S03]  /*80c0*/  PRMT R44, R72, 0x7632, R44 ;  /* 0x00007632482c7816 */ /* 0x004fc6000000002c */
[----:B------:R-:W-:Y:S04]  /*80d0*/  STS.U16 [R34+0x7880], R72 ;  /* 0x0078804822007388 */ /* 0x000fe80000000400 */
[----:B------:R2:W-:Y:S01]  /*80e0*/  STS.U16 [R33+0x7880], R44 ;  /* 0x0078802c21007388 */ /* 0x0005e20000000400 */
[----:B---3--:R-:W-:-:S03]  /*80f0*/  PRMT R46, R78, 0x7632, R46 ;  /* 0x000076324e2e7816 */ /* 0x008fc6000000002e */
[----:B------:R-:W-:Y:S01]  /*8100*/  STS.U16 [R32+0x7880], R74 ;  /* 0x0078804a20007388 */ /* 0x000fe20000000400 */
[----:B-1----:R-:W-:-:S05]  /*8110*/  PRMT R2, R74, 0x7632, R2 ;  /* 0x000076324a027816 */ /* 0x002fca0000000002 */
[----:B------:R1:W-:Y:S01]  /*8120*/  STS.U16 [R31+0x7880], R2 ;  /* 0x007880021f007388 */ /* 0x0003e20000000400 */
[----:B--2---:R-:W-:-:S03]  /*8130*/  PRMT R44, R76, 0x7632, R44 ;  /* 0x000076324c2c7816 */ /* 0x004fc6000000002c */
[----:B------:R-:W-:Y:S04]  /*8140*/  STS.U16 [R30+0x7880], R76 ;  /* 0x0078804c1e007388 */ /* 0x000fe80000000400 */
[----:B------:R2:W-:Y:S04]  /*8150*/  STS.U16 [R29+0x7880], R44 ;  /* 0x0078802c1d007388 */ /* 0x0005e80000000400 */
[----:B------:R-:W-:Y:S04]  /*8160*/  STS.U16 [R28+0x7880], R78 ;  /* 0x0078804e1c007388 */ /* 0x000fe80000000400 */
[----:B------:R3:W-:Y:S04]  /*8170*/  STS.U16 [R27+0x7880], R46 ;  /* 0x0078802e1b007388 */ /* 0x0007e80000000400 */
        /* <DEDUP_REMOVED lines=15> */
[----:B------:R4:W-:Y:S01]  /*8270*/  STS.U16 [R16+0x7880], R82 ;  /* 0x0078805210007388 */ /* 0x0009e20000000400 */
[----:B-1----:R-:W-:-:S05]  /*8280*/  PRMT R2, R82, 0x7632, R2 ;  /* 0x0000763252027816 */ /* 0x002fca0000000002 */
[----:B------:R1:W-:Y:S01]  /*8290*/  STS.U16 [R15+0x7880], R2 ;  /* 0x007880020f007388 */ /* 0x0003e20000000400 */
[----:B--2---:R-:W-:-:S03]  /*82a0*/  PRMT R44, R92, 0x7632, R44 ;  /* 0x000076325c2c7816 */ /* 0x004fc6000000002c */
[----:B------:R-:W-:Y:S04]  /*82b0*/  STS.U16 [R14+0x7880], R92 ;  /* 0x0078805c0e007388 */ /* 0x000fe80000000400 */
[----:B------:R2:W-:Y:S01]  /*82c0*/  STS.U16 [R13+0x7880], R44 ;  /* 0x0078802c0d007388 */ /* 0x0005e20000000400 */
[----:B---3--:R-:W-:-:S03]  /*82d0*/  PRMT R46, R98, 0x7632, R46 ;  /* 0x00007632622e7816 */ /* 0x008fc6000000002e */
[----:B------:R-:W-:Y:S01]  /*82e0*/  STS.U16 [R12+0x7880], R94 ;  /* 0x0078805e0c007388 */ /* 0x000fe20000000400 */
[----:B----4-:R-:W-:Y:S01]  /*82f0*/  IMAD.WIDE R82, R231, 0x50, R106 ;  /* 0x00000050e7527825 */ /* 0x010fe200078e026a */
[----:B-1----:R-:W-:-:S05]  /*8300*/  PRMT R2, R94, 0x7632, R2 ;  /* 0x000076325e027816 */ /* 0x002fca0000000002 */
[----:B------:R1:W-:Y:S01]  /*8310*/  STS.U16 [R11+0x7880], R2 ;  /* 0x007880020b007388 */ /* 0x0003e20000000400 */
[----:B--2---:R-:W-:-:S03]  /*8320*/  PRMT R44, R96, 0x7632, R44 ;  /* 0x00007632602c7816 */ /* 0x004fc6000000002c */
[----:B------:R-:W-:Y:S04]  /*8330*/  STS.U16 [R10+0x7880], R96 ;  /* 0x007880600a007388 */ /* 0x000fe80000000400 */
[----:B------:R2:W-:Y:S04]  /*8340*/  STS.U16 [R9+0x7880], R44 ;  /* 0x0078802c09007388 */ /* 0x0005e80000000400 */
[----:B------:R-:W-:Y:S04]  /*8350*/  STS.U16 [R8+0x7880], R98 ;  /* 0x0078806208007388 */ /* 0x000fe80000000400 */
[----:B------:R-:W-:Y:S04]  /*8360*/  STS.U16 [R7+0x7880], R46 ;  /* 0x0078802e07007388 */ /* 0x000fe80000000400 */
[----:B------:R-:W-:Y:S01]  /*8370*/  STS.U16 [R6+0x7880], R100 ;  /* 0x0078806406007388 */ /* 0x000fe20000000400 */
[----:B-1----:R-:W-:-:S05]  /*8380*/  PRMT R2, R100, 0x7632, R2 ;  /* 0x0000763264027816 */ /* 0x002fca0000000002 */
[----:B------:R1:W-:Y:S01]  /*8390*/  STS.U16 [R5+0x7880], R2 ;  /* 0x0078800205007388 */ /* 0x0003e20000000400 */
[----:B--2---:R-:W-:-:S03]  /*83a0*/  PRMT R44, R102, 0x7632, R44 ;  /* 0x00007632662c7816 */ /* 0x004fc6000000002c */
[----:B------:R-:W-:Y:S04]  /*83b0*/  STS.U16 [R4+0x7880], R102 ;  /* 0x0078806604007388 */ /* 0x000fe80000000400 */
[----:B------:R2:W-:Y:S04]  /*83c0*/  STS.U16 [R3+0x7880], R44 ;  /* 0x0078802c03007388 */ /* 0x0005e80000000400 */
[----:B------:R-:W-:Y:S01]  /*83d0*/  STS.U16 [R81+0x80], R112 ;  /* 0x0000807051007388 */ /* 0x000fe20000000400 */
[----:B-1----:R-:W-:-:S05]  /*83e0*/  PRMT R2, R112, 0x7632, R2 ;  /* 0x0000763270027816 */ /* 0x002fca0000000002 */
[----:B------:R1:W-:Y:S01]  /*83f0*/  STS.U16 [R79+0x80], R2 ;  /* 0x000080024f007388 */ /* 0x0003e20000000400 */
[----:B--2---:R-:W-:-:S03]  /*8400*/  PRMT R44, R114, 0x7632, R44 ;  /* 0x00007632722c7816 */ /* 0x004fc6000000002c */
[----:B------:R2:W-:Y:S04]  /*8410*/  STS.U16 [R77+0x80], R114 ;  /* 0x000080724d007388 */ /* 0x0005e80000000400 */
[----:B------:R3:W-:Y:S04]  /*8420*/  STS.U16 [R75+0x80], R44 ;  /* 0x0000802c4b007388 */ /* 0x0007e80000000400 */
[----:B------:R4:W-:Y:S01]  /*8430*/  STS.U16 [R73+0x80], R116 ;  /* 0x0000807449007388 */ /* 0x0009e20000000400 */
[----:B-1----:R-:W-:Y:S01]  /*8440*/  PRMT R2, R116, 0x7632, R2 ;  /* 0x0000763274027816 */ /* 0x002fe20000000002 */
[----:B------:R-:W-:-:S04]  /*8450*/  IMAD.WIDE.U32 R78, R229, c[0x0][0x338], R104 ;  /* 0x0000ce00e54e7a25 */ /* 0x000fc800078e0068 */
[----:B------:R1:W-:Y:S01]  /*8460*/  STS.U16 [R71+0x80], R2 ;  /* 0x0000800247007388 */ /* 0x0003e20000000400 */
[----:B--2---:R-:W-:Y:S01]  /*8470*/  IMAD.SHL.U32 R77, R0, 0x2, RZ ;  /* 0x00000002004d7824 */ /* 0x004fe200078e00ff */
[----:B------:R-:W-:Y:S01]  /*8480*/  SHF.R.S32.HI R0, RZ, 0x1f, R230 ;  /* 0x0000001fff007819 */ /* 0x000fe200000114e6 */
[----:B---3--:R-:W-:Y:S01]  /*8490*/  CS2R R74, SRZ ;  /* 0x00000000004a7805 */ /* 0x008fe2000001ff00 */
[----:B------:R-:W-:Y:S01]  /*84a0*/  PRMT R44, R118, 0x7632, R44 ;  /* 0x00007632762c7816 */ /* 0x000fe2000000002c */
[----:B------:R2:W-:Y:S01]  /*84b0*/  STS.U16 [R69+0x80], R118 ;  /* 0x0000807645007388 */ /* 0x0005e20000000400 */
[----:B----4-:R-:W-:-:S03]  /*84c0*/  CS2R R72, SRZ ;  /* 0x0000000000487805 */ /* 0x010fc6000001ff00 */
[----:B------:R3:W-:Y:S04]  /*84d0*/  STS.U16 [R67+0x80], R44 ;  /* 0x0000802c43007388 */ /* 0x0007e80000000400 */
[----:B------:R4:W-:Y:S01]  /*84e0*/  STS.U16 [R65+0x80], R120 ;  /* 0x0000807841007388 */ /* 0x0009e20000000400 */
[----:B-1----:R-:W-:Y:S01]  /*84f0*/  PRMT R2, R120, 0x7632, R2 ;  /* 0x0000763278027816 */ /* 0x002fe20000000002 */
[----:B------:R-:W-:-:S04]  /*8500*/  CS2R R70, SRZ ;  /* 0x0000000000467805 */ /* 0x000fc8000001ff00 */
[----:B------:R1:W-:Y:S01]  /*8510*/  STS.U16 [R63+0x80], R2 ;  /* 0x000080023f007388 */ /* 0x0003e20000000400 */
[----:B--2---:R-:W-:Y:S01]  /*8520*/  CS2R R68, SRZ ;  /* 0x0000000000447805 */ /* 0x004fe2000001ff00 */
[----:B---3--:R-:W-:Y:S02]  /*8530*/  PRMT R44, R132, 0x7632, R44 ;  /* 0x00007632842c7816 */ /* 0x008fe4000000002c */
[----:B------:R2:W-:Y:S01]  /*8540*/  STS.U16 [R61+0x80], R122 ;  /* 0x0000807a3d007388 */ /* 0x0005e20000000400 */
[----:B------:R-:W-:Y:S01]  /*8550*/  CS2R R66, SRZ ;  /* 0x0000000000427805 */ /* 0x000fe2000001ff00 */
[----:B----4-:R-:W-:Y:S01]  /*8560*/  CS2R R64, SRZ ;  /* 0x0000000000407805 */ /* 0x010fe2000001ff00 */
[----:B-1----:R-:W-:Y:S01]  /*8570*/  PRMT R2, R122, 0x7632, R2 ;  /* 0x000076327a027816 */ /* 0x002fe20000000002 */
[----:B------:R-:W-:-:S04]  /*8580*/  CS2R R62, SRZ ;  /* 0x00000000003e7805 */ /* 0x000fc8000001ff00 */
[----:B------:R1:W-:Y:S01]  /*8590*/  STS.U16 [R59+0x80], R2 ;  /* 0x000080023b007388 */ /* 0x0003e20000000400 */
[----:B--2---:R-:W-:-:S03]  /*85a0*/  CS2R R60, SRZ ;  /* 0x00000000003c7805 */ /* 0x004fc6000001ff00 */
[----:B------:R2:W-:Y:S04]  /*85b0*/  STS.U16 [R57+0x80], R132 ;  /* 0x0000808439007388 */ /* 0x0005e80000000400 */
[----:B------:R3:W-:Y:S04]  /*85c0*/  STS.U16 [R55+0x80], R44 ;  /* 0x0000802c37007388 */ /* 0x0007e80000000400 */
[----:B------:R4:W-:Y:S01]  /*85d0*/  STS.U16 [R53+0x80], R134 ;  /* 0x0000808635007388 */ /* 0x0009e20000000400 */
[----:B-1----:R-:W-:Y:S01]  /*85e0*/  PRMT R2, R134, 0x7632, R2 ;  /* 0x0000763286027816 */ /* 0x002fe20000000002 */
[----:B------:R-:W-:Y:S01]  /*85f0*/  CS2R R58, SRZ ;  /* 0x00000000003a7805 */ /* 0x000fe2000001ff00 */
[----:B--2---:R-:W-:-:S03]  /*8600*/  CS2R R56, SRZ ;  /* 0x0000000000387805 */ /* 0x004fc6000001ff00 */
[----:B------:R1:W-:Y:S01]  /*8610*/  STS.U16 [R51+0x80], R2 ;  /* 0x0000800233007388 */ /* 0x0003e20000000400 */
[----:B---3--:R-:W-:-:S03]  /*8620*/  PRMT R44, R128, 0x7632, R44 ;  /* 0x00007632802c7816 */ /* 0x008fc6000000002c */
[----:B------:R2:W-:Y:S01]  /*8630*/  STS.U16 [R49+0x80], R128 ;  /* 0x0000808031007388 */ /* 0x0005e20000000400 */
[----:B------:R-:W-:Y:S01]  /*8640*/  CS2R R54, SRZ ;  /* 0x0000000000367805 */ /* 0x000fe2000001ff00 */
[----:B----4-:R-:W-:Y:S02]  /*8650*/  CS2R R52, SRZ ;  /* 0x0000000000347805 */ /* 0x010fe4000001ff00 */
[----:B------:R3:W-:Y:S04]  /*8660*/  STS.U16 [R47+0x80], R44 ;  /* 0x0000802c2f007388 */ /* 0x0007e80000000400 */
[----:B------:R4:W-:Y:S01]  /*8670*/  STS.U16 [R45+0x80], R130 ;  /* 0x000080822d007388 */ /* 0x0009e20000000400 */
[----:B-1----:R-:W-:Y:S01]  /*8680*/  PRMT R2, R130, 0x7632, R2 ;  /* 0x0000763282027816 */ /* 0x002fe20000000002 */
[----:B------:R-:W-:Y:S01]  /*8690*/  CS2R R50, SRZ ;  /* 0x0000000000327805 */ /* 0x000fe2000001ff00 */
[----:B--2---:R-:W-:-:S03]  /*86a0*/  CS2R R48, SRZ ;  /* 0x0000000000307805 */ /* 0x004fc6000001ff00 */
[----:B------:R1:W-:Y:S01]  /*86b0*/  STS.U16 [R43+0x80], R2 ;  /* 0x000080022b007388 */ /* 0x0003e20000000400 */
[----:B---3--:R-:W-:-:S03]  /*86c0*/  CS2R R46, SRZ ;  /* 0x00000000002e7805 */ /* 0x008fc6000001ff00 */
[----:B------:R-:W-:Y:S01]  /*86d0*/  STS.U16 [R42+0x80], R124 ;  /* 0x0000807c2a007388 */ /* 0x000fe20000000400 */
[----:B----4-:R-:W-:Y:S01]  /*86e0*/  CS2R R44, SRZ ;  /* 0x00000000002c7805 */ /* 0x010fe2000001ff00 */
[----:B-1----:R-:W-:Y:S02]  /*86f0*/  PRMT R2, R124, 0x7632, R2 ;  /* 0x000076327c027816 */ /* 0x002fe40000000002 */
[----:B------:R-:W-:-:S03]  /*8700*/  PRMT R43, R126, 0x7632, R43 ;  /* 0x000076327e2b7816 */ /* 0x000fc6000000002b */
[----:B------:R1:W-:Y:S04]  /*8710*/  STS.U16 [R41+0x80], R2 ;  /* 0x0000800229007388 */ /* 0x0003e80000000400 */
[----:B------:R2:W-:Y:S04]  /*8720*/  STS.U16 [R40+0x80], R126 ;  /* 0x0000807e28007388 */ /* 0x0005e80000000400 */
[----:B------:R3:W-:Y:S04]  /*8730*/  STS.U16 [R39+0x80], R43 ;  /* 0x0000802b27007388 */ /* 0x0007e80000000400 */
[----:B------:R4:W-:Y:S01]  /*8740*/  STS.U16 [R38+0x80], R136 ;  /* 0x0000808826007388 */ /* 0x0009e20000000400 */
[----:B-1----:R-:W-:Y:S01]  /*8750*/  PRMT R2, R136, 0x7632, R2 ;  /* 0x0000763288027816 */ /* 0x002fe20000000002 */
[----:B--2---:R-:W-:-:S04]  /*8760*/  CS2R R40, SRZ ;  /* 0x0000000000287805 */ /* 0x004fc8000001ff00 */
[----:B------:R1:W-:Y:S01]  /*8770*/  STS.U16 [R37+0x80], R2 ;  /* 0x0000800225007388 */ /* 0x0003e20000000400 */
[----:B---3--:R-:W-:-:S03]  /*8780*/  CS2R R42, SRZ ;  /* 0x00000000002a7805 */ /* 0x008fc6000001ff00 */
[----:B------:R2:W-:Y:S01]  /*8790*/  STS.U16 [R36+0x80], R138 ;  /* 0x0000808a24007388 */ /* 0x0005e20000000400 */
[----:B----4-:R-:W-:-:S05]  /*87a0*/  PRMT R38, R138, 0x7632, R38 ;  /* 0x000076328a267816 */ /* 0x010fca0000000026 */
[----:B------:R3:W-:Y:S04]  /*87b0*/  STS.U16 [R35+0x80], R38 ;  /* 0x0000802623007388 */ /* 0x0007e80000000400 */
[----:B------:R4:W-:Y:S01]  /*87c0*/  STS.U16 [R34+0x80], R140 ;  /* 0x0000808c22007388 */ /* 0x0009e20000000400 */
[----:B-1----:R-:W-:Y:S01]  /*87d0*/  PRMT R2, R140, 0x7632, R2 ;  /* 0x000076328c027816 */ /* 0x002fe20000000002 */
[----:B--2---:R-:W-:-:S04]  /*87e0*/  CS2R R36, SRZ ;  /* 0x0000000000247805 */ /* 0x004fc8000001ff00 */
[----:B------:R1:W-:Y:S04]  /*87f0*/  STS.U16 [R33+0x80], R2 ;  /* 0x0000800221007388 */ /* 0x0003e80000000400 */
[----:B------:R-:W-:Y:S01]  /*8800*/  STS.U16 [R32+0x80], R142 ;  /* 0x0000808e20007388 */ /* 0x000fe20000000400 */
[----:B---3--:R-:W-:Y:S01]  /*8810*/  CS2R R38, SRZ ;  /* 0x0000000000267805 */ /* 0x008fe2000001ff00 */
        /* <DEDUP_REMOVED lines=50> */
[----:B---3--:R-:W-:-:S03]  /*8b40*/  PRMT R9, R170, 0x7632, R9 ;  /* 0x00007632aa097816 */ /* 0x008fc60000000009 */
[----:B------:R2:W-:Y:S01]  /*8b50*/  STS.U16 [R6+0x80], R168 ;  /* 0x000080a806007388 */ /* 0x0005e20000000400 */
[----:B------:R-:W-:Y:S01]  /*8b60*/  CS2R R12, SRZ ;  /* 0x00000000000c7805 */ /* 0x000fe2000001ff00 */
[----:B----4-:R-:W-:-:S05]  /*8b70*/  PRMT R8, R168, 0x7632, R8 ;  /* 0x00007632a8087816 */ /* 0x010fca0000000008 */
[----:B------:R-:W-:Y:S04]  /*8b80*/  STS.U16 [R5+0x80], R8 ;  /* 0x0000800805007388 */ /* 0x000fe80000000400 */
[----:B------:R3:W-:Y:S04]  /*8b90*/  STS.U16 [R4+0x80], R170 ;  /* 0x000080aa04007388 */ /* 0x0007e80000000400 */
[----:B------:R4:W-:Y:S04]  /*8ba0*/  STS.U16 [R3+0x80], R9 ;  /* 0x0000800903007388 */ /* 0x0009e80000000400 */
[----:B------:R-:W-:Y:S01]  /*8bb0*/  BAR.SYNC.DEFER_BLOCKING 0x1, 0x100 ;  /* 0x0044000000007b1d */ /* 0x000fe20000010000 */
[----:B-1----:R-:W-:Y:S01]  /*8bc0*/  SHF.R.S32.HI R2, RZ, 0x1f, R229 ;  /* 0x0000001fff027819 */ /* 0x002fe200000114e5 */
[----:B--2---:R-:W-:-:S04]  /*8bd0*/  CS2R R6, SRZ ;  /* 0x0000000000067805 */ /* 0x004fc8000001ff00 */
[----:B------:R-:W-:-:S04]  /*8be0*/  IMAD R76, R2, c[0x0][0x338], RZ ;  /* 0x0000ce00024c7a24 */ /* 0x000fc800078e02ff */
[----:B------:R-:W-:-:S04]  /*8bf0*/  IMAD R76, R229, c[0x0][0x33c], R76 ;  /* 0x0000cf00e54c7a24 */ /* 0x000fc800078e024c */
[----:B------:R-:W-:Y:S02]  /*8c00*/  IMAD.IADD R79, R79, 0x1, R76 ;  /* 0x000000014f4f7824 */ /* 0x000fe400078e024c */
[----:B------:R-:W-:Y:S01]  /*8c10*/  IMAD R76, R0, c[0x0][0x340], RZ ;  /* 0x0000d000004c7a24 */ /* 0x000fe200078e02ff */
[----:B---3--:R-:W-:Y:S01]  /*8c20*/  CS2R R4, SRZ ;  /* 0x0000000000047805 */ /* 0x008fe2000001ff00 */
[----:B------:R-:W-:Y:S01]  /*8c30*/  IMAD.WIDE.U32 R80, R230, c[0x0][0x340], R78 ;  /* 0x0000d000e6507a25 */ /* 0x000fe200078e004e */
[----:B------:R-:W-:Y:S01]  /*8c40*/  IADD3 R78, R104, 0x40, RZ ;  /* 0x00000040684e7810 */ /* 0x000fe20007ffe0ff */
[----:B----4-:R-:W-:Y:S02]  /*8c50*/  CS2R R8, SRZ ;  /* 0x0000000000087805 */ /* 0x010fe4000001ff00 */
[----:B------:R-:W-:Y:S02]  /*8c60*/  IMAD.MOV.U32 R3, RZ, RZ, -0x50 ;  /* 0xffffffb0ff037424 */ /* 0x000fe400078e00ff */
[----:B------:R-:W-:Y:S01]  /*8c70*/  IMAD R76, R230, c[0x0][0x344], R76 ;  /* 0x0000d100e64c7a24 */ /* 0x000fe200078e024c */
[----:B------:R-:W1:Y:S01]  /*8c80*/  @!P2 LDS.128 R56, [R77+0x7880] ;  /* 0x007880004d38a984 */ /* 0x000e620000000c00 */
[----:B------:R-:W-:-:S02]  /*8c90*/  IMAD R3, R231, R3, c[0x0][0x2f0] ;  /* 0x0000bc00e7037624 */ /* 0x000fc400078e0203 */
[----:B------:R-:W-:Y:S01]  /*8ca0*/  IMAD.IADD R85, R81, 0x1, R76 ;  /* 0x0000000151557824 */ /* 0x000fe200078e024c */
[----:B------:R-:W2:Y:S02]  /*8cb0*/  @!P2 LDS.128 R60, [R77+0xa080] ;  /* 0x00a080004d3ca984 */ /* 0x000ea40000000c00 */
[----:B------:R-:W-:Y:S02]  /*8cc0*/  IMNMX R3, R3, 0x50, PT ;  /* 0x0000005003037817 */ /* 0x000fe40003800200 */
[----:B------:R-:W3:Y:S02]  /*8cd0*/  @!P2 LDS.128 R64, [R77+0xc880] ;  /* 0x00c880004d40a984 */ /* 0x000ee40000000c00 */
[----:B------:R-:W-:Y:S02]  /*8ce0*/  ISETP.GE.AND P5, PT, R106, R3, PT ;  /* 0x000000036a00720c */ /* 0x000fe40003fa6270 */
        /* <DEDUP_REMOVED lines=15> */
[----:B--2---:R-:W-:Y:S01]  /*8de0*/  IADD3 R77, R104, 0x80, RZ ;  /* 0x00000080684d7810 */ /* 0x004fe20007ffe0ff */
[----:B------:R-:W-:Y:S05]  /*8df0*/  @P5 BRA `(.L_x_1110) ;  /* 0x000000d000005947 */ /* 0x000fea0003800000 */
[----:B---345:R-:W-:Y:S01]  /*8e00*/  IMAD R76, R83, c[0x0][0x330], RZ ;  /* 0x0000cc00534c7a24 */ /* 0x038fe200078e02ff */
        /* <DEDUP_REMOVED lines=12> */
.L_x_1110:
[----:B---345:R-:W-:Y:S05]  /*8ed0*/  BSYNC B0 ;  /* 0x0000000000007941 */ /* 0x038fea0003800000 */
.L_x_1109:
        /* <DEDUP_REMOVED lines=20> */
.L_x_1112:
[----:B------:R-:W-:Y:S05]  /*9020*/  BSYNC B0 ;  /* 0x0000000000007941 */ /* 0x000fea0003800000 */
.L_x_1111:
        /* <DEDUP_REMOVED lines=20> */
.L_x_1114:
[----:B------:R-:W-:Y:S05]  /*9170*/  BSYNC B0 ;  /* 0x0000000000007941 */ /* 0x000fea0003800000 */
.L_x_1113:
[----:B------:R-:W-:Y:S01]  /*9180*/  IMAD R2, R2, c[0x0][0x308], RZ ;  /* 0x0000c20002027a24 */ /* 0x000fe200078e02ff */
[----:B------:R-:W-:Y:S01]  /*9190*/  BSSY B0, `(.L_x_1115) ;  /* 0x0000017000007945 */ /* 0x000fe20003800000 */
[----:B-1----:R-:W-:-:S04]  /*91a0*/  IMAD.WIDE.U32 R32, R229, c[0x0][0x308], R104 ;  /* 0x0000c200e5207a25 */ /* 0x002fc800078e0068 */
[----:B------:R-:W-:Y:S02]  /*91b0*/  IMAD R2, R229, c[0x0][0x30c], R2 ;  /* 0x0000c300e5027a24 */ /* 0x000fe400078e0202 */
[----:B------:R-:W-:-:S03]  /*91c0*/  IMAD R0, R0, c[0x0][0x310], RZ ;  /* 0x0000c40000007a24 */ /* 0x000fc600078e02ff */
[----:B------:R-:W-:Y:S01]  /*91d0*/  IADD3 R3, R33, R2, RZ ;  /* 0x0000000221037210 */ /* 0x000fe20007ffe0ff */
[----:B------:R-:W-:Y:S01]  /*91e0*/  IMAD R0, R230, c[0x0][0x314], R0 ;  /* 0x0000c500e6007a24 */ /* 0x000fe200078e0200 */
[----:B------:R-:W-:-:S05]  /*91f0*/  MOV R2, R32 ;  /* 0x0000002000027202 */ /* 0x000fca0000000f00 */
        /* <DEDUP_REMOVED lines=16> */
.L_x_1116:
[----:B------:R-:W-:Y:S05]  /*9300*/  BSYNC B0 ;  /* 0x0000000000007941 */ /* 0x000fea0003800000 */
.L_x_1115:
        /* <DEDUP_REMOVED lines=18> */
.L_x_1118:
[----:B------:R-:W-:Y:S05]  /*9430*/  BSYNC B0 ;  /* 0x0000000000007941 */ /* 0x000fea0003800000 */
.L_x_1117:
        /* <DEDUP_REMOVED lines=19> */
.L_x_1108:
[----:B------:R-:W-:Y:S01]  /*9570*/  SHF.R.S32.HI R10, RZ, 0x1f, R242 ;  /* 0x0000001fff0a7819 */ /* 0x000fe200000114f2 */
[----:B------:R-:W-:Y:S01]  /*9580*/  BSSY B0, `(.L_x_1119) ;  /* 0x0000027000007945 */ /* 0x000fe20003800000 */
[----:B------:R-:W-:-:S02]  /*9590*/  SHF.R.S32.HI R3, RZ, 0x1f, R229 ;  /* 0x0000001fff037819 */ /* 0x000fc400000114e5 */
[----:B------:R-:W-:Y:S02]  /*95a0*/  LEA.HI R10, R10, R242, RZ, 0x3 ;  /* 0x000000f20a0a7211 */ /* 0x000fe400078f18ff */
[----:B------:R-:W-:Y:S01]  /*95b0*/  SHF.R.S32.HI R2, RZ, 0x1f, R230 ;  /* 0x0000001fff027819 */ /* 0x000fe200000114e6 */
[----:B------:R-:W-:Y:S01]  /*95c0*/  IMAD R6, R3, c[0x0][0x308], RZ ;  /* 0x0000c20003067a24 */ /* 0x000fe200078e02ff */
[----:B------:R-:W-:Y:S02]  /*95d0*/  LOP3.LUT R0, R10, 0x1ffffff8, RZ, 0xc0, !PT ;  /* 0x1ffffff80a007812 */ /* 0x000fe400078ec0ff */
[----:B------:R-:W-:Y:S01]  /*95e0*/  SHF.R.S32.HI R10, RZ, 0x3, R10 ;  /* 0x00000003ff0a7819 */ /* 0x000fe2000001140a */
[----:B------:R-:W-:Y:S02]  /*95f0*/  IMAD R6, R229, c[0x0][0x30c], R6 ;  /* 0x0000c300e5067a24 */ /* 0x000fe400078e0206 */
[----:B------:R-:W-:Y:S01]  /*9600*/  IMAD.IADD R0, R242, 0x1, -R0 ;  /* 0x00000001f2007824 */ /* 0x000fe200078e0a00 */
[----:B------:R-:W-:Y:S01]  /*9610*/  SHF.R.S32.HI R11, RZ, 0x1f, R10 ;  /* 0x0000001fff0b7819 */ /* 0x000fe2000001140a */
[----:B------:R-:W-:-:S02]  /*9620*/  IMAD R16, R2, c[0x0][0x310], RZ ;  /* 0x0000c40002107a24 */ /* 0x000fc400078e02ff */
[----:B------:R-:W-:Y:S01]  /*9630*/  IMAD.SHL.U32 R4, R0, 0x8, RZ ;  /* 0x0000000800047824 */ /* 0x000fe200078e00ff */
[----:B------:R-:W-:Y:S01]  /*9640*/  MOV R0, 0xffffffb0 ;  /* 0xffffffb000007802 */ /* 0x000fe20000000f00 */
[----:B------:R-:W-:Y:S02]  /*9650*/  IMAD R16, R230, c[0x0][0x314], R16 ;  /* 0x0000c500e6107a24 */ /* 0x000fe400078e0210 */
[----:B------:R-:W-:Y:S01]  /*9660*/  IMAD.WIDE R14, R231, 0x50, R10 ;  /* 0x00000050e70e7825 */ /* 0x000fe200078e020a */
[----:B------:R-:W-:-:S03]  /*9670*/  SHF.R.S32.HI R5, RZ, 0x1f, R4 ;  /* 0x0000001fff057819 */ /* 0x000fc60000011404 */
[----:B------:R-:W-:Y:S02]  /*9680*/  IMAD R0, R231, R0, c[0x0][0x2f0] ;  /* 0x0000bc00e7007624 */ /* 0x000fe400078e0200 */
[----:B------:R-:W-:-:S03]  /*9690*/  IMAD.WIDE.U32 R8, R229, c[0x0][0x308], R4 ;  /* 0x0000c200e5087a25 */ /* 0x000fc600078e0004 */
[----:B------:R-:W-:Y:S01]  /*96a0*/  ISETP.GE.AND P5, PT, R10, R0, PT ;  /* 0x000000000a00720c */ /* 0x000fe20003fa6270 */
[----:B------:R-:W-:Y:S01]  /*96b0*/  IMAD.IADD R7, R9, 0x1, R6 ;  /* 0x0000000109077824 */ /* 0x000fe200078e0206 */
[----:B------:R-:W-:-:S05]  /*96c0*/  MOV R6, R8 ;  /* 0x0000000800067202 */ /* 0x000fca0000000f00 */
[----:B------:R-:W-:Y:S01]  /*96d0*/  IMAD.WIDE.U32 R12, R230, c[0x0][0x310], R6 ;  /* 0x0000c400e60c7a25 */ /* 0x000fe200078e0006 */
[C---:B------:R-:W-:Y:S02]  /*96e0*/  IADD3 R7, R4.reuse, 0x40, RZ ;  /* 0x0000004004077810 */ /* 0x040fe40007ffe0ff */
[----:B------:R-:W-:Y:S01]  /*96f0*/  IADD3 R6, R4, 0x80, RZ ;  /* 0x0000008004067810 */ /* 0x000fe20007ffe0ff */
[----:B------:R-:W-:Y:S02]  /*9700*/  IMAD.IADD R17, R13, 0x1, R16 ;  /* 0x000000010d117824 */ /* 0x000fe400078e0210 */
        /* <DEDUP_REMOVED lines=14> */
.L_x_1120:
[----:B------:R-:W-:Y:S05]  /*97f0*/  BSYNC B0 ;  /* 0x0000000000007941 */ /* 0x000fea0003800000 */
.L_x_1119:
        /* <DEDUP_REMOVED lines=20> */
.L_x_1122:
[----:B------:R-:W-:Y:S05]  /*9940*/  BSYNC B0 ;  /* 0x0000000000007941 */ /* 0x000fea0003800000 */
.L_x_1121:
        /* <DEDUP_REMOVED lines=20> */
.L_x_1124:
[----:B------:R-:W-:Y:S05]  /*9a90*/  BSYNC B0 ;  /* 0x0000000000007941 */ /* 0x000fea0003800000 */
.L_x_1123:
        /* <DEDUP_REMOVED lines=23> */
.L_x_1126:
[----:B------:R-:W-:Y:S05]  /*9c10*/  BSYNC B0 ;  /* 0x0000000000007941 */ /* 0x000fea0003800000 */
.L_x_1125:
[----:B------:R-:W-:Y:S01]  /*9c20*/  BSSY B0, `(.L_x_1127) ;  /* 0x0000012000007945 */ /* 0x000fe20003800000 */
[----:B------:R-:W-:Y:S05]  /*9c30*/  @P4 BRA `(.L_x_1128) ;  /* 0x0000010000004947 */ /* 0x000fea0003800000 */
[----:B------:R-:W-:Y:S01]  /*9c40*/  IADD3 R2, P0, R14, 0x20, RZ ;  /* 0x000000200e027810 */ /* 0x000fe20007f1e0ff */
[----:B--2---:R-:W-:Y:S01]  /*9c50*/  IMAD.MOV.U32 R10, RZ, RZ, R230 ;  /* 0x000000ffff0a7224 */ /* 0x004fe200078e00e6 */
        /* <DEDUP_REMOVED lines=14> */
.L_x_1128:
[----:B------:R-:W-:Y:S05]  /*9d40*/  BSYNC B0 ;  /* 0x0000000000007941 */ /* 0x000fea0003800000 */
.L_x_1127:
[----:B------:R-:W-:Y:S05]  /*9d50*/  @P3 EXIT ;  /* 0x000000000000394d */ /* 0x000fea0003800000 */
[----:B------:R-:W-:Y:S01]  /*9d60*/  IADD3 R0, P0, R14, 0x40, RZ ;  /* 0x000000400e007810 */ /* 0x000fe20007f1e0ff */
[----:B--2---:R-:W-:Y:S01]  /*9d70*/  IMAD.MOV.U32 R2, RZ, RZ, R230 ;  /* 0x000000ffff027224 */ /* 0x004fe200078e00e6 */
        /* <DEDUP_REMOVED lines=16> */
.L_x_1129:
        /* <DEDUP_REMOVED lines=16> */
.L_x_1421:


//--------------------- .text._ZN7cutlass13device_kernelIN5flash19enable_sm80_to_sm89INS1_16FlashAttnBwdSm80INS1_25CollectiveMainloopBwdSm80ILi2ELi1EN4cute5tupleIJNS5_1CILi64EEENS7_ILi80EEENS7_ILi192EEEEEENS_6half_tEfNS_4arch4Sm80ELb1ELb0ELb0ELb0ELb1ELb0ELb1ELb0ELi2ELi4ELi2ELi2ELb0EEENS1_21CollectiveEpilogueBwdISB_SC_SE_Li256ELb0ELb1ELi4EEENS1_25SingleTileBwdLPTSchedulerILb0ELi80ELb1EEEEEEEEEvNT_6ParamsE --------------------------
	.section	.text._ZN7cutlass13device_kernelIN5flash19enable_sm80_to_sm89INS1_16FlashAttnBwdSm80INS1_25CollectiveMainloopBwdSm80ILi2ELi1EN4cute5tupleIJNS5_1CILi64EEENS7_ILi80EEENS7_ILi192EEEEEENS_6half_tEfNS_4arch4Sm80ELb1ELb0ELb0ELb0ELb1ELb0ELb1ELb0ELi2ELi4ELi2ELi2ELb0EEENS1_21CollectiveEpilogueBwdISB_SC_SE_Li256ELb0ELb1ELi4EEENS1_25SingleTileBwdLPTSchedulerILb0ELi80ELb1EEEEEEEEEvNT_6ParamsE,"ax",@progbits
	.sectioninfo	@"SHI_REGISTERS=255"
	.align	128
.text._ZN7cutlass13device_kernelIN5flash19enable_sm80_to_sm89INS1_16FlashAttnBwdSm80INS1_25CollectiveMainloopBwdSm80ILi2ELi1EN4cute5tupleIJNS5_1CILi64EEENS7_ILi80EEENS7_ILi192EEEEEENS_6half_tEfNS_4arch4Sm80ELb1ELb0ELb0ELb0ELb1ELb0ELb1ELb0ELi2ELi4ELi2ELi2ELb0EEENS1_21CollectiveEpilogueBwdISB_SC_SE_Li256ELb0ELb1ELi4EEENS1_25SingleTileBwdLPTSchedulerILb0ELi80ELb1EEEEEEEEEvNT_6ParamsE:
        .type           _ZN7cutlass13device_kernelIN5flash19enable_sm80_to_sm89INS1_16FlashAttnBwdSm80INS1_25CollectiveMainloopBwdSm80ILi2ELi1EN4cute5tupleIJNS5_1CILi64EEENS7_ILi80EEENS7_ILi192EEEEEENS_6half_tEfNS_4arch4Sm80ELb1ELb0ELb0ELb0ELb1ELb0ELb1ELb0ELi2ELi4ELi2ELi2ELb0EEENS1_21CollectiveEpilogueBwdISB_SC_SE_Li256ELb0ELb1ELi4EEENS1_25SingleTileBwdLPTSchedulerILb0ELi80ELb1EEEEEEEEEvNT_6ParamsE,@function
        .size           _ZN7cutlass13device_kernelIN5flash19enable_sm80_to_sm89INS1_16FlashAttnBwdSm80INS1_25CollectiveMainloopBwdSm80ILi2ELi1EN4cute5tupleIJNS5_1CILi64EEENS7_ILi80EEENS7_ILi192EEEEEENS_6half_tEfNS_4arch4Sm80ELb1ELb0ELb0ELb0ELb1ELb0ELb1ELb0ELi2ELi4ELi2ELi2ELb0EEENS1_21CollectiveEpilogueBwdISB_SC_SE_Li256ELb0ELb1ELi4EEENS1_25SingleTileBwdLPTSchedulerILb0ELi80ELb1EEEEEEEEEvNT_6ParamsE,(.L_x_1422 - _ZN7cutlass13device_kernelIN5flash19enable_sm80_to_sm89INS1_16FlashAttnBwdSm80INS1_25CollectiveMainloopBwdSm80ILi2ELi1EN4cute5tupleIJNS5_1CILi64EEENS7_ILi80EEENS7_ILi192EEEEEENS_6half_tEfNS_4arch4Sm80ELb1ELb0ELb0ELb0ELb1ELb0ELb1ELb0ELi2ELi4ELi2ELi2ELb0EEENS1_21CollectiveEpilogueBwdISB_SC_SE_Li256ELb0ELb1ELi4EEENS1_25SingleTileBwdLPTSchedulerILb0ELi80ELb1EEEEEEEEEvNT_6ParamsE)
        .other          _ZN7cutlass13device_kernelIN5flash19enable_sm80_to_sm89INS1_16FlashAttnBwdSm80INS1_25CollectiveMainloopBwdSm80ILi2ELi1EN4cute5tupleIJNS5_1CILi64EEENS7_ILi80EEENS7_ILi192EEEEEENS_6half_tEfNS_4arch4Sm80ELb1ELb0ELb0ELb0ELb1ELb0ELb1ELb0ELi2ELi4ELi2ELi2ELb0EEENS1_21CollectiveEpilogueBwdISB_SC_SE_Li256ELb0ELb1ELi4EEENS1_25SingleTileBwdLPTSchedulerILb0ELi80ELb1EEEEEEEEEvNT_6ParamsE,@"STO_CUDA_ENTRY STV_DEFAULT"
_ZN7cutlass13device_kernelIN5flash19enable_sm80_to_sm89INS1_16FlashAttnBwdSm80INS1_25CollectiveMainloopBwdSm80ILi2ELi1EN4cute5tupleIJNS5_1CILi64EEENS7_ILi80EEENS7_ILi192EEEEEENS_6half_tEfNS_4arch4Sm80ELb1ELb0ELb0ELb0ELb1ELb0ELb1ELb0ELi2ELi4ELi2ELi2ELb0EEENS1_21CollectiveEpilogueBwdISB_SC_SE_Li256ELb0ELb1ELi4EEENS1_25SingleTileBwdLPTSchedulerILb0ELi80ELb1EEEEEEEEEvNT_6ParamsE:
[----:B------:R-:W-:-:S03]  /*0000*/  MOV R1, c[0x0][0x28] ;  /* 0x00000a0000017a02 */ /* 0x000fc60000000f00 */
[----:B------:R-:W1:Y:S01]  /*0010*/  S2R R230, SR_TID.X ;  /* 0x0000000000e67919 */ /* 0x000e620000002100 */
[----:B------:R-:W-:-:S03]  /*0020*/  IADD3 R1, R1, -0x10, RZ ;  /* 0xfffffff001017810 */ /* 0x000fc60007ffe0ff */
        /* <DEDUP_REMOVED lines=14> */
[----:B------:R-:W-:-:S04]  /*0110*/  MOV R0, c[0x0][0x3c4] ;  /* 0x0000f10000007a02 */ /* 0x000fc80000000f00 */
[----:B------:R-:W-:Y:S02]  /*0120*/  ISETP.NE.AND P0, PT, R0, 0x1, PT ;  /* 0x000000010000780c */ /* 0x000fe40003f05270 */
[----:B------:R-:W-:-:S11]  /*0130*/  MOV R0, R2 ;  /* 0x0000000200007202 */ /* 0x000fd60000000f00 */
[----:B------:R-:W-:-:S05]  /*0140*/  @P0 IMAD.HI.U32 R4, R2, c[0x0][0x3c8], RZ ;  /* 0x0000f20002040a27 */ /* 0x000fca00078e00ff */
[----:B------:R-:W-:-:S05]  /*0150*/  @P0 SHF.R.U32.HI R0, RZ, c[0x0][0x3cc], R4 ;  /* 0x0000f300ff000a19 */ /* 0x000fca0000011604 */
[----:B------:R-:W-:Y:S01]  /*0160*/  IMAD R4, R0, c[0x0][0x3c4], RZ ;  /* 0x0000f10000047a24 */ /* 0x000fe200078e02ff */
[----:B------:R-:W-:Y:S05]  /*0170*/  BRA `(.L_x_1132) ;  /* 0x0000006000007947 */ /* 0x000fea0003800000 */
.L_x_1131:
[----:B------:R-:W-:-:S04]  /*0180*/  MOV R0, c[0x0][0x3ac] ;  /* 0x0000eb0000007a02 */ /* 0x000fc80000000f00 */
[----:B------:R-:W-:Y:S02]  /*0190*/  ISETP.NE.AND P0, PT, R0, 0x1, PT ;  /* 0x000000010000780c */ /* 0x000fe40003f05270 */
[----:B------:R-:W-:-:S11]  /*01a0*/  MOV R0, R2 ;  /* 0x0000000200007202 */ /* 0x000fd60000000f00 */
[----:B------:R-:W-:-:S05]  /*01b0*/  @P0 IMAD.HI.U32 R4, R2, c[0x0][0x3b0], RZ ;  /* 0x0000ec0002040a27 */ /* 0x000fca00078e00ff */
[----:B------:R-:W-:-:S05]  /*01c0*/  @P0 SHF.R.U32.HI R0, RZ, c[0x0][0x3b4], R4 ;  /* 0x0000ed00ff000a19 */ /* 0x000fca0000011604 */
[----:B------:R-:W-:Y:S02]  /*01d0*/  IMAD R4, R0, c[0x0][0x3ac], RZ ;  /* 0x0000eb0000047a24 */ /* 0x000fe400078e02ff */
.L_x_1132:
[----:B------:R-:W-:Y:S02]  /*01e0*/  IMAD.MOV.U32 R5, RZ, RZ, c[0x0][0x3a0] ;  /* 0x0000e800ff057624 */ /* 0x000fe400078e00ff */
[----:B------:R-:W-:-:S03]  /*01f0*/  IMAD.IADD R4, R2, 0x1, -R4 ;  /* 0x0000000102047824 */ /* 0x000fc600078e0a04 */
[----:B------:R-:W-:Y:S01]  /*0200*/  ISETP.NE.AND P0, PT, R5, 0x1, PT ;  /* 0x000000010500780c */ /* 0x000fe20003f05270 */
[----:B------:R-:W-:-:S05]  /*0210*/  IMAD R4, R3, c[0x0][0x3ac], R4 ;  /* 0x0000eb0003047a24 */ /* 0x000fca00078e0204 */
[----:B------:R-:W-:-:S07]  /*0220*/  MOV R232, R4 ;  /* 0x0000000400e87202 */ /* 0x000fce0000000f00 */
[----:B------:R-:W-:-:S05]  /*0230*/  @P0 IMAD.HI.U32 R2, R4, c[0x0][0x3a4], RZ ;  /* 0x0000e90004020a27 */ /* 0x000fca00078e00ff */
[----:B------:R-:W-:Y:S02]  /*0240*/  @P0 SHF.R.U32.HI R232, RZ, c[0x0][0x3a8], R2 ;  /* 0x0000ea00ffe80a19 */ /* 0x000fe40000011602 */
[----:B------:R-:W-:Y:S02]  /*0250*/  LOP3.LUT R2, RZ, R0, RZ, 0x33, !PT ;  /* 0x00000000ff027212 */ /* 0x000fe400078e33ff */
[----:B------:R-:W-:Y:S02]  /*0260*/  IADD3 R0, -R232, RZ, RZ ;  /* 0x000000ffe8007210 */ /* 0x000fe40007ffe1ff */
[----:B------:R-:W-:-:S03]  /*0270*/  IADD3 R250, R2, c[0x0][0x394], RZ ;  /* 0x0000e50002fa7a10 */ /* 0x000fc60007ffe0ff */
[----:B------:R-:W-:Y:S01]  /*0280*/  IMAD R234, R0, c[0x0][0x3a0], R4 ;  /* 0x0000e80000ea7a24 */ /* 0x000fe200078e0204 */
[----:B------:R-:W-:Y:S05]  /*0290*/  BRA `(.L_x_1133) ;  /* 0x0000021000007947 */ /* 0x000fea0003800000 */
.L_x_1130:
        /* <DEDUP_REMOVED lines=16> */
.L_x_1134:
[----:B------:R-:W-:-:S04]  /*03a0*/  MOV R0, c[0x0][0x3ac] ;  /* 0x0000eb0000007a02 */ /* 0x000fc80000000f00 */
[----:B------:R-:W-:Y:S02]  /*03b0*/  ISETP.NE.AND P0, PT, R0, 0x1, PT ;  /* 0x000000010000780c */ /* 0x000fe40003f05270 */
[----:B------:R-:W-:-:S11]  /*03c0*/  MOV R0, R2 ;  /* 0x0000000200007202 */ /* 0x000fd60000000f00 */
[----:B------:R-:W-:-:S05]  /*03d0*/  @P0 IMAD.HI.U32 R4, R2, c[0x0][0x3b0], RZ ;  /* 0x0000ec0002040a27 */ /* 0x000fca00078e00ff */
[----:B------:R-:W-:-:S05]  /*03e0*/  @P0 SHF.R.U32.HI R0, RZ, c[0x0][0x3b4], R4 ;  /* 0x0000ed00ff000a19 */ /* 0x000fca0000011604 */
[----:B------:R-:W-:Y:S02]  /*03f0*/  IMAD R4, R0, c[0x0][0x3ac], RZ ;  /* 0x0000eb0000047a24 */ /* 0x000fe400078e02ff */
.L_x_1135:
        /* <DEDUP_REMOVED lines=10> */
[----:B------:R-:W-:Y:S02]  /*04a0*/  IMAD R234, R0, c[0x0][0x3a0], R4 ;  /* 0x0000e80000ea7a24 */ /* 0x000fe400078e0204 */
.L_x_1133:
        /* <DEDUP_REMOVED lines=80> */
[----:B------:R-:W-:Y:S01]  /*09b0*/  UMOV UR6, 0x5 ;  /* 0x0000000500067882 */ /* 0x000fe20000000000 */
[----:B------:R-:W-:Y:S01]  /*09c0*/  SHF.R.S32.HI R28, RZ, 0x1f, R232 ;  /* 0x0000001fff1c7819 */ /* 0x000fe200000114e8 */
[----:B------:R-:W-:Y:S01]  /*09d0*/  ULDC.64 UR4, c[0x0][0x1d8] ;  /* 0x0000760000047ab9 */ /* 0x000fe20000000a00 */
[----:B------:R-:W-:Y:S01]  /*09e0*/  ISETP.NE.AND P0, PT, R0, 0x1, PT ;  /* 0x000000010000780c */ /* 0x000fe20003f05270 */
[----:B------:R-:W-:Y:S01]  /*09f0*/  IMAD.MOV.U32 R0, RZ, RZ, R234 ;  /* 0x000000ffff007224 */ /* 0x000fe200078e00ea */
[----:B------:R-:W-:Y:S01]  /*0a00*/  LEA.HI R26, R29, R230, RZ, 0x3 ;  /* 0x000000e61d1a7211 */ /* 0x000fe200078f18ff */
[----:B------:R-:W-:Y:S01]  /*0a10*/  IMAD R7, R28, c[0x0][0x1e8], RZ ;  /* 0x00007a001c077a24 */ /* 0x000fe200078e02ff */
[----:B------:R-:W-:Y:S01]  /*0a20*/  ISETP.GT.AND P1, PT, R230, 0x7f, PT ;  /* 0x0000007fe600780c */ /* 0x000fe20003f24270 */
[----:B------:R-:W-:Y:S01]  /*0a30*/  IMAD R10, R28, c[0x0][0x1b8], RZ ;  /* 0x00006e001c0a7a24 */ /* 0x000fe200078e02ff */
[----:B------:R-:W-:Y:S01]  /*0a40*/  LOP3.LUT R3, R26, 0xfffffff8, RZ, 0xc0, !PT ;  /* 0xfffffff81a037812 */ /* 0x000fe200078ec0ff */
[----:B------:R-:W-:Y:S01]  /*0a50*/  USHF.L.U64.HI UR5, UR4, UR6, UR5 ;  /* 0x0000000604057299 */ /* 0x000fe20008010205 */
[----:B------:R-:W-:Y:S01]  /*0a60*/  SHF.R.S32.HI R236, RZ, 0x3, R26 ;  /* 0x00000003ffec7819 */ /* 0x000fe2000001141a */
[----:B------:R-:W-:Y:S01]  /*0a70*/  IMAD R10, R232, c[0x0][0x1bc], R10 ;  /* 0x00006f00e80a7a24 */ /* 0x000fe200078e020a */
[----:B------:R-:W-:Y:S01]  /*0a80*/  USHF.L.U32 UR4, UR4, 0x5, URZ ;  /* 0x0000000504047899 */ /* 0x000fe2000800063f */
[----:B------:R-:W-:Y:S01]  /*0a90*/  IMAD.IADD R23, R230, 0x1, -R3 ;  /* 0x00000001e6177824 */ /* 0x000fe200078e0a03 */
[----:B------:R-:W-:Y:S01]  /*0aa0*/  SHF.R.S32.HI R237, RZ, 0x1f, R236 ;  /* 0x0000001fffed7819 */ /* 0x000fe200000114ec */
[----:B------:R-:W-:Y:S01]  /*0ab0*/  @P0 IMAD.HI.U32 R2, R234, c[0x0][0x24c], RZ ;  /* 0x00009300ea020a27 */ /* 0x000fe200078e00ff */
[----:B------:R-:W-:Y:S01]  /*0ac0*/  SHF.R.S32.HI R21, RZ, 0x1f, R234 ;  /* 0x0000001fff157819 */ /* 0x000fe200000114ea */
[----:B------:R-:W-:Y:S01]  /*0ad0*/  UMOV UR7, 0x6 ;  /* 0x0000000600077882 */ /* 0x000fe20000000000 */
[----:B------:R-:W-:Y:S01]  /*0ae0*/  SHF.R.S32.HI R20, RZ, 0x1f, R190 ;  /* 0x0000001fff147819 */ /* 0x000fe200000114be */
[----:B------:R-:W-:Y:S01]  /*0af0*/  IMAD.SHL.U32 R12, R23, 0x8, RZ ;  /* 0x00000008170c7824 */ /* 0x000fe200078e00ff */
[----:B------:R-:W-:Y:S01]  /*0b00*/  @P0 SHF.R.U32.HI R0, RZ, c[0x0][0x250], R2 ;  /* 0x00009400ff000a19 */ /* 0x000fe20000011602 */
[----:B------:R-:W-:Y:S01]  /*0b10*/  IMAD.WIDE R14, R250, 0x50, R236 ;  /* 0x00000050fa0e7825 */ /* 0x000fe200078e02ec */
[----:B------:R-:W-:Y:S01]  /*0b20*/  CS2R R170, SRZ ;  /* 0x0000000000aa7805 */ /* 0x000fe2000001ff00 */
[----:B------:R-:W-:Y:S01]  /*0b30*/  CS2R R168, SRZ ;  /* 0x0000000000a87805 */ /* 0x000fe2000001ff00 */
[----:B------:R-:W-:Y:S01]  /*0b40*/  SHF.R.S32.HI R4, RZ, 0x1f, R0 ;  /* 0x0000001fff047819 */ /* 0x000fe20000011400 */
[----:B------:R-:W-:Y:S01]  /*0b50*/  IMAD.SHL.U32 R22, R190, 0x40, RZ ;  /* 0x00000040be167824 */ /* 0x000fe200078e00ff */
[----:B------:R-:W-:Y:S01]  /*0b60*/  SHF.R.S32.HI R13, RZ, 0x1f, R12 ;  /* 0x0000001fff0d7819 */ /* 0x000fe2000001140c */
[----:B------:R-:W-:Y:S01]  /*0b70*/  IMAD.MOV.U32 R223, RZ, RZ, 0x10 ;  /* 0x00000010ffdf7424 */ /* 0x000fe200078e00ff */
[----:B------:R-:W-:Y:S01]  /*0b80*/  ISETP.GE.AND P2, PT, R12, c[0x0][0x1cc], PT ;  /* 0x000073000c007a0c */ /* 0x000fe20003f46270 */
[----:B------:R-:W-:Y:S01]  /*0b90*/  IMAD R2, R4, c[0x0][0x1e0], RZ ;  /* 0x0000780004027a24 */ /* 0x000fe200078e02ff */
[C---:B------:R-:W-:Y:S01]  /*0ba0*/  IADD3 R25, R12.reuse, 0x40, RZ ;  /* 0x000000400c197810 */ /* 0x040fe20007ffe0ff */
[----:B------:R-:W-:Y:S01]  /*0bb0*/  IMAD.MOV.U32 R213, RZ, RZ, 0x120 ;  /* 0x00000120ffd57424 */ /* 0x000fe200078e00ff */
[----:B------:R-:W-:Y:S01]  /*0bc0*/  IADD3 R27, R12, 0x80, RZ ;  /* 0x000000800c1b7810 */ /* 0x000fe20007ffe0ff */
[C---:B------:R-:W-:Y:S01]  /*0bd0*/  IMAD R5, R0.reuse, c[0x0][0x1e4], R2 ;  /* 0x0000790000057a24 */ /* 0x040fe200078e0202 */
[----:B------:R-:W-:Y:S01]  /*0be0*/  ISETP.GE.AND P3, PT, R25, c[0x0][0x1cc], PT ;  /* 0x0000730019007a0c */ /* 0x000fe20003f66270 */
[----:B------:R-:W-:Y:S01]  /*0bf0*/  IMAD.WIDE.U32 R2, R0, c[0x0][0x1e0], R12 ;  /* 0x0000780000027a25 */ /* 0x000fe200078e000c */
[----:B------:R-:W-:Y:S01]  /*0c00*/  ISETP.GE.AND P5, PT, R27, c[0x0][0x1cc], PT ;  /* 0x000073001b007a0c */ /* 0x000fe20003fa6270 */
[----:B------:R-:W-:Y:S01]  /*0c10*/  CS2R R166, SRZ ;  /* 0x0000000000a67805 */ /* 0x000fe2000001ff00 */
[----:B------:R-:W-:Y:S01]  /*0c20*/  CS2R R164, SRZ ;  /* 0x0000000000a47805 */ /* 0x000fe2000001ff00 */
[----:B------:R-:W-:Y:S01]  /*0c30*/  IMAD.IADD R5, R3, 0x1, R5 ;  /* 0x0000000103057824 */ /* 0x000fe200078e0205 */
[----:B------:R-:W-:Y:S01]  /*0c40*/  CS2R R162, SRZ ;  /* 0x0000000000a27805 */ /* 0x000fe2000001ff00 */
[----:B------:R-:W-:Y:S01]  /*0c50*/  IMAD R3, R4, c[0x0][0x1b0], RZ ;  /* 0x00006c0004037a24 */ /* 0x000fe200078e02ff */
[----:B------:R-:W-:Y:S01]  /*0c60*/  CS2R R160, SRZ ;  /* 0x0000000000a07805 */ /* 0x000fe2000001ff00 */
        /* <DEDUP_REMOVED lines=16> */
[----:B------:R-:W-:Y:S01]  /*0d70*/  IMAD.SHL.U32 R0, R236, 0x40, RZ ;  /* 0x00000040ec007824 */ /* 0x000fe200078e00ff */
[----:B------:R-:W-:Y:S01]  /*0d80*/  CS2R R138, SRZ ;  /* 0x00000000008a7805 */ /* 0x000fe2000001ff00 */
[----:B------:R-:W-:Y:S01]  /*0d90*/  IMAD.IADD R3, R3, 0x1, R6 ;  /* 0x0000000103037824 */ /* 0x000fe200078e0206 */
[----:B------:R-:W-:Y:S01]  /*0da0*/  CS2R R136, SRZ ;  /* 0x0000000000887805 */ /* 0x000fe2000001ff00 */
[----:B------:R-:W-:Y:S01]  /*0db0*/  IMAD R6, R15, c[0x0][0x1d8], RZ ;  /* 0x000076000f067a24 */ /* 0x000fe200078e02ff */
[----:B------:R-:W-:Y:S01]  /*0dc0*/  LOP3.LUT R0, R0, 0x1c0, RZ, 0xc0, !PT ;  /* 0x000001c000007812 */ /* 0x000fe200078ec0ff */
[----:B------:R-:W-:Y:S01]  /*0dd0*/  IMAD.WIDE.U32 R8, R232, c[0x0][0x1b8], R2 ;  /* 0x00006e00e8087a25 */ /* 0x000fe200078e0002 */
[----:B------:R-:W-:Y:S01]  /*0de0*/  CS2R R134, SRZ ;  /* 0x0000000000867805 */ /* 0x000fe2000001ff00 */
[----:B------:R-:W-:Y:S01]  /*0df0*/  CS2R R132, SRZ ;  /* 0x0000000000847805 */ /* 0x000fe2000001ff00 */
[----:B------:R-:W-:Y:S01]  /*0e00*/  CS2R R130, SRZ ;  /* 0x0000000000827805 */ /* 0x000fe2000001ff00 */
[C---:B------:R-:W-:Y:S01]  /*0e10*/  IMAD R6, R14.reuse, c[0x0][0x1dc], R6 ;  /* 0x000077000e067a24 */ /* 0x040fe200078e0206 */
[----:B------:R-:W-:Y:S01]  /*0e20*/  CS2R R128, SRZ ;  /* 0x0000000000807805 */ /* 0x000fe2000001ff00 */
[----:B------:R-:W-:Y:S01]  /*0e30*/  IMAD.WIDE.U32 R2, R14, c[0x0][0x1d8], R4 ;  /* 0x000076000e027a25 */ /* 0x000fe200078e0004 */
[----:B------:R-:W-:Y:S01]  /*0e40*/  LOP3.LUT R5, R0, 0x38, R12, 0xf8, !PT ;  /* 0x0000003800057812 */ /* 0x000fe200078ef80c */
[----:B------:R-:W-:Y:S01]  /*0e50*/  CS2R R126, SRZ ;  /* 0x00000000007e7805 */ /* 0x000fe2000001ff00 */
[----:B------:R-:W-:Y:S01]  /*0e60*/  SHF.R.U32.HI R4, RZ, 0x3, R0 ;  /* 0x00000003ff047819 */ /* 0x000fe20000011600 */
[----:B------:R-:W-:Y:S01]  /*0e70*/  IMAD.IADD R0, R3, 0x1, R6 ;  /* 0x0000000103007824 */ /* 0x000fe200078e0206 */
[C---:B------:R-:W-:Y:S01]  /*0e80*/  LEA R6, P0, R2.reuse, c[0x0][0x1c0], 0x1 ;  /* 0x0000700002067a11 */ /* 0x040fe200078008ff */
[----:B------:R-:W-:Y:S01]  /*0e90*/  IMAD.IADD R11, R9, 0x1, R10 ;  /* 0x00000001090b7824 */ /* 0x000fe200078e020a */
[----:B------:R-:W-:Y:S01]  /*0ea0*/  LOP3.LUT R3, R5, R4, RZ, 0x3c, !PT ;  /* 0x0000000405037212 */ /* 0x000fe200078e3cff */
[----:B------:R-:W-:Y:S01]  /*0eb0*/  IMAD.MOV.U32 R5, RZ, RZ, c[0x0][0x1d8] ;  /* 0x00007600ff057624 */ /* 0x000fe200078e00ff */
[----:B------:R-:W-:Y:S01]  /*0ec0*/  LEA.HI.X R7, R2, c[0x0][0x1c4], R0, 0x1, P0 ;  /* 0x0000710002077a11 */ /* 0x000fe200000f0c00 */
[----:B------:R-:W-:Y:S01]  /*0ed0*/  IMAD.MOV.U32 R2, RZ, RZ, c[0x0][0x1dc] ;  /* 0x00007700ff027624 */ /* 0x000fe200078e00ff */
[----:B------:R-:W-:Y:S01]  /*0ee0*/  IADD3 R0, -R236, c[0x0][0x198], RZ ;  /* 0x00006600ec007a10 */ /* 0x000fe20007ffe1ff */
[----:B------:R-:W-:Y:S01]  /*0ef0*/  IMAD.MOV.U32 R10, RZ, RZ, R8 ;  /* 0x000000ffff0a7224 */ /* 0x000fe200078e0008 */
[----:B------:R-:W-:Y:S01]  /*0f00*/  LEA R4, P0, R5, R6, 0x6 ;  /* 0x0000000605047211 */ /* 0x000fe200078030ff */
[----:B------:R-:W-:Y:S01]  /*0f10*/  IMAD R8, R15, c[0x0][0x1a8], RZ ;  /* 0x00006a000f087a24 */ /* 0x000fe200078e02ff */
[----:B------:R-:W-:Y:S01]  /*0f20*/  CS2R R124, SRZ ;  /* 0x00000000007c7805 */ /* 0x000fe2000001ff00 */
[----:B------:R-:W-:Y:S01]  /*0f30*/  IMAD R0, R250, -0x50, R0 ;  /* 0xffffffb0fa007824 */ /* 0x000fe200078e0200 */
[----:B------:R-:W-:Y:S01]  /*0f40*/  LEA.HI.X R5, R5, R7, R2, 0x6, P0 ;  /* 0x0000000705057211 */ /* 0x000fe200000f3402 */
[----:B------:R-:W-:Y:S01]  /*0f50*/  IMAD.U32 R9, RZ, RZ, UR5 ;  /* 0x00000005ff097e24 */ /* 0x000fe2000f8e00ff */
[----:B------:R-:W-:Y:S01]  /*0f60*/  LEA.HI R2, R29, R230, RZ, 0x6 ;  /* 0x000000e61d027211 */ /* 0x000fe200078f30ff */
[----:B------:R-:W-:Y:S01]  /*0f70*/  IMAD.WIDE.U32 R10, R14, c[0x0][0x1a8], R10 ;  /* 0x00006a000e0a7a25 */ /* 0x000fe200078e000a */
[C---:B------:R-:W-:Y:S01]  /*0f80*/  ISETP.LT.OR P0, PT, R0.reuse, 0x1, P2 ;  /* 0x000000010000780c */ /* 0x040fe20001701670 */
[----:B------:R-:W-:Y:S01]  /*0f90*/  CS2R R122, SRZ ;  /* 0x00000000007a7805 */ /* 0x000fe2000001ff00 */
[----:B------:R-:W-:Y:S01]  /*0fa0*/  SHF.R.S32.HI R24, RZ, 0x6, R2 ;  /* 0x00000006ff187819 */ /* 0x000fe20000011402 */
[----:B------:R-:W-:Y:S01]  /*0fb0*/  IMAD.U32 R2, RZ, RZ, UR4 ;  /* 0x00000004ff027e24 */ /* 0x000fe2000f8e00ff */
[C---:B------:R-:W-:Y:S01]  /*0fc0*/  ISETP.LT.OR P6, PT, R0.reuse, 0x1, P3 ;  /* 0x000000010000780c */ /* 0x040fe20001fc1670 */
[----:B------:R-:W-:Y:S01]  /*0fd0*/  ULDC.64 UR4, c[0x0][0x1a8] ;  /* 0x00006a0000047ab9 */ /* 0x000fe20000000a00 */
[----:B------:R-:W-:Y:S01]  /*0fe0*/  ISETP.LT.OR P4, PT, R0, 0x1, P5 ;  /* 0x000000010000780c */ /* 0x000fe20002f81670 */
[----:B------:R-:W-:Y:S01]  /*0ff0*/  IMAD R3, R24, 0x200, R3 ;  /* 0x0000020018037824 */ /* 0x000fe200078e0203 */
[----:B------:R-:W-:Y:S01]  /*1000*/  ISETP.LT.OR P5, PT, R0, 0x21, P5 ;  /* 0x000000210000780c */ /* 0x000fe20002fa1670 */
[----:B------:R-:W-:Y:S01]  /*1010*/  USHF.L.U32 UR11, UR4, 0x5, URZ ;  /* 0x00000005040b7899 */ /* 0x000fe2000800063f */
[----:B------:R-:W-:Y:S01]  /*1020*/  IMAD.MOV.U32 R238, RZ, RZ, -0x50 ;  /* 0xffffffb0ffee7424 */ /* 0x000fe200078e00ff */
[----:B------:R-:W-:Y:S01]  /*1030*/  USHF.L.U64.HI UR10, UR4, UR6, UR5 ;  /* 0x00000006040a7299 */ /* 0x000fe20008010205 */
[----:B------:R-:W-:Y:S01]  /*1040*/  IMAD.SHL.U32 R228, R3, 0x2, RZ ;  /* 0x0000000203e47824 */ /* 0x000fe200078e00ff */
[----:B------:R-:W-:Y:S01]  /*1050*/  CS2R R120, SRZ ;  /* 0x0000000000787805 */ /* 0x000fe2000001ff00 */
[----:B------:R-:W-:Y:S01]  /*1060*/  IMAD R3, R14, c[0x0][0x1ac], R8 ;  /* 0x00006b000e037a24 */ /* 0x000fe200078e0208 */
[----:B------:R-:W-:Y:S01]  /*1070*/  ULDC.64 UR4, c[0x0][0x178] ;  /* 0x00005e0000047ab9 */ /* 0x000fe20000000a00 */
[----:B------:R-:W-:Y:S01]  /*1080*/  IMAD R238, R250, R238, c[0x0][0x198] ;  /* 0x00006600faee7624 */ /* 0x000fe200078e02ee */
[----:B------:R-:W-:Y:S01]  /*1090*/  @!PT LDS RZ, [RZ] ;  /* 0x00000000fffff984 */ /* 0x000fe20000000800 */
[----:B------:R-:W-:Y:S01]  /*10a0*/  @!PT LDS RZ, [RZ] ;  /* 0x00000000fffff984 */ /* 0x000fe20000000800 */
[----:B------:R-:W-:Y:S01]  /*10b0*/  @!PT LDS RZ, [RZ] ;  /* 0x00000000fffff984 */ /* 0x000fe20000000800 */
[----:B------:R1:W-:Y:S01]  /*10c0*/  LDGSTS.E.BYPASS.LTC128B.128 [R228+0x7880], [R6.64], !P0 ;  /* 0x0788000006e47fae */ /* 0x0003e2000c101d48 */
[C---:B------:R-:W-:Y:S01]  /*10d0*/  @!P1 LEA R8, P0, R2.reuse, R4, 0x1 ;  /* 0x0000000402089211 */ /* 0x040fe200078008ff */
[----:B------:R-:W-:Y:S01]  /*10e0*/  IMAD.IADD R3, R11, 0x1, R3 ;  /* 0x000000010b037824 */ /* 0x000fe200078e0203 */
[----:B------:R-:W-:Y:S01]  /*10f0*/  USHF.L.U64.HI UR12, UR4, UR7, UR5 ;  /* 0x00000007040c7299 */ /* 0x000fe20008010205 */
[----:B------:R1:W-:Y:S01]  /*1100*/  LDGSTS.E.BYPASS.LTC128B.128 [R228+0xa080], [R6.64+0x80], !P6 ;  /* 0x0a08008006e47fae */ /* 0x0003e2000f101d48 */
[----:B------:R-:W-:Y:S01]  /*1110*/  @!P1 LEA.HI.X R9, R2, R5, R9, 0x1, P0 ;  /* 0x0000000502099211 */ /* 0x000fe200000f0c09 */
[----:B------:R-:W-:Y:S01]  /*1120*/  IMAD.MOV.U32 R11, RZ, RZ, c[0x0][0x1ac] ;  /* 0x00006b00ff0b7624 */ /* 0x000fe200078e00ff */
[----:B------:R-:W-:Y:S01]  /*1130*/  ISETP.LT.OR P0, PT, R0, 0x21, P2 ;  /* 0x000000210000780c */ /* 0x000fe20001701670 */
[----:B------:R1:W-:Y:S01]  /*1140*/  LDGSTS.E.BYPASS.LTC128B.128 [R228+0xc880], [R6.64+0x100], !P4 ;  /* 0x0c88010006e47fae */ /* 0x0003e2000e101d48 */
[----:B------:R-:W-:Y:S01]  /*1150*/  LEA R2, P2, R10, c[0x0][0x190], 0x1 ;  /* 0x000064000a027a11 */ /* 0x000fe200078408ff */
[----:B------:R-:W-:Y:S01]  /*1160*/  USHF.L.U32 UR13, UR4, 0x6, URZ ;  /* 0x00000006040d7899 */ /* 0x000fe2000800063f */
[----:B------:R-:W-:Y:S01]  /*1170*/  ISETP.LT.OR P6, PT, R0, 0x21, P3 ;  /* 0x000000210000780c */ /* 0x000fe20001fc1670 */
[----:B------:R-:W-:Y:S01]  /*1180*/  CS2R R118, SRZ ;  /* 0x0000000000767805 */ /* 0x000fe2000001ff00 */
[----:B------:R-:W-:Y:S01]  /*1190*/  LEA.HI.X R3, R10, c[0x0][0x194], R3, 0x1, P2 ;  /* 0x000065000a037a11 */ /* 0x000fe200010f0c03 */
[----:B------:R-:W-:Y:S01]  /*11a0*/  IMAD R10, R237, c[0x0][0x178], RZ ;  /* 0x00005e00ed0a7a24 */ /* 0x000fe200078e02ff */
[C---:B------:R-:W-:Y:S01]  /*11b0*/  @!P1 ISETP.GE.AND P2, PT, R0.reuse, 0x41, PT ;  /* 0x000000410000980c */ /* 0x040fe20003f46270 */
[----:B------:R-:W-:Y:S01]  /*11c0*/  CS2R R116, SRZ ;  /* 0x0000000000747805 */ /* 0x000fe2000001ff00 */
[----:B------:R-:W-:Y:S01]  /*11d0*/  @!P1 ISETP.LT.OR P3, PT, R0, 0x41, P3 ;  /* 0x000000410000980c */ /* 0x000fe20001f61670 */
[----:B------:R-:W-:Y:S01]  /*11e0*/  IMAD R10, R236, c[0x0][0x17c], R10 ;  /* 0x00005f00ec0a7a24 */ /* 0x000fe200078e020a */
[----:B------:R-:W-:Y:S01]  /*11f0*/  @!P1 ISETP.GE.OR P4, PT, R12, c[0x0][0x1cc], !P2 ;  /* 0x000073000c009a0c */ /* 0x000fe20005786670 */
[----:B------:R2:W-:Y:S01]  /*1200*/  LDGSTS.E.BYPASS.LTC128B.128 [R228+0x8880], [R4.64], !P0 ;  /* 0x0888000004e47fae */ /* 0x0005e2000c101d48 */
[----:B------:R-:W-:Y:S01]  /*1210*/  @!P1 ISETP.GE.OR P2, PT, R27, c[0x0][0x1cc], !P2 ;  /* 0x000073001b009a0c */ /* 0x000fe20005746670 */
        /* <DEDUP_REMOVED lines=13> */
[----:B-1----:R-:W-:Y:S01]  /*12f0*/  IMAD.MOV.U32 R7, RZ, RZ, c[0x0][0x1a8] ;  /* 0x00006a00ff077624 */ /* 0x002fe200078e00ff */
[----:B------:R3:W-:Y:S01]  /*1300*/  @!P1 LDGSTS.E.BYPASS.LTC128B.128 [R228+0xc080], [R8.64+0x80], !P3 ;  /* 0x0c08008008e49fae */ /* 0x0007e2000d901d48 */
[----:B------:R-:W-:Y:S01]  /*1310*/  ISETP.LT.OR P3, PT, R0, 0x1, P6 ;  /* 0x000000010000780c */ /* 0x000fe20003761670 */
[----:B------:R-:W-:Y:S01]  /*1320*/  CS2R R90, SRZ ;  /* 0x00000000005a7805 */ /* 0x000fe2000001ff00 */
[----:B------:R-:W-:Y:S01]  /*1330*/  CS2R R88, SRZ ;  /* 0x0000000000587805 */ /* 0x000fe2000001ff00 */
[----:B------:R3:W-:Y:S01]  /*1340*/  @!P1 LDGSTS.E.BYPASS.LTC128B.128 [R228+0xe880], [R8.64+0x100], !P2 ;  /* 0x0e88010008e49fae */ /* 0x0007e2000d101d48 */
[----:B------:R-:W-:Y:S01]  /*1350*/  ISETP.GE.AND P2, PT, R12, c[0x0][0x19c], PT ;  /* 0x000067000c007a0c */ /* 0x000fe20003f46270 */
[----:B------:R-:W-:Y:S01]  /*1360*/  CS2R R86, SRZ ;  /* 0x0000000000567805 */ /* 0x000fe2000001ff00 */
[C---:B------:R-:W-:Y:S01]  /*1370*/  LEA R6, P0, R7.reuse, R2, 0x6 ;  /* 0x0000000207067211 */ /* 0x040fe200078030ff */
[----:B------:R-:W-:Y:S01]  /*1380*/  CS2R R84, SRZ ;  /* 0x0000000000547805 */ /* 0x000fe2000001ff00 */
[C---:B------:R-:W-:Y:S01]  /*1390*/  ISETP.LT.OR P4, PT, R0.reuse, 0x1, P2 ;  /* 0x000000010000780c */ /* 0x040fe20001781670 */
[----:B------:R-:W-:Y:S01]  /*13a0*/  CS2R R82, SRZ ;  /* 0x0000000000527805 */ /* 0x000fe2000001ff00 */
[----:B------:R-:W-:Y:S01]  /*13b0*/  LEA.HI.X R7, R7, R3, R11, 0x6, P0 ;  /* 0x0000000307077211 */ /* 0x000fe200000f340b */
[----:B------:R-:W-:Y:S01]  /*13c0*/  IMAD.U32 R11, RZ, RZ, UR10 ;  /* 0x0000000aff0b7e24 */ /* 0x000fe2000f8e00ff */
[----:B------:R-:W-:Y:S01]  /*13d0*/  ISETP.LT.OR P0, PT, R0, 0x1, P5 ;  /* 0x000000010000780c */ /* 0x000fe20002f01670 */
[----:B------:R-:W-:Y:S01]  /*13e0*/  USHF.L.U64.HI UR10, UR4, UR6, UR5 ;  /* 0x00000006040a7299 */ /* 0x000fe20008010205 */
[----:B------:R-:W-:Y:S01]  /*13f0*/  CS2R R80, SRZ ;  /* 0x0000000000507805 */ /* 0x000fe2000001ff00 */
[----:B------:R-:W-:Y:S01]  /*1400*/  CS2R R78, SRZ ;  /* 0x00000000004e7805 */ /* 0x000fe2000001ff00 */
[----:B------:R-:W-:Y:S01]  /*1410*/  CS2R R76, SRZ ;  /* 0x00000000004c7805 */ /* 0x000fe2000001ff00 */
[----:B------:R-:W-:Y:S01]  /*1420*/  CS2R R74, SRZ ;  /* 0x00000000004a7805 */ /* 0x000fe2000001ff00 */
[----:B--2---:R-:W-:Y:S01]  /*1430*/  IMAD.WIDE.U32 R4, R236, c[0x0][0x178], R12 ;  /* 0x00005e00ec047a25 */ /* 0x004fe200078e000c */
[----:B------:R-:W-:Y:S01]  /*1440*/  CS2R R72, SRZ ;  /* 0x0000000000487805 */ /* 0x000fe2000001ff00 */
[----:B------:R-:W-:Y:S01]  /*1450*/  CS2R R70, SRZ ;  /* 0x0000000000467805 */ /* 0x000fe2000001ff00 */
[----:B------:R1:W-:Y:S01]  /*1460*/  LDGSTS.E.BYPASS.LTC128B.128 [R228+0x80], [R2.64], !P4 ;  /* 0x0008000002e47fae */ /* 0x0003e2000e101d48 */
[----:B------:R-:W-:Y:S01]  /*1470*/  IMAD.IADD R5, R5, 0x1, R10 ;  /* 0x0000000105057824 */ /* 0x000fe200078e020a */
[----:B------:R-:W-:Y:S01]  /*1480*/  ISETP.GE.AND P4, PT, R12, c[0x0][0x16c], PT ;  /* 0x00005b000c007a0c */ /* 0x000fe20003f86270 */
[----:B------:R-:W-:Y:S01]  /*1490*/  IMAD.U32 R16, RZ, RZ, UR10 ;  /* 0x0000000aff107e24 */ /* 0x000fe2000f8e00ff */
[----:B------:R1:W-:Y:S01]  /*14a0*/  LDGSTS.E.BYPASS.LTC128B.128 [R228+0x2880], [R2.64+0x80], !P3 ;  /* 0x0288008002e47fae */ /* 0x0003e2000d901d48 */
[----:B------:R-:W-:Y:S01]  /*14b0*/  ISETP.GE.AND P3, PT, R25, c[0x0][0x16c], PT ;  /* 0x00005b0019007a0c */ /* 0x000fe20003f66270 */
[----:B------:R-:W-:Y:S01]  /*14c0*/  CS2R R68, SRZ ;  /* 0x0000000000447805 */ /* 0x000fe2000001ff00 */
[----:B------:R-:W-:Y:S01]  /*14d0*/  CS2R R66, SRZ ;  /* 0x0000000000427805 */ /* 0x000fe2000001ff00 */
[----:B------:R1:W-:Y:S01]  /*14e0*/  LDGSTS.E.BYPASS.LTC128B.128 [R228+0x5080], [R2.64+0x100], !P0 ;  /* 0x0508010002e47fae */ /* 0x0003e2000c101d48 */
[----:B------:R-:W-:Y:S01]  /*14f0*/  SEL R10, RZ, 0xffffffff, P3 ;  /* 0xffffffffff0a7807 */ /* 0x000fe20001800000 */
[----:B---3--:R-:W-:Y:S01]  /*1500*/  IMAD R8, R21, c[0x0][0x180], RZ ;  /* 0x0000600015087a24 */ /* 0x008fe200078e02ff */
[----:B------:R-:W-:Y:S01]  /*1510*/  ISETP.LT.OR P0, PT, R0, 0x21, P2 ;  /* 0x000000210000780c */ /* 0x000fe20001701670 */
[----:B------:R-:W-:Y:S01]  /*1520*/  CS2R R64, SRZ ;  /* 0x0000000000407805 */ /* 0x000fe2000001ff00 */
[----:B------:R-:W-:Y:S01]  /*1530*/  SEL R9, RZ, 0x1, P4 ;  /* 0x00000001ff097807 */ /* 0x000fe20002000000 */
[----:B------:R-:W-:Y:S01]  /*1540*/  IMAD R8, R234, c[0x0][0x184], R8 ;  /* 0x00006100ea087a24 */ /* 0x000fe200078e0208 */
[C---:B------:R-:W-:Y:S01]  /*1550*/  ISETP.LT.OR P4, PT, R0.reuse, 0x21, P6 ;  /* 0x000000210000780c */ /* 0x040fe20003781670 */
[----:B------:R-:W-:Y:S01]  /*1560*/  CS2R R62, SRZ ;  /* 0x00000000003e7805 */ /* 0x000fe2000001ff00 */
[C---:B------:R-:W-:Y:S01]  /*1570*/  ISETP.LT.OR P3, PT, R0.reuse, 0x21, P5 ;  /* 0x000000210000780c */ /* 0x040fe20002f61670 */
[----:B------:R-:W-:Y:S01]  /*1580*/  CS2R R60, SRZ ;  /* 0x00000000003c7805 */ /* 0x000fe2000001ff00 */
[C---:B------:R-:W-:Y:S01]  /*1590*/  @!P1 ISETP.LT.OR P2, PT, R0.reuse, 0x41, P2 ;  /* 0x000000410000980c */ /* 0x040fe20001741670 */
[----:B------:R-:W-:Y:S01]  /*15a0*/  CS2R R58, SRZ ;  /* 0x00000000003a7805 */ /* 0x000fe2000001ff00 */
[C---:B------:R-:W-:Y:S01]  /*15b0*/  @!P1 ISETP.LT.OR P6, PT, R0.reuse, 0x41, P6 ;  /* 0x000000410000980c */ /* 0x040fe200037c1670 */
[----:B------:R-:W-:Y:S01]  /*15c0*/  CS2R R56, SRZ ;  /* 0x0000000000387805 */ /* 0x000fe2000001ff00 */
[----:B------:R-:W-:Y:S01]  /*15d0*/  @!P1 ISETP.LT.OR P5, PT, R0, 0x41, P5 ;  /* 0x000000410000980c */ /* 0x000fe20002fa1670 */
[----:B------:R-:W-:Y:S01]  /*15e0*/  IMAD R0, R237, c[0x0][0x208], RZ ;  /* 0x00008200ed007a24 */ /* 0x000fe200078e02ff */
[----:B------:R2:W-:Y:S01]  /*15f0*/  LDGSTS.E.BYPASS.LTC128B.128 [R228+0x1080], [R6.64], !P0 ;  /* 0x0108000006e47fae */ /* 0x0005e2000c101d48 */
[----:B------:R-:W-:Y:S01]  /*1600*/  ISETP.GE.AND P0, PT, R27, c[0x0][0x16c], PT ;  /* 0x00005b001b007a0c */ /* 0x000fe20003f06270 */
[----:B------:R-:W-:Y:S01]  /*1610*/  CS2R R54, SRZ ;  /* 0x0000000000367805 */ /* 0x000fe2000001ff00 */
[----:B------:R-:W-:Y:S01]  /*1620*/  IMAD R0, R236, c[0x0][0x20c], R0 ;  /* 0x00008300ec007a24 */ /* 0x000fe200078e0200 */
[----:B------:R2:W-:Y:S01]  /*1630*/  LDGSTS.E.BYPASS.LTC128B.128 [R228+0x3880], [R6.64+0x80], !P4 ;  /* 0x0388008006e47fae */ /* 0x0005e2000e101d48 */
[----:B------:R-:W-:Y:S01]  /*1640*/  CS2R R52, SRZ ;  /* 0x0000000000347805 */ /* 0x000fe2000001ff00 */
[----:B------:R-:W-:Y:S01]  /*1650*/  CS2R R50, SRZ ;  /* 0x0000000000327805 */ /* 0x000fe2000001ff00 */
[----:B------:R-:W-:Y:S01]  /*1660*/  CS2R R48, SRZ ;  /* 0x0000000000307805 */ /* 0x000fe2000001ff00 */
[----:B------:R2:W-:Y:S01]  /*1670*/  LDGSTS.E.BYPASS.LTC128B.128 [R228+0x6080], [R6.64+0x100], !P3 ;  /* 0x0608010006e47fae */ /* 0x0005e2000d901d48 */
[----:B------:R-:W-:Y:S01]  /*1680*/  CS2R R46, SRZ ;  /* 0x00000000002e7805 */ /* 0x000fe2000001ff00 */
[----:B-1----:R-:W-:Y:S01]  /*1690*/  IMAD.WIDE.U32 R2, R234, c[0x0][0x180], R4 ;  /* 0x00006000ea027a25 */ /* 0x002fe200078e0004 */
[----:B------:R-:W-:Y:S01]  /*16a0*/  CS2R R44, SRZ ;  /* 0x00000000002c7805 */ /* 0x000fe2000001ff00 */
[----:B------:R-:W-:-:S02]  /*16b0*/  SHF.R.S32.HI R231, RZ, 0x1f, R230 ;  /* 0x0000001fffe77819 */ /* 0x000fc400000114e6 */
[----:B------:R-:W-:Y:S02]  /*16c0*/  IMAD.SHL.U32 R4, R10, 0x2, RZ ;  /* 0x000000020a047824 */ /* 0x000fe400078e00ff */
[----:B------:R-:W-:Y:S02]  /*16d0*/  IMAD.IADD R3, R3, 0x1, R8 ;  /* 0x0000000103037824 */ /* 0x000fe400078e0208 */
[----:B------:R-:W-:Y:S01]  /*16e0*/  IMAD.U32 R10, RZ, RZ, UR11 ;  /* 0x0000000bff0a7e24 */ /* 0x000fe2000f8e00ff */
[----:B------:R-:W-:Y:S01]  /*16f0*/  LOP3.LUT R14, R4, 0x2, R9, 0xe2, !PT ;  /* 0x00000002040e7812 */ /* 0x000fe200078ee209 */
[----:B------:R-:W-:Y:S01]  /*1700*/  IMAD R4, R28, c[0x0][0x188], RZ ;  /* 0x000062001c047a24 */ /* 0x000fe200078e02ff */
[----:B------:R-:W-:Y:S01]  /*1710*/  USHF.L.U32 UR11, UR4, 0x5, URZ ;  /* 0x00000005040b7899 */ /* 0x000fe2000800063f */
[----:B------:R-:W-:Y:S02]  /*1720*/  IMAD.WIDE.U32 R246, R232, c[0x0][0x188], R2 ;  /* 0x00006200e8f67a25 */ /* 0x000fe400078e0002 */
[----:B------:R-:W-:-:S02]  /*1730*/  ULDC.64 UR4, c[0x0][0x208] ;  /* 0x0000820000047ab9 */ /* 0x000fc40000000a00 */
[----:B------:R-:W-:Y:S01]  /*1740*/  IMAD R8, R232, c[0x0][0x18c], R4 ;  /* 0x00006300e8087a24 */ /* 0x000fe200078e0204 */
[----:B------:R-:W-:Y:S01]  /*1750*/  USHF.L.U64.HI UR7, UR4, UR7, UR5 ;  /* 0x0000000704077299 */ /* 0x000fe20008010205 */
[----:B------:R-:W-:Y:S01]  /*1760*/  IMAD.WIDE.U32 R4, R236, c[0x0][0x208], R12 ;  /* 0x00008200ec047a25 */ /* 0x000fe200078e000c */
[----:B------:R-:W-:-:S03]  /*1770*/  USHF.L.U64.HI UR5, UR4, UR6, UR5 ;  /* 0x0000000604057299 */ /* 0x000fc60008010205 */
[----:B------:R-:W-:Y:S01]  /*1780*/  IMAD.IADD R9, R5, 0x1, R0 ;  /* 0x0000000105097824 */ /* 0x000fe200078e0200 */
[----:B------:R-:W-:Y:S01]  /*1790*/  SEL R0, RZ, 0x4, P0 ;  /* 0x00000004ff007807 */ /* 0x000fe20000000000 */
[----:B------:R-:W-:Y:S01]  /*17a0*/  IMAD R5, R190, UR12, RZ ;  /* 0x0000000cbe057c24 */ /* 0x000fe2000f8e02ff */
[----:B------:R-:W-:Y:S01]  /*17b0*/  @!P1 LEA R2, P0, R10, R6, 0x1 ;  /* 0x000000060a029211 */ /* 0x000fe200078008ff */
[----:B------:R-:W-:Y:S01]  /*17c0*/  IMAD.IADD R243, R247, 0x1, R8 ;  /* 0x00000001f7f37824 */ /* 0x000fe200078e0208 */
[----:B------:R-:W-:Y:S01]  /*17d0*/  LOP3.LUT R0, R14, R0, RZ, 0xfc, !PT ;  /* 0x000000000e007212 */ /* 0x000fe200078efcff */
[----:B------:R-:W-:Y:S01]  /*17e0*/  IMAD.MOV.U32 R242, RZ, RZ, R246 ;  /* 0x000000fffff27224 */ /* 0x000fe200078e00f6 */
[----:B------:R-:W-:Y:S01]  /*17f0*/  @!P1 LEA.HI.X R3, R10, R7, R11, 0x1, P0 ;  /* 0x000000070a039211 */ /* 0x000fe200000f0c0b */
[----:B------:R-:W-:Y:S01]  /*1800*/  IMAD.MOV.U32 R8, RZ, RZ, R4 ;  /* 0x000000ffff087224 */ /* 0x000fe200078e0004 */
[----:B------:R-:W-:Y:S01]  /*1810*/  LOP3.LUT P4, RZ, R0, 0x1, RZ, 0xc0, !PT ;  /* 0x0000000100ff7812 */ /* 0x000fe2000788c0ff */
[----:B------:R-:W-:Y:S01]  /*1820*/  IMAD R10, R20, UR13, R5 ;  /* 0x0000000d140a7c24 */ /* 0x000fe2000f8e0205 */
[C---:B------:R-:W-:Y:S01]  /*1830*/  LOP3.LUT P3, RZ, R0.reuse, 0x2, RZ, 0xc0, !PT ;  /* 0x0000000200ff7812 */ /* 0x040fe2000786c0ff */
[----:B------:R1:W-:Y:S01]  /*1840*/  @!P1 LDGSTS.E.BYPASS.LTC128B.128 [R228+0x2080], [R2.64], !P2 ;  /* 0x0208000002e49fae */ /* 0x0003e2000d101d48 */
[----:B------:R-:W-:Y:S01]  /*1850*/  LOP3.LUT P2, RZ, R0, 0x4, RZ, 0xc0, !PT ;  /* 0x0000000400ff7812 */ /* 0x000fe2000784c0ff */
[----:B------:R-:W-:Y:S01]  /*1860*/  IMAD R0, R21, c[0x0][0x210], RZ ;  /* 0x0000840015007a24 */ /* 0x000fe200078e02ff */
[----:B------:R-:W-:Y:S01]  /*1870*/  USHF.L.U32 UR12, UR4, 0x6, URZ ;  /* 0x00000006040c7899 */ /* 0x000fe2000800063f */
[----:B------:R-:W-:Y:S01]  /*1880*/  IMAD.WIDE.U32 R4, R190, UR13, R242 ;  /* 0x0000000dbe047c25 */ /* 0x000fe2000f8e00f2 */
[----:B------:R1:W-:Y:S01]  /*1890*/  @!P1 LDGSTS.E.BYPASS.LTC128B.128 [R228+0x4880], [R2.64+0x80], !P6 ;  /* 0x0488008002e49fae */ /* 0x0003e2000f101d48 */
[----:B------:R-:W-:-:S02]  /*18a0*/  UMOV UR13, 0x1 ;  /* 0x00000001000d7882 */ /* 0x000fc40000000000 */
[----:B------:R-:W-:Y:S01]  /*18b0*/  IMAD R19, R234, c[0x0][0x214], R0 ;  /* 0x00008500ea137a24 */ /* 0x000fe200078e0200 */
[----:B------:R-:W-:Y:S01]  /*18c0*/  IADD3 R0, -R236, c[0x0][0x168], -R22 ;  /* 0x00005a00ec007a10 */ /* 0x000fe20007ffe916 */
[----:B------:R-:W-:Y:S01]  /*18d0*/  IMAD.IADD R10, R5, 0x1, R10 ;  /* 0x00000001050a7824 */ /* 0x000fe200078e020a */
[----:B--2---:R-:W-:Y:S01]  /*18e0*/  LEA R6, P0, R4, c[0x0][0x160], 0x1 ;  /* 0x0000580004067a11 */ /* 0x004fe200078008ff */
[----:B------:R1:W-:Y:S01]  /*18f0*/  @!P1 LDGSTS.E.BYPASS.LTC128B.128 [R228+0x7080], [R2.64+0x100], !P5 ;  /* 0x0708010002e49fae */ /* 0x0003e2000e901d48 */
[----:B------:R-:W-:Y:S01]  /*1900*/  ISETP.LT.OR P6, PT, R0, 0x1, !P4 ;  /* 0x000000010000780c */ /* 0x000fe200067c1670 */
[----:B------:R-:W-:Y:S01]  /*1910*/  IMAD.SHL.U32 R14, R230, 0x4, RZ ;  /* 0x00000004e60e7824 */ /* 0x000fe200078e00ff */
[----:B------:R-:W-:Y:S01]  /*1920*/  ISETP.LT.OR P5, PT, R0, 0x1, !P3 ;  /* 0x000000010000780c */ /* 0x000fe20005fa1670 */
[----:B------:R-:W-:Y:S01]  /*1930*/  IMAD.U32 R13, RZ, RZ, UR11 ;  /* 0x0000000bff0d7e24 */ /* 0x000fe2000f8e00ff */
[----:B------:R-:W-:Y:S01]  /*1940*/  LEA.HI.X R7, R4, c[0x0][0x164], R10, 0x1, P0 ;  /* 0x0000590004077a11 */ /* 0x000fe200000f0c0a */
[----:B------:R-:W-:Y:S01]  /*1950*/  IMAD.U32 R17, RZ, RZ, UR11 ;  /* 0x0000000bff117e24 */ /* 0x000fe2000f8e00ff */
[----:B------:R-:W-:Y:S01]  /*1960*/  SHF.R.S32.HI R15, RZ, 0x1f, R14 ;  /* 0x0000001fff0f7819 */ /* 0x000fe2000001140e */
[----:B------:R-:W-:Y:S01]  /*1970*/  IMAD.WIDE.U32 R10, R234, c[0x0][0x210], R8 ;  /* 0x00008400ea0a7a25 */ /* 0x000fe200078e0008 */
[----:B------:R-:W-:Y:S01]  /*1980*/  LEA R8, P0, R13, R6, 0x1 ;  /* 0x000000060d087211 */ /* 0x000fe200078008ff */
[----:B------:R-:W0:Y:S01]  /*1990*/  LDGDEPBAR ;  /* 0x00000000000079af */ /* 0x000e220000000000 */
[C---:B------:R-:W-:Y:S01]  /*19a0*/  ISETP.LT.OR P1, PT, R0.reuse, 0x1, !P2 ;  /* 0x000000010000780c */ /* 0x040fe20005721670 */
[----:B------:R-:W-:Y:S01]  /*19b0*/  IMAD R4, R21, c[0x0][0x270], RZ ;  /* 0x00009c0015047a24 */ /* 0x000fe200078e02ff */
[----:B------:R-:W-:Y:S01]  /*19c0*/  LEA.HI.X R9, R17, R7, R16, 0x1, P0 ;  /* 0x0000000711097211 */ /* 0x000fe200000f0c10 */
[----:B------:R2:W-:Y:S01]  /*19d0*/  LDGSTS.E.BYPASS.LTC128B.128 [R228+0xf080], [R6.64], !P6 ;  /* 0x0f08000006e47fae */ /* 0x0005e2000f101d48 */
[----:B------:R-:W-:Y:S01]  /*19e0*/  ISETP.LT.OR P0, PT, R0, 0x21, !P4 ;  /* 0x000000210000780c */ /* 0x000fe20006701670 */
[----:B------:R-:W-:Y:S01]  /*19f0*/  IMAD R4, R234, c[0x0][0x274], R4 ;  /* 0x00009d00ea047a24 */ /* 0x000fe200078e0204 */
[C---:B------:R-:W-:Y:S01]  /*1a00*/  ISETP.LT.OR P6, PT, R0.reuse, 0x21, !P3 ;  /* 0x000000210000780c */ /* 0x040fe20005fc1670 */
[----:B------:R2:W-:Y:S01]  /*1a10*/  LDGSTS.E.BYPASS.LTC128B.128 [R228+0x11080], [R6.64+0x80], !P5 ;  /* 0x1108008006e47fae */ /* 0x0005e2000e901d48 */
[----:B------:R-:W-:Y:S01]  /*1a20*/  ISETP.LT.OR P5, PT, R0, 0x21, !P2 ;  /* 0x000000210000780c */ /* 0x000fe200057a1670 */
[----:B------:R-:W-:Y:S01]  /*1a30*/  IMAD R0, R28, c[0x0][0x278], RZ ;  /* 0x00009e001c007a24 */ /* 0x000fe200078e02ff */
[----:B------:R-:W-:Y:S01]  /*1a40*/  P2R R13, PR, RZ, 0x10 ;  /* 0x00000010ff0d7803 */ /* 0x000fe20000000000 */
[----:B------:R-:W-:Y:S01]  /*1a50*/  IMAD R18, R190, UR7, RZ ;  /* 0x00000007be127c24 */ /* 0x000fe2000f8e02ff */
[----:B------:R-:W-:Y:S01]  /*1a60*/  ISETP.GE.AND P4, PT, R12, c[0x0][0x1fc], PT ;  /* 0x00007f000c007a0c */ /* 0x000fe20003f86270 */
[----:B------:R-:W-:Y:S01]  /*1a70*/  IMAD R0, R232, c[0x0][0x27c], R0 ;  /* 0x00009f00e8007a24 */ /* 0x000fe200078e0200 */
[----:B------:R2:W-:Y:S01]  /*1a80*/  LDGSTS.E.BYPASS.LTC128B.128 [R228+0x13080], [R6.64+0x100], !P1 ;  /* 0x1308010006e47fae */ /* 0x0005e2000c901d48 */
[----:B------:R-:W-:Y:S01]  /*1a90*/  ISETP.GT.AND P1, PT, R230, 0xf, PT ;  /* 0x0000000fe600780c */ /* 0x000fe20003f24270 */
[----:B-1----:R-:W-:Y:S01]  /*1aa0*/  IMAD.WIDE.U32 R2, R234, c[0x0][0x270], R14 ;  /* 0x00009c00ea027a25 */ /* 0x002fe200078e000e */
[----:B------:R-:W-:Y:S01]  /*1ab0*/  USHF.L.U32 UR7, UR4, 0x5, URZ ;  /* 0x0000000504077899 */ /* 0x000fe2000800063f */
[----:B------:R1:W-:Y:S02]  /*1ac0*/  LDGSTS.E.BYPASS.LTC128B.128 [R228+0x10080], [R8.64], !P0 ;  /* 0x1008000008e47fae */ /* 0x0003e4000c101d48 */
[----:B------:R-:W-:Y:S01]  /*1ad0*/  IMAD.IADD R5, R3, 0x1, R4 ;  /* 0x0000000103057824 */ /* 0x000fe200078e0204 */
[----:B------:R-:W-:Y:S01]  /*1ae0*/  UMOV UR4, URZ ;  /* 0x0000003f00047c82 */ /* 0x000fe20008000000 */
[----:B------:R-:W-:Y:S01]  /*1af0*/  IMAD.MOV.U32 R4, RZ, RZ, R2 ;  /* 0x000000ffff047224 */ /* 0x000fe200078e0002 */
[----:B------:R1:W-:Y:S01]  /*1b00*/  LDGSTS.E.BYPASS.LTC128B.128 [R228+0x12080], [R8.64+0x80], !P6 ;  /* 0x1208008008e47fae */ /* 0x0003e2000f101d48 */
[----:B------:R-:W-:Y:S01]  /*1b10*/  IMAD.IADD R3, R11, 0x1, R19 ;  /* 0x000000010b037824 */ /* 0x000fe200078e0213 */
[----:B------:R-:W-:Y:S01]  /*1b20*/  SHF.R.S32.HI R19, RZ, 0x1f, R22 ;  /* 0x0000001fff137819 */ /* 0x000fe20000011416 */
[----:B------:R-:W-:Y:S01]  /*1b30*/  IMAD.WIDE.U32 R32, R232, c[0x0][0x278], R4 ;  /* 0x00009e00e8207a25 */ /* 0x000fe200078e0004 */
[----:B------:R1:W-:Y:S01]  /*1b40*/  LDGSTS.E.BYPASS.LTC128B.128 [R228+0x14080], [R8.64+0x100], !P5 ;  /* 0x1408010008e47fae */ /* 0x0003e2000e901d48 */
[----:B------:R-:W-:-:S02]  /*1b50*/  ISETP.GE.AND P6, PT, R25, c[0x0][0x1fc], PT ;  /* 0x00007f0019007a0c */ /* 0x000fc40003fc6270 */
[----:B------:R-:W-:Y:S01]  /*1b60*/  IMAD.MOV.U32 R2, RZ, RZ, R10 ;  /* 0x000000ffff027224 */ /* 0x000fe200078e000a */
[C---:B------:R-:W-:Y:S01]  /*1b70*/  IADD3 R10, -R22.reuse, c[0x0][0x168], -R236 ;  /* 0x00005a00160a7a10 */ /* 0x040fe20007ffe9ec */
[----:B------:R-:W-:Y:S01]  /*1b80*/  IMAD.IADD R30, R33, 0x1, R0 ;  /* 0x00000001211e7824 */ /* 0x000fe200078e0200 */
[----:B------:R-:W-:Y:S01]  /*1b90*/  IADD3 R0, P0, R22, R32, RZ ;  /* 0x0000002016007210 */ /* 0x000fe20007f1e0ff */
[----:B------:R-:W-:Y:S01]  /*1ba0*/  IMAD.WIDE.U32 R244, R232, c[0x0][0x218], R2 ;  /* 0x00008600e8f47a25 */ /* 0x000fe200078e0002 */
[----:B------:R-:W-:Y:S01]  /*1bb0*/  LEA.HI R11, R29, R230, RZ, 0x2 ;  /* 0x000000e61d0b7211 */ /* 0x000fe200078f10ff */
[----:B------:R3:W-:Y:S02]  /*1bc0*/  STL.64 [R1], R32 ;  /* 0x0000002001007387 */ /* 0x0007e40000100a00 */
[----:B------:R-:W-:Y:S02]  /*1bd0*/  IMAD.X R2, R19, 0x1, R30, P0 ;  /* 0x0000000113027824 */ /* 0x000fe400000e061e */
[----:B------:R-:W-:Y:S01]  /*1be0*/  IMAD.MOV.U32 R240, RZ, RZ, R244 ;  /* 0x000000fffff07224 */ /* 0x000fe200078e00f4 */
[----:B------:R3:W-:Y:S01]  /*1bf0*/  STL [R1+0x8], R30 ;  /* 0x0000081e01007387 */ /* 0x0007e20000100800 */
[----:B--2---:R-:W-:-:S02]  /*1c00*/  IMAD R6, R28, c[0x0][0x218], RZ ;  /* 0x000086001c067a24 */ /* 0x004fc400078e02ff */
[----:B------:R-:W-:Y:S02]  /*1c10*/  IMAD R18, R20, UR12, R18 ;  /* 0x0000000c14127c24 */ /* 0x000fe4000f8e0212 */
[----:B------:R-:W-:Y:S01]  /*1c20*/  IMAD R4, R232, c[0x0][0x21c], R6 ;  /* 0x00008700e8047a24 */ /* 0x000fe200078e0206 */
[----:B------:R-:W-:-:S03]  /*1c30*/  LEA R6, P0, R0, c[0x0][0x258], 0x2 ;  /* 0x0000960000067a11 */ /* 0x000fc600078010ff */
[----:B------:R-:W-:Y:S01]  /*1c40*/  IMAD.IADD R241, R245, 0x1, R4 ;  /* 0x00000001f5f17824 */ /* 0x000fe200078e0204 */
[----:B------:R-:W-:Y:S02]  /*1c50*/  LEA.HI.X R7, R0, c[0x0][0x25c], R2, 0x2, P0 ;  /* 0x0000970000077a11 */ /* 0x000fe400000f1402 */
[----:B------:R-:W-:Y:S01]  /*1c60*/  ISETP.LT.OR P0, PT, R10, 0x1, P4 ;  /* 0x000000010a00780c */ /* 0x000fe20002701670 */
[----:B------:R-:W-:Y:S01]  /*1c70*/  IMAD.WIDE.U32 R4, R190, UR12, R240 ;  /* 0x0000000cbe047c25 */ /* 0x000fe2000f8e00f0 */
[----:B-1----:R-:W-:-:S03]  /*1c80*/  LEA.HI R9, R29, R230, RZ, 0x5 ;  /* 0x000000e61d097211 */ /* 0x002fc600078f28ff */
[----:B------:R-:W-:Y:S01]  /*1c90*/  IMAD.IADD R0, R5, 0x1, R18 ;  /* 0x0000000105007824 */ /* 0x000fe200078e0212 */
[----:B------:R-:W-:Y:S01]  /*1ca0*/  LEA R2, P5, R4, c[0x0][0x1f0], 0x1 ;  /* 0x00007c0004027a11 */ /* 0x000fe200078a08ff */
[----:B------:R-:W-:-:S03]  /*1cb0*/  @!P1 IMAD.SHL.U32 R5, R230, 0x10, RZ ;  /* 0x00000010e6059824 */ /* 0x000fc600078e00ff */
[----:B------:R-:W-:Y:S01]  /*1cc0*/  LEA.HI.X R3, R4, c[0x0][0x1f4], R0, 0x1, P5 ;  /* 0x00007d0004037a11 */ /* 0x000fe200028f0c00 */
[----:B------:R-:W-:Y:S01]  /*1cd0*/  IMAD.U32 R4, RZ, RZ, UR7 ;  /* 0x00000007ff047e24 */ /* 0x000fe2000f8e00ff */
[----:B------:R1:W-:Y:S01]  /*1ce0*/  @!P1 LDGSTS.E.BYPASS.LTC128B.128 [R5+0x21080], [R6.64] ;  /* 0x2108000006059fae */ /* 0x0003e2000b901d48 */
[----:B------:R-:W-:Y:S01]  /*1cf0*/  IMAD.U32 R0, RZ, RZ, UR5 ;  /* 0x00000005ff007e24 */ /* 0x000fe2000f8e00ff */
[----:B------:R-:W-:Y:S02]  /*1d00*/  ISETP.GE.AND P5, PT, R27, c[0x0][0x1fc], PT ;  /* 0x00007f001b007a0c */ /* 0x000fe40003fa6270 */
[----:B------:R-:W0:Y:S04]  /*1d10*/  LDGDEPBAR ;  /* 0x00000000000079af */ /* 0x000e280000000000 */
[----:B------:R2:W-:Y:S01]  /*1d20*/  LDGSTS.E.BYPASS.LTC128B.128 [R228+0x1b080], [R2.64], !P0 ;  /* 0x1b08000002e47fae */ /* 0x0005e2000c101d48 */
[----:B------:R-:W-:-:S02]  /*1d30*/  ISETP.LT.OR P0, PT, R10, 0x1, P6 ;  /* 0x000000010a00780c */ /* 0x000fc40003701670 */
[----:B------:R-:W-:-:S11]  /*1d40*/  ISETP.LT.OR P6, PT, R10, 0x21, P6 ;  /* 0x000000210a00780c */ /* 0x000fd600037c1670 */
[----:B------:R2:W-:Y:S01]  /*1d50*/  LDGSTS.E.BYPASS.LTC128B.128 [R228+0x1d080], [R2.64+0x80], !P0 ;  /* 0x1d08008002e47fae */ /* 0x0005e2000c101d48 */
[----:B------:R-:W-:Y:S01]  /*1d60*/  LEA R4, P0, R4, R2, 0x1 ;  /* 0x0000000204047211 */ /* 0x000fe200078008ff */
[----:B-1----:R-:W-:Y:S01]  /*1d70*/  IMAD.U32 R5, RZ, RZ, UR7 ;  /* 0x00000007ff057e24 */ /* 0x002fe2000f8e00ff */
[----:B------:R-:W-:-:S04]  /*1d80*/  SHF.R.S32.HI R7, RZ, 0x1f, R11 ;  /* 0x0000001fff077819 */ /* 0x000fc8000001140b */
[----:B------:R-:W-:Y:S01]  /*1d90*/  LEA.HI.X R5, R5, R3, R0, 0x1, P0 ;  /* 0x0000000305057211 */ /* 0x000fe200000f0c00 */
[----:B------:R-:W-:Y:S01]  /*1da0*/  IMAD R0, R21, c[0x0][0x288], RZ ;  /* 0x0000a20015007a24 */ /* 0x000fe200078e02ff */
[C---:B------:R-:W-:Y:S02]  /*1db0*/  ISETP.LT.OR P0, PT, R10.reuse, 0x1, P5 ;  /* 0x000000010a00780c */ /* 0x040fe40002f01670 */
[----:B------:R-:W-:Y:S01]  /*1dc0*/  ISETP.LT.OR P5, PT, R10, 0x21, P5 ;  /* 0x000000210a00780c */ /* 0x000fe20002fa1670 */
[----:B------:R-:W-:-:S10]  /*1dd0*/  IMAD R0, R234, c[0x0][0x28c], R0 ;  /* 0x0000a300ea007a24 */ /* 0x000fd400078e0200 */
[----:B------:R2:W-:Y:S01]  /*1de0*/  LDGSTS.E.BYPASS.LTC128B.128 [R228+0x1f080], [R2.64+0x100], !P0 ;  /* 0x1f08010002e47fae */ /* 0x0005e2000c101d48 */
[----:B------:R-:W-:Y:S02]  /*1df0*/  ISETP.LT.OR P0, PT, R10, 0x21, P4 ;  /* 0x000000210a00780c */ /* 0x000fe40002701670 */
[----:B------:R-:W-:Y:S02]  /*1e00*/  ISETP.NE.AND P4, PT, R13, RZ, PT ;  /* 0x000000ff0d00720c */ /* 0x000fe40003f85270 */
[----:B------:R-:W-:-:S09]  /*1e10*/  SHF.R.S32.HI R13, RZ, 0x5, R9 ;  /* 0x00000005ff0d7819 */ /* 0x000fd20000011409 */
[----:B------:R1:W-:Y:S01]  /*1e20*/  LDGSTS.E.BYPASS.LTC128B.128 [R228+0x1c080], [R4.64], !P0 ;  /* 0x1c08000004e47fae */ /* 0x0003e2000c101d48 */
[----:B------:R-:W-:-:S03]  /*1e30*/  ISETP.GE.AND P0, PT, R12, c[0x0][0x1fc], PT ;  /* 0x00007f000c007a0c */ /* 0x000fc60003f06270 */
[----:B------:R1:W-:Y:S01]  /*1e40*/  LDGSTS.E.BYPASS.LTC128B.128 [R228+0x1e080], [R4.64+0x80], !P6 ;  /* 0x1e08008004e47fae */ /* 0x0003e2000f101d48 */
[----:B------:R-:W-:Y:S02]  /*1e50*/  SEL R18, RZ, 0x1, P0 ;  /* 0x00000001ff127807 */ /* 0x000fe40000000000 */
[----:B------:R-:W-:Y:S01]  /*1e60*/  ISETP.GE.AND P6, PT, R25, c[0x0][0x1fc], PT ;  /* 0x00007f0019007a0c */ /* 0x000fe20003fc6270 */
[----:B------:R1:W-:Y:S01]  /*1e70*/  LDGSTS.E.BYPASS.LTC128B.128 [R228+0x20080], [R4.64+0x100], !P5 ;  /* 0x2008010004e47fae */ /* 0x0003e2000e901d48 */
[----:B------:R-:W-:Y:S01]  /*1e80*/  ISETP.GE.AND P5, PT, R230, 0x10, PT ;  /* 0x00000010e600780c */ /* 0x000fe20003fa6270 */
[----:B--2---:R-:W-:Y:S01]  /*1e90*/  IMAD.WIDE.U32 R2, R234, c[0x0][0x288], R14 ;  /* 0x0000a200ea027a25 */ /* 0x004fe200078e000e */
[----:B------:R-:W-:-:S03]  /*1ea0*/  LEA.HI R14, R29, R230, RZ, 0x4 ;  /* 0x000000e61d0e7211 */ /* 0x000fc600078f20ff */
[----:B------:R-:W-:Y:S01]  /*1eb0*/  IMAD.IADD R3, R3, 0x1, R0 ;  /* 0x0000000103037824 */ /* 0x000fe200078e0200 */
[----:B------:R-:W-:Y:S02]  /*1ec0*/  SHF.R.S32.HI R0, RZ, 0x2, R11 ;  /* 0x00000002ff007819 */ /* 0x000fe4000001140b */
[----:B------:R-:W-:Y:S01]  /*1ed0*/  SHF.R.S32.HI R6, RZ, 0x4, R14 ;  /* 0x00000004ff067819 */ /* 0x000fe2000001140e */
[----:B------:R-:W-:Y:S01]  /*1ee0*/  IMAD.WIDE.U32 R248, R232, c[0x0][0x290], R2 ;  /* 0x0000a400e8f87a25 */ /* 0x000fe200078e0002 */
[----:B------:R-:W-:Y:S02]  /*1ef0*/  LEA.HI R7, R7, R0, RZ, 0x3 ;  /* 0x0000000007077211 */ /* 0x000fe400078f18ff */
[----:B------:R-:W-:Y:S02]  /*1f00*/  LEA.HI R8, R14, R6, RZ, 0x1 ;  /* 0x000000060e087211 */ /* 0x000fe400078f08ff */
[----:B------:R-:W-:Y:S02]  /*1f10*/  LOP3.LUT R7, R7, 0xfffffff8, RZ, 0xc0, !PT ;  /* 0xfffffff807077812 */ /* 0x000fe400078ec0ff */
[----:B------:R-:W-:-:S02]  /*1f20*/  LOP3.LUT R8, R8, 0xfffffffe, RZ, 0xc0, !PT ;  /* 0xfffffffe08087812 */ /* 0x000fc400078ec0ff */
[----:B------:R-:W-:Y:S01]  /*1f30*/  IADD3 R3, P0, R22, R248, RZ ;  /* 0x000000f816037210 */ /* 0x000fe20007f1e0ff */
[----:B------:R-:W-:Y:S01]  /*1f40*/  IMAD.IADD R12, R0, 0x1, -R7 ;  /* 0x00000001000c7824 */ /* 0x000fe200078e0a07 */
[----:B------:R-:W-:Y:S01]  /*1f50*/  SHF.R.S32.HI R7, RZ, 0x1f, R9 ;  /* 0x0000001fff077819 */ /* 0x000fe20000011409 */
[----:B------:R-:W-:Y:S01]  /*1f60*/  IMAD.IADD R0, R6, 0x1, -R8 ;  /* 0x0000000106007824 */ /* 0x000fe200078e0a08 */
[----:B------:R-:W-:Y:S01]  /*1f70*/  LEA.HI R6, R29, R230, RZ, 0x7 ;  /* 0x000000e61d067211 */ /* 0x000fe200078f38ff */
[----:B------:R-:W-:Y:S02]  /*1f80*/  IMAD R8, R28, c[0x0][0x290], RZ ;  /* 0x0000a4001c087a24 */ /* 0x000fe400078e02ff */
[----:B------:R-:W-:Y:S01]  /*1f90*/  IMAD.SHL.U32 R2, R12, 0x10, RZ ;  /* 0x000000100c027824 */ /* 0x000fe200078e00ff */
[----:B------:R-:W-:Y:S01]  /*1fa0*/  SHF.R.S32.HI R17, RZ, 0x7, R6 ;  /* 0x00000007ff117819 */ /* 0x000fe20000011406 */
[----:B-1----:R-:W-:Y:S01]  /*1fb0*/  IMAD R5, R232, c[0x0][0x294], R8 ;  /* 0x0000a500e8057a24 */ /* 0x002fe200078e0208 */
[----:B------:R-:W-:-:S02]  /*1fc0*/  LEA.HI R6, R7, R13, RZ, 0x2 ;  /* 0x0000000d07067211 */ /* 0x000fc400078f10ff */
[----:B------:R-:W-:Y:S01]  /*1fd0*/  LOP3.LUT R8, R11, 0x3ffffffc, RZ, 0xc0, !PT ;  /* 0x3ffffffc0b087812 */ /* 0x000fe200078ec0ff */
[----:B------:R-:W-:Y:S01]  /*1fe0*/  IMAD.SHL.U32 R7, R17, 0x8, RZ ;  /* 0x0000000811077824 */ /* 0x000fe200078e00ff */
[----:B------:R-:W-:Y:S01]  /*1ff0*/  LOP3.LUT R4, R6, 0xfffffffc, RZ, 0xc0, !PT ;  /* 0xfffffffc06047812 */ /* 0x000fe200078ec0ff */
[----:B------:R-:W-:-:S03]  /*2000*/  IMAD.IADD R252, R249, 0x1, R5 ;  /* 0x00000001f9fc7824 */ /* 0x000fc600078e0205 */
[----:B------:R-:W-:Y:S01]  /*2010*/  LOP3.LUT R16, R7, 0x8, RZ, 0xc0, !PT ;  /* 0x0000000807107812 */ /* 0x000fe200078ec0ff */
[----:B------:R-:W-:Y:S02]  /*2020*/  IMAD.IADD R15, R13, 0x1, -R4 ;  /* 0x000000010d0f7824 */ /* 0x000fe400078e0a04 */
[----:B------:R-:W-:Y:S01]  /*2030*/  IMAD.X R4, R19, 0x1, R252, P0 ;  /* 0x0000000113047824 */ /* 0x000fe200000e06fc */
[----:B------:R-:W-:Y:S01]  /*2040*/  LOP3.LUT R2, R16, 0x70, R2, 0xf8, !PT ;  /* 0x0000007010027812 */ /* 0x000fe200078ef802 */
[C---:B------:R-:W-:Y:S01]  /*2050*/  IMAD.SHL.U32 R7, R15.reuse, 0x100, RZ ;  /* 0x000001000f077824 */ /* 0x040fe200078e00ff */
[----:B------:R-:W-:Y:S02]  /*2060*/  LEA.HI R5, R15, R15, RZ, 0x1 ;  /* 0x0000000f0f057211 */ /* 0x000fe400078f08ff */
[----:B------:R-:W-:Y:S02]  /*2070*/  LEA R10, P0, R3, c[0x0][0x280], 0x2 ;  /* 0x0000a000030a7a11 */ /* 0x000fe400078010ff */
[----:B------:R-:W-:Y:S01]  /*2080*/  LOP3.LUT R2, R2, 0x100, R7, 0xf8, !PT ;  /* 0x0000010002027812 */ /* 0x000fe200078ef807 */
[----:B------:R-:W-:Y:S01]  /*2090*/  IMAD.SHL.U32 R6, R5, 0x100, RZ ;  /* 0x0000010005067824 */ /* 0x000fe200078e00ff */
[----:B------:R-:W-:Y:S01]  /*20a0*/  LEA.HI.X R11, R3, c[0x0][0x284], R4, 0x2, P0 ;  /* 0x0000a100030b7a11 */ /* 0x000fe200000f1404 */
[C---:B------:R-:W-:Y:S01]  /*20b0*/  IMAD.IADD R5, R230.reuse, 0x1, -R8 ;  /* 0x00000001e6057824 */ /* 0x040fe200078e0a08 */
[----:B------:R-:W-:Y:S01]  /*20c0*/  SHF.R.U32.HI R3, RZ, 0x3, R2 ;  /* 0x00000003ff037819 */ /* 0x000fe20000011602 */
[----:B------:R-:W-:Y:S01]  /*20d0*/  @!P5 IMAD.SHL.U32 R7, R230, 0x10, RZ ;  /* 0x00000010e607d824 */ /* 0x000fe200078e00ff */
[----:B------:R-:W-:-:S02]  /*20e0*/  LOP3.LUT R4, R6, 0x7ffffe00, RZ, 0xc0, !PT ;  /* 0x7ffffe0006047812 */ /* 0x000fc400078ec0ff */
[----:B------:R-:W-:Y:S02]  /*20f0*/  LOP3.LUT R6, R9, 0xffffffe0, RZ, 0xc0, !PT ;  /* 0xffffffe009067812 */ /* 0x000fe400078ec0ff */
[----:B------:R-:W-:Y:S01]  /*2100*/  LOP3.LUT R2, R2, 0x28, R3, 0x78, !PT ;  /* 0x0000002802027812 */ /* 0x000fe200078e7803 */
[----:B------:R-:W-:Y:S01]  /*2110*/  IMAD R5, R5, 0x2, R4 ;  /* 0x0000000205057824 */ /* 0x000fe200078e0204 */
[----:B------:R-:W-:Y:S01]  /*2120*/  LOP3.LUT R4, R14, 0xfffffff0, RZ, 0xc0, !PT ;  /* 0xfffffff00e047812 */ /* 0x000fe200078ec0ff */
[----:B------:R-:W-:Y:S01]  /*2130*/  IMAD.IADD R3, R230, 0x1, -R6 ;  /* 0x00000001e6037824 */ /* 0x000fe200078e0a06 */
[----:B------:R1:W-:Y:S01]  /*2140*/  @!P5 LDGSTS.E.BYPASS.LTC128B.128 [R7+0x21280], [R10.64] ;  /* 0x212800000a07dfae */ /* 0x0003e2000b901d48 */
[----:B------:R-:W-:Y:S01]  /*2150*/  IMAD.IADD R6, R5, 0x1, R2 ;  /* 0x0000000105067824 */ /* 0x000fe200078e0202 */
[----:B------:R-:W-:Y:S01]  /*2160*/  LOP3.LUT P0, RZ, R12, 0x1, RZ, 0xc0, !PT ;  /* 0x000000010cff7812 */ /* 0x000fe2000780c0ff */
[----:B------:R-:W-:Y:S01]  /*2170*/  IMAD.IADD R2, R230, 0x1, -R4 ;  /* 0x00000001e6027824 */ /* 0x000fe200078e0a04 */
[----:B------:R-:W-:Y:S01]  /*2180*/  SHF.R.S32.HI R4, RZ, 0x1f, R3 ;  /* 0x0000001fff047819 */ /* 0x000fe20000011403 */
[----:B------:R-:W-:Y:S01]  /*2190*/  IMAD.SHL.U32 R226, R6, 0x2, RZ ;  /* 0x0000000206e27824 */ /* 0x000fe200078e00ff */
[----:B------:R-:W-:Y:S01]  /*21a0*/  SEL R14, RZ, 0xffffffff, P6 ;  /* 0xffffffffff0e7807 */ /* 0x000fe20003000000 */
[----:B------:R-:W-:Y:S01]  /*21b0*/  IMAD.SHL.U32 R5, R2, 0x10, RZ ;  /* 0x0000001002057824 */ /* 0x000fe200078e00ff */
[----:B------:R-:W-:Y:S01]  /*21c0*/  LEA.HI R8, R4, R3, RZ, 0x2 ;  /* 0x0000000304087211 */ /* 0x000fe200078f10ff */
[----:B------:R-:W-:Y:S01]  /*21d0*/  IMAD.SHL.U32 R212, R2, 0x2, RZ ;  /* 0x0000000202d47824 */ /* 0x000fe200078e00ff */
[----:B------:R-:W-:Y:S01]  /*21e0*/  IADD3 R6, R226, 0x21480, RZ ;  /* 0x00021480e2067810 */ /* 0x000fe20007ffe0ff */
[----:B------:R-:W0:Y:S01]  /*21f0*/  LDGDEPBAR ;  /* 0x00000000000079af */ /* 0x000e220000000000 */
[----:B------:R-:W-:-:S02]  /*2200*/  LOP3.LUT R4, R5, 0xf0, RZ, 0xc0, !PT ;  /* 0x000000f005047812 */ /* 0x000fc400078ec0ff */
[----:B------:R-:W-:Y:S01]  /*2210*/  LOP3.LUT R5, R8, 0x7ffffffc, RZ, 0xc0, !PT ;  /* 0x7ffffffc08057812 */ /* 0x000fe200078ec0ff */
[----:B------:R-:W0:Y:S01]  /*2220*/  LDGDEPBAR ;  /* 0x00000000000079af */ /* 0x000e220000000000 */
[----:B------:R-:W-:Y:S02]  /*2230*/  LOP3.LUT R12, R4, R16, RZ, 0xfc, !PT ;  /* 0x00000010040c7212 */ /* 0x000fe400078efcff */
[----:B------:R-:W-:Y:S02]  /*2240*/  LOP3.LUT P6, RZ, R23, 0x2, RZ, 0xc0, !PT ;  /* 0x0000000217ff7812 */ /* 0x000fe400078cc0ff */
[----:B------:R-:W-:Y:S02]  /*2250*/  IADD3 R227, R226, 0x215a0, RZ ;  /* 0x000215a0e2e37810 */ /* 0x000fe40007ffe0ff */
[----:B------:R-:W-:Y:S01]  /*2260*/  LOP3.LUT R212, R12, 0x18, R212, 0x78, !PT ;  /* 0x000000180cd47812 */ /* 0x000fe200078e78d4 */
[----:B------:R-:W-:Y:S01]  /*2270*/  IMAD.MOV.U32 R12, RZ, RZ, 0x20 ;  /* 0x00000020ff0c7424 */ /* 0x000fe200078e00ff */
[----:B------:R-:W-:Y:S01]  /*2280*/  @P0 IADD3 R227, R6, 0xe0, RZ ;  /* 0x000000e006e30810 */ /* 0x000fe20007ffe0ff */
[----:B------:R-:W-:Y:S01]  /*2290*/  IMAD.SHL.U32 R6, R0, 0x20, RZ ;  /* 0x0000002000067824 */ /* 0x000fe200078e00ff */
[----:B------:R-:W-:Y:S01]  /*22a0*/  LEA.HI R9, R17, R17, RZ, 0x1 ;  /* 0x0000001111097211 */ /* 0x000fe200078f08ff */
[----:B-1----:R-:W-:Y:S01]  /*22b0*/  IMAD.SHL.U32 R7, R13, 0x100, RZ ;  /* 0x000001000d077824 */ /* 0x002fe200078e00ff */
[----:B------:R-:W-:Y:S01]  /*22c0*/  ISETP.GE.AND P5, PT, R27, c[0x0][0x1fc], PT ;  /* 0x00007f001b007a0c */ /* 0x000fe20003fa6270 */
[----:B------:R-:W-:Y:S01]  /*22d0*/  IMAD.IADD R13, R3, 0x1, -R5 ;  /* 0x00000001030d7824 */ /* 0x000fe200078e0a05 */
[----:B------:R-:W-:Y:S01]  /*22e0*/  SHF.R.S32.HI R3, RZ, 0x1f, R2 ;  /* 0x0000001fff037819 */ /* 0x000fe20000011402 */
[----:B------:R-:W-:Y:S01]  /*22f0*/  IMAD.SHL.U32 R10, R24, 0x8, RZ ;  /* 0x00000008180a7824 */ /* 0x000fe200078e00ff */
[----:B------:R-:W-:Y:S01]  /*2300*/  LOP3.LUT P0, RZ, R23, 0x4, RZ, 0xc0, !PT ;  /* 0x0000000417ff7812 */ /* 0x000fe2000780c0ff */
[----:B------:R-:W-:Y:S01]  /*2310*/  IMAD.SHL.U32 R212, R212, 0x2, RZ ;  /* 0x00000002d4d47824 */ /* 0x000fe200078e00ff */
[----:B------:R-:W-:Y:S01]  /*2320*/  LEA.HI R214, R3, R2, RZ, 0x3 ;  /* 0x0000000203d67211 */ /* 0x000fe200078f18ff */
[----:B------:R-:W-:Y:S01]  /*2330*/  IMAD.SHL.U32 R3, R23, 0x40, RZ ;  /* 0x0000004017037824 */ /* 0x000fe200078e00ff */
[----:B------:R-:W-:Y:S01]  /*2340*/  LOP3.LUT R11, R4, 0x100, R7, 0xf8, !PT ;  /* 0x00000100040b7812 */ /* 0x000fe200078ef807 */
[----:B------:R-:W-:Y:S01]  /*2350*/  IMAD.SHL.U32 R4, R15, 0x10, RZ ;  /* 0x000000100f047824 */ /* 0x000fe200078e00ff */
[C---:B------:R-:W-:Y:S01]  /*2360*/  LOP3.LUT R5, R214.reuse, 0xfffffff8, RZ, 0xc0, !PT ;  /* 0xfffffff8d6057812 */ /* 0x040fe200078ec0ff */
[----:B------:R-:W-:Y:S01]  /*2370*/  IMAD.SHL.U32 R214, R214, 0x40, RZ ;  /* 0x00000040d6d67824 */ /* 0x000fe200078e00ff */
[----:B------:R-:W-:-:S02]  /*2380*/  SEL R209, R223, 0xfffffff0, !P6 ;  /* 0xfffffff0dfd17807 */ /* 0x000fc40007000000 */
[C---:B------:R-:W-:Y:S01]  /*2390*/  LOP3.LUT P6, RZ, R2.reuse, 0x2, RZ, 0xc0, !PT ;  /* 0x0000000202ff7812 */ /* 0x040fe200078cc0ff */
[----:B------:R-:W-:Y:S01]  /*23a0*/  IMAD.IADD R5, R2, 0x1, -R5 ;  /* 0x0000000102057824 */ /* 0x000fe200078e0a05 */
[----:B------:R-:W-:Y:S02]  /*23b0*/  LOP3.LUT R2, R9, 0x1ffffffe, RZ, 0xc0, !PT ;  /* 0x1ffffffe09027812 */ /* 0x000fe400078ec0ff */
[----:B------:R-:W-:Y:S02]  /*23c0*/  LOP3.LUT R3, R3, 0x1c0, RZ, 0xc0, !PT ;  /* 0x000001c003037812 */ /* 0x000fe400078ec0ff */
[----:B------:R-:W-:Y:S01]  /*23d0*/  SEL R210, R12, 0xffffffe0, !P0 ;  /* 0xffffffe00cd27807 */ /* 0x000fe20004000000 */
[----:B------:R-:W-:Y:S01]  /*23e0*/  IMAD.IADD R2, R17, 0x1, -R2 ;  /* 0x0000000111027824 */ /* 0x000fe200078e0a02 */
[----:B------:R-:W-:Y:S02]  /*23f0*/  SEL R9, RZ, 0x4, P5 ;  /* 0x00000004ff097807 */ /* 0x000fe40002800000 */
[C---:B------:R-:W-:Y:S01]  /*2400*/  LOP3.LUT P5, RZ, R5.reuse, 0x4, RZ, 0xc0, !PT ;  /* 0x0000000405ff7812 */ /* 0x040fe200078ac0ff */
[----:B------:R-:W-:Y:S01]  /*2410*/  IMAD R13, R2, 0x4, R13 ;  /* 0x00000004020d7824 */ /* 0x000fe200078e020d */
[C---:B------:R-:W-:Y:S01]  /*2420*/  LOP3.LUT P0, RZ, R5.reuse, 0x2, RZ, 0xc0, !PT ;  /* 0x0000000205ff7812 */ /* 0x040fe2000780c0ff */
[----:B------:R-:W-:Y:S01]  /*2430*/  IMAD.SHL.U32 R5, R5, 0x40, RZ ;  /* 0x0000004005057824 */ /* 0x000fe200078e00ff */
[----:B------:R-:W-:Y:S01]  /*2440*/  LEA.HI.SX32 R229, R8, R4, 0x1e ;  /* 0x0000000408e57211 */ /* 0x000fe200078ff2ff */
[----:B------:R-:W-:Y:S01]  /*2450*/  IMAD.SHL.U32 R2, R14, 0x2, RZ ;  /* 0x000000020e027824 */ /* 0x000fe200078e00ff */
[----:B------:R-:W-:Y:S01]  /*2460*/  LOP3.LUT R208, R3, 0x8, R26, 0xf8, !PT ;  /* 0x0000000803d07812 */ /* 0x000fe200078ef81a */
[----:B------:R-:W-:Y:S01]  /*2470*/  IMAD.SHL.U32 R251, R13, 0x2, RZ ;  /* 0x000000020dfb7824 */ /* 0x000fe200078e00ff */
[----:B------:R-:W-:-:S02]  /*2480*/  LOP3.LUT R4, R3, 0x30, R4, 0xf8, !PT ;  /* 0x0000003003047812 */ /* 0x000fc400078ef804 */
[----:B------:R-:W-:Y:S01]  /*2490*/  SHF.R.U32.HI R7, RZ, 0x3, R3 ;  /* 0x00000003ff077819 */ /* 0x000fe20000011603 */
[----:B------:R-:W-:Y:S01]  /*24a0*/  IMAD.SHL.U32 R3, R0, 0x8, RZ ;  /* 0x0000000800037824 */ /* 0x000fe200078e00ff */
[----:B------:R-:W-:Y:S01]  /*24b0*/  LOP3.LUT R6, R6, 0x20, RZ, 0xc0, !PT ;  /* 0x0000002006067812 */ /* 0x000fe200078ec0ff */
[----:B------:R-:W-:Y:S01]  /*24c0*/  IMAD.IADD R238, R238, 0x1, -R251 ;  /* 0x00000001eeee7824 */ /* 0x000fe200078e0afb */
[----:B------:R-:W-:Y:S02]  /*24d0*/  SHF.R.U32.HI R215, RZ, 0x3, R11 ;  /* 0x00000003ffd77819 */ /* 0x000fe4000001160b */
[----:B------:R-:W-:Y:S02]  /*24e0*/  LOP3.LUT R5, R5, 0x1c0, RZ, 0xc0, !PT ;  /* 0x000001c005057812 */ /* 0x000fe400078ec0ff */
[----:B------:R-:W-:Y:S02]  /*24f0*/  LOP3.LUT R10, R6, 0x18, R10, 0xf8, !PT ;  /* 0x00000018060a7812 */ /* 0x000fe400078ef80a */
[----:B------:R-:W-:-:S02]  /*2500*/  LOP3.LUT R3, R3, 0x8, RZ, 0xc0, !PT ;  /* 0x0000000803037812 */ /* 0x000fc400078ec0ff */
[----:B------:R-:W-:Y:S02]  /*2510*/  LOP3.LUT R215, R215, 0x38, RZ, 0xc0, !PT ;  /* 0x00000038d7d77812 */ /* 0x000fe400078ec0ff */
[----:B------:R-:W-:Y:S02]  /*2520*/  LOP3.LUT R4, R4, 0x8, R26, 0xf8, !PT ;  /* 0x0000000804047812 */ /* 0x000fe400078ef81a */
[----:B------:R-:W-:Y:S02]  /*2530*/  LOP3.LUT R214, R214, 0xfffffe00, RZ, 0xc0, !PT ;  /* 0xfffffe00d6d67812 */ /* 0x000fe400078ec0ff */
[----:B------:R-:W-:Y:S02]  /*2540*/  SHF.R.U32.HI R6, RZ, 0x3, R5 ;  /* 0x00000003ff067819 */ /* 0x000fe40000011605 */
[----:B------:R-:W-:Y:S02]  /*2550*/  LOP3.LUT R8, R2, 0x2, R18, 0xe2, !PT ;  /* 0x0000000202087812 */ /* 0x000fe400078ee212 */
[----:B------:R-:W-:-:S02]  /*2560*/  LOP3.LUT R215, R215, R11, R3, 0x1e, !PT ;  /* 0x0000000bd7d77212 */ /* 0x000fc400078e1e03 */
[----:B------:R-:W-:Y:S01]  /*2570*/  LOP3.LUT R2, R4, R7, RZ, 0x3c, !PT ;  /* 0x0000000704027212 */ /* 0x000fe200078e3cff */
[----:B------:R-:W-:Y:S01]  /*2580*/  IMAD R4, R15, 0x400, R214 ;  /* 0x000004000f047824 */ /* 0x000fe200078e02d6 */
[----:B------:R-:W-:Y:S02]  /*2590*/  LOP3.LUT R3, R6, R5, R3, 0x1e, !PT ;  /* 0x0000000506037212 */ /* 0x000fe400078e1e03 */
[----:B------:R-:W-:Y:S01]  /*25a0*/  LOP3.LUT R208, R208, R7, RZ, 0x3c, !PT ;  /* 0x00000007d0d07212 */ /* 0x000fe200078e3cff */
[----:B------:R-:W-:Y:S01]  /*25b0*/  IMAD R219, R0, 0x200, R2 ;  /* 0x0000020000db7824 */ /* 0x000fe200078e0202 */
[----:B------:R-:W-:Y:S01]  /*25c0*/  SEL R223, R223, 0xfffffff0, !P0 ;  /* 0xfffffff0dfdf7807 */ /* 0x000fe20004000000 */
[----:B------:R-:W-:Y:S01]  /*25d0*/  IMAD.IADD R220, R4, 0x1, R3 ;  /* 0x0000000104dc7824 */ /* 0x000fe200078e0203 */
[----:B------:R-:W-:Y:S01]  /*25e0*/  LOP3.LUT R5, R6, R10, R5, 0x1e, !PT ;  /* 0x0000000a06057212 */ /* 0x000fe200078e1e05 */
[----:B------:R-:W-:Y:S01]  /*25f0*/  IMAD R208, R17, 0x200, R208 ;  /* 0x0000020011d07824 */ /* 0x000fe200078e02d0 */
[----:B------:R-:W-:Y:S01]  /*2600*/  SEL R213, R213, 0xe0, !P6 ;  /* 0x000000e0d5d57807 */ /* 0x000fe20007000000 */
[----:B------:R-:W-:Y:S01]  /*2610*/  IMAD.SHL.U32 R217, R220, 0x2, RZ ;  /* 0x00000002dcd97824 */ /* 0x000fe200078e00ff */
[----:B------:R-:W-:Y:S01]  /*2620*/  SEL R0, R12, 0xffffffe0, !P5 ;  /* 0xffffffe00c007807 */ /* 0x000fe20006800000 */
[----:B------:R-:W-:Y:S01]  /*2630*/  IMAD.SHL.U32 R208, R208, 0x2, RZ ;  /* 0x00000002d0d07824 */ /* 0x000fe200078e00ff */
[----:B------:R-:W-:Y:S01]  /*2640*/  LOP3.LUT R214, R5, R214, RZ, 0xfc, !PT ;  /* 0x000000d605d67212 */ /* 0x000fe200078efcff */
[----:B------:R-:W-:Y:S01]  /*2650*/  IMAD.SHL.U32 R222, R223, 0x2, RZ ;  /* 0x00000002dfde7824 */ /* 0x000fe200078e00ff */
[----:B------:R-:W-:Y:S01]  /*2660*/  IADD3 R216, R217, 0x1b080, RZ ;  /* 0x0001b080d9d87810 */ /* 0x000fe20007ffe0ff */
[--C-:B------:R-:W-:Y:S01]  /*2670*/  IMAD R209, R209, 0x2, R208.reuse ;  /* 0x00000002d1d17824 */ /* 0x100fe200078e02d0 */
[----:B------:R-:W-:Y:S01]  /*2680*/  LOP3.LUT R233, R8, R9, RZ, 0xfc, !PT ;  /* 0x0000000908e97212 */ /* 0x000fe200078efcff */
[----:B------:R-:W-:Y:S01]  /*2690*/  IMAD R211, R210, 0x2, R208 ;  /* 0x00000002d2d37824 */ /* 0x000fe200078e02d0 */
[----:B------:R-:W-:Y:S01]  /*26a0*/  LEA R215, R215, 0x23c80, 0x1 ;  /* 0x00023c80d7d77811 */ /* 0x000fe200078e08ff */
[----:B------:R-:W-:Y:S01]  /*26b0*/  IMAD R213, R213, 0x2, R212 ;  /* 0x00000002d5d57824 */ /* 0x000fe200078e02d4 */
[----:B------:R-:W-:Y:S01]  /*26c0*/  LEA R214, R214, 0x80, 0x1 ;  /* 0x00000080d6d67811 */ /* 0x000fe200078e08ff */
[----:B------:R-:W-:-:S02]  /*26d0*/  IMAD R210, R210, 0x2, R209 ;  /* 0x00000002d2d27824 */ /* 0x000fc400078e02d1 */
[----:B------:R-:W-:Y:S02]  /*26e0*/  IMAD R216, R0, 0x2, R216 ;  /* 0x0000000200d87824 */ /* 0x000fe400078e02d8 */
[C---:B------:R-:W-:Y:S02]  /*26f0*/  IMAD.IADD R221, R220.reuse, 0x1, R0 ;  /* 0x00000001dcdd7824 */ /* 0x040fe400078e0200 */
[----:B------:R-:W-:Y:S02]  /*2700*/  IMAD.IADD R218, R217, 0x1, R222 ;  /* 0x00000001d9da7824 */ /* 0x000fe400078e02de */
[----:B---3--:R-:W-:Y:S02]  /*2710*/  IMAD.IADD R224, R220, 0x1, R223 ;  /* 0x00000001dce07824 */ /* 0x008fe400078e02df */
.L_x_1139:
[----:B------:R-:W-:Y:S04]  /*2720*/  DEPBAR.LE SB0, 0x1 ;  /* 0x000080400000791a */ /* 0x000fe80000000000 */
[----:B------:R-:W-:Y:S01]  /*2730*/  BAR.SYNC.DEFER_BLOCKING 0x0 ;  /* 0x0000000000007b1d */ /* 0x000fe20000010000 */
[----:B------:R-:W-:Y:S01]  /*2740*/  MOV R0, UR4 ;  /* 0x0000000400007c02 */ /* 0x000fe20008000f00 */
[----:B------:R-:W-:Y:S01]  /*2750*/  IMAD.U32 R18, RZ, RZ, UR4 ;  /* 0x00000004ff127e24 */ /* 0x000fe2000f8e00ff */
[----:B------:R-:W-:Y:S01]  /*2760*/  IADD3 R225, R190, 0x1, RZ ;  /* 0x00000001bee17810 */ /* 0x000fe20007ffe0ff */
[----:B------:R-:W-:Y:S01]  /*2770*/  IMAD.U32 R189, RZ, RZ, UR4 ;  /* 0x00000004ffbd7e24 */ /* 0x000fe2000f8e00ff */
[----:B------:R-:W-:Y:S01]  /*2780*/  MOV R235, R190 ;  /* 0x000000be00eb7202 */ /* 0x000fe20000000f00 */
[----:B------:R-:W-:Y:S01]  /*2790*/  IMAD R0, R0, 0x3000, R220 ;  /* 0x0000300000007824 */ /* 0x000fe200078e02dc */
[----:B------:R-:W-:Y:S01]  /*27a0*/  ISETP.GE.AND P0, PT, R225, R239, PT ;  /* 0x000000efe100720c */ /* 0x000fe20003f06270 */
[----:B------:R-:W-:Y:S01]  /*27b0*/  IMAD R38, R18, 0x3000, R221 ;  /* 0x0000300012267824 */ /* 0x000fe200078e02dd */
[----:B------:R-:W-:Y:S01]  /*27c0*/  LEA R189, R189, R229, 0x6 ;  /* 0x000000e5bdbd7211 */ /* 0x000fe200078e30ff */
[----:B------:R-:W-:Y:S01]  /*27d0*/  IMAD.SHL.U32 R104, R0, 0x2, RZ ;  /* 0x0000000200687824 */ /* 0x000fe200078e00ff */
[----:B------:R-:W-:Y:S02]  /*27e0*/  MOV R0, UR4 ;  /* 0x0000000400007c02 */ /* 0x000fe40008000f00 */
[----:B------:R-:W-:Y:S03]  /*27f0*/  SHF.L.U32 R172, R38, 0x1, RZ ;  /* 0x0000000126ac7819 */ /* 0x000fe600000006ff */
[----:B------:R-:W-:Y:S04]  /*2800*/  IMAD R0, R0, 0x3000, R223 ;  /* 0x0000300000007824 */ /* 0x000fe800078e02df */
[--C-:B------:R-:W-:Y:S02]  /*2810*/  IMAD.IADD R6, R220, 0x1, R0.reuse ;  /* 0x00000001dc067824 */ /* 0x100fe400078e0200 */
[----:B------:R-:W-:Y:S01]  /*2820*/  IMAD.IADD R0, R221, 0x1, R0 ;  /* 0x00000001dd007824 */ /* 0x000fe200078e0200 */
[----:B------:R-:W-:Y:S02]  /*2830*/  LDSM.16.M88.2 R4, [R208+0x80] ;  /* 0x00008000d004783b */ /* 0x000fe40000000100 */
[----:B------:R-:W-:Y:S02]  /*2840*/  SHF.L.U32 R28, R6, 0x1, RZ ;  /* 0x00000001061c7819 */ /* 0x000fe400000006ff */
[----:B------:R-:W-:Y:S01]  /*2850*/  SHF.L.U32 R173, R0, 0x1, RZ ;  /* 0x0000000100ad7819 */ /* 0x000fe200000006ff */
[----:B------:R-:W1:Y:S01]  /*2860*/  LDSM.16.M88.4 R20, [R104+0xf080] ;  /* 0x00f080006814783b */ /* 0x000e620000000200 */
[----:B------:R-:W-:Y:S03]  /*2870*/  IMAD.U32 R0, RZ, RZ, UR4 ;  /* 0x00000004ff007e24 */ /* 0x000fe6000f8e00ff */
[----:B------:R-:W2:Y:S01]  /*2880*/  LDSM.16.M88.2 R2, [R208+0x880] ;  /* 0x00088000d002783b */ /* 0x000ea20000000100 */
[----:B------:R-:W-:Y:S03]  /*2890*/  IMAD R0, R0, 0x3000, R224 ;  /* 0x0000300000007824 */ /* 0x000fe600078e02e0 */
[----:B------:R-:W3:Y:S02]  /*28a0*/  LDSM.16.M88.2 R12, [R208+0x1080] ;  /* 0x00108000d00c783b */ /* 0x000ee40000000100 */
[----:B------:R-:W-:Y:S02]  /*28b0*/  SHF.L.U32 R0, R0, 0x1, RZ ;  /* 0x0000000100007819 */ /* 0x000fe400000006ff */
        /* <DEDUP_REMOVED lines=145> */
[----:B---34-:R-:W-:Y:S01]  /*31d0*/  SHF.R.S32.HI R0, RZ, 0x1f, R225 ;  /* 0x0000001fff007819 */ /* 0x018fe200000114e1 */
[----:B------:R-:W3:Y:S01]  /*31e0*/  LDL.64 R192, [R1] ;  /* 0x0000000001c07983 */ /* 0x000ee20000100a00 */
[----:B------:R-:W-:Y:S01]  /*31f0*/  @!P1 LEA R24, R190, 0x40, 0x6 ;  /* 0x00000040be189811 */ /* 0x000fe200078e30ff */
[C---:B------:R-:W-:Y:S02]  /*3200*/  IMAD.WIDE.U32 R28, R225.reuse, c[0x0][0x178], RZ ;  /* 0x00005e00e11c7a25 */ /* 0x040fe400078e00ff */
[----:B------:R-:W4:Y:S02]  /*3210*/  LDL R191, [R1+0x8] ;  /* 0x0000080001bf7983 */ /* 0x000f240000100800 */
[----:B------:R-:W-:Y:S02]  /*3220*/  IMAD R0, R0, c[0x0][0x178], RZ ;  /* 0x00005e0000007a24 */ /* 0x000fe400078e02ff */
[----:B------:R-:W-:Y:S02]  /*3230*/  IMAD.SHL.U32 R25, R28, 0x40, RZ ;  /* 0x000000401c197824 */ /* 0x000fe400078e00ff */
[----:B------:R-:W-:Y:S02]  /*3240*/  IMAD R30, R225, c[0x0][0x17c], R0 ;  /* 0x00005f00e11e7a24 */ /* 0x000fe400078e0200 */
[----:B------:R-:W-:Y:S02]  /*3250*/  IMAD.MOV.U32 R32, RZ, RZ, -0x40 ;  /* 0xffffffc0ff207424 */ /* 0x000fe400078e00ff */
[----:B------:R-:W-:Y:S02]  /*3260*/  IMAD.IADD R30, R29, 0x1, R30 ;  /* 0x000000011d1e7824 */ /* 0x000fe400078e021e */
[----:B------:R-:W-:Y:S04]  /*3270*/  IMAD R32, R225, R32, c[0x0][0x168] ;  /* 0x00005a00e1207624 */ /* 0x000fe800078e0220 */
[----:B------:R-:W-:Y:S01]  /*3280*/  IMAD.IADD R32, R32, 0x1, -R236 ;  /* 0x0000000120207824 */ /* 0x000fe200078e0aec */
[C---:B---3--:R-:W-:Y:S04]  /*3290*/  @!P1 IADD3 R0, P5, R24.reuse, R192, RZ ;  /* 0x000000c018009210 */ /* 0x048fe80007fbe0ff */
[----:B----4-:R-:W-:Y:S02]  /*32a0*/  @!P1 LEA.HI.X.SX32 R29, R24, R191, 0x1, P5 ;  /* 0x000000bf181d9211 */ /* 0x010fe400028f0eff */
[----:B------:R-:W-:Y:S02]  /*32b0*/  IADD3 R33, P6, P5, R246, UR11, R25 ;  /* 0x0000000bf6217c10 */ /* 0x000fe4000fdde019 */
[----:B------:R-:W-:Y:S04]  /*32c0*/  SHF.L.U64.HI R24, R28, 0x6, R30 ;  /* 0x000000061c187819 */ /* 0x000fe8000001021e */
[----:B------:R-:W-:Y:S02]  /*32d0*/  IADD3.X R34, R243, UR10, R24, P6, P5 ;  /* 0x0000000af3227c10 */ /* 0x000fe4000b7ea418 */
[----:B------:R-:W-:Y:S02]  /*32e0*/  IADD3 R25, P6, R25, R246, RZ ;  /* 0x000000f619197210 */ /* 0x000fe40007fde0ff */
[C---:B------:R-:W-:Y:S04]  /*32f0*/  @!P1 LEA R30, P5, R0.reuse, c[0x0][0x258], 0x2 ;  /* 0x00009600001e9a11 */ /* 0x040fe800078a10ff */
[----:B------:R-:W-:Y:S01]  /*3300*/  @!P1 LEA.HI.X R31, R0, c[0x0][0x25c], R29, 0x2, P5 ;  /* 0x00009700001f9a11 */ /* 0x000fe200028f141d */
[----:B------:R-:W-:Y:S01]  /*3310*/  IMAD.X R0, R24, 0x1, R243, P6 ;  /* 0x0000000118007824 */ /* 0x000fe200030e06f3 */
[----:B------:R-:W-:Y:S02]  /*3320*/  LEA R28, P5, R25, c[0x0][0x160], 0x1 ;  /* 0x00005800191c7a11 */ /* 0x000fe400078a08ff */
[----:B------:R-:W-:Y:S02]  /*3330*/  LEA R24, P6, R33, c[0x0][0x160], 0x1 ;  /* 0x0000580021187a11 */ /* 0x000fe400078c08ff */
[----:B------:R-:W-:Y:S02]  /*3340*/  LEA.HI.X R29, R25, c[0x0][0x164], R0, 0x1, P5 ;  /* 0x00005900191d7a11 */ /* 0x000fe400028f0c00 */
[----:B------:R-:W-:Y:S01]  /*3350*/  LEA.HI.X R25, R33, c[0x0][0x164], R34, 0x1, P6 ;  /* 0x0000590021197a11 */ /* 0x000fe200030f0c22 */
[----:B------:R-:W-:Y:S01]  /*3360*/  IMAD.U32 R33, RZ, RZ, UR13 ;  /* 0x0000000dff217e24 */ /* 0x000fe2000f8e00ff */
[----:B------:R-:W-:Y:S02]  /*3370*/  ISETP.LT.OR P6, PT, R32, 0x1, !P4 ;  /* 0x000000012000780c */ /* 0x000fe400067c1670 */
[----:B------:R-:W-:Y:S02]  /*3380*/  IADD3 R0, R228, 0xf080, RZ ;  /* 0x0000f080e4007810 */ /* 0x000fe40007ffe0ff */
[C---:B------:R-:W-:Y:S03]  /*3390*/  ISETP.LT.OR P5, PT, R32.reuse, 0x1, !P3 ;  /* 0x000000012000780c */ /* 0x040fe60005fa1670 */
[----:B------:R-:W-:Y:S06]  /*33a0*/  IMAD R0, R33, 0x6000, R0 ;  /* 0x0000600021007824 */ /* 0x000fec00078e0200 */
        /* <DEDUP_REMOVED lines=10> */
[----:B------:R-:W-:Y:S09]  /*3450*/  ISETP.LT.OR P5, PT, R32, 0x21, !P2 ;  /* 0x000000212000780c */ /* 0x000ff200057a1670 */
[----:B------:R4:W-:Y:S04]  /*3460*/  LDGSTS.E.BYPASS.LTC128B.128 [R0+0x3000], [R24.64+0x80], !P6 ;  /* 0x0300008018007fae */ /* 0x0009e8000f101d48 */
[----:B------:R4:W-:Y:S01]  /*3470*/  LDGSTS.E.BYPASS.LTC128B.128 [R0+0x5000], [R24.64+0x100], !P5 ;  /* 0x0500010018007fae */ /* 0x0009e2000e901d48 */
[----:B---3--:R-:W-:Y:S02]  /*3480*/  IMAD.SHL.U32 R29, R230, 0x4, RZ ;  /* 0x00000004e61d7824 */ /* 0x008fe400078e00ff */
[----:B------:R-:W-:Y:S04]  /*3490*/  IMAD.U32 R28, RZ, RZ, UR13 ;  /* 0x0000000dff1c7e24 */ /* 0x000fe8000f8e00ff */
[----:B------:R-:W-:Y:S04]  /*34a0*/  @!P1 IMAD R28, R28, 0x40, R29 ;  /* 0x000000401c1c9824 */ /* 0x000fe800078e021d */
[----:B------:R-:W-:Y:S05]  /*34b0*/  @!P1 IMAD.SHL.U32 R28, R28, 0x4, RZ ;  /* 0x000000041c1c9824 */ /* 0x000fea00078e00ff */
[----:B------:R4:W-:Y:S02]  /*34c0*/  @!P1 LDGSTS.E.BYPASS.LTC128B.128 [R28+0x21080], [R30.64] ;  /* 0x210800001e1c9fae */ /* 0x0009e4000b901d48 */
.L_x_1137:
[C---:B-1-34-:R-:W-:Y:S01]  /*34d0*/  HMMA.16816.F32 R24, R104.reuse, R26, RZ ;  /* 0x0000001a6818723c */ /* 0x05afe200000018ff */
[----:B------:R-:W0:Y:S03]  /*34e0*/  LDGDEPBAR ;  /* 0x00000000000079af */ /* 0x000e260000000000 */
[----:B------:R-:W-:Y:S04]  /*34f0*/  IMAD.IADD R0, R222, 0x1, R216 ;  /* 0x00000001de007824 */ /* 0x000fe800078e02d8 */
[C---:B------:R-:W-:Y:S08]  /*3500*/  HMMA.16816.F32 R28, R104.reuse, R108, RZ ;  /* 0x0000006c681c723c */ /* 0x040ff000000018ff */
[C---:B------:R-:W-:Y:S01]  /*3510*/  HMMA.16816.F32 R32, R104.reuse, R2, RZ ;  /* 0x000000026820723c */ /* 0x040fe200000018ff */
[----:B------:R-:W-:Y:S07]  /*3520*/  LDSM.16.M88.2 R2, [R211+0x7880] ;  /* 0x00788000d302783b */ /* 0x000fee0000000100 */
[C---:B------:R-:W-:Y:S01]  /*3530*/  HMMA.16816.F32 R36, R104.reuse, R110, RZ ;  /* 0x0000006e6824723c */ /* 0x040fe200000018ff */
[----:B------:R-:W1:Y:S07]  /*3540*/  LDSM.16.M88.4 R108, [R216] ;  /* 0x00000000d86c783b */ /* 0x000e6e0000000200 */
[----:B------:R-:W-:Y:S01]  /*3550*/  HMMA.16816.F32 R40, R104, R172, RZ ;  /* 0x000000ac6828723c */ /* 0x000fe200000018ff */
[----:B------:R-:W3:Y:S04]  /*3560*/  LDSM.16.M88.2 R104, [R211+0x8080] ;  /* 0x00808000d368783b */ /* 0x000ee80000000100 */
[----:B------:R-:W4:Y:S03]  /*3570*/  LDSM.16.M88.2 R106, [R211+0x8880] ;  /* 0x00888000d36a783b */ /* 0x000f260000000100 */
[C---:B------:R-:W-:Y:S01]  /*3580*/  HMMA.16816.F32 R24, R176.reuse, R174, R24 ;  /* 0x000000aeb018723c */ /* 0x040fe20000001818 */
[----:B------:R-:W5:Y:S04]  /*3590*/  LDSM.16.M88.2 R172, [R211+0x9080] ;  /* 0x00908000d3ac783b */ /* 0x000f680000000100 */
[----:B------:R-:W2:Y:S03]  /*35a0*/  LDSM.16.M88.2 R174, [R211+0x9880] ;  /* 0x00988000d3ae783b */ /* 0x000ea60000000100 */
[C---:B------:R-:W-:Y:S01]  /*35b0*/  HMMA.16816.F32 R28, R176.reuse, R180, R28 ;  /* 0x000000b4b01c723c */ /* 0x040fe2000000181c */
[----:B------:R-:W-:Y:S07]  /*35c0*/  LDSM.16.M88.2 R180, [R210+0x8080] ;  /* 0x00808000d2b4783b */ /* 0x000fee0000000100 */
[C---:B------:R-:W-:Y:S08]  /*35d0*/  HMMA.16816.F32 R32, R176.reuse, R182, R32 ;  /* 0x000000b6b020723c */ /* 0x040ff00000001820 */
[C---:B------:R-:W-:Y:S08]  /*35e0*/  HMMA.16816.F32 R36, R176.reuse, R184, R36 ;  /* 0x000000b8b024723c */ /* 0x040ff00000001824 */
[----:B------:R-:W-:Y:S01]  /*35f0*/  HMMA.16816.F32 R40, R176, R186, R40 ;  /* 0x000000bab028723c */ /* 0x000fe20000001828 */
[----:B------:R-:W-:Y:S07]  /*3600*/  LDSM.16.M88.4 R176, [R0] ;  /* 0x0000000000b0783b */ /* 0x000fee0000000200 */
[C---:B-1----:R-:W-:Y:S01]  /*3610*/  HMMA.16816.F32 R24, R108.reuse, R2, R24 ;  /* 0x000000026c18723c */ /* 0x042fe20000001818 */
[----:B------:R-:W1:Y:S07]  /*3620*/  LDSM.16.M88.2 R2, [R210+0x7880] ;  /* 0x00788000d202783b */ /* 0x000e6e0000000100 */
[C---:B---3--:R-:W-:Y:S01]  /*3630*/  HMMA.16816.F32 R28, R108.reuse, R104, R28 ;  /* 0x000000686c1c723c */ /* 0x048fe2000000181c */
[----:B------:R-:W3:Y:S07]  /*3640*/  LDSM.16.M88.2 R104, [R210+0x8880] ;  /* 0x00888000d268783b */ /* 0x000eee0000000100 */
[C---:B----4-:R-:W-:Y:S01]  /*3650*/  HMMA.16816.F32 R32, R108.reuse, R106, R32 ;  /* 0x0000006a6c20723c */ /* 0x050fe20000001820 */
[----:B------:R-:W4:Y:S07]  /*3660*/  LDSM.16.M88.2 R106, [R210+0x9080] ;  /* 0x00908000d26a783b */ /* 0x000f2e0000000100 */
[C---:B-----5:R-:W-:Y:S01]  /*3670*/  HMMA.16816.F32 R36, R108.reuse, R172, R36 ;  /* 0x000000ac6c24723c */ /* 0x060fe20000001824 */
[----:B------:R-:W5:Y:S07]  /*3680*/  LDSM.16.M88.2 R172, [R210+0x9880] ;  /* 0x00988000d2ac783b */ /* 0x000f6e0000000100 */
[----:B--2---:R-:W-:Y:S01]  /*3690*/  HMMA.16816.F32 R40, R108, R174, R40 ;  /* 0x000000ae6c28723c */ /* 0x004fe20000001828 */
[----:B------:R-:W-:Y:S04]  /*36a0*/  LDSM.16.M88.2 R174, [R208+0xa080] ;  /* 0x00a08000d0ae783b */ /* 0x000fe80000000100 */
[----:B------:R-:W2:Y:S03]  /*36b0*/  LDSM.16.M88.4 R108, [R217+0x1d080] ;  /* 0x01d08000d96c783b */ /* 0x000ea60000000200 */
[C---:B-1----:R-:W-:Y:S01]  /*36c0*/  HMMA.16816.F32 R24, R176.reuse, R2, R24 ;  /* 0x00000002b018723c */ /* 0x042fe20000001818 */
[----:B------:R-:W1:Y:S07]  /*36d0*/  LDSM.16.M88.2 R2, [R208+0xa880] ;  /* 0x00a88000d002783b */ /* 0x000e6e0000000100 */
[C---:B------:R-:W-:Y:S01]  /*36e0*/  HMMA.16816.F32 R28, R176.reuse, R180, R28 ;  /* 0x000000b4b01c723c */ /* 0x040fe2000000181c */
[----:B------:R-:W-:Y:S07]  /*36f0*/  LDSM.16.M88.2 R180, [R209+0xa880] ;  /* 0x00a88000d1b4783b */ /* 0x000fee0000000100 */
[C---:B---3--:R-:W-:Y:S01]  /*3700*/  HMMA.16816.F32 R32, R176.reuse, R104, R32 ;  /* 0x00000068b020723c */ /* 0x048fe20000001820 */
[----:B------:R-:W3:Y:S07]  /*3710*/  LDSM.16.M88.2 R104, [R208+0xb080] ;  /* 0x00b08000d068783b */ /* 0x000eee0000000100 */
[C---:B----4-:R-:W-:Y:S01]  /*3720*/  HMMA.16816.F32 R36, R176.reuse, R106, R36 ;  /* 0x0000006ab024723c */ /* 0x050fe20000001824 */
[----:B------:R-:W4:Y:S07]  /*3730*/  LDSM.16.M88.2 R106, [R208+0xb880] ;  /* 0x00b88000d06a783b */ /* 0x000f2e0000000100 */
[----:B-----5:R-:W-:Y:S01]  /*3740*/  HMMA.16816.F32 R40, R176, R172, R40 ;  /* 0x000000acb028723c */ /* 0x020fe20000001828 */
[----:B------:R-:W5:Y:S04]  /*3750*/  LDSM.16.M88.2 R172, [R208+0xc080] ;  /* 0x00c08000d0ac783b */ /* 0x000f680000000100 */
[----:B------:R-:W-:Y:S03]  /*3760*/  LDSM.16.M88.4 R176, [R218+0x1d080] ;  /* 0x01d08000dab0783b */ /* 0x000fe60000000200 */
[C---:B--2---:R-:W-:Y:S01]  /*3770*/  HMMA.16816.F32 R24, R108.reuse, R174, R24 ;  /* 0x000000ae6c18723c */ /* 0x044fe20000001818 */
[----:B------:R-:W2:Y:S07]  /*3780*/  LDSM.16.M88.2 R174, [R209+0xa080] ;  /* 0x00a08000d1ae783b */ /* 0x000eae0000000100 */
[C---:B-1----:R-:W-:Y:S01]  /*3790*/  HMMA.16816.F32 R28, R108.reuse, R2, R28 ;  /* 0x000000026c1c723c */ /* 0x042fe2000000181c */
[----:B------:R-:W1:Y:S07]  /*37a0*/  LDSM.16.M88.2 R2, [R209+0xb080] ;  /* 0x00b08000d102783b */ /* 0x000e6e0000000100 */
[C---:B---3--:R-:W-:Y:S01]  /*37b0*/  HMMA.16816.F32 R32, R108.reuse, R104, R32 ;  /* 0x000000686c20723c */ /* 0x048fe20000001820 */
[----:B------:R-:W3:Y:S07]  /*37c0*/  LDSM.16.M88.2 R104, [R209+0xb880] ;  /* 0x00b88000d168783b */ /* 0x000eee0000000100 */
[C---:B----4-:R-:W-:Y:S01]  /*37d0*/  HMMA.16816.F32 R36, R108.reuse, R106, R36 ;  /* 0x0000006a6c24723c */ /* 0x050fe20000001824 */
[----:B------:R-:W4:Y:S07]  /*37e0*/  LDSM.16.M88.2 R106, [R209+0xc080] ;  /* 0x00c08000d16a783b */ /* 0x000f2e0000000100 */
[----:B-----5:R-:W-:Y:S01]  /*37f0*/  HMMA.16816.F32 R40, R108, R172, R40 ;  /* 0x000000ac6c28723c */ /* 0x020fe20000001828 */
[----:B------:R-:W-:Y:S04]  /*3800*/  LDSM.16.M88.2 R172, [R211+0xa080] ;  /* 0x00a08000d3ac783b */ /* 0x000fe80000000100 */
[----:B------:R-:W5:Y:S03]  /*3810*/  LDSM.16.M88.4 R108, [R216+0x2000] ;  /* 0x00200000d86c783b */ /* 0x000f660000000200 */
[C---:B--2---:R-:W-:Y:S01]  /*3820*/  HMMA.16816.F32 R24, R176.reuse, R174, R24 ;  /* 0x000000aeb018723c */ /* 0x044fe20000001818 */
[----:B------:R-:W2:Y:S07]  /*3830*/  LDSM.16.M88.2 R174, [R211+0xa880] ;  /* 0x00a88000d3ae783b */ /* 0x000eae0000000100 */
[C---:B------:R-:W-:Y:S07]  /*3840*/  HMMA.16816.F32 R28, R176.reuse, R180, R28 ;  /* 0x000000b4b01c723c */ /* 0x040fee000000181c */
[----:B------:R-:W-:Y:S01]  /*3850*/  IMAD.MOV.U32 R180, RZ, RZ, -0x50 ;  /* 0xffffffb0ffb47424 */ /* 0x000fe200078e00ff */
[C---:B-1----:R-:W-:Y:S01]  /*3860*/  HMMA.16816.F32 R32, R176.reuse, R2, R32 ;  /* 0x00000002b020723c */ /* 0x042fe20000001820 */
[----:B------:R-:W1:Y:S03]  /*3870*/  LDSM.16.M88.2 R2, [R211+0xb080] ;  /* 0x00b08000d302783b */ /* 0x000e660000000100 */
[----:B------:R-:W-:Y:S04]  /*3880*/  IMAD R180, R250, R180, c[0x0][0x198] ;  /* 0x00006600fab47624 */ /* 0x000fe800078e02b4 */
[C---:B---3--:R-:W-:Y:S01]  /*3890*/  HMMA.16816.F32 R36, R176.reuse, R104, R36 ;  /* 0x00000068b024723c */ /* 0x048fe20000001824 */
[----:B------:R-:W3:Y:S03]  /*38a0*/  LDSM.16.M88.2 R104, [R211+0xb880] ;  /* 0x00b88000d368783b */ /* 0x000ee60000000100 */
[----:B------:R-:W-:Y:S04]  /*38b0*/  LEA R180, R190, R180, 0x6 ;  /* 0x000000b4beb47211 */ /* 0x000fe800078e30ff */
[----:B----4-:R-:W-:Y:S01]  /*38c0*/  HMMA.16816.F32 R40, R176, R106, R40 ;  /* 0x0000006ab028723c */ /* 0x010fe20000001828 */
[----:B------:R-:W4:Y:S04]  /*38d0*/  LDSM.16.M88.2 R106, [R211+0xc080] ;  /* 0x00c08000d36a783b */ /* 0x000f280000000100 */
[----:B------:R-:W-:Y:S03]  /*38e0*/  LDSM.16.M88.4 R176, [R0+0x2000] ;  /* 0x0020000000b0783b */ /* 0x000fe60000000200 */
[C---:B-----5:R-:W-:Y:S01]  /*38f0*/  HMMA.16816.F32 R24, R108.reuse, R172, R24 ;  /* 0x000000ac6c18723c */ /* 0x060fe20000001818 */
[----:B------:R-:W5:Y:S07]  /*3900*/  LDSM.16.M88.2 R172, [R210+0xa080] ;  /* 0x00a08000d2ac783b */ /* 0x000f6e0000000100 */
[C---:B--2---:R-:W-:Y:S01]  /*3910*/  HMMA.16816.F32 R28, R108.reuse, R174, R28 ;  /* 0x000000ae6c1c723c */ /* 0x044fe2000000181c */
[----:B------:R-:W2:Y:S07]  /*3920*/  LDSM.16.M88.2 R174, [R210+0xa880] ;  /* 0x00a88000d2ae783b */ /* 0x000eae0000000100 */
[C---:B-1----:R-:W-:Y:S01]  /*3930*/  HMMA.16816.F32 R32, R108.reuse, R2, R32 ;  /* 0x000000026c20723c */ /* 0x042fe20000001820 */
[----:B------:R-:W1:Y:S07]  /*3940*/  LDSM.16.M88.2 R2, [R210+0xb080] ;  /* 0x00b08000d202783b */ /* 0x000e6e0000000100 */
[C---:B---3--:R-:W-:Y:S01]  /*3950*/  HMMA.16816.F32 R36, R108.reuse, R104, R36 ;  /* 0x000000686c24723c */ /* 0x048fe20000001824 */
[----:B------:R-:W3:Y:S07]  /*3960*/  LDSM.16.M88.2 R104, [R210+0xb880] ;  /* 0x00b88000d268783b */ /* 0x000eee0000000100 */
        /* <DEDUP_REMOVED lines=12> */
[----:B------:R-:W4:Y:S06]  /*3a30*/  LDSM.16.M88.2 R106, [R208+0xe880] ;  /* 0x00e88000d06a783b */ /* 0x000f2c0000000100 */
[----:B------:R-:W-:Y:S01]  /*3a40*/  IMAD.MOV.U32 R176, RZ, RZ, 0x1 ;  /* 0x00000001ffb07424 */ /* 0x000fe200078e00ff */
[C---:B-----5:R-:W-:Y:S01]  /*3a50*/  HMMA.16816.F32 R24, R108.reuse, R172, R24 ;  /* 0x000000ac6c18723c */ /* 0x060fe20000001818 */
[----:B------:R-:W-:Y:S04]  /*3a60*/  LDSM.16.M88.2 R172, [R209+0xc880] ;  /* 0x00c88000d1ac783b */ /* 0x000fe80000000100 */
[----:B------:R-:W-:Y:S02]  /*3a70*/  IADD3 R180, R180, -c[0x0][0x168], R176 ;  /* 0x80005a00b4b47a10 */ /* 0x000fe40007ffe0b0 */
[----:B------:R-:W5:Y:S01]  /*3a80*/  LDSM.16.M88.4 R176, [R218+0x1f080] ;  /* 0x01f08000dab0783b */ /* 0x000f620000000200 */
[C---:B--2---:R-:W-:Y:S04]  /*3a90*/  HMMA.16816.F32 R28, R108.reuse, R174, R28 ;  /* 0x000000ae6c1c723c */ /* 0x044fe8000000181c */
[----:B------:R-:W-:Y:S04]  /*3aa0*/  IADD3 R181, -R251, R229, R180 ;  /* 0x000000e5fbb57210 */ /* 0x000fe80007ffe1b4 */
[----:B------:R-:W-:Y:S01]  /*3ab0*/  IMNMX R180, R238, R181, PT ;  /* 0x000000b5eeb47217 */ /* 0x000fe20003800200 */
[C---:B-1----:R-:W-:Y:S01]  /*3ac0*/  HMMA.16816.F32 R32, R108.reuse, R2, R32 ;  /* 0x000000026c20723c */ /* 0x042fe20000001820 */
[----:B------:R-:W1:Y:S02]  /*3ad0*/  LDSM.16.M88.2 R2, [R209+0xd080] ;  /* 0x00d08000d102783b */ /* 0x000e640000000100 */
[----:B------:R-:W-:Y:S04]  /*3ae0*/  ISETP.GT.AND P5, PT, R180, RZ, PT ;  /* 0x000000ffb400720c */ /* 0x000fe80003fa4270 */
[----:B------:R-:W-:Y:S01]  /*3af0*/  FSEL R4, R4, -INF , P5 ;  /* 0xff80000004047808 */ /* 0x000fe20002800000 */
[C---:B---3--:R-:W-:Y:S03]  /*3b00*/  HMMA.16816.F32 R36, R108.reuse, R104, R36 ;  /* 0x000000686c24723c */ /* 0x048fe60000001824 */
[----:B------:R-:W-:Y:S01]  /*3b10*/  ISETP.GT.AND P5, PT, R180, 0x1, PT ;  /* 0x00000001b400780c */ /* 0x000fe20003fa4270 */
[--C-:B------:R-:W-:Y:S03]  /*3b20*/  FFMA.FTZ R4, R4, c[0x0][0x29c], -R188.reuse ;  /* 0x0000a70004047a23 */ /* 0x100fe600000108bc */
[----:B------:R-:W-:Y:S01]  /*3b30*/  FSEL R174, R5, -INF , P5 ;  /* 0xff80000005ae7808 */ /* 0x000fe20002800000 */
[----:B----4-:R-:W-:Y:S01]  /*3b40*/  HMMA.16816.F32 R40, R108, R106, R40 ;  /* 0x0000006a6c28723c */ /* 0x010fe20000001828 */
[----:B------:R2:W-:Y:S01]  /*3b50*/  MUFU.EX2 R187, R4 ;  /* 0x0000000400bb7308 */ /* 0x0005e20000000800 */
[----:B------:R-:W-:Y:S01]  /*3b60*/  LDSM.16.M88.4 R108, [R216+0x4000] ;  /* 0x00400000d86c783b */ /* 0x000fe20000000200 */
[----:B------:R-:W-:Y:S01]  /*3b70*/  ISETP.GT.AND P5, PT, R180, 0x10, PT ;  /* 0x00000010b400780c */ /* 0x000fe20003fa4270 */
[--C-:B------:R-:W-:Y:S03]  /*3b80*/  FFMA.FTZ R104, R174, c[0x0][0x29c], -R188.reuse ;  /* 0x0000a700ae687a23 */ /* 0x100fe600000108bc */
[----:B------:R-:W-:Y:S02]  /*3b90*/  FSEL R8, R8, -INF , P5 ;  /* 0xff80000008087808 */ /* 0x000fe40002800000 */
[----:B------:R-:W-:Y:S02]  /*3ba0*/  ISETP.GT.AND P5, PT, R180, 0x11, PT ;  /* 0x00000011b400780c */ /* 0x000fe40003fa4270 */
[----:B------:R3:W-:Y:S01]  /*3bb0*/  MUFU.EX2 R186, R104 ;  /* 0x0000006800ba7308 */ /* 0x0007e20000000800 */
[--C-:B------:R-:W-:Y:S01]  /*3bc0*/  FFMA.FTZ R8, R8, c[0x0][0x29c], -R188.reuse ;  /* 0x0000a70008087a23 */ /* 0x100fe200000108bc */
[----:B------:R-:W-:Y:S01]  /*3bd0*/  FSEL R106, R9, -INF , P5 ;  /* 0xff800000096a7808 */ /* 0x000fe20002800000 */
[C---:B-----5:R-:W-:Y:S05]  /*3be0*/  HMMA.16816.F32 R24, R176.reuse, R172, R24 ;  /* 0x000000acb018723c */ /* 0x060fea0000001818 */
[----:B------:R-:W-:Y:S01]  /*3bf0*/  ISETP.GT.AND P5, PT, R180, 0x20, PT ;  /* 0x00000020b400780c */ /* 0x000fe20003fa4270 */
[--C-:B------:R-:W-:Y:S01]  /*3c00*/  FFMA.FTZ R106, R106, c[0x0][0x29c], -R188.reuse ;  /* 0x0000a7006a6a7a23 */ /* 0x100fe200000108bc */
[----:B------:R4:W-:Y:S02]  /*3c10*/  MUFU.EX2 R185, R8 ;  /* 0x0000000800b97308 */ /* 0x0009e40000000800 */
[----:B------:R-:W-:Y:S01]  /*3c20*/  FSEL R12, R12, -INF , P5 ;  /* 0xff8000000c0c7808 */ /* 0x000fe20002800000 */
[C---:B-1----:R-:W-:Y:S01]  /*3c30*/  HMMA.16816.F32 R28, R176.reuse, R2, R28 ;  /* 0x00000002b01c723c */ /* 0x042fe2000000181c */
[----:B--2---:R-:W1:Y:S02]  /*3c40*/  LDSM.16.M88.2 R4, [R209+0xd880] ;  /* 0x00d88000d104783b */ /* 0x004e640000000100 */
[----:B------:R-:W-:Y:S04]  /*3c50*/  ISETP.GT.AND P5, PT, R180, 0x21, PT ;  /* 0x00000021b400780c */ /* 0x000fe80003fa4270 */
[----:B------:R2:W5:Y:S01]  /*3c60*/  MUFU.EX2 R184, R106 ;  /* 0x0000006a00b87308 */ /* 0x0005620000000800 */
[--C-:B------:R-:W-:Y:S01]  /*3c70*/  FFMA.FTZ R2, R12, c[0x0][0x29c], -R188.reuse ;  /* 0x0000a7000c027a23 */ /* 0x100fe200000108bc */
[----:B------:R-:W-:Y:S01]  /*3c80*/  FSEL R13, R13, -INF , P5 ;  /* 0xff8000000d0d7808 */ /* 0x000fe20002800000 */
[----:B---3--:R-:W3:Y:S01]  /*3c90*/  LDSM.16.M88.2 R104, [R209+0xe080] ;  /* 0x00e08000d168783b */ /* 0x008ee20000000100 */
[----:B------:R-:W-:Y:S04]  /*3ca0*/  ISETP.GT.AND P5, PT, R180, 0x30, PT ;  /* 0x00000030b400780c */ /* 0x000fe80003fa4270 */
[----:B------:R-:W-:Y:S02]  /*3cb0*/  FSEL R12, R16, -INF , P5 ;  /* 0xff800000100c7808 */ /* 0x000fe40002800000 */
[----:B------:R5:W-:Y:S01]  /*3cc0*/  MUFU.EX2 R183, R2 ;  /* 0x0000000200b77308 */ /* 0x000be20000000800 */
[----:B------:R-:W-:Y:S01]  /*3cd0*/  ISETP.GT.AND P5, PT, R180, 0x31, PT ;  /* 0x00000031b400780c */ /* 0x000fe20003fa4270 */
[----:B----4-:R-:W4:Y:S01]  /*3ce0*/  LDSM.16.M88.2 R8, [R209+0xe880] ;  /* 0x00e88000d108783b */ /* 0x010f220000000100 */
[--C-:B------:R-:W-:Y:S02]  /*3cf0*/  FFMA.FTZ R12, R12, c[0x0][0x29c], -R188.reuse ;  /* 0x0000a7000c0c7a23 */ /* 0x100fe400000108bc */
[----:B------:R-:W-:Y:S02]  /*3d00*/  FSEL R16, R17, -INF , P5 ;  /* 0xff80000011107808 */ /* 0x000fe40002800000 */
[----:B------:R-:W-:Y:S03]  /*3d10*/  ISETP.GT.AND P5, PT, R180, 0x40, PT ;  /* 0x00000040b400780c */ /* 0x000fe60003fa4270 */
[----:B------:R3:W-:Y:S01]  /*3d20*/  MUFU.EX2 R175, R12 ;  /* 0x0000000c00af7308 */ /* 0x0007e20000000800 */
[--C-:B------:R-:W-:Y:S01]  /*3d30*/  FFMA.FTZ R16, R16, c[0x0][0x29c], -R188.reuse ;  /* 0x0000a70010107a23 */ /* 0x100fe200000108bc */
[----:B------:R-:W-:Y:S01]  /*3d40*/  FSEL R20, R20, -INF , P5 ;  /* 0xff80000014147808 */ /* 0x000fe20002800000 */
[----:B--2---:R-:W2:Y:S01]  /*3d50*/  LDSM.16.M88.2 R106, [R211+0xc880] ;  /* 0x00c88000d36a783b */ /* 0x004ea20000000100 */
[----:B------:R-:W-:Y:S03]  /*3d60*/  ISETP.GT.AND P5, PT, R180, 0x41, PT ;  /* 0x00000041b400780c */ /* 0x000fe60003fa4270 */
[--C-:B------:R-:W-:Y:S01]  /*3d70*/  FFMA.FTZ R20, R20, c[0x0][0x29c], -R188.reuse ;  /* 0x0000a70014147a23 */ /* 0x100fe200000108bc */
[----:B------:R-:W-:Y:S02]  /*3d80*/  FSEL R21, R21, -INF , P5 ;  /* 0xff80000015157808 */ /* 0x000fe40002800000 */
[----:B------:R4:W2:Y:S01]  /*3d90*/  MUFU.EX2 R174, R16 ;  /* 0x0000001000ae7308 */ /* 0x0008a20000000800 */
[----:B-----5:R-:W5:Y:S01]  /*3da0*/  LDSM.16.M88.2 R2, [R211+0xd080] ;  /* 0x00d08000d302783b */ /* 0x020f620000000100 */
[C---:B-1----:R-:W-:Y:S08]  /*3db0*/  HMMA.16816.F32 R32, R176.reuse, R4, R32 ;  /* 0x00000004b020723c */ /* 0x042ff00000001820 */
[----:B------:R-:W-:Y:S01]  /*3dc0*/  MUFU.EX2 R173, R20 ;  /* 0x0000001400ad7308 */ /* 0x000fe20000000800 */
[--C-:B------:R-:W-:Y:S01]  /*3dd0*/  FFMA.FTZ R4, R13, c[0x0][0x29c], -R188.reuse ;  /* 0x0000a7000d047a23 */ /* 0x100fe200000108bc */
[C---:B---3--:R-:W-:Y:S01]  /*3de0*/  HMMA.16816.F32 R36, R176.reuse, R104, R36 ;  /* 0x00000068b024723c */ /* 0x048fe20000001824 */
[----:B------:R-:W-:Y:S02]  /*3df0*/  LDSM.16.M88.2 R12, [R211+0xe080] ;  /* 0x00e08000d30c783b */ /* 0x000fe40000000100 */
[----:B------:R-:W-:Y:S05]  /*3e00*/  FFMA.FTZ R188, R21, c[0x0][0x29c], -R188 ;  /* 0x0000a70015bc7a23 */ /* 0x000fea00000108bc */
[----:B------:R1:W-:Y:S01]  /*3e10*/  MUFU.EX2 R182, R4 ;  /* 0x0000000400b67308 */ /* 0x0003e20000000800 */
[----:B----4-:R-:W-:Y:S01]  /*3e20*/  HMMA.16816.F32 R40, R176, R8, R40 ;  /* 0x00000008b028723c */ /* 0x010fe20000001828 */
[----:B------:R-:W-:Y:S04]  /*3e30*/  LDSM.16.M88.2 R8, [R211+0xe880] ;  /* 0x00e88000d308783b */ /* 0x000fe80000000100 */
[----:B------:R-:W-:Y:S04]  /*3e40*/  LDSM.16.M88.2 R16, [R210+0xc880] ;  /* 0x00c88000d210783b */ /* 0x000fe80000000100 */
[----:B------:R-:W-:Y:S01]  /*3e50*/  MUFU.EX2 R188, R188 ;  /* 0x000000bc00bc7308 */ /* 0x000fe20000000800 */
[C---:B--2---:R-:W-:Y:S01]  /*3e60*/  HMMA.16816.F32 R24, R108.reuse, R106, R24 ;  /* 0x0000006a6c18723c */ /* 0x044fe20000001818 */
[----:B------:R2:W-:Y:S07]  /*3e70*/  LDSM.16.M88.4 R104, [R0+0x4000] ;  /* 0x004000000068783b */ /* 0x0005ee0000000200 */
[C---:B-----5:R-:W-:Y:S01]  /*3e80*/  HMMA.16816.F32 R28, R108.reuse, R2, R28 ;  /* 0x000000026c1c723c */ /* 0x060fe2000000181c */
[----:B-1----:R-:W1:Y:S04]  /*3e90*/  LDSM.16.M88.2 R4, [R211+0xd880] ;  /* 0x00d88000d304783b */ /* 0x002e680000000100 */
[----:B------:R-:W3:Y:S01]  /*3ea0*/  LDSM.16.M88.2 R2, [R210+0xd080] ;  /* 0x00d08000d202783b */ /* 0x000ee20000000100 */
[----:B--2---:R-:W-:Y:S06]  /*3eb0*/  IADD3 R0, R181, 0x8, RZ ;  /* 0x00000008b5007810 */ /* 0x004fec0007ffe0ff */
[----:B------:R-:W-:Y:S04]  /*3ec0*/  IMNMX R0, R238, R0, PT ;  /* 0x00000000ee007217 */ /* 0x000fe80003800200 */
[C---:B------:R-:W-:Y:S02]  /*3ed0*/  ISETP.GT.AND P5, PT, R0.reuse, RZ, PT ;  /* 0x000000ff0000720c */ /* 0x040fe40003fa4270 */
[----:B------:R-:W-:Y:S02]  /*3ee0*/  ISETP.GT.AND P6, PT, R0, 0x30, PT ;  /* 0x000000300000780c */ /* 0x000fe40003fc4270 */
[----:B------:R-:W-:Y:S02]  /*3ef0*/  FSEL R6, R6, -INF , P5 ;  /* 0xff80000006067808 */ /* 0x000fe40002800000 */
[----:B------:R-:W-:Y:S03]  /*3f00*/  ISETP.GT.AND P5, PT, R0, 0x1, PT ;  /* 0x000000010000780c */ /* 0x000fe60003fa4270 */
[--C-:B------:R-:W-:Y:S01]  /*3f10*/  FFMA.FTZ R172, R6, c[0x0][0x29c], -R189.reuse ;  /* 0x0000a70006ac7a23 */ /* 0x100fe200000108bd */
[----:B------:R-:W-:Y:S02]  /*3f20*/  FSEL R20, R7, -INF , P5 ;  /* 0xff80000007147808 */ /* 0x000fe40002800000 */
[----:B------:R-:W-:Y:S01]  /*3f30*/  LDSM.16.M88.2 R6, [R210+0xe080] ;  /* 0x00e08000d206783b */ /* 0x000fe20000000100 */
[----:B------:R-:W-:Y:S02]  /*3f40*/  ISETP.GT.AND P5, PT, R0, 0x10, PT ;  /* 0x000000100000780c */ /* 0x000fe40003fa4270 */
[----:B------:R-:W-:Y:S02]  /*3f50*/  MUFU.EX2 R172, R172 ;  /* 0x000000ac00ac7308 */ /* 0x000fe40000000800 */
[----:B------:R-:W-:Y:S01]  /*3f60*/  FSEL R10, R10, -INF , P5 ;  /* 0xff8000000a0a7808 */ /* 0x000fe20002800000 */
[C---:B-1----:R-:W-:Y:S01]  /*3f70*/  HMMA.16816.F32 R32, R108.reuse, R4, R32 ;  /* 0x000000046c20723c */ /* 0x042fe20000001820 */
[----:B------:R-:W1:Y:S03]  /*3f80*/  LDSM.16.M88.2 R4, [R210+0xd880] ;  /* 0x00d88000d204783b */ /* 0x000e660000000100 */
[--C-:B------:R-:W-:Y:S01]  /*3f90*/  FFMA.FTZ R10, R10, c[0x0][0x29c], -R189.reuse ;  /* 0x0000a7000a0a7a23 */ /* 0x100fe200000108bd */
[C---:B------:R-:W-:Y:S03]  /*3fa0*/  ISETP.GT.AND P5, PT, R0.reuse, 0x11, PT ;  /* 0x000000110000780c */ /* 0x040fe60003fa4270 */
[C---:B------:R-:W-:Y:S04]  /*3fb0*/  HMMA.16816.F32 R36, R108.reuse, R12, R36 ;  /* 0x0000000c6c24723c */ /* 0x040fe80000001824 */
[----:B------:R-:W-:Y:S02]  /*3fc0*/  FSEL R11, R11, -INF , P5 ;  /* 0xff8000000b0b7808 */ /* 0x000fe40002800000 */
[----:B------:R-:W-:Y:S01]  /*3fd0*/  ISETP.GT.AND P5, PT, R0, 0x20, PT ;  /* 0x000000200000780c */ /* 0x000fe20003fa4270 */
[--C-:B------:R-:W-:Y:S01]  /*3fe0*/  FFMA.FTZ R12, R20, c[0x0][0x29c], -R189.reuse ;  /* 0x0000a700140c7a23 */ /* 0x100fe200000108bd */
[----:B------:R-:W-:Y:S01]  /*3ff0*/  HMMA.16816.F32 R40, R108, R8, R40 ;  /* 0x000000086c28723c */ /* 0x000fe20000001828 */
[----:B------:R-:W2:Y:S01]  /*4000*/  LDSM.16.M88.2 R8, [R210+0xe880] ;  /* 0x00e88000d208783b */ /* 0x000ea20000000100 */
[----:B------:R4:W-:Y:S02]  /*4010*/  MUFU.EX2 R108, R10 ;  /* 0x0000000a006c7308 */ /* 0x0009e40000000800 */
[----:B------:R-:W-:Y:S01]  /*4020*/  FSEL R14, R14, -INF , P5 ;  /* 0xff8000000e0e7808 */ /* 0x000fe20002800000 */
[--C-:B------:R-:W-:Y:S01]  /*4030*/  FFMA.FTZ R21, R11, c[0x0][0x29c], -R189.reuse ;  /* 0x0000a7000b157a23 */ /* 0x100fe200000108bd */
[----:B------:R-:W-:Y:S02]  /*4040*/  ISETP.GT.AND P5, PT, R0, 0x21, PT ;  /* 0x000000210000780c */ /* 0x000fe40003fa4270 */
[C---:B------:R-:W-:Y:S04]  /*4050*/  HMMA.16816.F32 R24, R104.reuse, R16, R24 ;  /* 0x000000106818723c */ /* 0x040fe80000001818 */
[----:B------:R-:W-:Y:S01]  /*4060*/  MUFU.EX2 R109, R12 ;  /* 0x0000000c006d7308 */ /* 0x000fe20000000800 */
[----:B------:R-:W-:Y:S01]  /*4070*/  F2FP.PACK_AB R11, R184, R185 ;  /* 0x000000b9b80b723e */ /* 0x000fe200000000ff */
[--C-:B------:R-:W-:Y:S01]  /*4080*/  FFMA.FTZ R14, R14, c[0x0][0x29c], -R189.reuse ;  /* 0x0000a7000e0e7a23 */ /* 0x100fe200000108bd */
[----:B------:R-:W-:Y:S01]  /*4090*/  FSEL R15, R15, -INF , P5 ;  /* 0xff8000000f0f7808 */ /* 0x000fe20002800000 */
[C---:B---3--:R-:W-:Y:S03]  /*40a0*/  HMMA.16816.F32 R28, R104.reuse, R2, R28 ;  /* 0x00000002681c723c */ /* 0x048fe6000000181c */
[----:B------:R-:W-:Y:S01]  /*40b0*/  ISETP.GT.AND P5, PT, R0, 0x31, PT ;  /* 0x000000310000780c */ /* 0x000fe20003fa4270 */
[--C-:B------:R-:W-:Y:S02]  /*40c0*/  FFMA.FTZ R15, R15, c[0x0][0x29c], -R189.reuse ;  /* 0x0000a7000f0f7a23 */ /* 0x100fe400000108bd */
[----:B------:R-:W3:Y:S01]  /*40d0*/  MUFU.EX2 R21, R21 ;  /* 0x0000001500157308 */ /* 0x000ee20000000800 */
[----:B------:R-:W-:Y:S01]  /*40e0*/  FSEL R2, R18, -INF , P6 ;  /* 0xff80000012027808 */ /* 0x000fe20003000000 */
[C---:B-1----:R-:W-:Y:S01]  /*40f0*/  HMMA.16816.F32 R32, R104.reuse, R4, R32 ;  /* 0x000000046820723c */ /* 0x042fe20000001820 */
[----:B----4-:R-:W1:Y:S03]  /*4100*/  LDS R10, [R229.X4+0x21280] ;  /* 0x02128000e50a7984 */ /* 0x010e660000004800 */
[--C-:B------:R-:W-:Y:S01]  /*4110*/  FFMA.FTZ R2, R2, c[0x0][0x29c], -R189.reuse ;  /* 0x0000a70002027a23 */ /* 0x100fe200000108bd */
[C---:B------:R-:W-:Y:S02]  /*4120*/  ISETP.GT.AND P6, PT, R0.reuse, 0x40, PT ;  /* 0x000000400000780c */ /* 0x040fe40003fc4270 */
[----:B------:R-:W-:Y:S01]  /*4130*/  FSEL R16, R19, -INF , P5 ;  /* 0xff80000013107808 */ /* 0x000fe20002800000 */
[----:B------:R4:W-:Y:S01]  /*4140*/  MUFU.EX2 R17, R2 ;  /* 0x0000000200117308 */ /* 0x0009e20000000800 */
[C---:B------:R-:W-:Y:S03]  /*4150*/  HMMA.16816.F32 R36, R104.reuse, R6, R36 ;  /* 0x000000066824723c */ /* 0x040fe60000001824 */
[----:B------:R-:W-:Y:S01]  /*4160*/  ISETP.GT.AND P5, PT, R0, 0x41, PT ;  /* 0x000000410000780c */ /* 0x000fe20003fa4270 */
[--C-:B------:R-:W-:Y:S01]  /*4170*/  FFMA.FTZ R16, R16, c[0x0][0x29c], -R189.reuse ;  /* 0x0000a70010107a23 */ /* 0x100fe200000108bd */
[----:B------:R-:W-:Y:S01]  /*4180*/  F2FP.PACK_AB R3, R186, R187 ;  /* 0x000000bbba03723e */ /* 0x000fe200000000ff */
[----:B------:R-:W5:Y:S01]  /*4190*/  LDS R0, [R229.X4+0x212a0] ;  /* 0x0212a000e5007984 */ /* 0x000f620000004800 */
[----:B------:R-:W-:Y:S01]  /*41a0*/  FSEL R22, R22, -INF , P6 ;  /* 0xff80000016167808 */ /* 0x000fe20003000000 */
[----:B--2---:R-:W-:Y:S01]  /*41b0*/  HMMA.16816.F32 R40, R104, R8, R40 ;  /* 0x000000086828723c */ /* 0x004fe20000001828 */
[----:B------:R2:W-:Y:S01]  /*41c0*/  MUFU.EX2 R20, R14 ;  /* 0x0000000e00147308 */ /* 0x0005e20000000800 */
[----:B------:R1:W-:Y:S02]  /*41d0*/  STS [R226+0x21480], R3 ;  /* 0x02148003e2007388 */ /* 0x0003e40000000800 */
[----:B------:R-:W-:Y:S02]  /*41e0*/  F2FP.PACK_AB R6, R174, R175 ;  /* 0x000000afae06723e */ /* 0x000fe400000000ff */
[----:B---3--:R-:W-:Y:S02]  /*41f0*/  F2FP.PACK_AB R4, R21, R108 ;  /* 0x0000006c1504723e */ /* 0x008fe400000000ff */
[----:B------:R-:W-:Y:S03]  /*4200*/  F2FP.PACK_AB R8, R182, R183 ;  /* 0x000000b7b608723e */ /* 0x000fe600000000ff */
[----:B------:R-:W3:Y:S01]  /*4210*/  MUFU.EX2 R18, R15 ;  /* 0x0000000f00127308 */ /* 0x000ee20000000800 */
[----:B------:R-:W-:Y:S02]  /*4220*/  FSEL R23, R23, -INF , P5 ;  /* 0xff80000017177808 */ /* 0x000fe40002800000 */
[----:B------:R-:W-:Y:S02]  /*4230*/  F2FP.PACK_AB R5, R188, R173 ;  /* 0x000000adbc05723e */ /* 0x000fe400000000ff */
[----:B----4-:R-:W-:Y:S05]  /*4240*/  F2FP.PACK_AB R2, R109, R172 ;  /* 0x000000ac6d02723e */ /* 0x010fea00000000ff */
[----:B------:R4:W-:Y:S01]  /*4250*/  STS [R227], R2 ;  /* 0x00000002e3007388 */ /* 0x0009e20000000800 */
[----:B------:R-:W4:Y:S03]  /*4260*/  MUFU.EX2 R16, R16 ;  /* 0x0000001000107308 */ /* 0x000f260000000800 */
[----:B------:R-:W-:Y:S01]  /*4270*/  STS [R226+0x21c80], R11 ;  /* 0x021c800be2007388 */ /* 0x000fe20000000800 */
[--C-:B--2---:R-:W-:Y:S02]  /*4280*/  FFMA.FTZ R14, R22, c[0x0][0x29c], -R189.reuse ;  /* 0x0000a700160e7a23 */ /* 0x104fe400000108bd */
[----:B------:R-:W-:Y:S01]  /*4290*/  FFMA.FTZ R189, R23, c[0x0][0x29c], -R189 ;  /* 0x0000a70017bd7a23 */ /* 0x000fe200000108bd */
[----:B------:R2:W-:Y:S01]  /*42a0*/  STS [R227+0x800], R4 ;  /* 0x00080004e3007388 */ /* 0x0005e20000000800 */
[--C-:B-1----:R-:W-:Y:S02]  /*42b0*/  FADD.FTZ R25, R25, -R10.reuse ;  /* 0x8000000a19197221 */ /* 0x102fe40000010000 */
[----:B------:R-:W-:Y:S01]  /*42c0*/  MUFU.EX2 R7, R189 ;  /* 0x000000bd00077308 */ /* 0x000fe20000000800 */
[----:B------:R-:W-:Y:S01]  /*42d0*/  STS [R226+0x22480], R8 ;  /* 0x02248008e2007388 */ /* 0x000fe20000000800 */
[----:B------:R-:W-:Y:S01]  /*42e0*/  FADD.FTZ R24, R24, -R10 ;  /* 0x8000000a18187221 */ /* 0x000fe20000010000 */
[----:B---3--:R-:W-:Y:S01]  /*42f0*/  F2FP.PACK_AB R3, R18, R20 ;  /* 0x000000141203723e */ /* 0x008fe200000000ff */
[----:B------:R-:W-:Y:S02]  /*4300*/  FMUL.FTZ R13, R186, R25 ;  /* 0x00000019ba0d7220 */ /* 0x000fe40000410000 */
[----:B------:R-:W-:Y:S02]  /*4310*/  FMUL.FTZ R24, R187, R24 ;  /* 0x00000018bb187220 */ /* 0x000fe40000410000 */
[----:B------:R-:W-:Y:S01]  /*4320*/  STS [R227+0x1000], R3 ;  /* 0x00100003e3007388 */ /* 0x000fe20000000800 */
[--C-:B-----5:R-:W-:Y:S01]  /*4330*/  FADD.FTZ R26, R26, -R0.reuse ;  /* 0x800000001a1a7221 */ /* 0x120fe20000010000 */
[----:B------:R-:W1:Y:S01]  /*4340*/  MUFU.EX2 R14, R14 ;  /* 0x0000000e000e7308 */ /* 0x000e620000000800 */
[----:B------:R-:W-:Y:S01]  /*4350*/  FADD.FTZ R27, R27, -R0 ;  /* 0x800000001b1b7221 */ /* 0x000fe20000010000 */
[----:B------:R-:W-:Y:S01]  /*4360*/  STS [R226+0x22c80], R6 ;  /* 0x022c8006e2007388 */ /* 0x000fe20000000800 */
[--C-:B------:R-:W-:Y:S01]  /*4370*/  FADD.FTZ R29, R29, -R10.reuse ;  /* 0x8000000a1d1d7221 */ /* 0x100fe20000010000 */
[----:B----4-:R-:W-:Y:S01]  /*4380*/  F2FP.PACK_AB R2, R16, R17 ;  /* 0x000000111002723e */ /* 0x010fe200000000ff */
[----:B------:R-:W-:Y:S01]  /*4390*/  FMUL.FTZ R26, R172, R26 ;  /* 0x0000001aac1a7220 */ /* 0x000fe20000410000 */
[----:B------:R-:W-:Y:S01]  /*43a0*/  F2FP.PACK_AB R13, R13, R24 ;  /* 0x000000180d0d723e */ /* 0x000fe200000000ff */
[----:B------:R-:W-:Y:S02]  /*43b0*/  FMUL.FTZ R27, R109, R27 ;  /* 0x0000001b6d1b7220 */ /* 0x000fe40000410000 */
[----:B------:R1:W-:Y:S01]  /*43c0*/  STS [R227+0x1800], R2 ;  /* 0x00180002e3007388 */ /* 0x0003e20000000800 */
[----:B------:R-:W-:Y:S02]  /*43d0*/  FADD.FTZ R28, R28, -R10 ;  /* 0x8000000a1c1c7221 */ /* 0x000fe40000010000 */
[----:B------:R-:W-:Y:S01]  /*43e0*/  FMUL.FTZ R15, R184, R29 ;  /* 0x0000001db80f7220 */ /* 0x000fe20000410000 */
[----:B------:R-:W-:Y:S01]  /*43f0*/  STS [R226+0x23480], R5 ;  /* 0x02348005e2007388 */ /* 0x000fe20000000800 */
[----:B------:R-:W-:Y:S02]  /*4400*/  FMUL.FTZ R28, R185, R28 ;  /* 0x0000001cb91c7220 */ /* 0x000fe40000410000 */
[--C-:B--2---:R-:W-:Y:S02]  /*4410*/  FADD.FTZ R4, R31, -R0.reuse ;  /* 0x800000001f047221 */ /* 0x104fe40000010000 */
[----:B------:R-:W-:Y:S01]  /*4420*/  FADD.FTZ R30, R30, -R0 ;  /* 0x800000001e1e7221 */ /* 0x000fe20000010000 */
[----:B------:R-:W-:Y:S01]  /*4430*/  F2FP.PACK_AB R15, R15, R28 ;  /* 0x0000001c0f0f723e */ /* 0x000fe200000000ff */
[----:B------:R-:W-:Y:S02]  /*4440*/  FMUL.FTZ R4, R21, R4 ;  /* 0x0000000415047220 */ /* 0x000fe40000410000 */
[----:B------:R-:W-:Y:S02]  /*4450*/  FMUL.FTZ R30, R108, R30 ;  /* 0x0000001e6c1e7220 */ /* 0x000fe40000410000 */
[--C-:B------:R-:W-:Y:S02]  /*4460*/  FADD.FTZ R32, R32, -R10.reuse ;  /* 0x8000000a20207221 */ /* 0x100fe40000010000 */
[----:B------:R-:W-:Y:S01]  /*4470*/  FADD.FTZ R33, R33, -R10 ;  /* 0x8000000a21217221 */ /* 0x000fe20000010000 */
[----:B------:R-:W-:Y:S01]  /*4480*/  F2FP.PACK_AB R4, R4, R30 ;  /* 0x0000001e0404723e */ /* 0x000fe200000000ff */
[----:B------:R-:W-:Y:S02]  /*4490*/  FMUL.FTZ R32, R183, R32 ;  /* 0x00000020b7207220 */ /* 0x000fe40000410000 */
[----:B------:R-:W-:Y:S02]  /*44a0*/  FMUL.FTZ R33, R182, R33 ;  /* 0x00000021b6217220 */ /* 0x000fe40000410000 */
[--C-:B------:R-:W-:Y:S01]  /*44b0*/  FADD.FTZ R34, R34, -R0.reuse ;  /* 0x8000000022227221 */ /* 0x100fe20000010000 */
[----:B-1----:R-:W-:Y:S01]  /*44c0*/  F2FP.PACK_AB R2, R7, R14 ;  /* 0x0000000e0702723e */ /* 0x002fe200000000ff */
[----:B------:R-:W-:Y:S02]  /*44d0*/  FADD.FTZ R35, R35, -R0 ;  /* 0x8000000023237221 */ /* 0x000fe40000010000 */
[--C-:B------:R-:W-:Y:S02]  /*44e0*/  FADD.FTZ R37, R37, -R10.reuse ;  /* 0x8000000a25257221 */ /* 0x100fe40000010000 */
[----:B------:R1:W-:Y:S01]  /*44f0*/  STS [R227+0x2000], R2 ;  /* 0x00200002e3007388 */ /* 0x0003e20000000800 */
[----:B------:R-:W-:Y:S02]  /*4500*/  FMUL.FTZ R34, R20, R34 ;  /* 0x0000002214227220 */ /* 0x000fe40000410000 */
[----:B------:R-:W-:Y:S01]  /*4510*/  FMUL.FTZ R35, R18, R35 ;  /* 0x0000002312237220 */ /* 0x000fe20000410000 */
[----:B------:R-:W-:Y:S01]  /*4520*/  BAR.SYNC.DEFER_BLOCKING 0x0 ;  /* 0x0000000000007b1d */ /* 0x000fe20000010000 */
[--C-:B------:R-:W-:Y:S02]  /*4530*/  FADD.FTZ R36, R36, -R10.reuse ;  /* 0x8000000a24247221 */ /* 0x100fe40000010000 */
[--C-:B------:R-:W-:Y:S02]  /*4540*/  FADD.FTZ R41, R41, -R10.reuse ;  /* 0x8000000a29297221 */ /* 0x100fe40000010000 */
[----:B------:R-:W-:Y:S01]  /*4550*/  FADD.FTZ R40, R40, -R10 ;  /* 0x8000000a28287221 */ /* 0x000fe20000010000 */
[----:B------:R-:W-:Y:S01]  /*4560*/  F2FP.PACK_AB R10, R33, R32 ;  /* 0x00000020210a723e */ /* 0x000fe200000000ff */
[----:B------:R-:W-:Y:S02]  /*4570*/  FMUL.FTZ R36, R175, R36 ;  /* 0x00000024af247220 */ /* 0x000fe40000410000 */
[----:B------:R-:W-:Y:S02]  /*4580*/  FMUL.FTZ R9, R174, R37 ;  /* 0x00000025ae097220 */ /* 0x000fe40000410000 */
[--C-:B------:R-:W-:Y:S02]  /*4590*/  FADD.FTZ R38, R38, -R0.reuse ;  /* 0x8000000026267221 */ /* 0x100fe40000010000 */
[--C-:B------:R-:W-:Y:S01]  /*45a0*/  FADD.FTZ R3, R39, -R0.reuse ;  /* 0x8000000027037221 */ /* 0x100fe20000010000 */
[----:B------:R-:W-:Y:S01]  /*45b0*/  F2FP.PACK_AB R9, R9, R36 ;  /* 0x000000240909723e */ /* 0x000fe200000000ff */
[--C-:B------:R-:W-:Y:S02]  /*45c0*/  FADD.FTZ R43, R43, -R0.reuse ;  /* 0x800000002b2b7221 */ /* 0x100fe40000010000 */
[----:B------:R-:W-:Y:S01]  /*45d0*/  FADD.FTZ R42, R42, -R0 ;  /* 0x800000002a2a7221 */ /* 0x000fe20000010000 */
[----:B------:R-:W-:Y:S01]  /*45e0*/  F2FP.PACK_AB R0, R35, R34 ;  /* 0x000000222300723e */ /* 0x000fe200000000ff */
[----:B------:R-:W-:Y:S01]  /*45f0*/  FMUL.FTZ R17, R17, R38 ;  /* 0x0000002611117220 */ /* 0x000fe20000410000 */
[----:B-1----:R-:W-:Y:S01]  /*4600*/  F2FP.PACK_AB R2, R27, R26 ;  /* 0x0000001a1b02723e */ /* 0x002fe200000000ff */
[----:B------:R-:W-:Y:S01]  /*4610*/  FMUL.FTZ R3, R16, R3 ;  /* 0x0000000310037220 */ /* 0x000fe20000410000 */
[----:B------:R-:W-:Y:S01]  /*4620*/  STS [R226+0x23c80], R13 ;  /* 0x023c800de2007388 */ /* 0x000fe20000000800 */
[----:B------:R-:W-:Y:S02]  /*4630*/  FMUL.FTZ R40, R173, R40 ;  /* 0x00000028ad287220 */ /* 0x000fe40000410000 */
[----:B------:R-:W-:Y:S01]  /*4640*/  FMUL.FTZ R12, R188, R41 ;  /* 0x00000029bc0c7220 */ /* 0x000fe20000410000 */
[----:B------:R1:W-:Y:S01]  /*4650*/  STS [R227+0x2800], R2 ;  /* 0x00280002e3007388 */ /* 0x0003e20000000800 */
[----:B------:R-:W-:Y:S01]  /*4660*/  F2FP.PACK_AB R3, R3, R17 ;  /* 0x000000110303723e */ /* 0x000fe200000000ff */
[----:B------:R-:W-:Y:S01]  /*4670*/  FMUL.FTZ R14, R14, R42 ;  /* 0x0000002a0e0e7220 */ /* 0x000fe20000410000 */
[----:B------:R-:W-:Y:S01]  /*4680*/  SHF.L.U32 R42, R219, 0x1, RZ ;  /* 0x00000001db2a7819 */ /* 0x000fe200000006ff */
[----:B------:R-:W-:Y:S01]  /*4690*/  STS [R226+0x24480], R15 ;  /* 0x0244800fe2007388 */ /* 0x000fe20000000800 */
[----:B------:R-:W-:Y:S01]  /*46a0*/  FMUL.FTZ R7, R7, R43 ;  /* 0x0000002b07077220 */ /* 0x000fe20000410000 */
[----:B------:R-:W-:Y:S02]  /*46b0*/  F2FP.PACK_AB R12, R12, R40 ;  /* 0x000000280c0c723e */ /* 0x000fe400000000ff */
        /* <DEDUP_REMOVED lines=118> */
[----:B------:R-:W-:Y:S01]  /*4e20*/  IMAD.SHL.U32 R0, R225, 0x40, RZ ;  /* 0x00000040e1007824 */ /* 0x000fe200078e00ff */
[----:B------:R-:W-:Y:S01]  /*4e30*/  IADD3 R8, P5, P0, R244, UR7, R5 ;  /* 0x00000007f4087c10 */ /* 0x000fe2000f8be005 */
[----:B------:R-:W-:Y:S03]  /*4e40*/  IMAD.IADD R4, R3, 0x1, R4 ;  /* 0x0000000103047824 */ /* 0x000fe600078e0204 */
[----:B------:R-:W-:Y:S02]  /*4e50*/  IADD3 R3, P6, R0, R248, RZ ;  /* 0x000000f800037210 */ /* 0x000fe40007fde0ff */
[----:B------:R-:W-:Y:S02]  /*4e60*/  SHF.L.U64.HI R2, R2, 0x6, R4 ;  /* 0x0000000602027819 */ /* 0x000fe40000010204 */
[----:B------:R-:W-:Y:S02]  /*4e70*/  LEA.HI.X.SX32 R4, R0, R252, 0x1, P6 ;  /* 0x000000fc00047211 */ /* 0x000fe400030f0eff */
[----:B------:R-:W-:Y:S02]  /*4e80*/  IADD3.X R9, R241, UR5, R2, P5, P0 ;  /* 0x00000005f1097c10 */ /* 0x000fe4000afe0402 */
        /* <DEDUP_REMOVED lines=9> */
[----:B------:R-:W-:Y:S02]  /*4f20*/  LEA.HI.X R5, R5, c[0x0][0x1f4], R2, 0x1, P5 ;  /* 0x00007d0005057a11 */ /* 0x000fe400028f0c02 */
        /* <DEDUP_REMOVED lines=20> */
.L_x_1138:
[-C--:B-1234-:R-:W-:Y:S01]  /*5070*/  HMMA.16816.F32 R4, R108, R16.reuse, RZ ;  /* 0x000000106c04723c */ /* 0x09efe200000018ff */
[----:B------:R-:W-:Y:S01]  /*5080*/  LDSM.16.MT88.4 R200, [R214+0x1000] ;  /* 0x00100000d6c8783b */ /* 0x000fe20000004200 */
[----:B------:R-:W-:Y:S02]  /*5090*/  UIADD3 UR12, UR4, 0x1, URZ ;  /* 0x00000001040c7890 */ /* 0x000fe4000fffe03f */
[----:B------:R-:W-:Y:S01]  /*50a0*/  IMAD.WIDE.U32 R2, R234, c[0x0][0x238], R230 ;  /* 0x00008e00ea027a25 */ /* 0x000fe200078e00e6 */
[----:B------:R-:W-:Y:S01]  /*50b0*/  LDSM.16.MT88.4 R204, [R214+0x6000] ;  /* 0x00600000d6cc783b */ /* 0x000fe20000004200 */
[----:B------:R-:W-:Y:S01]  /*50c0*/  SHF.R.S32.HI R0, RZ, 0x1f, R234 ;  /* 0x0000001fff007819 */ /* 0x000fe200000114ea */
[----:B------:R-:W-:Y:S01]  /*50d0*/  UISETP.GE.AND UP1, UPT, UR4, 0x1, UPT ;  /* 0x000000010400788c */ /* 0x000fe2000bf26270 */
[C---:B------:R-:W-:Y:S01]  /*50e0*/  HMMA.16816.F32 R8, R172.reuse, R16, RZ ;  /* 0x00000010ac08723c */ /* 0x040fe200000018ff */
[----:B------:R-:W0:Y:S01]  /*50f0*/  LDGDEPBAR ;  /* 0x00000000000079af */ /* 0x000e220000000000 */
[----:B------:R-:W-:Y:S02]  /*5100*/  UIADD3 UR6, UR13, 0x1, URZ ;  /* 0x000000010d067890 */ /* 0x000fe4000fffe03f */
[----:B------:R-:W-:Y:S01]  /*5110*/  IMAD R0, R0, c[0x0][0x238], RZ ;  /* 0x00008e0000007a24 */ /* 0x000fe200078e02ff */
[----:B------:R-:W-:Y:S03]  /*5120*/  UISETP.GE.AND UP0, UPT, UR13, 0x1, UPT ;  /* 0x000000010d00788c */ /* 0x000fe6000bf06270 */
[-C--:B------:R-:W-:Y:S01]  /*5130*/  HMMA.16816.F32 R12, R172, R18.reuse, RZ ;  /* 0x00000012ac0c723c */ /* 0x080fe200000018ff */
[----:B------:R-:W-:Y:S01]  /*5140*/  IMAD R0, R234, c[0x0][0x23c], R0 ;  /* 0x00008f00ea007a24 */ /* 0x000fe200078e0200 */
[----:B------:R-:W-:Y:S03]  /*5150*/  USEL UR13, UR6, URZ, !UP0 ;  /* 0x0000003f060d7287 */ /* 0x000fe6000c000000 */
[----:B------:R-:W-:Y:S02]  /*5160*/  IMAD.IADD R3, R3, 0x1, R0 ;  /* 0x0000000103037824 */ /* 0x000fe400078e0200 */
[----:B------:R-:W-:Y:S01]  /*5170*/  IMAD R0, R235, 0x3000, RZ ;  /* 0x00003000eb007824 */ /* 0x000fe200078e02ff */
[C---:B------:R-:W-:Y:S04]  /*5180*/  HMMA.16816.F32 R16, R108.reuse, R18, RZ ;  /* 0x000000126c10723c */ /* 0x040fe800000018ff */
[----:B------:R-:W-:Y:S04]  /*5190*/  IMAD.WIDE.U32 R2, R232, c[0x0][0x240], R2 ;  /* 0x00009000e8027a25 */ /* 0x000fe800078e0002 */
[-C--:B------:R-:W-:Y:S08]  /*51a0*/  HMMA.16816.F32 R20, R108, R36.reuse, RZ ;  /* 0x000000246c14723c */ /* 0x080ff000000018ff */
[C---:B------:R-:W-:Y:S08]  /*51b0*/  HMMA.16816.F32 R24, R172.reuse, R36, RZ ;  /* 0x00000024ac18723c */ /* 0x040ff000000018ff */
[-C--:B------:R-:W-:Y:S08]  /*51c0*/  HMMA.16816.F32 R28, R172, R38.reuse, RZ ;  /* 0x00000026ac1c723c */ /* 0x080ff000000018ff */
[C---:B------:R-:W-:Y:S08]  /*51d0*/  HMMA.16816.F32 R32, R108.reuse, R38, RZ ;  /* 0x000000266c20723c */ /* 0x040ff000000018ff */
[-C--:B------:R-:W-:Y:S08]  /*51e0*/  HMMA.16816.F32 R36, R108, R176.reuse, RZ ;  /* 0x000000b06c24723c */ /* 0x080ff000000018ff */
[C---:B------:R-:W-:Y:S08]  /*51f0*/  HMMA.16816.F32 R40, R172.reuse, R176, RZ ;  /* 0x000000b0ac28723c */ /* 0x040ff000000018ff */
[-C--:B------:R-:W-:Y:S01]  /*5200*/  HMMA.16816.F32 R104, R172, R178.reuse, RZ ;  /* 0x000000b2ac68723c */ /* 0x080fe200000018ff */
[----:B------:R-:W1:Y:S07]  /*5210*/  LDSM.16.M88.4 R172, [R215+0x1000] ;  /* 0x00100000d7ac783b */ /* 0x000e6e0000000200 */
        /* <DEDUP_REMOVED lines=18> */
[----:B------:R-:W-:Y:S03]  /*5340*/  LDSM.16.MT88.4 R196, [R214+0x2000] ;  /* 0x00200000d6c4783b */ /* 0x000fe60000004200 */
[-C--:B-1----:R-:W-:Y:S08]  /*5350*/  HMMA.16816.F32 R4, R172, R200.reuse, R4 ;  /* 0x000000c8ac04723c */ /* 0x082ff00000001804 */
[C---:B--2---:R-:W-:Y:S08]  /*5360*/  HMMA.16816.F32 R8, R176.reuse, R200, R8 ;  /* 0x000000c8b008723c */ /* 0x044ff00000001808 */
[-C--:B------:R-:W-:Y:S08]  /*5370*/  HMMA.16816.F32 R12, R176, R202.reuse, R12 ;  /* 0x000000cab00c723c */ /* 0x080ff0000000180c */
[C---:B------:R-:W-:Y:S01]  /*5380*/  HMMA.16816.F32 R16, R172.reuse, R202, R16 ;  /* 0x000000caac10723c */ /* 0x040fe20000001810 */
[----:B------:R-:W-:Y:S07]  /*5390*/  LDSM.16.M88.4 R200, [R215+0x2400] ;  /* 0x00240000d7c8783b */ /* 0x000fee0000000200 */
[-C--:B---3--:R-:W-:Y:S08]  /*53a0*/  HMMA.16816.F32 R20, R172, R184.reuse, R20 ;  /* 0x000000b8ac14723c */ /* 0x088ff00000001814 */
[C---:B------:R-:W-:Y:S08]  /*53b0*/  HMMA.16816.F32 R24, R176.reuse, R184, R24 ;  /* 0x000000b8b018723c */ /* 0x040ff00000001818 */
[-C--:B------:R-:W-:Y:S08]  /*53c0*/  HMMA.16816.F32 R28, R176, R186.reuse, R28 ;  /* 0x000000bab01c723c */ /* 0x080ff0000000181c */
[C---:B------:R-:W-:Y:S01]  /*53d0*/  HMMA.16816.F32 R32, R172.reuse, R186, R32 ;  /* 0x000000baac20723c */ /* 0x040fe20000001820 */
[----:B------:R-:W-:Y:S07]  /*53e0*/  LDSM.16.MT88.4 R184, [R214+0x6800] ;  /* 0x00680000d6b8783b */ /* 0x000fee0000004200 */
[-C--:B------:R-:W-:Y:S08]  /*53f0*/  HMMA.16816.F32 R36, R172, R204.reuse, R36 ;  /* 0x000000ccac24723c */ /* 0x080ff00000001824 */
[C---:B------:R-:W-:Y:S08]  /*5400*/  HMMA.16816.F32 R40, R176.reuse, R204, R40 ;  /* 0x000000ccb028723c */ /* 0x040ff00000001828 */
[-C--:B------:R-:W-:Y:S01]  /*5410*/  HMMA.16816.F32 R104, R176, R206.reuse, R104 ;  /* 0x000000ceb068723c */ /* 0x080fe20000001868 */
[----:B------:R-:W1:Y:S07]  /*5420*/  LDSM.16.MT88.4 R176, [R214+0x4000] ;  /* 0x00400000d6b0783b */ /* 0x000e6e0000004200 */
[----:B------:R-:W-:Y:S01]  /*5430*/  HMMA.16816.F32 R108, R172, R206, R108 ;  /* 0x000000ceac6c723c */ /* 0x000fe2000000186c */
[----:B------:R-:W2:Y:S04]  /*5440*/  LDSM.16.M88.4 R172, [R215+0x2000] ;  /* 0x00200000d7ac783b */ /* 0x000ea80000000200 */
[----:B------:R-:W3:Y:S03]  /*5450*/  LDSM.16.MT88.4 R204, [R214+0x4800] ;  /* 0x00480000d6cc783b */ /* 0x000ee60000004200 */
[-C--:B----4-:R-:W-:Y:S08]  /*5460*/  HMMA.16816.F32 R4, R180, R188.reuse, R4 ;  /* 0x000000bcb404723c */ /* 0x090ff00000001804 */
[C---:B------:R-:W-:Y:S08]  /*5470*/  HMMA.16816.F32 R8, R192.reuse, R188, R8 ;  /* 0x000000bcc008723c */ /* 0x040ff00000001808 */
[-C--:B------:R-:W-:Y:S08]  /*5480*/  HMMA.16816.F32 R12, R192, R190.reuse, R12 ;  /* 0x000000bec00c723c */ /* 0x080ff0000000180c */
[C---:B------:R-:W-:Y:S07]  /*5490*/  HMMA.16816.F32 R16, R180.reuse, R190, R16 ;  /* 0x000000beb410723c */ /* 0x040fee0000001810 */
[----:B------:R-:W-:Y:S01]  /*54a0*/  MOV R190, R225 ;  /* 0x000000e100be7202 */ /* 0x000fe20000000f00 */
        /* <DEDUP_REMOVED lines=8> */
[----:B------:R-:W-:Y:S07]  /*5530*/  HMMA.16816.F32 R108, R180, R186, R108 ;  /* 0x000000bab46c723c */ /* 0x000fee000000186c */
[----:B------:R-:W-:Y:S01]  /*5540*/  SHF.R.S32.HI R181, RZ, 0x1f, R0 ;  /* 0x0000001fffb57819 */ /* 0x000fe20000011400 */
[-C--:B--2---:R-:W-:Y:S05]  /*5550*/  HMMA.16816.F32 R4, R172, R196.reuse, R4 ;  /* 0x000000c4ac04723c */ /* 0x084fea0000001804 */
[----:B------:R-:W-:Y:S02]  /*5560*/  SHF.R.S32.HI R180, RZ, 0x1f, R232 ;  /* 0x0000001fffb47819 */ /* 0x000fe400000114e8 */
[----:B------:R-:W-:Y:S01]  /*5570*/  IADD3 R0, P0, R0, R2, RZ ;  /* 0x0000000200007210 */ /* 0x000fe20007f1e0ff */
[C---:B------:R-:W-:Y:S04]  /*5580*/  HMMA.16816.F32 R8, R200.reuse, R196, R8 ;  /* 0x000000c4c808723c */ /* 0x040fe80000001808 */
[----:B------:R-:W-:Y:S04]  /*5590*/  IMAD R180, R180, c[0x0][0x240], RZ ;  /* 0x00009000b4b47a24 */ /* 0x000fe800078e02ff */
[-C--:B------:R-:W-:Y:S04]  /*55a0*/  HMMA.16816.F32 R12, R200, R198.reuse, R12 ;  /* 0x000000c6c80c723c */ /* 0x080fe8000000180c */
[----:B------:R-:W-:Y:S04]  /*55b0*/  IMAD R180, R232, c[0x0][0x244], R180 ;  /* 0x00009100e8b47a24 */ /* 0x000fe800078e02b4 */
[C---:B------:R-:W-:Y:S04]  /*55c0*/  HMMA.16816.F32 R16, R172.reuse, R198, R16 ;  /* 0x000000c6ac10723c */ /* 0x040fe80000001810 */
[----:B------:R-:W-:Y:S02]  /*55d0*/  IADD3.X R2, R181, R3, R180, P0, !PT ;  /* 0x00000003b5027210 */ /* 0x000fe400007fe4b4 */
[C---:B------:R-:W-:Y:S02]  /*55e0*/  LEA R180, P0, R0.reuse, c[0x0][0x220], 0x2 ;  /* 0x0000880000b47a11 */ /* 0x040fe400078010ff */
[-C--:B---3--:R-:W-:Y:S04]  /*55f0*/  HMMA.16816.F32 R20, R172, R204.reuse, R20 ;  /* 0x000000ccac14723c */ /* 0x088fe80000001814 */
[----:B------:R-:W-:Y:S01]  /*5600*/  LEA.HI.X R181, R0, c[0x0][0x224], R2, 0x2, P0 ;  /* 0x0000890000b57a11 */ /* 0x000fe200000f1402 */
[----:B------:R-:W-:Y:S01]  /*5610*/  IMAD.U32 R0, RZ, RZ, UR4 ;  /* 0x00000004ff007e24 */ /* 0x000fe2000f8e00ff */
[----:B------:R-:W-:Y:S01]  /*5620*/  LDSM.16.MT88.2 R2, [R212+0x23c80] ;  /* 0x023c8000d402783b */ /* 0x000fe20000004100 */
[----:B------:R-:W-:Y:S01]  /*5630*/  ISETP.GE.AND P0, PT, R225, R239, PT ;  /* 0x000000efe100720c */ /* 0x000fe20003f06270 */
[C---:B------:R-:W-:Y:S01]  /*5640*/  HMMA.16816.F32 R24, R200.reuse, R204, R24 ;  /* 0x000000ccc818723c */ /* 0x040fe20000001818 */
[----:B------:R-:W-:Y:S01]  /*5650*/  USEL UR4, UR12, URZ, !UP1 ;  /* 0x0000003f0c047287 */ /* 0x000fe2000c800000 */
[----:B------:R-:W-:Y:S02]  /*5660*/  RED.E.ADD.F32.FTZ.RN.STRONG.GPU [R180.64], R4 ;  /* 0x00000004b400798e */ /* 0x000fe4000c10e788 */
[----:B------:R-:W-:Y:S02]  /*5670*/  IMAD R0, R0, 0x3000, R219 ;  /* 0x0000300000007824 */ /* 0x000fe400078e02db */
[----:B------:R-:W-:Y:S02]  /*5680*/  RED.E.ADD.F32.FTZ.RN.STRONG.GPU [R180.64+0x400], R5 ;  /* 0x00040005b400798e */ /* 0x000fe4000c10e788 */
[-C--:B------:R-:W-:Y:S02]  /*5690*/  HMMA.16816.F32 R28, R200, R206.reuse, R28 ;  /* 0x000000cec81c723c */ /* 0x080fe4000000181c */
[----:B------:R-:W-:Y:S02]  /*56a0*/  RED.E.ADD.F32.FTZ.RN.STRONG.GPU [R180.64+0x800], R6 ;  /* 0x00080006b400798e */ /* 0x000fe4000c10e788 */
[----:B------:R-:W-:Y:S02]  /*56b0*/  SHF.L.U32 R0, R0, 0x1, RZ ;  /* 0x0000000100007819 */ /* 0x000fe400000006ff */
        /* <DEDUP_REMOVED lines=9> */
[----:B------:R-:W-:Y:S02]  /*5750*/  RED.E.ADD.F32.FTZ.RN.STRONG.GPU [R180.64+0x2400], R17 ;  /* 0x00240011b400798e */ /* 0x000fe4000c10e788 */
[-C--:B------:R-:W-:Y:S02]  /*5760*/  HMMA.16816.F32 R104, R200, R178.reuse, R104 ;  /* 0x000000b2c868723c */ /* 0x080fe40000001868 */
[----:B------:R-:W-:Y:S04]  /*5770*/  RED.E.ADD.F32.FTZ.RN.STRONG.GPU [R180.64+0x2800], R18 ;  /* 0x00280012b400798e */ /* 0x000fe8000c10e788 */
[----:B------:R-:W1:Y:S02]  /*5780*/  LDSM.16.MT88.4 R4, [R0+0xf080] ;  /* 0x00f080000004783b */ /* 0x000e640000004200 */
[----:B------:R-:W-:Y:S02]  /*5790*/  HMMA.16816.F32 R108, R172, R178, R108 ;  /* 0x000000b2ac6c723c */ /* 0x000fe4000000186c */
[----:B------:R-:W-:Y:S04]  /*57a0*/  RED.E.ADD.F32.FTZ.RN.STRONG.GPU [R180.64+0x2c00], R19 ;  /* 0x002c0013b400798e */ /* 0x000fe8000c10e788 */
[----:B------:R-:W-:Y:S04]  /*57b0*/  RED.E.ADD.F32.FTZ.RN.STRONG.GPU [R180.64+0x3000], R12 ;  /* 0x0030000cb400798e */ /* 0x000fe8000c10e788 */
[----:B------:R-:W2:Y:S04]  /*57c0*/  LDSM.16.MT88.4 R8, [R0+0x11080] ;  /* 0x011080000008783b */ /* 0x000ea80000004200 */
[----:B------:R-:W-:Y:S04]  /*57d0*/  RED.E.ADD.F32.FTZ.RN.STRONG.GPU [R180.64+0x3400], R13 ;  /* 0x0034000db400798e */ /* 0x000fe8000c10e788 */
[----:B------:R-:W-:Y:S04]  /*57e0*/  RED.E.ADD.F32.FTZ.RN.STRONG.GPU [R180.64+0x3800], R14 ;  /* 0x0038000eb400798e */ /* 0x000fe8000c10e788 */
        /* <DEDUP_REMOVED lines=184> */
.L_x_1136:
        /* <DEDUP_REMOVED lines=17> */
[----:B------:R-:W-:Y:S02]  /*6480*/  F2FP.PACK_AB R90, R91, R90 ;  /* 0x0000005a5b5a723e */ /* 0x000fe400000000ff */
[----:B------:R-:W-:Y:S01]  /*6490*/  LOP3.LUT R10, R3, 0x180, RZ, 0xc0, !PT ;  /* 0x00000180030a7812 */ /* 0x000fe200078ec0ff */
[----:B------:R-:W-:Y:S01]  /*64a0*/  IMAD.SHL.U32 R3, R5, 0x4, RZ ;  /* 0x0000000405037824 */ /* 0x000fe200078e00ff */
[----:B------:R-:W-:Y:S01]  /*64b0*/  F2FP.PACK_AB R91, R85, R84 ;  /* 0x00000054555b723e */ /* 0x000fe200000000ff */
[----:B------:R-:W-:Y:S01]  /*64c0*/  IMAD.SHL.U32 R84, R6, 0x8, RZ ;  /* 0x0000000806547824 */ /* 0x000fe200078e00ff */
[----:B------:R-:W-:-:S02]  /*64d0*/  LEA.HI R0, R0, R4, RZ, 0x3 ;  /* 0x0000000400007211 */ /* 0x000fc400078f18ff */
[----:B------:R-:W-:Y:S02]  /*64e0*/  LOP3.LUT R8, R2, 0x1c0, RZ, 0xc0, !PT ;  /* 0x000001c002087812 */ /* 0x000fe400078ec0ff */
[----:B------:R-:W-:Y:S02]  /*64f0*/  SHF.R.U32.HI R6, RZ, 0x1, R7 ;  /* 0x00000001ff067819 */ /* 0x000fe40000011607 */
[----:B------:R-:W-:Y:S02]  /*6500*/  LOP3.LUT R5, R3, 0xfffffe00, RZ, 0xc0, !PT ;  /* 0xfffffe0003057812 */ /* 0x000fe400078ec0ff */
[----:B------:R-:W-:Y:S02]  /*6510*/  LOP3.LUT R2, R0, 0xfffffff8, RZ, 0xc0, !PT ;  /* 0xfffffff800027812 */ /* 0x000fe400078ec0ff */
[----:B------:R-:W-:Y:S02]  /*6520*/  LOP3.LUT R3, R8, 0x38, R84, 0xf8, !PT ;  /* 0x0000003808037812 */ /* 0x000fe400078ef854 */
[----:B------:R-:W-:-:S02]  /*6530*/  LOP3.LUT R0, R10, 0x30, R6, 0xf8, !PT ;  /* 0x000000300a007812 */ /* 0x000fc400078ef806 */
[----:B------:R-:W-:Y:S02]  /*6540*/  SHF.R.U32.HI R8, RZ, 0x3, R8 ;  /* 0x00000003ff087819 */ /* 0x000fe40000011608 */
[----:B------:R-:W-:Y:S02]  /*6550*/  SHF.R.U32.HI R6, RZ, 0x3, R10 ;  /* 0x00000003ff067819 */ /* 0x000fe4000001160a */
[----:B------:R-:W-:Y:S01]  /*6560*/  F2FP.PACK_AB R185, R83, R82 ;  /* 0x0000005253b9723e */ /* 0x000fe200000000ff */
[----:B------:R-:W-:Y:S01]  /*6570*/  IMAD.SHL.U32 R83, R9, 0x8, RZ ;  /* 0x0000000809537824 */ /* 0x000fe200078e00ff */
[----:B------:R-:W-:Y:S02]  /*6580*/  LOP3.LUT R7, R0, 0x2848, RZ, 0xfc, !PT ;  /* 0x0000284800077812 */ /* 0x000fe400078efcff */
[----:B------:R-:W-:Y:S02]  /*6590*/  F2FP.PACK_AB R107, R53, R52 ;  /* 0x00000034356b723e */ /* 0x000fe400000000ff */
[----:B------:R-:W-:-:S02]  /*65a0*/  LOP3.LUT R82, R3, R8, RZ, 0x3c, !PT ;  /* 0x0000000803527212 */ /* 0x000fc400078e3cff */
[----:B------:R-:W-:Y:S02]  /*65b0*/  LOP3.LUT R31, R0, 0x800, RZ, 0xfc, !PT ;  /* 0x00000800001f7812 */ /* 0x000fe400078efcff */
[----:B------:R-:W-:Y:S02]  /*65c0*/  F2FP.PACK_AB R174, R57, R56 ;  /* 0x0000003839ae723e */ /* 0x000fe400000000ff */
[----:B------:R-:W-:Y:S02]  /*65d0*/  IADD3 R2, R5, R4, -R2 ;  /* 0x0000000405027210 */ /* 0x000fe40007ffe802 */
[----:B------:R-:W-:Y:S02]  /*65e0*/  LOP3.LUT R43, R6, R0, RZ, 0x3c, !PT ;  /* 0x00000000062b7212 */ /* 0x000fe400078e3cff */
[C---:B------:R-:W-:Y:S02]  /*65f0*/  LOP3.LUT R3, R0.reuse, 0x3848, RZ, 0xfc, !PT ;  /* 0x0000384800037812 */ /* 0x040fe400078efcff */
[----:B------:R-:W-:-:S02]  /*6600*/  LOP3.LUT R16, R0, 0x8, RZ, 0xfc, !PT ;  /* 0x0000000800107812 */ /* 0x000fc400078efcff */
[C---:B------:R-:W-:Y:S02]  /*6610*/  LOP3.LUT R52, R0.reuse, 0x3008, RZ, 0xfc, !PT ;  /* 0x0000300800347812 */ /* 0x040fe400078efcff */
[----:B------:R-:W-:Y:S02]  /*6620*/  F2FP.PACK_AB R176, R59, R58 ;  /* 0x0000003a3bb0723e */ /* 0x000fe400000000ff */
        /* <DEDUP_REMOVED lines=17> */
[----:B------:R-:W-:Y:S02]  /*6740*/  F2FP.PACK_AB R181, R77, R76 ;  /* 0x0000004c4db5723e */ /* 0x000fe400000000ff */
        /* <DEDUP_REMOVED lines=11> */
[----:B------:R-:W-:Y:S02]  /*6800*/  F2FP.PACK_AB R106, R47, R46 ;  /* 0x0000002e2f6a723e */ /* 0x000fe400000000ff */
[----:B------:R-:W-:Y:S02]  /*6810*/  F2FP.PACK_AB R173, R61, R60 ;  /* 0x0000003c3dad723e */ /* 0x000fe400000000ff */
[----:B------:R-:W-:Y:S02]  /*6820*/  F2FP.PACK_AB R180, R79, R78 ;  /* 0x0000004e4fb4723e */ /* 0x000fe400000000ff */
        /* <DEDUP_REMOVED lines=14> */
[----:B------:R-:W-:Y:S02]  /*6910*/  F2FP.PACK_AB R111, R65, R64 ;  /* 0x00000040416f723e */ /* 0x000fe400000000ff */
[----:B------:R-:W-:Y:S02]  /*6920*/  F2FP.PACK_AB R172, R63, R62 ;  /* 0x0000003e3fac723e */ /* 0x000fe400000000ff */
[----:B------:R-:W-:Y:S02]  /*6930*/  F2FP.PACK_AB R175, R69, R68 ;  /* 0x0000004445af723e */ /* 0x000fe400000000ff */
[----:B------:R-:W-:Y:S02]  /*6940*/  F2FP.PACK_AB R178, R71, R70 ;  /* 0x0000004647b2723e */ /* 0x000fe400000000ff */
[----:B------:R-:W-:Y:S02]  /*6950*/  F2FP.PACK_AB R177, R73, R72 ;  /* 0x0000004849b1723e */ /* 0x000fe400000000ff */
[----:B------:R-:W-:-:S02]  /*6960*/  F2FP.PACK_AB R179, R75, R74 ;  /* 0x0000004a4bb3723e */ /* 0x000fc400000000ff */
        /* <DEDUP_REMOVED lines=64> */
[----:B------:R-:W-:Y:S02]  /*6d70*/  SHF.R.U32.HI R57, RZ, 0x3, R50 ;  /* 0x00000003ff397819 */ /* 0x000fe40000011632 */
[----:B------:R-:W-:Y:S02]  /*6d80*/  SHF.R.U32.HI R51, RZ, 0x3, R42 ;  /* 0x00000003ff337819 */ /* 0x000fe4000001162a */
[----:B------:R-:W-:-:S02]  /*6d90*/  SHF.R.U32.HI R43, RZ, 0x3, R25 ;  /* 0x00000003ff2b7819 */ /* 0x000fc40000011619 */
        /* <DEDUP_REMOVED lines=14> */
[----:B------:R-:W-:Y:S02]  /*6e80*/  SHF.R.U32.HI R53, RZ, 0x3, R46 ;  /* 0x00000003ff357819 */ /* 0x000fe4000001162e */
[----:B------:R-:W-:Y:S02]  /*6e90*/  SHF.R.U32.HI R42, RZ, 0x3, R22 ;  /* 0x00000003ff2a7819 */ /* 0x000fe40000011616 */
[----:B------:R-:W-:Y:S02]  /*6ea0*/  SHF.R.U32.HI R25, RZ, 0x3, R6 ;  /* 0x00000003ff197819 */ /* 0x000fe40000011606 */
[----:B------:R-:W-:-:S02]  /*6eb0*/  SHF.R.U32.HI R24, RZ, 0x3, R5 ;  /* 0x00000003ff187819 */ /* 0x000fc40000011605 */
[----:B------:R-:W-:Y:S02]  /*6ec0*/  LOP3.LUT R80, R80, 0x180, RZ, 0xc0, !PT ;  /* 0x0000018050507812 */ /* 0x000fe400078ec0ff */
        /* <DEDUP_REMOVED lines=22> */
[----:B------:R-:W-:-:S02]  /*7030*/  F2FP.PACK_AB R110, R67, R66 ;  /* 0x00000042436e723e */ /* 0x000fc400000000ff */
        /* <DEDUP_REMOVED lines=14> */
[----:B------:R-:W-:Y:S02]  /*7120*/  LOP3.LUT R68, R57, 0x40, R0, 0x1e, !PT ;  /* 0x0000004039447812 */ /* 0x000fe400078e1e00 */
[----:B------:R-:W-:Y:S02]  /*7130*/  F2FP.PACK_AB R184, R87, R86 ;  /* 0x0000005657b8723e */ /* 0x000fe400000000ff */
        /* <DEDUP_REMOVED lines=14> */
[----:B------:R-:W-:Y:S02]  /*7220*/  LOP3.LUT R45, R25, 0x840, R0, 0x1e, !PT ;  /* 0x00000840192d7812 */ /* 0x000fe400078e1e00 */
[----:B------:R-:W-:Y:S02]  /*7230*/  SHF.R.U32.HI R80, RZ, 0x3, R80 ;  /* 0x00000003ff507819 */ /* 0x000fe40000011650 */
[--C-:B------:R-:W-:Y:S01]  /*7240*/  LOP3.LUT R87, R59, 0x3848, R0.reuse, 0x1e, !PT ;  /* 0x000038483b577812 */ /* 0x100fe200078e1e00 */
[C---:B------:R-:W-:Y:S01]  /*7250*/  IMAD.IADD R45, R2.reuse, 0x1, R45 ;  /* 0x00000001022d7824 */ /* 0x040fe200078e022d */
[--C-:B------:R-:W-:Y:S02]  /*7260*/  LOP3.LUT R66, R53, 0x48, R0.reuse, 0x1e, !PT ;  /* 0x0000004835427812 */ /* 0x100fe400078e1e00 */
[--C-:B------:R-:W-:Y:S01]  /*7270*/  LOP3.LUT R65, R51, 0x1400, R0.reuse, 0x1e, !PT ;  /* 0x0000140033417812 */ /* 0x100fe200078e1e00 */
[----:B------:R-:W-:Y:S01]  /*7280*/  IMAD.IADD R87, R2, 0x1, R87 ;  /* 0x0000000102577824 */ /* 0x000fe200078e0257 */
[----:B------:R-:W-:-:S02]  /*7290*/  LOP3.LUT R31, R48, 0x1448, R0, 0x1e, !PT ;  /* 0x00001448301f7812 */ /* 0x000fc400078e1e00 */
[--C-:B------:R-:W-:Y:S02]  /*72a0*/  LOP3.LUT R62, R47, 0x2800, R0.reuse, 0x1e, !PT ;  /* 0x000028002f3e7812 */ /* 0x100fe400078e1e00 */
[--C-:B------:R-:W-:Y:S01]  /*72b0*/  LOP3.LUT R61, R46, 0x2840, R0.reuse, 0x1e, !PT ;  /* 0x000028402e3d7812 */ /* 0x100fe200078e1e00 */
[----:B------:R-:W-:Y:S01]  /*72c0*/  IMAD.IADD R31, R2, 0x1, R31 ;  /* 0x00000001021f7824 */ /* 0x000fe200078e021f */
[--C-:B------:R-:W-:Y:S02]  /*72d0*/  LOP3.LUT R25, R5, 0x2000, R0.reuse, 0x1e, !PT ;  /* 0x0000200005197812 */ /* 0x100fe400078e1e00 */
[--C-:B------:R-:W-:Y:S01]  /*72e0*/  LOP3.LUT R63, R49, 0x1408, R0.reuse, 0x1e, !PT ;  /* 0x00001408313f7812 */ /* 0x100fe200078e1e00 */
[----:B------:R-:W-:Y:S01]  /*72f0*/  IMAD.SHL.U32 R31, R31, 0x2, RZ ;  /* 0x000000021f1f7824 */ /* 0x000fe200078e00ff */
[--C-:B------:R-:W-:Y:S02]  /*7300*/  LOP3.LUT R60, R44, 0x2808, R0.reuse, 0x1e, !PT ;  /* 0x000028082c3c7812 */ /* 0x100fe400078e1e00 */
[----:B------:R-:W-:-:S02]  /*7310*/  LOP3.LUT R51, R42, 0x400, R0, 0x1e, !PT ;  /* 0x000004002a337812 */ /* 0x000fc400078e1e00 */
[--C-:B------:R-:W-:Y:S02]  /*7320*/  LOP3.LUT R55, R39, 0x408, R0.reuse, 0x1e, !PT ;  /* 0x0000040827377812 */ /* 0x100fe400078e1e00 */
        /* <DEDUP_REMOVED lines=20> */
[----:B------:R-:W-:-:S02]  /*7470*/  LOP3.LUT R64, R50, 0x1440, R0, 0x1e, !PT ;  /* 0x0000144032407812 */ /* 0x000fc400078e1e00 */
[--C-:B------:R-:W-:Y:S02]  /*7480*/  LOP3.LUT R49, R43, 0x2848, R0.reuse, 0x1e, !PT ;  /* 0x000028482b317812 */ /* 0x100fe400078e1e00 */
        /* <DEDUP_REMOVED lines=40> */
[----:B------:R-:W-:Y:S01]  /*7710*/  LOP3.LUT R12, R70, 0x1000, R0, 0x1e, !PT ;  /* 0x00001000460c7812 */ /* 0x000fe200078e1e00 */
[C---:B------:R-:W-:Y:S01]  /*7720*/  IMAD.IADD R62, R2.reuse, 0x1, R38 ;  /* 0x00000001023e7824 */ /* 0x040fe200078e0226 */
[--C-:B------:R-:W-:Y:S01]  /*7730*/  LOP3.LUT R11, R71, 0x1040, R0.reuse, 0x1e, !PT ;  /* 0x00001040470b7812 */ /* 0x100fe200078e1e00 */
[----:B------:R-:W-:Y:S01]  /*7740*/  IMAD.IADD R61, R2, 0x1, R37 ;  /* 0x00000001023d7824 */ /* 0x000fe200078e0225 */
[--C-:B------:R-:W-:Y:S01]  /*7750*/  LOP3.LUT R10, R72, 0x1008, R0.reuse, 0x1e, !PT ;  /* 0x00001008480a7812 */ /* 0x100fe200078e1e00 */
[----:B------:R-:W-:Y:S01]  /*7760*/  IMAD.SHL.U32 R23, R23, 0x2, RZ ;  /* 0x0000000217177824 */ /* 0x000fe200078e00ff */
[--C-:B------:R-:W-:Y:S01]  /*7770*/  LOP3.LUT R9, R73, 0x1048, R0.reuse, 0x1e, !PT ;  /* 0x0000104849097812 */ /* 0x100fe200078e1e00 */
[----:B------:R-:W-:Y:S01]  /*7780*/  IMAD.SHL.U32 R73, R81, 0x2, RZ ;  /* 0x0000000251497824 */ /* 0x000fe200078e00ff */
[--C-:B------:R-:W-:Y:S01]  /*7790*/  LOP3.LUT R8, R74, 0x2400, R0.reuse, 0x1e, !PT ;  /* 0x000024004a087812 */ /* 0x100fe200078e1e00 */
        /* <DEDUP_REMOVED lines=23> */
[----:B------:R-:W-:Y:S01]  /*7910*/  STS.U16 [R73+0x7880], R89 ;  /* 0x0078805949007388 */ /* 0x000fe20000000400 */
        /* <DEDUP_REMOVED lines=20> */
[C---:B------:R-:W-:Y:S02]  /*7a60*/  IMAD.IADD R74, R2.reuse, 0x1, R10 ;  /* 0x00000001024a7824 */ /* 0x040fe400078e020a */
[C---:B------:R-:W-:Y:S02]  /*7a70*/  IMAD.IADD R83, R2.reuse, 0x1, R9 ;  /* 0x0000000102537824 */ /* 0x040fe400078e0209 */
[C---:B------:R-:W-:Y:S02]  /*7a80*/  IMAD.IADD R82, R2.reuse, 0x1, R8 ;  /* 0x0000000102527824 */ /* 0x040fe400078e0208 */
[----:B------:R-:W-:Y:S01]  /*7a90*/  IMAD.IADD R81, R2, 0x1, R7 ;  /* 0x0000000102517824 */ /* 0x000fe200078e0207 */
[----:B-1----:R-:W-:Y:S01]  /*7aa0*/  PRMT R5, R108, 0x7610, R5 ;  /* 0x000076106c057816 */ /* 0x002fe20000000005 */
[----:B------:R-:W-:-:S02]  /*7ab0*/  IMAD.IADD R80, R2, 0x1, R6 ;  /* 0x0000000102507824 */ /* 0x000fc400078e0206 */
[----:B------:R-:W-:Y:S01]  /*7ac0*/  IMAD.IADD R88, R2, 0x1, R0 ;  /* 0x0000000102587824 */ /* 0x000fe200078e0200 */
[C---:B------:R-:W-:Y:S01]  /*7ad0*/  PRMT R2, R105.reuse, 0x7610, R2 ;  /* 0x0000761069027816 */ /* 0x040fe20000000002 */
[----:B------:R-:W-:Y:S01]  /*7ae0*/  IMAD.SHL.U32 R22, R22, 0x2, RZ ;  /* 0x0000000216167824 */ /* 0x000fe200078e00ff */
[----:B------:R-:W-:Y:S01]  /*7af0*/  PRMT R0, R105, 0x7632, R0 ;  /* 0x0000763269007816 */ /* 0x000fe20000000000 */
[----:B------:R-:W-:Y:S01]  /*7b00*/  IMAD.SHL.U32 R21, R21, 0x2, RZ ;  /* 0x0000000215157824 */ /* 0x000fe200078e00ff */
[----:B--2---:R-:W-:Y:S01]  /*7b10*/  PRMT R4, R108, 0x7632, R4 ;  /* 0x000076326c047816 */ /* 0x004fe20000000004 */
        /* <DEDUP_REMOVED lines=15> */
[----:B------:R-:W-:Y:S02]  /*7c10*/  IMAD.SHL.U32 R11, R59, 0x2, RZ ;  /* 0x000000023b0b7824 */ /* 0x000fe400078e00ff */
[----:B------:R-:W-:Y:S02]  /*7c20*/  IMAD.SHL.U32 R10, R58, 0x2, RZ ;  /* 0x000000023a0a7824 */ /* 0x000fe400078e00ff */
[----:B------:R-:W-:Y:S01]  /*7c30*/  IMAD.SHL.U32 R13, R56, 0x2, RZ ;  /* 0x00000002380d7824 */ /* 0x000fe200078e00ff */
[C---:B-1----:R-:W-:Y:S01]  /*7c40*/  PRMT R3, R107.reuse, 0x7610, R3 ;  /* 0x000076106b037816 */ /* 0x042fe20000000003 */
[----:B------:R-:W-:Y:S02]  /*7c50*/  IMAD.SHL.U32 R12, R54, 0x2, RZ ;  /* 0x00000002360c7824 */ /* 0x000fe400078e00ff */
[----:B------:R-:W-:Y:S01]  /*7c60*/  IMAD.SHL.U32 R26, R52, 0x2, RZ ;  /* 0x00000002341a7824 */ /* 0x000fe200078e00ff */
[----:B--2---:R-:W-:Y:S01]  /*7c70*/  PRMT R2, R107, 0x7632, R2 ;  /* 0x000076326b027816 */ /* 0x004fe20000000002 */
[----:B------:R1:W-:Y:S01]  /*7c80*/  STS.U16 [R30+0x7880], R3 ;  /* 0x007880031e007388 */ /* 0x0003e20000000400 */
[----:B------:R-:W-:Y:S01]  /*7c90*/  IMAD.SHL.U32 R15, R50, 0x2, RZ ;  /* 0x00000002320f7824 */ /* 0x000fe200078e00ff */
[----:B---3--:R-:W-:-:S02]  /*7ca0*/  PRMT R0, R109, 0x7610, R0 ;  /* 0x000076106d007816 */ /* 0x008fc40000000000 */
[----:B------:R2:W-:Y:S01]  /*7cb0*/  STS.U16 [R27+0x7880], R2 ;  /* 0x007880021b007388 */ /* 0x0005e20000000400 */
[----:B------:R-:W-:Y:S01]  /*7cc0*/  IMAD.SHL.U32 R17, R48, 0x2, RZ ;  /* 0x0000000230117824 */ /* 0x000fe200078e00ff */
[----:B----4-:R-:W-:Y:S02]  /*7cd0*/  PRMT R5, R109, 0x7632, R5 ;  /* 0x000076326d057816 */ /* 0x010fe40000000005 */
[----:B------:R3:W-:Y:S01]  /*7ce0*/  STS.U16 [R41+0x7880], R0 ;  /* 0x0078800029007388 */ /* 0x0007e20000000400 */
[----:B------:R-:W-:Y:S01]  /*7cf0*/  IMAD.SHL.U32 R16, R47, 0x2, RZ ;  /* 0x000000022f107824 */ /* 0x000fe200078e00ff */
[----:B-----5:R-:W-:Y:S02]  /*7d00*/  PRMT R4, R111, 0x7610, R4 ;  /* 0x000076106f047816 */ /* 0x020fe40000000004 */
        /* <DEDUP_REMOVED lines=8> */
[----:B-1----:R-:W-:Y:S01]  /*7d90*/  PRMT R3, R111, 0x7632, R3 ;  /* 0x000076326f037816 */ /* 0x002fe20000000003 */
[----:B------:R-:W-:Y:S02]  /*7da0*/  IMAD.SHL.U32 R40, R39, 0x2, RZ ;  /* 0x0000000227287824 */ /* 0x000fe400078e00ff */
[----:B------:R-:W-:Y:S01]  /*7db0*/  IMAD.SHL.U32 R34, R62, 0x2, RZ ;  /* 0x000000023e227824 */ /* 0x000fe200078e00ff */
[C---:B--2---:R-:W-:Y:S01]  /*7dc0*/  PRMT R2, R110.reuse, 0x7610, R2 ;  /* 0x000076106e027816 */ /* 0x044fe20000000002 */
        /* <DEDUP_REMOVED lines=14> */
[----:B------:R-:W-:Y:S01]  /*7eb0*/  IMAD.SHL.U32 R43, R65, 0x2, RZ ;  /* 0x00000002412b7824 */ /* 0x000fe200078e00ff */
[----:B------:R-:W-:Y:S01]  /*7ec0*/  CS2R R66, SRZ ;  /* 0x0000000000427805 */ /* 0x000fe2000001ff00 */
[----:B------:R-:W-:Y:S02]  /*7ed0*/  IMAD.SHL.U32 R42, R64, 0x2, RZ ;  /* 0x00000002402a7824 */ /* 0x000fe400078e00ff */
[----:B------:R-:W-:Y:S01]  /*7ee0*/  IMAD.SHL.U32 R51, R63, 0x2, RZ ;  /* 0x000000023f337824 */ /* 0x000fe200078e00ff */
[----:B-1----:R-:W-:Y:S01]  /*7ef0*/  PRMT R3, R172, 0x7610, R3 ;  /* 0x00007610ac037816 */ /* 0x002fe20000000003 */
        /* <DEDUP_REMOVED lines=8> */
[----:B------:R-:W-:Y:S01]  /*7f80*/  CS2R R70, SRZ ;  /* 0x0000000000467805 */ /* 0x000fe2000001ff00 */
[----:B----4-:R-:W-:Y:S01]  /*7f90*/  PRMT R5, R174, 0x7632, R5 ;  /* 0x00007632ae057816 */ /* 0x010fe20000000005 */
[----:B------:R3:W-:Y:S01]  /*7fa0*/  STS.U16 [R26+0x7880], R0 ;  /* 0x007880001a007388 */ /* 0x0007e20000000400 */
[----:B------:R-:W-:Y:S01]  /*7fb0*/  IMAD.SHL.U32 R54, R68, 0x2, RZ ;  /* 0x0000000244367824 */ /* 0x000fe200078e00ff */
[----:B-----5:R-:W-:Y:S02]  /*7fc0*/  PRMT R4, R176, 0x7610, R4 ;  /* 0x00007610b0047816 */ /* 0x020fe40000000004 */
[----:B------:R4:W-:Y:S01]  /*7fd0*/  STS.U16 [R15+0x7880], R5 ;  /* 0x007880050f007388 */ /* 0x0009e20000000400 */
[----:B------:R-:W-:Y:S01]  /*7fe0*/  IMAD.SHL.U32 R50, R78, 0x2, RZ ;  /* 0x000000024e327824 */ /* 0x000fe200078e00ff */
[----:B------:R-:W-:Y:S01]  /*7ff0*/  CS2R R68, SRZ ;  /* 0x0000000000447805 */ /* 0x000fe2000001ff00 */
[----:B------:R-:W-:Y:S01]  /*8000*/  IMAD.SHL.U32 R49, R77, 0x2, RZ ;  /* 0x000000024d317824 */ /* 0x000fe200078e00ff */
[----:B------:R5:W-:Y:S01]  /*8010*/  STS.U16 [R17+0x7880], R4 ;  /* 0x0078800411007388 */ /* 0x000be20000000400 */
[----:B------:R-:W-:-:S02]  /*8020*/  IMAD.SHL.U32 R53, R76, 0x2, RZ ;  /* 0x000000024c357824 */ /* 0x000fc400078e00ff */
[----:B------:R-:W-:Y:S01]  /*8030*/  IMAD.SHL.U32 R52, R75, 0x2, RZ ;  /* 0x000000024b347824 */ /* 0x000fe200078e00ff */
[----:B------:R-:W-:Y:S01]  /*8040*/  CS2R R76, SRZ ;  /* 0x00000000004c7805 */ /* 0x000fe2000001ff00 */
[----:B------:R-:W-:Y:S02]  /*8050*/  IMAD.SHL.U32 R63, R74, 0x2, RZ ;  /* 0x000000024a3f7824 */ /* 0x000fe400078e00ff */
[----:B------:R-:W-:Y:S01]  /*8060*/  IMAD.SHL.U32 R57, R83, 0x2, RZ ;  /* 0x0000000253397824 */ /* 0x000fe200078e00ff */
[----:B------:R-:W-:Y:S01]  /*8070*/  CS2R R74, SRZ ;  /* 0x00000000004a7805 */ /* 0x000fe2000001ff00 */
[----:B-1----:R-:W-:Y:S01]  /*8080*/  PRMT R3, R176, 0x7632, R3 ;  /* 0x00007632b0037816 */ /* 0x002fe20000000003 */
[----:B------:R-:W-:Y:S02]  /*8090*/  IMAD.SHL.U32 R56, R82, 0x2, RZ ;  /* 0x0000000252387824 */ /* 0x000fe400078e00ff */
        /* <DEDUP_REMOVED lines=9> */
[----:B----4-:R-:W-:Y:S01]  /*8130*/  PRMT R5, R178, 0x7610, R5 ;  /* 0x00007610b2057816 */ /* 0x010fe20000000005 */
[----:B------:R3:W-:Y:S01]  /*8140*/  STS.U16 [R33+0x7880], R0 ;  /* 0x0078800021007388 */ /* 0x0007e20000000400 */
[----:B------:R-:W-:Y:S01]  /*8150*/  IMAD.SHL.U32 R62, R86, 0x2, RZ ;  /* 0x00000002563e7824 */ /* 0x000fe200078e00ff */
[----:B------:R-:W-:Y:S01]  /*8160*/  CS2R R78, SRZ ;  /* 0x00000000004e7805 */ /* 0x000fe2000001ff00 */
[----:B-----5:R-:W-:Y:S01]  /*8170*/  PRMT R4, R178, 0x7632, R4 ;  /* 0x00007632b2047816 */ /* 0x020fe20000000004 */
[----:B------:R4:W-:Y:S01]  /*8180*/  STS.U16 [R25+0x7880], R5 ;  /* 0x0078800519007388 */ /* 0x0009e20000000400 */
[----:B------:R-:W-:Y:S01]  /*8190*/  IMAD.SHL.U32 R61, R85, 0x2, RZ ;  /* 0x00000002553d7824 */ /* 0x000fe200078e00ff */
[----:B------:R-:W-:Y:S01]  /*81a0*/  SHF.R.S32.HI R85, RZ, 0x1f, R84 ;  /* 0x0000001fff557819 */ /* 0x000fe20000011454 */
[----:B------:R-:W-:Y:S01]  /*81b0*/  IMAD.SHL.U32 R60, R88, 0x2, RZ ;  /* 0x00000002583c7824 */ /* 0x000fe200078e00ff */
[----:B------:R5:W-:Y:S01]  /*81c0*/  STS.U16 [R19+0x7880], R4 ;  /* 0x0078800413007388 */ /* 0x000be20000000400 */
[----:B------:R-:W-:Y:S01]  /*81d0*/  IMAD.SHL.U32 R59, R87, 0x2, RZ ;  /* 0x00000002573b7824 */ /* 0x000fe200078e00ff */
[----:B------:R-:W-:Y:S01]  /*81e0*/  CS2R R88, SRZ ;  /* 0x0000000000587805 */ /* 0x000fe2000001ff00 */
[----:B------:R-:W-:-:S02]  /*81f0*/  SHF.R.S32.HI R86, RZ, 0x1f, R232 ;  /* 0x0000001fff567819 */ /* 0x000fc400000114e8 */
        /* <DEDUP_REMOVED lines=27> */
[----:B------:R-:W-:Y:S01]  /*83b0*/  CS2R R90, SRZ ;  /* 0x00000000005a7805 */ /* 0x000fe2000001ff00 */
[C---:B-----5:R-:W-:Y:S02]  /*83c0*/  PRMT R4, R184.reuse, 0x7610, R4 ;  /* 0x00007610b8047816 */ /* 0x060fe40000000004 */
        /* <DEDUP_REMOVED lines=21> */
[----:B------:R-:W-:Y:S04]  /*8520*/  STS.U16 [R57+0x7880], R5 ;  /* 0x0078800539007388 */ /* 0x000fe80000000400 */
[----:B------:R4:W-:Y:S01]  /*8530*/  STS.U16 [R56+0x7880], R4 ;  /* 0x0078800438007388 */ /* 0x0009e20000000400 */
[----:B-1----:R-:W-:Y:S02]  /*8540*/  PRMT R3, R96, 0x7632, R3 ;  /* 0x0000763260037816 */ /* 0x002fe40000000003 */
[----:B--2---:R-:W-:-:S03]  /*8550*/  PRMT R2, R98, 0x7610, R2 ;  /* 0x0000761062027816 */ /* 0x004fc60000000002 */
[----:B------:R1:W-:Y:S01]  /*8560*/  STS.U16 [R55+0x7880], R3 ;  /* 0x0078800337007388 */ /* 0x0003e20000000400 */
[----:B---3--:R-:W-:-:S03]  /*8570*/  PRMT R0, R98, 0x7632, R0 ;  /* 0x0000763262007816 */ /* 0x008fc60000000000 */
[----:B------:R2:W-:Y:S04]  /*8580*/  STS.U16 [R58+0x7880], R2 ;  /* 0x007880023a007388 */ /* 0x0005e80000000400 */
[----:B------:R3:W-:Y:S01]  /*8590*/  STS.U16 [R64+0x7880], R0 ;  /* 0x0078800040007388 */ /* 0x0007e20000000400 */
[C---:B----4-:R-:W-:Y:S02]  /*85a0*/  PRMT R4, R102.reuse, 0x7610, R4 ;  /* 0x0000761066047816 */ /* 0x050fe40000000004 */
[----:B-1----:R-:W-:Y:S02]  /*85b0*/  PRMT R3, R102, 0x7632, R3 ;  /* 0x0000763266037816 */ /* 0x002fe40000000003 */
[C---:B--2---:R-:W-:Y:S02]  /*85c0*/  PRMT R2, R100.reuse, 0x7610, R2 ;  /* 0x0000761064027816 */ /* 0x044fe40000000002 */
        /* <DEDUP_REMOVED lines=45> */
[----:B-1----:R-:W-:-:S05]  /*88a0*/  PRMT R4, R0, 0x7632, R4 ;  /* 0x0000763200047816 */ /* 0x002fca0000000004 */
[----:B------:R1:W-:Y:S01]  /*88b0*/  STS.U16 [R14+0x80], R4 ;  /* 0x000080040e007388 */ /* 0x0003e20000000400 */
        /* <DEDUP_REMOVED lines=81> */
[----:B------:R4:W-:Y:S01]  /*8dd0*/  STS.U16 [R46+0x80], R2 ;  /* 0x000080022e007388 */ /* 0x0009e20000000400 */
[----:B--2---:R-:W-:-:S03]  /*8de0*/  SHF.R.S32.HI R51, RZ, 0x1f, R234 ;  /* 0x0000001fff337819 */ /* 0x004fc600000114ea */
[----:B------:R2:W-:Y:S01]  /*8df0*/  STS.U16 [R48+0x80], R0 ;  /* 0x0000800030007388 */ /* 0x0005e20000000400 */
[----:B-1----:R-:W-:Y:S01]  /*8e00*/  CS2R R44, SRZ ;  /* 0x00000000002c7805 */ /* 0x002fe2000001ff00 */
[----:B---3--:R-:W-:Y:S02]  /*8e10*/  PRMT R3, R0, 0x7632, R3 ;  /* 0x0000763200037816 */ /* 0x008fe40000000003 */
[----:B----4-:R-:W-:-:S03]  /*8e20*/  F2FP.PACK_AB R2, R151, R150 ;  /* 0x000000969702723e */ /* 0x010fc600000000ff */
[----:B------:R1:W-:Y:S01]  /*8e30*/  STS.U16 [R54+0x80], R3 ;  /* 0x0000800336007388 */ /* 0x0003e20000000400 */
[----:B------:R-:W-:Y:S01]  /*8e40*/  CS2R R46, SRZ ;  /* 0x00000000002e7805 */ /* 0x000fe2000001ff00 */
[----:B--2---:R-:W-:Y:S02]  /*8e50*/  F2FP.PACK_AB R0, R161, R160 ;  /* 0x000000a0a100723e */ /* 0x004fe400000000ff */
        /* <DEDUP_REMOVED lines=9> */
[----:B--2---:R-:W-:Y:S01]  /*8ef0*/  IMAD.MOV.U32 R50, RZ, RZ, -0x50 ;  /* 0xffffffb0ff327424 */ /* 0x004fe200078e00ff */
[----:B---3--:R-:W-:-:S03]  /*8f00*/  F2FP.PACK_AB R2, R163, R162 ;  /* 0x000000a2a302723e */ /* 0x008fc600000000ff */
[----:B------:R-:W-:Y:S01]  /*8f10*/  IMAD R50, R250, R50, c[0x0][0x2f0] ;  /* 0x0000bc00fa327624 */ /* 0x000fe200078e0232 */
[----:B------:R-:W-:Y:S02]  /*8f20*/  IADD3 R49, R84, 0x80, RZ ;  /* 0x0000008054317810 */ /* 0x000fe40007ffe0ff */
[C---:B------:R-:W-:Y:S02]  /*8f30*/  PRMT R5, R2.reuse, 0x7610, R5 ;  /* 0x0000761002057816 */ /* 0x040fe40000000005 */
[----:B------:R-:W-:Y:S02]  /*8f40*/  PRMT R4, R2, 0x7632, R4 ;  /* 0x0000763202047816 */ /* 0x000fe40000000004 */
[----:B------:R-:W-:Y:S01]  /*8f50*/  IMNMX R50, R50, 0x50, PT ;  /* 0x0000005032327817 */ /* 0x000fe20003800200 */
[----:B------:R2:W-:Y:S03]  /*8f60*/  STS.U16 [R63+0x80], R5 ;  /* 0x000080053f007388 */ /* 0x0005e60000000400 */
[----:B------:R-:W-:Y:S01]  /*8f70*/  ISETP.GE.AND P5, PT, R92, R50, PT ;  /* 0x000000325c00720c */ /* 0x000fe20003fa6270 */
[----:B------:R-:W-:Y:S01]  /*8f80*/  STS.U16 [R57+0x80], R4 ;  /* 0x0000800439007388 */ /* 0x000fe20000000400 */
[----:B-1----:R-:W-:-:S02]  /*8f90*/  F2FP.PACK_AB R3, R167, R166 ;  /* 0x000000a6a703723e */ /* 0x002fc400000000ff */
[----:B----4-:R-:W-:Y:S01]  /*8fa0*/  F2FP.PACK_AB R0, R165, R164 ;  /* 0x000000a4a500723e */ /* 0x010fe200000000ff */
[----:B------:R-:W-:-:S03]  /*8fb0*/  CS2R R52, SRZ ;  /* 0x0000000000347805 */ /* 0x000fc6000001ff00 */
[C---:B------:R-:W-:Y:S02]  /*8fc0*/  PRMT R2, R0.reuse, 0x7610, R2 ;  /* 0x0000761000027816 */ /* 0x040fe40000000002 */
[----:B------:R-:W-:-:S03]  /*8fd0*/  PRMT R0, R0, 0x7632, R0 ;  /* 0x0000763200007816 */ /* 0x000fc60000000000 */
[----:B------:R1:W-:Y:S04]  /*8fe0*/  STS.U16 [R56+0x80], R2 ;  /* 0x0000800238007388 */ /* 0x0003e80000000400 */
[----:B------:R3:W-:Y:S01]  /*8ff0*/  STS.U16 [R55+0x80], R0 ;  /* 0x0000800037007388 */ /* 0x0007e20000000400 */
[----:B--2---:R-:W-:-:S03]  /*9000*/  PRMT R5, R3, 0x7632, R5 ;  /* 0x0000763203057816 */ /* 0x004fc60000000005 */
[----:B------:R2:W-:Y:S04]  /*9010*/  STS.U16 [R58+0x80], R3 ;  /* 0x000080033a007388 */ /* 0x0005e80000000400 */
[----:B------:R4:W-:Y:S01]  /*9020*/  STS.U16 [R64+0x80], R5 ;  /* 0x0000800540007388 */ /* 0x0009e20000000400 */
[----:B-1----:R-:W-:Y:S01]  /*9030*/  F2FP.PACK_AB R2, R169, R168 ;  /* 0x000000a8a902723e */ /* 0x002fe200000000ff */
[----:B------:R-:W-:Y:S01]  /*9040*/  CS2R R56, SRZ ;  /* 0x0000000000387805 */ /* 0x000fe2000001ff00 */
[----:B---3--:R-:W-:Y:S01]  /*9050*/  F2FP.PACK_AB R0, R171, R170 ;  /* 0x000000aaab00723e */ /* 0x008fe200000000ff */
[----:B------:R-:W-:Y:S01]  /*9060*/  CS2R R54, SRZ ;  /* 0x0000000000367805 */ /* 0x000fe2000001ff00 */
[C---:B------:R-:W-:Y:S02]  /*9070*/  PRMT R4, R2.reuse, 0x7610, R4 ;  /* 0x0000761002047816 */ /* 0x040fe40000000004 */
[----:B--2---:R-:W-:-:S02]  /*9080*/  PRMT R3, R2, 0x7632, R3 ;  /* 0x0000763202037816 */ /* 0x004fc40000000003 */
[C---:B------:R-:W-:Y:S01]  /*9090*/  PRMT R2, R0.reuse, 0x7610, R2 ;  /* 0x0000761000027816 */ /* 0x040fe20000000002 */
[----:B------:R1:W-:Y:S01]  /*90a0*/  STS.U16 [R62+0x80], R4 ;  /* 0x000080043e007388 */ /* 0x0003e20000000400 */
[----:B------:R-:W-:Y:S01]  /*90b0*/  PRMT R0, R0, 0x7632, R0 ;  /* 0x0000763200007816 */ /* 0x000fe20000000000 */
[----:B----4-:R-:W-:Y:S02]  /*90c0*/  CS2R R64, SRZ ;  /* 0x0000000000407805 */ /* 0x010fe4000001ff00 */
[----:B------:R-:W-:Y:S04]  /*90d0*/  STS.U16 [R61+0x80], R3 ;  /* 0x000080033d007388 */ /* 0x000fe80000000400 */
[----:B------:R2:W-:Y:S04]  /*90e0*/  STS.U16 [R60+0x80], R2 ;  /* 0x000080023c007388 */ /* 0x0005e80000000400 */
[----:B------:R3:W-:Y:S01]  /*90f0*/  STS.U16 [R59+0x80], R0 ;  /* 0x000080003b007388 */ /* 0x0007e20000000400 */
[----:B-1----:R-:W-:Y:S01]  /*9100*/  CS2R R62, SRZ ;  /* 0x00000000003e7805 */ /* 0x002fe2000001ff00 */
[----:B--2---:R-:W-:Y:S01]  /*9110*/  CS2R R60, SRZ ;  /* 0x00000000003c7805 */ /* 0x004fe2000001ff00 */
[----:B------:R-:W-:Y:S01]  /*9120*/  IMAD.WIDE.U32 R2, R234, c[0x0][0x338], R84 ;  /* 0x0000ce00ea027a25 */ /* 0x000fe200078e0054 */
[----:B---3--:R-:W-:-:S03]  /*9130*/  CS2R R58, SRZ ;  /* 0x00000000003a7805 */ /* 0x008fc6000001ff00 */
[----:B------:R-:W-:Y:S01]  /*9140*/  IMAD.SHL.U32 R0, R95, 0x2, RZ ;  /* 0x000000025f007824 */ /* 0x000fe200078e00ff */
[----:B------:R-:W-:Y:S06]  /*9150*/  BAR.SYNC.DEFER_BLOCKING 0x1, 0x100 ;  /* 0x0044000000007b1d */ /* 0x000fec0000010000 */
[----:B------:R-:W1:Y:S04]  /*9160*/  @!P2 LDS.128 R12, [R0+0x7880] ;  /* 0x00788000000ca984 */ /* 0x000e680000000c00 */
[----:B------:R-:W2:Y:S04]  /*9170*/  @!P2 LDS.128 R16, [R0+0xa080] ;  /* 0x00a080000010a984 */ /* 0x000ea80000000c00 */
[----:B------:R-:W3:Y:S04]  /*9180*/  @!P2 LDS.128 R20, [R0+0xc880] ;  /* 0x00c880000014a984 */ /* 0x000ee80000000c00 */
[----:B------:R-:W4:Y:S04]  /*9190*/  @!P1 LDS.128 R24, [R0+0x8880] ;  /* 0x0088800000189984 */ /* 0x000f280000000c00 */
        /* <DEDUP_REMOVED lines=14> */
[----:B-----5:R-:W-:-:S04]  /*9280*/  IMAD R0, R51, c[0x0][0x338], RZ ;  /* 0x0000ce0033007a24 */ /* 0x020fc800078e02ff */
[----:B------:R-:W-:-:S04]  /*9290*/  IMAD R0, R234, c[0x0][0x33c], R0 ;  /* 0x0000cf00ea007a24 */ /* 0x000fc800078e0200 */
[----:B------:R-:W-:Y:S02]  /*92a0*/  IMAD.IADD R3, R3, 0x1, R0 ;  /* 0x0000000103037824 */ /* 0x000fe400078e0200 */
[----:B------:R-:W-:Y:S02]  /*92b0*/  IMAD R0, R86, c[0x0][0x340], RZ ;  /* 0x0000d00056007a24 */ /* 0x000fe400078e02ff */
[----:B------:R-:W-:-:S04]  /*92c0*/  IMAD.WIDE.U32 R10, R232, c[0x0][0x340], R2 ;  /* 0x0000d000e80a7a25 */ /* 0x000fc800078e0002 */
[----:B------:R-:W-:Y:S02]  /*92d0*/  IMAD R0, R232, c[0x0][0x344], R0 ;  /* 0x0000d100e8007a24 */ /* 0x000fe400078e0200 */
[----:B------:R-:W-:-:S04]  /*92e0*/  IMAD.WIDE R2, R250, 0x50, R92 ;  /* 0x00000050fa027825 */ /* 0x000fc800078e025c */
[----:B------:R-:W-:Y:S01]  /*92f0*/  IMAD.IADD R7, R11, 0x1, R0 ;  /* 0x000000010b077824 */ /* 0x000fe200078e0200 */
[----:B------:R-:W-:Y:S05]  /*9300*/  @P5 BRA `(.L_x_1142) ;  /* 0x000000d000005947 */ /* 0x000fea0003800000 */
[----:B-1234-:R-:W-:Y:S01]  /*9310*/  IMAD R0, R3, c[0x0][0x330], RZ ;  /* 0x0000cc0003007a24 */ /* 0x01efe200078e02ff */
        /* <DEDUP_REMOVED lines=12> */
.L_x_1142:
[----:B-1234-:R-:W-:Y:S05]  /*93e0*/  BSYNC B0 ;  /* 0x0000000000007941 */ /* 0x01efea0003800000 */
.L_x_1141:
        /* <DEDUP_REMOVED lines=20> */
.L_x_1144:
[----:B------:R-:W-:Y:S05]  /*9530*/  BSYNC B0 ;  /* 0x0000000000007941 */ /* 0x000fea0003800000 */
.L_x_1143:
        /* <DEDUP_REMOVED lines=19> */
.L_x_1146:
[----:B------:R-:W-:Y:S05]  /*9670*/  BSYNC B0 ;  /* 0x0000000000007941 */ /* 0x000fea0003800000 */
.L_x_1145:
        /* <DEDUP_REMOVED lines=23> */
.L_x_1148:
[----:B------:R-:W-:Y:S05]  /*97f0*/  BSYNC B0 ;  /* 0x0000000000007941 */ /* 0x000fea0003800000 */
.L_x_1147:
        /* <DEDUP_REMOVED lines=18> */
.L_x_1150:
[----:B------:R-:W-:Y:S05]  /*9920*/  BSYNC B0 ;  /* 0x0000000000007941 */ /* 0x000fea0003800000 */
.L_x_1149:
        /* <DEDUP_REMOVED lines=19> */
.L_x_1140:
[----:B------:R-:W-:Y:S01]  /*9a60*/  SHF.R.S32.HI R0, RZ, 0x1f, R230 ;  /* 0x0000001fff007819 */ /* 0x000fe200000114e6 */
[----:B------:R-:W-:Y:S01]  /*9a70*/  BSSY B0, `(.L_x_1151) ;  /* 0x0000026000007945 */ /* 0x000fe20003800000 */
[----:B------:R-:W-:-:S02]  /*9a80*/  MOV R16, 0xffffffb0 ;  /* 0xffffffb000107802 */ /* 0x000fc40000000f00 */
[----:B------:R-:W-:Y:S02]  /*9a90*/  LEA.HI R10, R0, R230, RZ, 0x3 ;  /* 0x000000e6000a7211 */ /* 0x000fe400078f18ff */
[----:B------:R-:W-:Y:S01]  /*9aa0*/  SHF.R.S32.HI R19, RZ, 0x1f, R234 ;  /* 0x0000001fff137819 */ /* 0x000fe200000114ea */
[----:B------:R-:W-:Y:S01]  /*9ab0*/  IMAD R16, R250, R16, c[0x0][0x2f0] ;  /* 0x0000bc00fa107624 */ /* 0x000fe200078e0210 */
[----:B------:R-:W-:Y:S02]  /*9ac0*/  LOP3.LUT R0, R10, 0x1ffffff8, RZ, 0xc0, !PT ;  /* 0x1ffffff80a007812 */ /* 0x000fe400078ec0ff */
[----:B------:R-:W-:Y:S02]  /*9ad0*/  SHF.R.S32.HI R10, RZ, 0x3, R10 ;  /* 0x00000003ff0a7819 */ /* 0x000fe4000001140a */
[----:B------:R-:W-:Y:S01]  /*9ae0*/  SHF.R.S32.HI R20, RZ, 0x1f, R232 ;  /* 0x0000001fff147819 */ /* 0x000fe200000114e8 */
[----:B------:R-:W-:Y:S01]  /*9af0*/  IMAD.IADD R0, R230, 0x1, -R0 ;  /* 0x00000001e6007824 */ /* 0x000fe200078e0a00 */
[----:B------:R-:W-:-:S02]  /*9b00*/  ISETP.GE.AND P5, PT, R10, R16, PT ;  /* 0x000000100a00720c */ /* 0x000fc40003fa6270 */
[----:B------:R-:W-:Y:S01]  /*9b10*/  SHF.R.S32.HI R11, RZ, 0x1f, R10 ;  /* 0x0000001fff0b7819 */ /* 0x000fe2000001140a */
[----:B------:R-:W-:Y:S02]  /*9b20*/  IMAD.SHL.U32 R12, R0, 0x8, RZ ;  /* 0x00000008000c7824 */ /* 0x000fe400078e00ff */
[----:B------:R-:W-:-:S03]  /*9b30*/  IMAD R0, R19, c[0x0][0x308], RZ ;  /* 0x0000c20013007a24 */ /* 0x000fc600078e02ff */
[----:B------:R-:W-:Y:S01]  /*9b40*/  SHF.R.S32.HI R13, RZ, 0x1f, R12 ;  /* 0x0000001fff0d7819 */ /* 0x000fe2000001140c */
[----:B------:R-:W-:Y:S01]  /*9b50*/  IMAD R0, R234, c[0x0][0x30c], R0 ;  /* 0x0000c300ea007a24 */ /* 0x000fe200078e0200 */
[C---:B------:R-:W-:Y:S02]  /*9b60*/  IADD3 R17, R12.reuse, 0x40, RZ ;  /* 0x000000400c117810 */ /* 0x040fe40007ffe0ff */
[----:B------:R-:W-:Y:S01]  /*9b70*/  IADD3 R18, R12, 0x80, RZ ;  /* 0x000000800c127810 */ /* 0x000fe20007ffe0ff */
[----:B------:R-:W-:-:S04]  /*9b80*/  IMAD.WIDE.U32 R2, R234, c[0x0][0x308], R12 ;  /* 0x0000c200ea027a25 */ /* 0x000fc800078e000c */
[----:B------:R-:W-:Y:S02]  /*9b90*/  IMAD.IADD R3, R3, 0x1, R0 ;  /* 0x0000000103037824 */ /* 0x000fe400078e0200 */
[----:B------:R-:W-:Y:S02]  /*9ba0*/  IMAD R0, R20, c[0x0][0x310], RZ ;  /* 0x0000c40014007a24 */ /* 0x000fe400078e02ff */
[----:B------:R-:W-:-:S04]  /*9bb0*/  IMAD.WIDE.U32 R14, R232, c[0x0][0x310], R2 ;  /* 0x0000c400e80e7a25 */ /* 0x000fc800078e0002 */
[----:B------:R-:W-:Y:S02]  /*9bc0*/  IMAD R0, R232, c[0x0][0x314], R0 ;  /* 0x0000c500e8007a24 */ /* 0x000fe400078e0200 */
[----:B------:R-:W-:-:S03]  /*9bd0*/  IMAD.WIDE R2, R250, 0x50, R10 ;  /* 0x00000050fa027825 */ /* 0x000fc600078e020a */
        /* <DEDUP_REMOVED lines=15> */
.L_x_1152:
[----:B------:R-:W-:Y:S05]  /*9cd0*/  BSYNC B0 ;  /* 0x0000000000007941 */ /* 0x000fea0003800000 */
.L_x_1151:
        /* <DEDUP_REMOVED lines=20> */
.L_x_1154:
[----:B------:R-:W-:Y:S05]  /*9e20*/  BSYNC B0 ;  /* 0x0000000000007941 */ /* 0x000fea0003800000 */
.L_x_1153:
        /* <DEDUP_REMOVED lines=19> */
.L_x_1156:
[----:B------:R-:W-:Y:S05]  /*9f60*/  BSYNC B0 ;  /* 0x0000000000007941 */ /* 0x000fea0003800000 */
.L_x_1155:
        /* <DEDUP_REMOVED lines=23> */
.L_x_1158:
[----:B------:R-:W-:Y:S05]  /*a0e0*/  BSYNC B0 ;  /* 0x0000000000007941 */ /* 0x000fea0003800000 */
.L_x_1157:
        /* <DEDUP_REMOVED lines=18> */
.L_x_1160:
[----:B------:R-:W-:Y:S05]  /*a210*/  BSYNC B0 ;  /* 0x0000000000007941 */ /* 0x000fea0003800000 */
.L_x_1159:
        /* <DEDUP_REMOVED lines=19> */
.L_x_1161:
        /* <DEDUP_REMOVED lines=11> */
.L_x_1422:


//--------------------- .text._ZN7cutlass13device_kernelIN5flash19enable_sm80_to_sm89INS1_16FlashAttnBwdSm80INS1_25CollectiveMainloopBwdSm80ILi2ELi1EN4cute5tupleIJNS5_1CILi64EEENS7_ILi80EEENS7_ILi192EEEEEENS_6half_tEfNS_4arch4Sm80ELb1ELb0ELb0ELb0ELb0ELb0ELb1ELb0ELi2ELi4ELi2ELi2ELb0EEENS1_24CollectiveEpilogueBwdGQAISB_fSE_Li256ELb0ELb0EEENS1_25SingleTileBwdLPTSchedulerILb0ELi80ELb0EEEEEEEEEvNT_6ParamsE --------------------------
	.section	.text._ZN7cutlass13device_kernelIN5flash19enable_sm80_to_sm89INS1_16FlashAttnBwdSm80INS1_25CollectiveMainloopBwdSm80ILi2ELi1EN4cute5tupleIJNS5_1CILi64EEENS7_ILi80EEENS7_ILi192EEEEEENS_6half_tEfNS_4arch4Sm80ELb1ELb0ELb0ELb0ELb0ELb0ELb1ELb0ELi2ELi4ELi2ELi2ELb0EEENS1_24CollectiveEpilogueBwdGQAISB_fSE_Li256ELb0ELb0EEENS1_25SingleTileBwdLPTSchedulerILb0ELi80ELb0EEEEEEEEEvNT_6ParamsE,"ax",@progbits
	.sectioninfo	@"SHI_REGISTERS=255"
	.align	128
.text._ZN7cutlass13device_kernelIN5flash19enable_sm80_to_sm89INS1_16FlashAttnBwdSm80INS1_25CollectiveMainloopBwdSm80ILi2ELi1EN4cute5tupleIJNS5_1CILi64EEENS7_ILi80EEENS7_ILi192EEEEEENS_6half_tEfNS_4arch4Sm80ELb1ELb0ELb0ELb0ELb0ELb0ELb1ELb0ELi2ELi4ELi2ELi2ELb0EEENS1_24CollectiveEpilogueBwdGQAISB_fSE_Li256ELb0ELb0EEENS1_25SingleTileBwdLPTSchedulerILb0ELi80ELb0EEEEEEEEEvNT_6ParamsE:
        .type           _ZN7cutlass13device_kernelIN5flash19enable_sm80_to_sm89INS1_16FlashAttnBwdSm80INS1_25CollectiveMainloopBwdSm80ILi2ELi1EN4cute5tupleIJNS5_1CILi64EEENS7_ILi80EEENS7_ILi192EEEEEENS_6half_tEfNS_4arch4Sm80ELb1ELb0ELb0ELb0ELb0ELb0ELb1ELb0ELi2ELi4ELi2ELi2ELb0EEENS1_24CollectiveEpilogueBwdGQAISB_fSE_Li256ELb0ELb0EEENS1_25SingleTileBwdLPTSchedulerILb0ELi80ELb0EEEEEEEEEvNT_6ParamsE,@function
        .size           _ZN7cutlass13device_kernelIN5flash19enable_sm80_to_sm89INS1_16FlashAttnBwdSm80INS1_25CollectiveMainloopBwdSm80ILi2ELi1EN4cute5tupleIJNS5_1CILi64EEENS7_ILi80EEENS7_ILi192EEEEEENS_6half_tEfNS_4arch4Sm80ELb1ELb0ELb0ELb0ELb0ELb0ELb1ELb0ELi2ELi4ELi2ELi2ELb0EEENS1_24CollectiveEpilogueBwdGQAISB_fSE_Li256ELb0ELb0EEENS1_25SingleTileBwdLPTSchedulerILb0ELi80ELb0EEEEEEEEEvNT_6ParamsE,(.L_x_1423 - _ZN7cutlass13device_kernelIN5flash19enable_sm80_to_sm89INS1_16FlashAttnBwdSm80INS1_25CollectiveMainloopBwdSm80ILi2ELi1EN4cute5tupleIJNS5_1CILi64EEENS7_ILi80EEENS7_ILi192EEEEEENS_6half_tEfNS_4arch4Sm80ELb1ELb0ELb0ELb0ELb0ELb0ELb1ELb0ELi2ELi4ELi2ELi2ELb0EEENS1_24CollectiveEpilogueBwdGQAISB_fSE_Li256ELb0ELb0EEENS1_25SingleTileBwdLPTSchedulerILb0ELi80ELb0EEEEEEEEEvNT_6ParamsE)
        .other          _ZN7cutlass13device_kernelIN5flash19enable_sm80_to_sm89INS1_16FlashAttnBwdSm80INS1_25CollectiveMainloopBwdSm80ILi2ELi1EN4cute5tupleIJNS5_1CILi64EEENS7_ILi80EEENS7_ILi192EEEEEENS_6half_tEfNS_4arch4Sm80ELb1ELb0ELb0ELb0ELb0ELb0ELb1ELb0ELi2ELi4ELi2ELi2ELb0EEENS1_24CollectiveEpilogueBwdGQAISB_fSE_Li256ELb0ELb0EEENS1_25SingleTileBwdLPTSchedulerILb0ELi80ELb0EEEEEEEEEvNT_6ParamsE,@"STO_CUDA_ENTRY STV_DEFAULT"
_ZN7cutlass13device_kernelIN5flash19enable_sm80_to_sm89INS1_16FlashAttnBwdSm80INS1_25CollectiveMainloopBwdSm80ILi2ELi1EN4cute5tupleIJNS5_1CILi64EEENS7_ILi80EEENS7_ILi192EEEEEENS_6half_tEfNS_4arch4Sm80ELb1ELb0ELb0ELb0ELb0ELb0ELb1ELb0ELi2ELi4ELi2ELi2ELb0EEENS1_24CollectiveEpilogueBwdGQAISB_fSE_Li256ELb0ELb0EEENS1_25SingleTileBwdLPTSchedulerILb0ELi80ELb0EEEEEEEEEvNT_6ParamsE:
[----:B------:R-:W-:Y:S02]  /*0000*/  MOV R1, c[0x0][0x28] ;  /* 0x00000a0000017a02 */ /* 0x000fe40000000f00 */
[----:B------:R-:W1:Y:S01]  /*0010*/  S2R R230, SR_TID.X ;  /* 0x0000000000e67919 */ /* 0x000e620000002100 */
[----:B------:R-:W2:Y:S01]  /*0020*/  S2UR UR4, SR_CTAID.X ;  /* 0x00000000000479c3 */ /* 0x000ea20000002500 */
        /* <DEDUP_REMOVED lines=24> */
.L_x_1163:
[----:B------:R-:W-:Y:S02]  /*01b0*/  ULDC UR7, c[0x0][0x3b4] ;  /* 0x0000ed0000077ab9 */ /* 0x000fe40000000800 */
[----:B------:R-:W-:Y:S02]  /*01c0*/  UISETP.NE.AND UP0, UPT, UR7, 0x1, UPT ;  /* 0x000000010700788c */ /* 0x000fe4000bf05270 */
[----:B------:R-:W-:Y:S02]  /*01d0*/  ULDC.64 UR4, c[0x0][0x3b8] ;  /* 0x0000ee0000047ab9 */ /* 0x000fe40000000a00 */
[----:B------:R-:W-:Y:S02]  /*01e0*/  UIMAD.WIDE.U32 UR10, UR6, UR4, URZ ;  /* 0x00000004060a72a5 */ /* 0x000fe4000f8e003f */
[----:B------:R-:W-:-:S05]  /*01f0*/  UMOV UR21, UR6 ;  /* 0x0000000600157c82 */ /* 0x000fca0008000000 */
[----:B------:R-:W-:-:S04]  /*0200*/  @UP0 USHF.R.U32.HI UR21, URZ, UR5, UR11 ;  /* 0x000000053f150299 */ /* 0x000fc8000801160b */
[----:B------:R-:W-:-:S04]  /*0210*/  UIMAD UR7, UR21, UR7, URZ ;  /* 0x00000007150772a4 */ /* 0x000fc8000f8e023f */
.L_x_1164:
        /* <DEDUP_REMOVED lines=11> */
.L_x_1162:
        /* <DEDUP_REMOVED lines=20> */
.L_x_1166:
[----:B------:R-:W-:Y:S02]  /*0410*/  ULDC UR7, c[0x0][0x3b4] ;  /* 0x0000ed0000077ab9 */ /* 0x000fe40000000800 */
[----:B------:R-:W-:Y:S02]  /*0420*/  UISETP.NE.AND UP0, UPT, UR7, 0x1, UPT ;  /* 0x000000010700788c */ /* 0x000fe4000bf05270 */
[----:B------:R-:W-:Y:S02]  /*0430*/  ULDC.64 UR4, c[0x0][0x3b8] ;  /* 0x0000ee0000047ab9 */ /* 0x000fe40000000a00 */
[----:B------:R-:W-:Y:S02]  /*0440*/  UIMAD.WIDE.U32 UR10, UR6, UR4, URZ ;  /* 0x00000004060a72a5 */ /* 0x000fe4000f8e003f */
[----:B------:R-:W-:-:S05]  /*0450*/  UMOV UR21, UR6 ;  /* 0x0000000600157c82 */ /* 0x000fca0008000000 */
[----:B------:R-:W-:-:S04]  /*0460*/  @UP0 USHF.R.U32.HI UR21, URZ, UR5, UR11 ;  /* 0x000000053f150299 */ /* 0x000fc8000801160b */
[----:B------:R-:W-:-:S04]  /*0470*/  UIMAD UR7, UR21, UR7, URZ ;  /* 0x00000007150772a4 */ /* 0x000fc8000f8e023f */
.L_x_1167:
        /* <DEDUP_REMOVED lines=10> */
.L_x_1165:
[----:B------:R-:W-:-:S13]  /*0520*/  ISETP.LE.AND P0, PT, RZ, UR20, PT ;  /* 0x00000014ff007c0c */ /* 0x000fda000bf03270 */
[----:B------:R-:W-:Y:S05]  /*0530*/  @!P0 EXIT ;  /* 0x000000000000894d */ /* 0x000fea0003800000 */
[----:B------:R-:W-:Y:S01]  /*0540*/  ULDC UR6, c[0x0][0x168] ;  /* 0x00005a0000067ab9 */ /* 0x000fe20000000800 */
[----:B------:R-:W-:Y:S01]  /*0550*/  PLOP3.LUT P1, PT, PT, PT, PT, 0x80, 0x0 ;  /* 0x000000000000781c */ /* 0x000fe20003f2f070 */
[----:B------:R-:W-:Y:S01]  /*0560*/  UIMAD UR7, UR21, 0x50, UR6 ;  /* 0x00000050150778a4 */ /* 0x000fe2000f8e0206 */
        /* <DEDUP_REMOVED lines=77> */
[----:B------:R-:W-:Y:S01]  /*0a40*/  ULDC.64 UR4, c[0x0][0x248] ;  /* 0x0000920000047ab9 */ /* 0x000fe20000000a00 */
[----:B------:R-:W-:Y:S01]  /*0a50*/  SHF.R.S32.HI R21, RZ, 0x1f, R230 ;  /* 0x0000001fff157819 */ /* 0x000fe200000114e6 */
[----:B------:R-:W-:Y:S01]  /*0a60*/  UISETP.NE.AND UP0, UPT, UR4, 0x1, UPT ;  /* 0x000000010400788c */ /* 0x000fe2000bf05270 */
[----:B------:R-:W-:Y:S01]  /*0a70*/  IMAD.U32 R14, RZ, RZ, UR21 ;  /* 0x00000015ff0e7e24 */ /* 0x000fe2000f8e00ff */
[----:B------:R-:W-:Y:S01]  /*0a80*/  UIMAD.WIDE.U32 UR8, UR19, UR5, URZ ;  /* 0x00000005130872a5 */ /* 0x000fe2000f8e003f */
[----:B------:R-:W-:Y:S01]  /*0a90*/  LEA.HI R22, R21, R230, RZ, 0x3 ;  /* 0x000000e615167211 */ /* 0x000fe200078f18ff */
[----:B------:R-:W-:Y:S01]  /*0aa0*/  ULDC UR4, c[0x0][0x250] ;  /* 0x0000940000047ab9 */ /* 0x000fe20000000800 */
[----:B------:R-:W-:Y:S01]  /*0ab0*/  IMAD.U32 R4, RZ, RZ, UR20 ;  /* 0x00000014ff047e24 */ /* 0x000fe2000f8e00ff */
[----:B------:R-:W-:Y:S01]  /*0ac0*/  UMOV UR7, UR19 ;  /* 0x0000001300077c82 */ /* 0x000fe20008000000 */
[----:B------:R-:W-:Y:S01]  /*0ad0*/  LOP3.LUT R0, R22, 0xfffffff8, RZ, 0xc0, !PT ;  /* 0xfffffff816007812 */ /* 0x000fe200078ec0ff */
[----:B------:R-:W-:Y:S01]  /*0ae0*/  USHF.R.S32.HI UR12, URZ, 0x1f, UR20 ;  /* 0x0000001f3f0c7899 */ /* 0x000fe20008011414 */
[----:B------:R-:W-:Y:S01]  /*0af0*/  SHF.R.S32.HI R232, RZ, 0x3, R22 ;  /* 0x00000003ffe87819 */ /* 0x000fe20000011416 */
[----:B------:R-:W-:Y:S01]  /*0b00*/  IMAD.U32 R8, RZ, RZ, UR21 ;  /* 0x00000015ff087e24 */ /* 0x000fe2000f8e00ff */
[----:B------:R-:W-:Y:S01]  /*0b10*/  @UP0 UMOV UR5, UR9 ;  /* 0x0000000900050c82 */ /* 0x000fe20008000000 */
[----:B------:R-:W-:Y:S01]  /*0b20*/  IMAD.IADD R18, R230, 0x1, -R0 ;  /* 0x00000001e6127824 */ /* 0x000fe200078e0a00 */
[----:B------:R-:W-:Y:S01]  /*0b30*/  @UP0 USHF.R.U32.HI UR7, URZ, UR4, UR5 ;  /* 0x000000043f070299 */ /* 0x000fe20008011605 */
[----:B------:R-:W-:Y:S01]  /*0b40*/  IADD3 R0, -R232, c[0x0][0x198], RZ ;  /* 0x00006600e8007a10 */ /* 0x000fe20007ffe1ff */
[----:B------:R-:W-:Y:S01]  /*0b50*/  IMAD.U32 R16, RZ, RZ, UR20 ;  /* 0x00000014ff107e24 */ /* 0x000fe2000f8e00ff */
[----:B------:R-:W-:Y:S01]  /*0b60*/  ULDC.64 UR4, c[0x0][0x1e0] ;  /* 0x0000780000047ab9 */ /* 0x000fe20000000a00 */
[----:B------:R-:W-:Y:S01]  /*0b70*/  IMAD.SHL.U32 R12, R18, 0x8, RZ ;  /* 0x00000008120c7824 */ /* 0x000fe200078e00ff */
[----:B------:R-:W-:Y:S01]  /*0b80*/  USHF.R.S32.HI UR6, URZ, 0x1f, UR7 ;  /* 0x0000001f3f067899 */ /* 0x000fe20008011407 */
[----:B------:R-:W-:Y:S01]  /*0b90*/  IMAD.U32 R10, RZ, RZ, UR7 ;  /* 0x00000007ff0a7e24 */ /* 0x000fe2000f8e00ff */
[----:B------:R-:W-:Y:S01]  /*0ba0*/  SHF.R.S32.HI R233, RZ, 0x1f, R232 ;  /* 0x0000001fffe97819 */ /* 0x000fe200000114e8 */
[----:B------:R-:W-:Y:S01]  /*0bb0*/  IMAD R14, R14, -0x50, R0 ;  /* 0xffffffb00e0e7824 */ /* 0x000fe200078e0200 */
[----:B------:R-:W-:Y:S01]  /*0bc0*/  UIMAD UR4, UR6, UR4, URZ ;  /* 0x00000004060472a4 */ /* 0x000fe2000f8e023f */
[----:B------:R-:W-:Y:S01]  /*0bd0*/  SHF.R.S32.HI R13, RZ, 0x1f, R12 ;  /* 0x0000001fff0d7819 */ /* 0x000fe2000001140c */
[----:B------:R-:W-:Y:S01]  /*0be0*/  IMAD.SHL.U32 R0, R232, 0x40, RZ ;  /* 0x00000040e8007824 */ /* 0x000fe200078e00ff */
[----:B------:R-:W-:Y:S01]  /*0bf0*/  IADD3 R19, R12, 0x40, RZ ;  /* 0x000000400c137810 */ /* 0x000fe20007ffe0ff */
[----:B------:R-:W-:Y:S01]  /*0c00*/  UIMAD UR4, UR7, UR5, UR4 ;  /* 0x00000005070472a4 */ /* 0x000fe2000f8e0204 */
[----:B------:R-:W-:Y:S01]  /*0c10*/  IMAD.WIDE R8, R8, 0x50, R232 ;  /* 0x0000005008087825 */ /* 0x000fe200078e02e8 */
[----:B------:R-:W-:Y:S01]  /*0c20*/  ISETP.GE.AND P5, PT, R12, c[0x0][0x1cc], PT ;  /* 0x000073000c007a0c */ /* 0x000fe20003fa6270 */
[----:B------:R-:W-:Y:S01]  /*0c30*/  USHF.R.S32.HI UR13, URZ, 0x1f, UR19 ;  /* 0x0000001f3f0d7899 */ /* 0x000fe20008011413 */
[----:B------:R-:W-:Y:S01]  /*0c40*/  LOP3.LUT R0, R0, 0x1c0, RZ, 0xc0, !PT ;  /* 0x000001c000007812 */ /* 0x000fe200078ec0ff */
[--C-:B------:R-:W-:Y:S01]  /*0c50*/  IMAD.WIDE.U32 R2, R10, c[0x0][0x1e0], R12.reuse ;  /* 0x000078000a027a25 */ /* 0x100fe200078e000c */
[----:B------:R-:W-:Y:S01]  /*0c60*/  IADD3 R23, R12, 0x80, RZ ;  /* 0x000000800c177810 */ /* 0x000fe20007ffe0ff */
[----:B------:R-:W-:Y:S01]  /*0c70*/  CS2R R170, SRZ ;  /* 0x0000000000aa7805 */ /* 0x000fe2000001ff00 */
[----:B------:R-:W-:Y:S01]  /*0c80*/  ISETP.GE.AND P2, PT, R19, c[0x0][0x1cc], PT ;  /* 0x0000730013007a0c */ /* 0x000fe20003f46270 */
[----:B------:R-:W-:Y:S01]  /*0c90*/  IMAD.WIDE.U32 R10, R10, c[0x0][0x1b0], R12 ;  /* 0x00006c000a0a7a25 */ /* 0x000fe200078e000c */
[----:B------:R-:W-:Y:S01]  /*0ca0*/  IADD3 R3, R3, UR4, RZ ;  /* 0x0000000403037c10 */ /* 0x000fe2000fffe0ff */
[----:B------:R-:W-:Y:S01]  /*0cb0*/  ULDC.64 UR4, c[0x0][0x1e8] ;  /* 0x00007a0000047ab9 */ /* 0x000fe20000000a00 */
[----:B------:R-:W-:Y:S01]  /*0cc0*/  ISETP.LT.OR P4, PT, R14, 0x1, P5 ;  /* 0x000000010e00780c */ /* 0x000fe20002f81670 */
[----:B------:R-:W-:Y:S01]  /*0cd0*/  UIMAD UR4, UR12, UR4, URZ ;  /* 0x000000040c0472a4 */ /* 0x000fe2000f8e023f */
[----:B------:R-:W-:Y:S01]  /*0ce0*/  IMAD.MOV.U32 R24, RZ, RZ, c[0x0][0x1d8] ;  /* 0x00007600ff187624 */ /* 0x000fe200078e00ff */
[----:B------:R-:W-:Y:S01]  /*0cf0*/  ISETP.GE.AND P6, PT, R23, c[0x0][0x1cc], PT ;  /* 0x0000730017007a0c */ /* 0x000fe20003fc6270 */
[----:B------:R-:W-:Y:S01]  /*0d00*/  IMAD.WIDE.U32 R2, R4, c[0x0][0x1e8], R2 ;  /* 0x00007a0004027a25 */ /* 0x000fe200078e0002 */
[----:B------:R-:W-:Y:S01]  /*0d10*/  UIMAD UR8, UR20, UR5, UR4 ;  /* 0x00000005140872a4 */ /* 0x000fe2000f8e0204 */
[----:B------:R-:W-:Y:S01]  /*0d20*/  LOP3.LUT R4, R0, 0x38, R12, 0xf8, !PT ;  /* 0x0000003800047812 */ /* 0x000fe200078ef80c */
[----:B------:R-:W-:Y:S01]  /*0d30*/  CS2R R168, SRZ ;  /* 0x0000000000a87805 */ /* 0x000fe2000001ff00 */
[----:B------:R-:W-:Y:S01]  /*0d40*/  SHF.R.U32.HI R0, RZ, 0x3, R0 ;  /* 0x00000003ff007819 */ /* 0x000fe20000011600 */
[----:B------:R-:W-:Y:S01]  /*0d50*/  ULDC.64 UR4, c[0x0][0x1b0] ;  /* 0x00006c0000047ab9 */ /* 0x000fe20000000a00 */
[----:B------:R-:W-:Y:S01]  /*0d60*/  ISETP.LT.OR P3, PT, R14, 0x1, P2 ;  /* 0x000000010e00780c */ /* 0x000fe20001761670 */
[----:B------:R-:W-:Y:S01]  /*0d70*/  UIMAD UR4, UR6, UR4, URZ ;  /* 0x00000004060472a4 */ /* 0x000fe2000f8e023f */
[----:B------:R-:W-:Y:S01]  /*0d80*/  IADD3 R5, R3, UR8, RZ ;  /* 0x0000000803057c10 */ /* 0x000fe2000fffe0ff */
[----:B------:R-:W-:Y:S01]  /*0d90*/  IMAD.SHL.U32 R244, R230, 0x4, RZ ;  /* 0x00000004e6f47824 */ /* 0x000fe200078e00ff */
[----:B------:R-:W-:Y:S01]  /*0da0*/  LOP3.LUT R15, R4, R0, RZ, 0x3c, !PT ;  /* 0x00000000040f7212 */ /* 0x000fe200078e3cff */
[----:B------:R-:W-:Y:S01]  /*0db0*/  IMAD.MOV.U32 R4, RZ, RZ, R2 ;  /* 0x000000ffff047224 */ /* 0x000fe200078e0002 */
[----:B------:R-:W-:Y:S01]  /*0dc0*/  UIMAD UR4, UR7, UR5, UR4 ;  /* 0x00000005070472a4 */ /* 0x000fe2000f8e0204 */
[----:B------:R-:W-:Y:S01]  /*0dd0*/  IMAD R0, R9, c[0x0][0x1d8], RZ ;  /* 0x0000760009007a24 */ /* 0x000fe200078e02ff */
[----:B------:R-:W-:Y:S01]  /*0de0*/  ISETP.LT.OR P1, PT, R14, 0x1, P6 ;  /* 0x000000010e00780c */ /* 0x000fe20003721670 */
[C---:B------:R-:W-:Y:S01]  /*0df0*/  IMAD.WIDE.U32 R6, R8.reuse, c[0x0][0x1d8], R4 ;  /* 0x0000760008067a25 */ /* 0x040fe200078e0004 */
[----:B------:R-:W-:Y:S01]  /*0e00*/  ULDC.64 UR6, c[0x0][0x270] ;  /* 0x00009c0000067ab9 */ /* 0x000fe20000000a00 */
[----:B------:R-:W-:Y:S01]  /*0e10*/  SHF.R.S32.HI R245, RZ, 0x1f, R244 ;  /* 0x0000001ffff57819 */ /* 0x000fe200000114f4 */
[----:B------:R-:W-:Y:S01]  /*0e20*/  UIMAD UR6, UR13, UR6, URZ ;  /* 0x000000060d0672a4 */ /* 0x000fe2000f8e023f */
[----:B------:R-:W-:Y:S01]  /*0e30*/  IMAD R0, R8, c[0x0][0x1dc], R0 ;  /* 0x0000770008007a24 */ /* 0x000fe200078e0200 */
[----:B------:R-:W-:Y:S01]  /*0e40*/  LEA R4, P0, R6, c[0x0][0x1c0], 0x1 ;  /* 0x0000700006047a11 */ /* 0x000fe200078008ff */
[----:B------:R-:W-:Y:S01]  /*0e50*/  IMAD.MOV.U32 R2, RZ, RZ, R10 ;  /* 0x000000ffff027224 */ /* 0x000fe200078e000a */
[----:B------:R-:W-:Y:S01]  /*0e60*/  IADD3 R3, R11, UR4, RZ ;  /* 0x000000040b037c10 */ /* 0x000fe2000fffe0ff */
[----:B------:R-:W-:Y:S01]  /*0e70*/  IMAD.IADD R0, R7, 0x1, R0 ;  /* 0x0000000107007824 */ /* 0x000fe200078e0200 */
[----:B------:R-:W-:Y:S01]  /*0e80*/  ULDC.64 UR4, c[0x0][0x1b8] ;  /* 0x00006e0000047ab9 */ /* 0x000fe20000000a00 */
[----:B------:R-:W-:Y:S01]  /*0e90*/  ISETP.LT.OR P5, PT, R14, 0x21, P5 ;  /* 0x000000210e00780c */ /* 0x000fe20002fa1670 */
[----:B------:R-:W-:Y:S01]  /*0ea0*/  UIMAD UR4, UR12, UR4, URZ ;  /* 0x000000040c0472a4 */ /* 0x000fe2000f8e023f */
[----:B------:R-:W-:Y:S01]  /*0eb0*/  IMAD.WIDE.U32 R16, R16, c[0x0][0x1b8], R2 ;  /* 0x00006e0010107a25 */ /* 0x000fe200078e0002 */
[----:B------:R-:W-:Y:S01]  /*0ec0*/  LEA.HI.X R5, R6, c[0x0][0x1c4], R0, 0x1, P0 ;  /* 0x0000710006057a11 */ /* 0x000fe200000f0c00 */
[----:B------:R-:W-:Y:S01]  /*0ed0*/  UIMAD UR6, UR19, UR7, UR6 ;  /* 0x00000007130672a4 */ /* 0x000fe2000f8e0206 */
[----:B------:R-:W-:Y:S01]  /*0ee0*/  LEA.HI R0, R21, R230, RZ, 0x6 ;  /* 0x000000e615007211 */ /* 0x000fe200078f30ff */
[----:B------:R-:W-:Y:S01]  /*0ef0*/  IMAD.MOV.U32 R3, RZ, RZ, c[0x0][0x1dc] ;  /* 0x00007700ff037624 */ /* 0x000fe200078e00ff */
[C---:B------:R-:W-:Y:S01]  /*0f00*/  LEA R2, P0, R24.reuse, R4, 0x6 ;  /* 0x0000000418027211 */ /* 0x040fe200078030ff */
[----:B------:R-:W-:Y:S01]  /*0f10*/  IMAD.U32 R6, RZ, RZ, UR19 ;  /* 0x00000013ff067e24 */ /* 0x000fe2000f8e00ff */
[----:B------:R-:W-:Y:S01]  /*0f20*/  SHF.R.S32.HI R20, RZ, 0x6, R0 ;  /* 0x00000006ff147819 */ /* 0x000fe20000011400 */
[----:B------:R-:W-:Y:S01]  /*0f30*/  UIMAD UR4, UR20, UR5, UR4 ;  /* 0x00000005140472a4 */ /* 0x000fe2000f8e0204 */
[----:B------:R-:W-:Y:S01]  /*0f40*/  LEA.HI.X R3, R24, R5, R3, 0x6, P0 ;  /* 0x0000000518037211 */ /* 0x000fe200000f3403 */
[----:B------:R-:W-:Y:S01]  /*0f50*/  IMAD.WIDE.U32 R6, R6, c[0x0][0x270], R244 ;  /* 0x00009c0006067a25 */ /* 0x000fe200078e00f4 */
[----:B------:R-:W-:Y:S01]  /*0f60*/  ISETP.GT.AND P0, PT, R230, 0x7f, PT ;  /* 0x0000007fe600780c */ /* 0x000fe20003f04270 */
[----:B------:R-:W-:Y:S01]  /*0f70*/  USHF.R.S32.HI UR7, URZ, 0x1f, UR11 ;  /* 0x0000001f3f077899 */ /* 0x000fe2000801140b */
[----:B------:R-:W-:Y:S01]  /*0f80*/  ISETP.LT.OR P6, PT, R14, 0x21, P6 ;  /* 0x000000210e00780c */ /* 0x000fe200037c1670 */
[----:B------:R-:W-:Y:S01]  /*0f90*/  IMAD R15, R20, 0x200, R15 ;  /* 0x00000200140f7824 */ /* 0x000fe200078e020f */
[----:B------:R-:W-:Y:S01]  /*0fa0*/  IADD3 R11, R7, UR6, RZ ;  /* 0x00000006070b7c10 */ /* 0x000fe2000fffe0ff */
[----:B------:R-:W-:Y:S01]  /*0fb0*/  IMAD.MOV.U32 R10, RZ, RZ, R6 ;  /* 0x000000ffff0a7224 */ /* 0x000fe200078e0006 */
[----:B------:R-:W-:Y:S01]  /*0fc0*/  IADD3 R7, R17, UR4, RZ ;  /* 0x0000000411077c10 */ /* 0x000fe2000fffe0ff */
[----:B------:R-:W-:Y:S01]  /*0fd0*/  IMAD.SHL.U32 R227, R15, 0x2, RZ ;  /* 0x000000020fe37824 */ /* 0x000fe200078e00ff */
[----:B------:R-:W-:Y:S01]  /*0fe0*/  ULDC.64 UR4, c[0x0][0x180] ;  /* 0x0000600000047ab9 */ /* 0x000fe20000000a00 */
[----:B------:R-:W-:Y:S01]  /*0ff0*/  IMAD R0, R9, c[0x0][0x1a8], RZ ;  /* 0x00006a0009007a24 */ /* 0x000fe200078e02ff */
[----:B------:R-:W-:Y:S01]  /*1000*/  UIMAD UR4, UR13, UR4, URZ ;  /* 0x000000040d0472a4 */ /* 0x000fe2000f8e023f */
[----:B------:R-:W-:Y:S01]  /*1010*/  IMAD.MOV.U32 R6, RZ, RZ, R16 ;  /* 0x000000ffff067224 */ /* 0x000fe200078e0010 */
[----:B------:R-:W-:Y:S01]  /*1020*/  @!PT LDS RZ, [RZ] ;  /* 0x00000000fffff984 */ /* 0x000fe20000000800 */
[----:B------:R-:W-:Y:S01]  /*1030*/  @!PT LDS RZ, [RZ] ;  /* 0x00000000fffff984 */ /* 0x000fe20000000800 */
[----:B------:R-:W-:Y:S01]  /*1040*/  @!PT LDS RZ, [RZ] ;  /* 0x00000000fffff984 */ /* 0x000fe20000000800 */
[----:B------:R1:W-:Y:S01]  /*1050*/  LDGSTS.E.BYPASS.LTC128B.128 [R227+0x7880], [R4.64], !P4 ;  /* 0x0788000004e37fae */ /* 0x0003e2000e101d56 */
[----:B------:R-:W-:Y:S01]  /*1060*/  IMAD.MOV.U32 R17, RZ, RZ, 0x5 ;  /* 0x00000005ff117424 */ /* 0x000fe200078e00ff */
[----:B------:R-:W-:Y:S01]  /*1070*/  UIMAD UR6, UR19, UR5, UR4 ;  /* 0x00000005130672a4 */ /* 0x000fe2000f8e0204 */
[----:B------:R-:W-:Y:S01]  /*1080*/  IMAD.SHL.U32 R16, R24, 0x20, RZ ;  /* 0x0000002018107824 */ /* 0x000fe200078e00ff */
[----:B------:R1:W-:Y:S01]  /*1090*/  LDGSTS.E.BYPASS.LTC128B.128 [R227+0xa080], [R4.64+0x80], !P3 ;  /* 0x0a08008004e37fae */ /* 0x0003e2000d901d56 */
[----:B------:R-:W-:Y:S01]  /*10a0*/  ISETP.LT.OR P3, PT, R14, 0x21, P2 ;  /* 0x000000210e00780c */ /* 0x000fe20001761670 */
[----:B------:R-:W-:Y:S01]  /*10b0*/  IMAD R15, R8, c[0x0][0x1ac], R0 ;  /* 0x00006b00080f7a24 */ /* 0x000fe200078e0200 */
[C---:B------:R-:W-:Y:S01]  /*10c0*/  @!P0 ISETP.LT.OR P2, PT, R14.reuse, 0x41, P2 ;  /* 0x000000410e00880c */ /* 0x040fe20001741670 */
[----:B------:R1:W-:Y:S01]  /*10d0*/  LDGSTS.E.BYPASS.LTC128B.128 [R227+0xc880], [R4.64+0x100], !P1 ;  /* 0x0c88010004e37fae */ /* 0x0003e2000c901d56 */
[----:B------:R-:W-:Y:S01]  /*10e0*/  @!P0 ISETP.GE.AND P1, PT, R14, 0x41, PT ;  /* 0x000000410e00880c */ /* 0x000fe20003f26270 */
[----:B------:R-:W-:Y:S01]  /*10f0*/  IMAD.WIDE.U32 R8, R8, c[0x0][0x1a8], R6 ;  /* 0x00006a0008087a25 */ /* 0x000fe200078e0006 */
[----:B------:R-:W-:Y:S01]  /*1100*/  ULDC.64 UR4, c[0x0][0x188] ;  /* 0x0000620000047ab9 */ /* 0x000fe20000000a00 */
[----:B------:R2:W-:Y:S01]  /*1110*/  LDGSTS.E.BYPASS.LTC128B.128 [R227+0x8880], [R2.64], !P5 ;  /* 0x0888000002e37fae */ /* 0x0005e2000e901d56 */
[----:B------:R-:W-:Y:S01]  /*1120*/  @!P0 ISETP.GE.OR P4, PT, R12, c[0x0][0x1cc], !P1 ;  /* 0x000073000c008a0c */ /* 0x000fe20004f86670 */
[----:B------:R-:W-:Y:S01]  /*1130*/  IMAD.IADD R7, R9, 0x1, R15 ;  /* 0x0000000109077824 */ /* 0x000fe200078e020f */
[----:B------:R-:W-:Y:S01]  /*1140*/  @!P0 ISETP.GE.OR P1, PT, R23, c[0x0][0x1cc], !P1 ;  /* 0x0000730017008a0c */ /* 0x000fe20004f26670 */
[----:B------:R-:W-:Y:S01]  /*1150*/  IMAD.U32 R0, RZ, RZ, UR20 ;  /* 0x00000014ff007e24 */ /* 0x000fe2000f8e00ff */
[----:B------:R-:W-:Y:S01]  /*1160*/  UIMAD UR4, UR12, UR4, URZ ;  /* 0x000000040c0472a4 */ /* 0x000fe2000f8e023f */
[----:B------:R2:W-:Y:S01]  /*1170*/  LDGSTS.E.BYPASS.LTC128B.128 [R227+0xb080], [R2.64+0x80], !P3 ;  /* 0x0b08008002e37fae */ /* 0x0005e2000d901d56 */
[----:B------:R-:W-:Y:S01]  /*1180*/  LEA R6, P3, R8, c[0x0][0x190], 0x1 ;  /* 0x0000640008067a11 */ /* 0x000fe200078608ff */
[----:B------:R-:W-:Y:S01]  /*1190*/  IMAD.WIDE.U32 R248, R0, c[0x0][0x278], R10 ;  /* 0x00009e0000f87a25 */ /* 0x000fe200078e000a */
[----:B------:R-:W-:Y:S01]  /*11a0*/  UIMAD UR5, UR20, UR5, UR4 ;  /* 0x00000005140572a4 */ /* 0x000fe2000f8e0204 */
[----:B------:R2:W-:Y:S01]  /*11b0*/  LDGSTS.E.BYPASS.LTC128B.128 [R227+0xd880], [R2.64+0x100], !P6 ;  /* 0x0d88010002e37fae */ /* 0x0005e2000f101d56 */
[----:B------:R-:W-:Y:S01]  /*11c0*/  LEA.HI.X R7, R8, c[0x0][0x194], R7, 0x1, P3 ;  /* 0x0000650008077a11 */ /* 0x000fe200018f0c07 */
[----:B------:R-:W-:Y:S01]  /*11d0*/  IMAD R0, R233, c[0x0][0x178], RZ ;  /* 0x00005e00e9007a24 */ /* 0x000fe200078e02ff */
[----:B------:R-:W-:Y:S01]  /*11e0*/  CS2R R166, SRZ ;  /* 0x0000000000a67805 */ /* 0x000fe2000001ff00 */
[----:B------:R-:W-:Y:S01]  /*11f0*/  IMAD.MOV.U32 R15, RZ, RZ, c[0x0][0x178] ;  /* 0x00005e00ff0f7624 */ /* 0x000fe200078e00ff */
[----:B------:R-:W-:Y:S01]  /*1200*/  CS2R R164, SRZ ;  /* 0x0000000000a47805 */ /* 0x000fe2000001ff00 */
[----:B------:R-:W-:Y:S01]  /*1210*/  IMAD R0, R232, c[0x0][0x17c], R0 ;  /* 0x00005f00e8007a24 */ /* 0x000fe200078e0200 */
[----:B------:R-:W-:Y:S01]  /*1220*/  CS2R R162, SRZ ;  /* 0x0000000000a27805 */ /* 0x000fe2000001ff00 */
[C---:B------:R-:W-:Y:S01]  /*1230*/  IMAD.SHL.U32 R25, R15.reuse, 0x20, RZ ;  /* 0x000000200f197824 */ /* 0x040fe200078e00ff */
[-C--:B------:R-:W-:Y:S01]  /*1240*/  SHF.L.U64.HI R26, R15, R17.reuse, c[0x0][0x17c] ;  /* 0x00005f000f1a7619 */ /* 0x080fe20000010211 */
[----:B------:R-:W-:Y:S01]  /*1250*/  IMAD.MOV.U32 R223, RZ, RZ, 0x10 ;  /* 0x00000010ffdf7424 */ /* 0x000fe200078e00ff */
[----:B------:R-:W-:Y:S01]  /*1260*/  CS2R R160, SRZ ;  /* 0x0000000000a07805 */ /* 0x000fe2000001ff00 */
[----:B------:R-:W-:Y:S01]  /*1270*/  IMAD.MOV.U32 R213, RZ, RZ, 0x120 ;  /* 0x00000120ffd57424 */ /* 0x000fe200078e00ff */
[----:B-1----:R-:W-:Y:S01]  /*1280*/  SHF.L.U64.HI R5, R24, R17, c[0x0][0x1dc] ;  /* 0x0000770018057619 */ /* 0x002fe20000010211 */
[----:B------:R-:W-:Y:S01]  /*1290*/  CS2R R158, SRZ ;  /* 0x00000000009e7805 */ /* 0x000fe2000001ff00 */
[C---:B------:R-:W-:Y:S01]  /*12a0*/  @!P0 LEA R4, P5, R16.reuse, R2, 0x1 ;  /* 0x0000000210048211 */ /* 0x040fe200078a08ff */
[----:B------:R-:W-:Y:S01]  /*12b0*/  CS2R R156, SRZ ;  /* 0x00000000009c7805 */ /* 0x000fe2000001ff00 */
[----:B------:R-:W-:Y:S01]  /*12c0*/  CS2R R154, SRZ ;  /* 0x00000000009a7805 */ /* 0x000fe2000001ff00 */
[----:B------:R-:W-:Y:S01]  /*12d0*/  CS2R R152, SRZ ;  /* 0x0000000000987805 */ /* 0x000fe2000001ff00 */
[----:B------:R-:W-:Y:S01]  /*12e0*/  @!P0 LEA.HI.X R5, R16, R3, R5, 0x1, P5 ;  /* 0x0000000310058211 */ /* 0x000fe200028f0c05 */
[----:B------:R-:W-:Y:S01]  /*12f0*/  IMAD.MOV.U32 R16, RZ, RZ, 0x6 ;  /* 0x00000006ff107424 */ /* 0x000fe200078e00ff */
[----:B------:R-:W-:Y:S01]  /*1300*/  ISETP.GE.AND P5, PT, R12, c[0x0][0x19c], PT ;  /* 0x000067000c007a0c */ /* 0x000fe20003fa6270 */
[----:B------:R-:W-:Y:S01]  /*1310*/  CS2R R150, SRZ ;  /* 0x0000000000967805 */ /* 0x000fe2000001ff00 */
[----:B------:R-:W-:Y:S01]  /*1320*/  CS2R R148, SRZ ;  /* 0x0000000000947805 */ /* 0x000fe2000001ff00 */
[----:B------:R1:W-:Y:S01]  /*1330*/  @!P0 LDGSTS.E.BYPASS.LTC128B.128 [R227+0x9880], [R4.64], !P4 ;  /* 0x0988000004e38fae */ /* 0x0003e2000e101d56 */
[----:B------:R-:W-:Y:S01]  /*1340*/  ISETP.LT.OR P3, PT, R14, 0x1, P5 ;  /* 0x000000010e00780c */ /* 0x000fe20002f61670 */
[----:B------:R-:W-:Y:S01]  /*1350*/  CS2R R146, SRZ ;  /* 0x0000000000927805 */ /* 0x000fe2000001ff00 */
[----:B--2---:R-:W-:Y:S01]  /*1360*/  IMAD.WIDE.U32 R2, R232, c[0x0][0x178], R12 ;  /* 0x00005e00e8027a25 */ /* 0x004fe200078e000c */
[----:B------:R1:W-:Y:S01]  /*1370*/  @!P0 LDGSTS.E.BYPASS.LTC128B.128 [R227+0xc080], [R4.64+0x80], !P2 ;  /* 0x0c08008004e38fae */ /* 0x0003e2000d101d56 */
[----:B------:R-:W-:Y:S01]  /*1380*/  ISETP.GE.AND P2, PT, R19, c[0x0][0x19c], PT ;  /* 0x0000670013007a0c */ /* 0x000fe20003f46270 */
[----:B------:R-:W-:Y:S01]  /*1390*/  CS2R R144, SRZ ;  /* 0x0000000000907805 */ /* 0x000fe2000001ff00 */
[----:B------:R-:W-:Y:S01]  /*13a0*/  IMAD.IADD R3, R3, 0x1, R0 ;  /* 0x0000000103037824 */ /* 0x000fe200078e0200 */
[----:B------:R1:W-:Y:S01]  /*13b0*/  @!P0 LDGSTS.E.BYPASS.LTC128B.128 [R227+0xe880], [R4.64+0x100], !P1 ;  /* 0x0e88010004e38fae */ /* 0x0003e2000c901d56 */
[----:B------:R-:W-:Y:S01]  /*13c0*/  ISETP.GE.AND P1, PT, R23, c[0x0][0x19c], PT ;  /* 0x0000670017007a0c */ /* 0x000fe20003f26270 */
        /* <DEDUP_REMOVED lines=23> */
[----:B------:R-:W-:Y:S01]  /*1540*/  CS2R R98, SRZ ;  /* 0x0000000000627805 */ /* 0x000fe2000001ff00 */
[----:B------:R-:W-:Y:S01]  /*1550*/  CS2R R96, SRZ ;  /* 0x0000000000607805 */ /* 0x000fe2000001ff00 */
[----:B-1----:R-:W-:Y:S01]  /*1560*/  IMAD.MOV.U32 R5, RZ, RZ, c[0x0][0x1a8] ;  /* 0x00006a00ff057624 */ /* 0x002fe200078e00ff */
[----:B------:R-:W-:Y:S01]  /*1570*/  CS2R R94, SRZ ;  /* 0x00000000005e7805 */ /* 0x000fe2000001ff00 */
[----:B------:R-:W-:Y:S01]  /*1580*/  IMAD.MOV.U32 R4, RZ, RZ, c[0x0][0x1ac] ;  /* 0x00006b00ff047624 */ /* 0x000fe200078e00ff */
[----:B------:R-:W-:Y:S01]  /*1590*/  CS2R R92, SRZ ;  /* 0x00000000005c7805 */ /* 0x000fe2000001ff00 */
[C---:B------:R-:W-:Y:S01]  /*15a0*/  IMAD.SHL.U32 R11, R5.reuse, 0x20, RZ ;  /* 0x00000020050b7824 */ /* 0x040fe200078e00ff */
[C---:B------:R-:W-:Y:S01]  /*15b0*/  LEA R8, P4, R5.reuse, R6, 0x6 ;  /* 0x0000000605087211 */ /* 0x040fe200078830ff */
[----:B------:R-:W-:Y:S01]  /*15c0*/  CS2R R90, SRZ ;  /* 0x00000000005a7805 */ /* 0x000fe2000001ff00 */
[C---:B------:R-:W-:Y:S01]  /*15d0*/  SHF.L.U64.HI R0, R5.reuse, R17, c[0x0][0x1ac] ;  /* 0x00006b0005007619 */ /* 0x040fe20000010211 */
[----:B------:R-:W-:Y:S01]  /*15e0*/  CS2R R88, SRZ ;  /* 0x0000000000587805 */ /* 0x000fe2000001ff00 */
[----:B------:R-:W-:Y:S01]  /*15f0*/  LEA.HI.X R9, R5, R7, R4, 0x6, P4 ;  /* 0x0000000705097211 */ /* 0x000fe200020f3404 */
[----:B------:R-:W-:Y:S01]  /*1600*/  IMAD.U32 R4, RZ, RZ, UR19 ;  /* 0x00000013ff047e24 */ /* 0x000fe2000f8e00ff */
[----:B------:R-:W-:Y:S01]  /*1610*/  @!P0 LEA R10, P3, R11, R8, 0x1 ;  /* 0x000000080b0a8211 */ /* 0x000fe200078608ff */
[----:B------:R-:W-:Y:S01]  /*1620*/  IMAD.SHL.U32 R5, R15, 0x40, RZ ;  /* 0x000000400f057824 */ /* 0x000fe200078e00ff */
[----:B------:R-:W-:Y:S01]  /*1630*/  ISETP.LT.OR P4, PT, R14, 0x1, P1 ;  /* 0x000000010e00780c */ /* 0x000fe20000f81670 */
[----:B------:R-:W-:Y:S01]  /*1640*/  IMAD.WIDE.U32 R2, R4, c[0x0][0x180], R2 ;  /* 0x0000600004027a25 */ /* 0x000fe200078e0002 */
[----:B------:R-:W-:Y:S01]  /*1650*/  @!P0 LEA.HI.X R11, R11, R9, R0, 0x1, P3 ;  /* 0x000000090b0b8211 */ /* 0x000fe200018f0c00 */
[----:B------:R-:W-:Y:S01]  /*1660*/  CS2R R86, SRZ ;  /* 0x0000000000567805 */ /* 0x000fe2000001ff00 */
[C---:B------:R-:W-:Y:S01]  /*1670*/  ISETP.LT.OR P3, PT, R14.reuse, 0x21, P5 ;  /* 0x000000210e00780c */ /* 0x040fe20002f61670 */
[----:B------:R-:W-:Y:S01]  /*1680*/  IMAD.U32 R0, RZ, RZ, UR20 ;  /* 0x00000014ff007e24 */ /* 0x000fe2000f8e00ff */
[----:B------:R-:W-:Y:S01]  /*1690*/  IADD3 R3, R3, UR6, RZ ;  /* 0x0000000603037c10 */ /* 0x000fe2000fffe0ff */
[----:B------:R-:W-:Y:S01]  /*16a0*/  USHF.L.U32 UR6, UR11, 0x6, URZ ;  /* 0x000000060b067899 */ /* 0x000fe2000800063f */
[----:B------:R-:W-:Y:S01]  /*16b0*/  SHF.L.U64.HI R4, R15, R16, c[0x0][0x17c] ;  /* 0x00005f000f047619 */ /* 0x000fe20000010210 */
[----:B------:R-:W-:Y:S01]  /*16c0*/  CS2R R84, SRZ ;  /* 0x0000000000547805 */ /* 0x000fe2000001ff00 */
[----:B------:R-:W-:Y:S01]  /*16d0*/  @!P0 ISETP.LT.OR P5, PT, R14, 0x41, P5 ;  /* 0x000000410e00880c */ /* 0x000fe20002fa1670 */
[----:B------:R-:W-:Y:S01]  /*16e0*/  IMAD.WIDE.U32 R242, R0, c[0x0][0x188], R2 ;  /* 0x0000620000f27a25 */ /* 0x000fe200078e0002 */
[----:B------:R-:W-:Y:S01]  /*16f0*/  CS2R R82, SRZ ;  /* 0x0000000000527805 */ /* 0x000fe2000001ff00 */
[----:B------:R2:W-:Y:S01]  /*1700*/  LDGSTS.E.BYPASS.LTC128B.128 [R227+0x5080], [R6.64+0x100], !P4 ;  /* 0x0508010006e37fae */ /* 0x0005e2000e101d56 */
[----:B------:R-:W-:Y:S01]  /*1710*/  ISETP.LT.OR P4, PT, R14, 0x21, P1 ;  /* 0x000000210e00780c */ /* 0x000fe20000f81670 */
[----:B------:R-:W-:Y:S01]  /*1720*/  IMAD R0, R233, c[0x0][0x208], RZ ;  /* 0x00008200e9007a24 */ /* 0x000fe200078e02ff */
[----:B------:R-:W-:Y:S01]  /*1730*/  IADD3 R239, R243, UR5, RZ ;  /* 0x00000005f3ef7c10 */ /* 0x000fe2000fffe0ff */
[----:B------:R1:W-:Y:S01]  /*1740*/  LDGSTS.E.BYPASS.LTC128B.128 [R227+0x1080], [R8.64], !P3 ;  /* 0x0108000008e37fae */ /* 0x0003e2000d901d56 */
[----:B------:R-:W-:Y:S01]  /*1750*/  ISETP.GE.AND P3, PT, R12, c[0x0][0x16c], PT ;  /* 0x00005b000c007a0c */ /* 0x000fe20003f66270 */
[----:B------:R-:W-:Y:S01]  /*1760*/  IMAD.WIDE.U32 R2, R232, c[0x0][0x208], R12 ;  /* 0x00008200e8027a25 */ /* 0x000fe200078e000c */
[----:B------:R-:W-:Y:S01]  /*1770*/  @!P0 ISETP.LT.OR P1, PT, R14, 0x41, P1 ;  /* 0x000000410e00880c */ /* 0x000fe20000f21670 */
[----:B------:R1:W-:Y:S01]  /*1780*/  LDGSTS.E.BYPASS.LTC128B.128 [R227+0x3880], [R8.64+0x80], !P6 ;  /* 0x0388008008e37fae */ /* 0x0003e2000f101d56 */
[----:B------:R-:W-:Y:S01]  /*1790*/  SEL R13, RZ, 0x1, P3 ;  /* 0x00000001ff0d7807 */ /* 0x000fe20001800000 */
[----:B------:R-:W-:Y:S01]  /*17a0*/  IMAD R0, R232, c[0x0][0x20c], R0 ;  /* 0x00008300e8007a24 */ /* 0x000fe200078e0200 */
[----:B------:R-:W-:Y:S01]  /*17b0*/  ISETP.GE.AND P3, PT, R19, c[0x0][0x16c], PT ;  /* 0x00005b0013007a0c */ /* 0x000fe20003f66270 */
[----:B------:R-:W-:Y:S01]  /*17c0*/  IMAD.MOV.U32 R238, RZ, RZ, R242 ;  /* 0x000000ffffee7224 */ /* 0x000fe200078e00f2 */
[----:B------:R-:W-:Y:S01]  /*17d0*/  ULDC.64 UR4, c[0x0][0x210] ;  /* 0x0000840000047ab9 */ /* 0x000fe20000000a00 */
[----:B------:R1:W-:Y:S01]  /*17e0*/  LDGSTS.E.BYPASS.LTC128B.128 [R227+0x6080], [R8.64+0x100], !P4 ;  /* 0x0608010008e37fae */ /* 0x0003e2000e101d56 */
[----:B------:R-:W-:Y:S01]  /*17f0*/  UIMAD UR4, UR13, UR4, URZ ;  /* 0x000000040d0472a4 */ /* 0x000fe2000f8e023f */
[----:B------:R-:W-:Y:S01]  /*1800*/  CS2R R80, SRZ ;  /* 0x0000000000507805 */ /* 0x000fe2000001ff00 */
[----:B------:R-:W-:Y:S01]  /*1810*/  CS2R R78, SRZ ;  /* 0x00000000004e7805 */ /* 0x000fe2000001ff00 */
[----:B------:R3:W-:Y:S01]  /*1820*/  @!P0 LDGSTS.E.BYPASS.LTC128B.128 [R227+0x2080], [R10.64], !P5 ;  /* 0x020800000ae38fae */ /* 0x0007e2000e901d56 */
[----:B------:R-:W-:Y:S01]  /*1830*/  UIMAD UR8, UR19, UR5, UR4 ;  /* 0x00000005130872a4 */ /* 0x000fe2000f8e0204 */
[----:B------:R-:W-:Y:S01]  /*1840*/  CS2R R76, SRZ ;  /* 0x00000000004c7805 */ /* 0x000fe2000001ff00 */
[----:B------:R-:W-:Y:S01]  /*1850*/  CS2R R74, SRZ ;  /* 0x00000000004a7805 */ /* 0x000fe2000001ff00 */
[----:B------:R3:W-:Y:S01]  /*1860*/  @!P0 LDGSTS.E.BYPASS.LTC128B.128 [R227+0x4880], [R10.64+0x80], !P2 ;  /* 0x048800800ae38fae */ /* 0x0007e2000d101d56 */
[----:B------:R-:W-:Y:S01]  /*1870*/  ULDC.64 UR4, c[0x0][0x218] ;  /* 0x0000860000047ab9 */ /* 0x000fe20000000a00 */
[----:B------:R-:W-:Y:S01]  /*1880*/  CS2R R72, SRZ ;  /* 0x0000000000487805 */ /* 0x000fe2000001ff00 */
[----:B------:R-:W-:Y:S01]  /*1890*/  UIMAD UR4, UR12, UR4, URZ ;  /* 0x000000040c0472a4 */ /* 0x000fe2000f8e023f */
[----:B------:R3:W-:Y:S01]  /*18a0*/  @!P0 LDGSTS.E.BYPASS.LTC128B.128 [R227+0x7080], [R10.64+0x100], !P1 ;  /* 0x070801000ae38fae */ /* 0x0007e2000c901d56 */
[----:B--2---:R-:W-:Y:S01]  /*18b0*/  IMAD.IADD R7, R3, 0x1, R0 ;  /* 0x0000000103077824 */ /* 0x004fe200078e0200 */
[----:B------:R-:W-:Y:S01]  /*18c0*/  SEL R3, RZ, 0xffffffff, P3 ;  /* 0xffffffffff037807 */ /* 0x000fe20001800000 */
[----:B------:R-:W-:Y:S01]  /*18d0*/  IMAD R0, R4, UR11, RZ ;  /* 0x0000000b04007c24 */ /* 0x000fe2000f8e02ff */
[----:B------:R-:W-:Y:S01]  /*18e0*/  ISETP.GE.AND P3, PT, R23, c[0x0][0x16c], PT ;  /* 0x00005b0017007a0c */ /* 0x000fe20003f66270 */
[----:B------:R-:W-:Y:S01]  /*18f0*/  IMAD.MOV.U32 R6, RZ, RZ, R2 ;  /* 0x000000ffff067224 */ /* 0x000fe200078e0002 */
[----:B------:R-:W0:Y:S01]  /*1900*/  LDGDEPBAR ;  /* 0x00000000000079af */ /* 0x000e220000000000 */
[----:B------:R-:W-:Y:S01]  /*1910*/  IMAD.SHL.U32 R3, R3, 0x2, RZ ;  /* 0x0000000203037824 */ /* 0x000fe200078e00ff */
[----:B------:R-:W-:Y:S01]  /*1920*/  SEL R14, RZ, 0x4, P3 ;  /* 0x00000004ff0e7807 */ /* 0x000fe20001800000 */
[C---:B------:R-:W-:Y:S01]  /*1930*/  IMAD R0, R5.reuse, UR7, R0 ;  /* 0x0000000705007c24 */ /* 0x040fe2000f8e0200 */
[----:B------:R-:W-:Y:S01]  /*1940*/  CS2R R70, SRZ ;  /* 0x0000000000467805 */ /* 0x000fe2000001ff00 */
[----:B------:R-:W-:Y:S01]  /*1950*/  IMAD.WIDE.U32 R4, R5, UR11, R238 ;  /* 0x0000000b05047c25 */ /* 0x000fe2000f8e00ee */
[----:B------:R-:W-:Y:S01]  /*1960*/  LOP3.LUT R3, R3, 0x2, R13, 0xe2, !PT ;  /* 0x0000000203037812 */ /* 0x000fe200078ee20d */
[----:B------:R-:W-:Y:S01]  /*1970*/  CS2R R68, SRZ ;  /* 0x0000000000447805 */ /* 0x000fe2000001ff00 */
[----:B------:R-:W-:Y:S01]  /*1980*/  CS2R R66, SRZ ;  /* 0x0000000000427805 */ /* 0x000fe2000001ff00 */
[----:B------:R-:W-:Y:S01]  /*1990*/  IMAD.U32 R13, RZ, RZ, UR19 ;  /* 0x00000013ff0d7e24 */ /* 0x000fe2000f8e00ff */
[C---:B------:R-:W-:Y:S01]  /*19a0*/  LEA R2, P3, R4.reuse, c[0x0][0x160], 0x1 ;  /* 0x0000580004027a11 */ /* 0x040fe200078608ff */
[----:B------:R-:W-:Y:S01]  /*19b0*/  IMAD.IADD R0, R5, 0x1, R0 ;  /* 0x0000000105007824 */ /* 0x000fe200078e0200 */
[----:B------:R-:W-:Y:S01]  /*19c0*/  LOP3.LUT R5, R3, R14, RZ, 0xfc, !PT ;  /* 0x0000000e03057212 */ /* 0x000fe200078efcff */
[----:B------:R-:W-:Y:S01]  /*19d0*/  IMAD.WIDE.U32 R6, R13, c[0x0][0x210], R6 ;  /* 0x000084000d067a25 */ /* 0x000fe200078e0006 */
[----:B------:R-:W-:Y:S01]  /*19e0*/  CS2R R64, SRZ ;  /* 0x0000000000407805 */ /* 0x000fe2000001ff00 */
[----:B------:R-:W-:Y:S01]  /*19f0*/  CS2R R62, SRZ ;  /* 0x00000000003e7805 */ /* 0x000fe2000001ff00 */
[----:B------:R-:W-:Y:S01]  /*1a00*/  LEA.HI.X R3, R4, c[0x0][0x164], R0, 0x1, P3 ;  /* 0x0000590004037a11 */ /* 0x000fe200018f0c00 */
[----:B------:R-:W-:Y:S01]  /*1a10*/  IMAD.U32 R13, RZ, RZ, UR6 ;  /* 0x00000006ff0d7e24 */ /* 0x000fe2000f8e00ff */
[C---:B------:R-:W-:Y:S01]  /*1a20*/  LOP3.LUT P4, RZ, R5.reuse, 0x1, RZ, 0xc0, !PT ;  /* 0x0000000105ff7812 */ /* 0x040fe2000788c0ff */
[----:B-1----:R-:W-:Y:S01]  /*1a30*/  IMAD.U32 R8, RZ, RZ, UR20 ;  /* 0x00000014ff087e24 */ /* 0x002fe2000f8e00ff */
[C---:B------:R-:W-:Y:S01]  /*1a40*/  LOP3.LUT P3, RZ, R5.reuse, 0x2, RZ, 0xc0, !PT ;  /* 0x0000000205ff7812 */ /* 0x040fe2000786c0ff */
[----:B---3--:R-:W-:Y:S01]  /*1a50*/  IMAD.MOV.U32 R11, RZ, RZ, c[0x0][0x208] ;  /* 0x00008200ff0b7624 */ /* 0x008fe200078e00ff */
[----:B------:R-:W-:Y:S01]  /*1a60*/  IADD3 R0, -R232, c[0x0][0x168], -R13 ;  /* 0x00005a00e8007a10 */ /* 0x000fe20007ffe90d */
[----:B------:R-:W-:Y:S01]  /*1a70*/  IMAD.MOV.U32 R4, RZ, RZ, R6 ;  /* 0x000000ffff047224 */ /* 0x000fe200078e0006 */
[----:B------:R-:W-:Y:S01]  /*1a80*/  LOP3.LUT P2, RZ, R5, 0x4, RZ, 0xc0, !PT ;  /* 0x0000000405ff7812 */ /* 0x000fe2000784c0ff */
[----:B------:R-:W-:Y:S01]  /*1a90*/  IMAD.SHL.U32 R14, R11, 0x20, RZ ;  /* 0x000000200b0e7824 */ /* 0x000fe200078e00ff */
[C---:B------:R-:W-:Y:S01]  /*1aa0*/  ISETP.LT.OR P6, PT, R0.reuse, 0x1, !P4 ;  /* 0x000000010000780c */ /* 0x040fe200067c1670 */
[----:B------:R-:W-:Y:S01]  /*1ab0*/  CS2R R60, SRZ ;  /* 0x00000000003c7805 */ /* 0x000fe2000001ff00 */
[C---:B------:R-:W-:Y:S01]  /*1ac0*/  ISETP.LT.OR P5, PT, R0.reuse, 0x1, !P3 ;  /* 0x000000010000780c */ /* 0x040fe20005fa1670 */
[----:B------:R-:W-:Y:S01]  /*1ad0*/  CS2R R58, SRZ ;  /* 0x00000000003a7805 */ /* 0x000fe2000001ff00 */
[C---:B------:R-:W-:Y:S01]  /*1ae0*/  ISETP.LT.OR P0, PT, R0.reuse, 0x1, !P2 ;  /* 0x000000010000780c */ /* 0x040fe20005701670 */
[----:B------:R-:W-:Y:S01]  /*1af0*/  CS2R R56, SRZ ;  /* 0x0000000000387805 */ /* 0x000fe2000001ff00 */
[----:B------:R-:W-:Y:S01]  /*1b00*/  IADD3 R5, R7, UR8, RZ ;  /* 0x0000000807057c10 */ /* 0x000fe2000fffe0ff */
[----:B------:R-:W-:Y:S01]  /*1b10*/  UIMAD UR8, UR20, UR5, UR4 ;  /* 0x00000005140872a4 */ /* 0x000fe2000f8e0204 */
[----:B------:R-:W-:Y:S01]  /*1b20*/  ISETP.LT.OR P1, PT, R0, 0x21, !P4 ;  /* 0x000000210000780c */ /* 0x000fe20006721670 */
[----:B------:R-:W-:Y:S01]  /*1b30*/  CS2R R54, SRZ ;  /* 0x0000000000367805 */ /* 0x000fe2000001ff00 */
[----:B------:R-:W-:Y:S01]  /*1b40*/  ULDC.64 UR4, c[0x0][0x278] ;  /* 0x00009e0000047ab9 */ /* 0x000fe20000000a00 */
[----:B------:R-:W-:Y:S01]  /*1b50*/  IMAD.WIDE.U32 R240, R8, c[0x0][0x218], R4 ;  /* 0x0000860008f07a25 */ /* 0x000fe200078e0004 */
[----:B------:R-:W-:Y:S01]  /*1b60*/  UIMAD UR4, UR12, UR4, URZ ;  /* 0x000000040c0472a4 */ /* 0x000fe2000f8e023f */
[----:B------:R1:W-:Y:S01]  /*1b70*/  LDGSTS.E.BYPASS.LTC128B.128 [R227+0xf080], [R2.64], !P6 ;  /* 0x0f08000002e37fae */ /* 0x0003e2000f101d56 */
[C---:B------:R-:W-:Y:S01]  /*1b80*/  ISETP.LT.OR P6, PT, R0.reuse, 0x21, !P3 ;  /* 0x000000210000780c */ /* 0x040fe20005fc1670 */
[C---:B------:R-:W-:Y:S01]  /*1b90*/  IMAD.SHL.U32 R4, R11.reuse, 0x40, RZ ;  /* 0x000000400b047824 */ /* 0x040fe200078e00ff */
[----:B------:R-:W-:Y:S01]  /*1ba0*/  UIMAD UR4, UR20, UR5, UR4 ;  /* 0x00000005140472a4 */ /* 0x000fe2000f8e0204 */
[----:B------:R1:W-:Y:S01]  /*1bb0*/  LDGSTS.E.BYPASS.LTC128B.128 [R227+0x11080], [R2.64+0x80], !P5 ;  /* 0x1108008002e37fae */ /* 0x0003e2000e901d56 */
[----:B------:R-:W-:Y:S01]  /*1bc0*/  ISETP.LT.OR P5, PT, R0, 0x21, !P2 ;  /* 0x000000210000780c */ /* 0x000fe200057a1670 */
[----:B------:R-:W-:Y:S01]  /*1bd0*/  IMAD.MOV.U32 R236, RZ, RZ, R240 ;  /* 0x000000ffffec7224 */ /* 0x000fe200078e00f0 */
[----:B------:R-:W-:Y:S01]  /*1be0*/  SHF.L.U64.HI R0, R11, R16, c[0x0][0x20c] ;  /* 0x000083000b007619 */ /* 0x000fe20000010210 */
[----:B------:R1:W-:Y:S01]  /*1bf0*/  LDGSTS.E.BYPASS.LTC128B.128 [R227+0x13080], [R2.64+0x100], !P0 ;  /* 0x1308010002e37fae */ /* 0x0003e2000c101d56 */
[----:B------:R-:W-:Y:S01]  /*1c00*/  IADD3 R252, R249, UR4, RZ ;  /* 0x00000004f9fc7c10 */ /* 0x000fe2000fffe0ff */
[----:B------:R-:W-:Y:S01]  /*1c10*/  ULDC.64 UR4, c[0x0][0x288] ;  /* 0x0000a20000047ab9 */ /* 0x000fe20000000a00 */
[----:B------:R-:W-:Y:S01]  /*1c20*/  IADD3 R237, R241, UR8, RZ ;  /* 0x00000008f1ed7c10 */ /* 0x000fe2000fffe0ff */
[----:B------:R-:W-:Y:S01]  /*1c30*/  IMAD R0, R0, UR11, RZ ;  /* 0x0000000b00007c24 */ /* 0x000fe2000f8e02ff */
[----:B------:R-:W-:Y:S01]  /*1c40*/  P2R R10, PR, RZ, 0x10 ;  /* 0x00000010ff0a7803 */ /* 0x000fe20000000000 */
[----:B------:R-:W-:Y:S01]  /*1c50*/  UIMAD UR4, UR13, UR4, URZ ;  /* 0x000000040d0472a4 */ /* 0x000fe2000f8e023f */
[----:B------:R-:W-:Y:S01]  /*1c60*/  IADD3 R8, -R13, c[0x0][0x168], -R232 ;  /* 0x00005a000d087a10 */ /* 0x000fe20007ffe9e8 */
[----:B------:R-:W-:Y:S01]  /*1c70*/  IMAD R9, R4, UR7, R0 ;  /* 0x0000000704097c24 */ /* 0x000fe2000f8e0200 */
[----:B------:R-:W-:Y:S01]  /*1c80*/  USHF.R.S32.HI UR7, URZ, 0x1f, UR6 ;  /* 0x0000001f3f077899 */ /* 0x000fe20008011406 */
[----:B------:R-:W-:Y:S01]  /*1c90*/  ISETP.GE.AND P4, PT, R12, c[0x0][0x1fc], PT ;  /* 0x00007f000c007a0c */ /* 0x000fe20003f86270 */
[----:B------:R-:W-:Y:S01]  /*1ca0*/  IMAD.WIDE.U32 R4, R4, UR11, R236 ;  /* 0x0000000b04047c25 */ /* 0x000fe2000f8e00ec */
[----:B------:R-:W-:Y:S01]  /*1cb0*/  SHF.L.U64.HI R15, R11, R17, c[0x0][0x20c] ;  /* 0x000083000b0f7619 */ /* 0x000fe20000010211 */
[----:B------:R-:W-:Y:S01]  /*1cc0*/  UIMAD UR4, UR19, UR5, UR4 ;  /* 0x00000005130472a4 */ /* 0x000fe2000f8e0204 */
[----:B------:R-:W-:Y:S01]  /*1cd0*/  LEA.HI R11, R21, R230, RZ, 0x2 ;  /* 0x000000e6150b7211 */ /* 0x000fe200078f10ff */
[----:B------:R-:W-:Y:S01]  /*1ce0*/  CS2R R52, SRZ ;  /* 0x0000000000347805 */ /* 0x000fe2000001ff00 */
[----:B------:R-:W-:Y:S01]  /*1cf0*/  CS2R R50, SRZ ;  /* 0x0000000000327805 */ /* 0x000fe2000001ff00 */
[----:B------:R-:W-:Y:S01]  /*1d00*/  CS2R R48, SRZ ;  /* 0x0000000000307805 */ /* 0x000fe2000001ff00 */
[----:B------:R-:W-:Y:S01]  /*1d10*/  CS2R R46, SRZ ;  /* 0x00000000002e7805 */ /* 0x000fe2000001ff00 */
[----:B------:R-:W-:Y:S01]  /*1d20*/  CS2R R44, SRZ ;  /* 0x00000000002c7805 */ /* 0x000fe2000001ff00 */
[----:B------:R-:W-:Y:S01]  /*1d30*/  IADD3 R251, R227, 0xf080, RZ ;  /* 0x0000f080e3fb7810 */ /* 0x000fe20007ffe0ff */
[----:B------:R-:W-:Y:S01]  /*1d40*/  UMOV UR17, 0x1 ;  /* 0x0000000100117882 */ /* 0x000fe20000000000 */
[----:B------:R-:W-:Y:S01]  /*1d50*/  SHF.R.S32.HI R231, RZ, 0x1f, R230 ;  /* 0x0000001fffe77819 */ /* 0x000fe200000114e6 */
[----:B------:R-:W-:-:S02]  /*1d60*/  UMOV UR15, 0xffffffc0 ;  /* 0xffffffc0000f7882 */ /* 0x000fc40000000000 */
[----:B------:R-:W-:Y:S01]  /*1d70*/  ULDC UR9, c[0x0][0x168] ;  /* 0x00005a0000097ab9 */ /* 0x000fe20000000800 */
[C---:B-1----:R-:W-:Y:S01]  /*1d80*/  LEA R2, P0, R25.reuse, R2, 0x1 ;  /* 0x0000000219027211 */ /* 0x042fe200078008ff */
[----:B------:R-:W-:Y:S02]  /*1d90*/  UMOV UR10, 0xffffffb0 ;  /* 0xffffffb0000a7882 */ /* 0x000fe40000000000 */
[----:B------:R-:W-:Y:S01]  /*1da0*/  ULDC UR8, c[0x0][0x198] ;  /* 0x0000660000087ab9 */ /* 0x000fe20000000800 */
[----:B------:R-:W-:Y:S01]  /*1db0*/  LEA.HI.X R3, R25, R3, R26, 0x1, P0 ;  /* 0x0000000319037211 */ /* 0x000fe200000f0c1a */
[----:B------:R-:W-:Y:S01]  /*1dc0*/  UMOV UR14, 0x1 ;  /* 0x00000001000e7882 */ /* 0x000fe20000000000 */
[----:B------:R-:W-:-:S03]  /*1dd0*/  IADD3 R0, P0, R248, UR6, RZ ;  /* 0x00000006f8007c10 */ /* 0x000fc6000ff1e0ff */
[----:B------:R1:W-:Y:S01]  /*1de0*/  LDGSTS.E.BYPASS.LTC128B.128 [R227+0x10080], [R2.64], !P1 ;  /* 0x1008000002e37fae */ /* 0x0003e2000c901d56 */
[----:B------:R-:W-:Y:S02]  /*1df0*/  ISETP.GT.AND P1, PT, R230, 0xf, PT ;  /* 0x0000000fe600780c */ /* 0x000fe40003f24270 */
[----:B------:R-:W-:Y:S01]  /*1e00*/  IADD3.X R7, R252, UR7, RZ, P0, !PT ;  /* 0x00000007fc077c10 */ /* 0x000fe200087fe4ff */
[----:B------:R1:W-:Y:S01]  /*1e10*/  LDGSTS.E.BYPASS.LTC128B.128 [R227+0x12080], [R2.64+0x80], !P6 ;  /* 0x1208008002e37fae */ /* 0x0003e2000f101d56 */
[C---:B------:R-:W-:Y:S02]  /*1e20*/  LEA R6, P0, R0.reuse, c[0x0][0x258], 0x2 ;  /* 0x0000960000067a11 */ /* 0x040fe400078010ff */
[----:B------:R-:W-:Y:S01]  /*1e30*/  ISETP.GE.AND P6, PT, R19, c[0x0][0x1fc], PT ;  /* 0x00007f0013007a0c */ /* 0x000fe20003fc6270 */
[----:B------:R1:W-:Y:S01]  /*1e40*/  LDGSTS.E.BYPASS.LTC128B.128 [R227+0x14080], [R2.64+0x100], !P5 ;  /* 0x1408010002e37fae */ /* 0x0003e2000e901d56 */
[----:B------:R-:W-:Y:S01]  /*1e50*/  LEA.HI.X R7, R0, c[0x0][0x25c], R7, 0x2, P0 ;  /* 0x0000970000077a11 */ /* 0x000fe200000f1407 */
[----:B------:R-:W-:Y:S01]  /*1e60*/  IMAD.IADD R0, R5, 0x1, R9 ;  /* 0x0000000105007824 */ /* 0x000fe200078e0209 */
[----:B------:R-:W-:-:S03]  /*1e70*/  ISETP.LT.OR P0, PT, R8, 0x1, P4 ;  /* 0x000000010800780c */ /* 0x000fc60002701670 */
[----:B------:R-:W-:-:S05]  /*1e80*/  @!P1 IMAD.SHL.U32 R5, R230, 0x10, RZ ;  /* 0x00000010e6059824 */ /* 0x000fca00078e00ff */
[----:B------:R2:W-:Y:S04]  /*1e90*/  @!P1 LDGSTS.E.BYPASS.LTC128B.128 [R5+0x21080], [R6.64] ;  /* 0x2108000006059fae */ /* 0x0005e8000b901d56 */
[----:B------:R-:W0:Y:S01]  /*1ea0*/  LDGDEPBAR ;  /* 0x00000000000079af */ /* 0x000e220000000000 */
[----:B-1----:R-:W-:-:S04]  /*1eb0*/  LEA R2, P5, R4, c[0x0][0x1f0], 0x1 ;  /* 0x00007c0004027a11 */ /* 0x002fc800078a08ff */
[----:B------:R-:W-:Y:S02]  /*1ec0*/  LEA.HI.X R3, R4, c[0x0][0x1f4], R0, 0x1, P5 ;  /* 0x00007d0004037a11 */ /* 0x000fe400028f0c00 */
[----:B------:R-:W-:-:S03]  /*1ed0*/  ISETP.GE.AND P5, PT, R23, c[0x0][0x1fc], PT ;  /* 0x00007f0017007a0c */ /* 0x000fc60003fa6270 */
[----:B------:R1:W-:Y:S01]  /*1ee0*/  LDGSTS.E.BYPASS.LTC128B.128 [R227+0x1b080], [R2.64], !P0 ;  /* 0x1b08000002e37fae */ /* 0x0003e2000c101d56 */
[C---:B------:R-:W-:Y:S02]  /*1ef0*/  ISETP.LT.OR P0, PT, R8.reuse, 0x1, P6 ;  /* 0x000000010800780c */ /* 0x040fe40003701670 */
[--C-:B--2---:R-:W-:Y:S02]  /*1f00*/  SHF.R.S32.HI R6, RZ, 0x2, R11.reuse ;  /* 0x00000002ff067819 */ /* 0x104fe4000001140b */
[----:B------:R-:W-:Y:S02]  /*1f10*/  SHF.R.S32.HI R7, RZ, 0x1f, R11 ;  /* 0x0000001fff077819 */ /* 0x000fe4000001140b */
[----:B------:R-:W-:Y:S02]  /*1f20*/  ISETP.LT.OR P6, PT, R8, 0x21, P6 ;  /* 0x000000210800780c */ /* 0x000fe400037c1670 */
[----:B------:R-:W-:-:S04]  /*1f30*/  LEA.HI R7, R7, R6, RZ, 0x3 ;  /* 0x0000000607077211 */ /* 0x000fc800078f18ff */
[----:B------:R-:W-:Y:S01]  /*1f40*/  LOP3.LUT R7, R7, 0xfffffff8, RZ, 0xc0, !PT ;  /* 0xfffffff807077812 */ /* 0x000fe200078ec0ff */
[----:B------:R1:W-:Y:S01]  /*1f50*/  LDGSTS.E.BYPASS.LTC128B.128 [R227+0x1d080], [R2.64+0x80], !P0 ;  /* 0x1d08008002e37fae */ /* 0x0003e2000c101d56 */
[----:B------:R-:W-:-:S04]  /*1f60*/  LEA R4, P0, R14, R2, 0x1 ;  /* 0x000000020e047211 */ /* 0x000fc800078008ff */
[----:B------:R-:W-:Y:S02]  /*1f70*/  LEA.HI.X R5, R14, R3, R15, 0x1, P0 ;  /* 0x000000030e057211 */ /* 0x000fe400000f0c0f */
[C---:B------:R-:W-:Y:S02]  /*1f80*/  ISETP.LT.OR P0, PT, R8.reuse, 0x1, P5 ;  /* 0x000000010800780c */ /* 0x040fe40002f01670 */
[----:B------:R-:W-:Y:S02]  /*1f90*/  LEA.HI R14, R21, R230, RZ, 0x4 ;  /* 0x000000e6150e7211 */ /* 0x000fe400078f20ff */
[----:B------:R-:W-:Y:S02]  /*1fa0*/  ISETP.LT.OR P5, PT, R8, 0x21, P5 ;  /* 0x000000210800780c */ /* 0x000fe40002fa1670 */
[----:B------:R-:W-:-:S04]  /*1fb0*/  SHF.R.S32.HI R0, RZ, 0x4, R14 ;  /* 0x00000004ff007819 */ /* 0x000fc8000001140e */
[----:B------:R-:W-:-:S03]  /*1fc0*/  LEA.HI R9, R14, R0, RZ, 0x1 ;  /* 0x000000000e097211 */ /* 0x000fc600078f08ff */
[----:B------:R1:W-:Y:S01]  /*1fd0*/  LDGSTS.E.BYPASS.LTC128B.128 [R227+0x1f080], [R2.64+0x100], !P0 ;  /* 0x1f08010002e37fae */ /* 0x0003e2000c101d56 */
[----:B------:R-:W-:Y:S02]  /*1fe0*/  ISETP.LT.OR P0, PT, R8, 0x21, P4 ;  /* 0x000000210800780c */ /* 0x000fe40002701670 */
[----:B------:R-:W-:Y:S02]  /*1ff0*/  LOP3.LUT R9, R9, 0xfffffffe, RZ, 0xc0, !PT ;  /* 0xfffffffe09097812 */ /* 0x000fe400078ec0ff */
[----:B------:R-:W-:-:S03]  /*2000*/  ISETP.NE.AND P4, PT, R10, RZ, PT ;  /* 0x000000ff0a00720c */ /* 0x000fc60003f85270 */
[----:B------:R-:W-:Y:S01]  /*2010*/  IMAD.IADD R0, R0, 0x1, -R9 ;  /* 0x0000000100007824 */ /* 0x000fe200078e0a09 */
[----:B------:R-:W-:-:S04]  /*2020*/  LEA.HI R9, R21, R230, RZ, 0x5 ;  /* 0x000000e615097211 */ /* 0x000fc800078f28ff */
[----:B------:R-:W-:Y:S01]  /*2030*/  SHF.R.S32.HI R8, RZ, 0x1f, R9 ;  /* 0x0000001fff087819 */ /* 0x000fe20000011409 */
[----:B------:R2:W-:Y:S01]  /*2040*/  LDGSTS.E.BYPASS.LTC128B.128 [R227+0x1c080], [R4.64], !P0 ;  /* 0x1c08000004e37fae */ /* 0x0005e2000c101d56 */
[----:B------:R-:W-:Y:S01]  /*2050*/  ISETP.GE.AND P0, PT, R12, c[0x0][0x1fc], PT ;  /* 0x00007f000c007a0c */ /* 0x000fe20003f06270 */
[----:B------:R-:W-:Y:S01]  /*2060*/  IMAD.IADD R12, R6, 0x1, -R7 ;  /* 0x00000001060c7824 */ /* 0x000fe200078e0a07 */
[----:B------:R-:W-:Y:S01]  /*2070*/  SHF.R.S32.HI R13, RZ, 0x5, R9 ;  /* 0x00000005ff0d7819 */ /* 0x000fe20000011409 */
[----:B------:R-:W-:Y:S01]  /*2080*/  IMAD.U32 R6, RZ, RZ, UR20 ;  /* 0x00000014ff067e24 */ /* 0x000fe2000f8e00ff */
[----:B------:R-:W-:Y:S01]  /*2090*/  LEA.HI R7, R21, R230, RZ, 0x7 ;  /* 0x000000e615077211 */ /* 0x000fe200078f38ff */
[----:B------:R2:W-:Y:S01]  /*20a0*/  LDGSTS.E.BYPASS.LTC128B.128 [R227+0x1e080], [R4.64+0x80], !P6 ;  /* 0x1e08008004e37fae */ /* 0x0005e2000f101d56 */
[----:B------:R-:W-:Y:S02]  /*20b0*/  ISETP.GE.AND P6, PT, R19, c[0x0][0x1fc], PT ;  /* 0x00007f0013007a0c */ /* 0x000fe40003fc6270 */
[----:B------:R-:W-:Y:S01]  /*20c0*/  SHF.R.S32.HI R17, RZ, 0x7, R7 ;  /* 0x00000007ff117819 */ /* 0x000fe20000011407 */
[----:B------:R2:W-:Y:S01]  /*20d0*/  LDGSTS.E.BYPASS.LTC128B.128 [R227+0x20080], [R4.64+0x100], !P5 ;  /* 0x2008010004e37fae */ /* 0x0005e2000e901d56 */
[----:B------:R-:W-:Y:S01]  /*20e0*/  SEL R19, RZ, 0x1, P0 ;  /* 0x00000001ff137807 */ /* 0x000fe20000000000 */
[----:B-1----:R-:W-:Y:S01]  /*20f0*/  IMAD.U32 R2, RZ, RZ, UR19 ;  /* 0x00000013ff027e24 */ /* 0x002fe2000f8e00ff */
[----:B------:R-:W-:-:S03]  /*2100*/  ISETP.GE.AND P5, PT, R230, 0x10, PT ;  /* 0x00000010e600780c */ /* 0x000fc60003fa6270 */
[----:B------:R-:W-:-:S05]  /*2110*/  IMAD.WIDE.U32 R2, R2, c[0x0][0x288], R244 ;  /* 0x0000a20002027a25 */ /* 0x000fca00078e00f4 */
[----:B------:R-:W-:Y:S01]  /*2120*/  IADD3 R3, R3, UR4, RZ ;  /* 0x0000000403037c10 */ /* 0x000fe2000fffe0ff */
[----:B------:R-:W-:Y:S02]  /*2130*/  ULDC.64 UR4, c[0x0][0x290] ;  /* 0x0000a40000047ab9 */ /* 0x000fe40000000a00 */
[----:B------:R-:W-:Y:S02]  /*2140*/  UIMAD UR4, UR12, UR4, URZ ;  /* 0x000000040c0472a4 */ /* 0x000fe4000f8e023f */
[----:B------:R-:W-:Y:S01]  /*2150*/  IMAD.WIDE.U32 R246, R6, c[0x0][0x290], R2 ;  /* 0x0000a40006f67a25 */ /* 0x000fe200078e0002 */
[----:B------:R-:W-:Y:S01]  /*2160*/  LEA.HI R2, R8, R13, RZ, 0x2 ;  /* 0x0000000d08027211 */ /* 0x000fe200078f10ff */
[----:B------:R-:W-:Y:S01]  /*2170*/  UIMAD UR4, UR20, UR5, UR4 ;  /* 0x00000005140472a4 */ /* 0x000fe2000f8e0204 */
[----:B------:R-:W-:Y:S01]  /*2180*/  LOP3.LUT R8, R11, 0x3ffffffc, RZ, 0xc0, !PT ;  /* 0x3ffffffc0b087812 */ /* 0x000fe200078ec0ff */
[----:B------:R-:W-:Y:S01]  /*2190*/  IMAD.SHL.U32 R3, R17, 0x8, RZ ;  /* 0x0000000811037824 */ /* 0x000fe200078e00ff */
[----:B------:R-:W-:Y:S01]  /*21a0*/  LOP3.LUT R2, R2, 0xfffffffc, RZ, 0xc0, !PT ;  /* 0xfffffffc02027812 */ /* 0x000fe200078ec0ff */
[----:B------:R-:W-:-:S02]  /*21b0*/  ULDC UR5, c[0x0][0x198] ;  /* 0x0000660000057ab9 */ /* 0x000fc40000000800 */
[----:B------:R-:W-:Y:S01]  /*21c0*/  IADD3 R250, R247, UR4, RZ ;  /* 0x00000004f7fa7c10 */ /* 0x000fe2000fffe0ff */
[----:B------:R-:W-:Y:S01]  /*21d0*/  UMOV UR4, URZ ;  /* 0x0000003f00047c82 */ /* 0x000fe20008000000 */
[----:B------:R-:W-:Y:S01]  /*21e0*/  IMAD.IADD R15, R13, 0x1, -R2 ;  /* 0x000000010d0f7824 */ /* 0x000fe200078e0a02 */
[----:B------:R-:W-:Y:S01]  /*21f0*/  LOP3.LUT R16, R3, 0x8, RZ, 0xc0, !PT ;  /* 0x0000000803107812 */ /* 0x000fe200078ec0ff */
[----:B------:R-:W-:Y:S01]  /*2200*/  IMAD.SHL.U32 R2, R12, 0x10, RZ ;  /* 0x000000100c027824 */ /* 0x000fe200078e00ff */
[----:B------:R-:W-:Y:S01]  /*2210*/  IADD3 R3, P0, R246, UR6, RZ ;  /* 0x00000006f6037c10 */ /* 0x000fe2000ff1e0ff */
[C---:B------:R-:W-:Y:S01]  /*2220*/  IMAD.SHL.U32 R7, R15.reuse, 0x100, RZ ;  /* 0x000001000f077824 */ /* 0x040fe200078e00ff */
[----:B--2---:R-:W-:Y:S01]  /*2230*/  LEA.HI R5, R15, R15, RZ, 0x1 ;  /* 0x0000000f0f057211 */ /* 0x004fe200078f08ff */
[----:B------:R-:W-:Y:S01]  /*2240*/  UMOV UR6, 0xffffffb0 ;  /* 0xffffffb000067882 */ /* 0x000fe20000000000 */
[----:B------:R-:W-:Y:S01]  /*2250*/  LOP3.LUT R2, R16, 0x70, R2, 0xf8, !PT ;  /* 0x0000007010027812 */ /* 0x000fe200078ef802 */
[----:B------:R-:W-:Y:S01]  /*2260*/  UIMAD UR5, UR21, UR6, UR5 ;  /* 0x00000006150572a4 */ /* 0x000fe2000f8e0205 */
[----:B------:R-:W-:Y:S01]  /*2270*/  IADD3.X R4, R250, UR7, RZ, P0, !PT ;  /* 0x00000007fa047c10 */ /* 0x000fe200087fe4ff */
[----:B------:R-:W-:Y:S01]  /*2280*/  IMAD.SHL.U32 R6, R5, 0x100, RZ ;  /* 0x0000010005067824 */ /* 0x000fe200078e00ff */
[C---:B------:R-:W-:Y:S01]  /*2290*/  LEA R10, P0, R3.reuse, c[0x0][0x280], 0x2 ;  /* 0x0000a000030a7a11 */ /* 0x040fe200078010ff */
[----:B------:R-:W-:Y:S01]  /*22a0*/  IMAD.IADD R5, R230, 0x1, -R8 ;  /* 0x00000001e6057824 */ /* 0x000fe200078e0a08 */
[----:B------:R-:W-:Y:S01]  /*22b0*/  LOP3.LUT R2, R2, 0x100, R7, 0xf8, !PT ;  /* 0x0000010002027812 */ /* 0x000fe200078ef807 */
[----:B------:R-:W-:Y:S01]  /*22c0*/  @!P5 IMAD.SHL.U32 R7, R230, 0x10, RZ ;  /* 0x00000010e607d824 */ /* 0x000fe200078e00ff */
[----:B------:R-:W-:-:S02]  /*22d0*/  LEA.HI.X R11, R3, c[0x0][0x284], R4, 0x2, P0 ;  /* 0x0000a100030b7a11 */ /* 0x000fc400000f1404 */
[----:B------:R-:W-:Y:S02]  /*22e0*/  LOP3.LUT R4, R6, 0x7ffffe00, RZ, 0xc0, !PT ;  /* 0x7ffffe0006047812 */ /* 0x000fe400078ec0ff */
[----:B------:R-:W-:Y:S01]  /*22f0*/  SHF.R.U32.HI R3, RZ, 0x3, R2 ;  /* 0x00000003ff037819 */ /* 0x000fe20000011602 */
[----:B------:R1:W-:Y:S01]  /*2300*/  @!P5 LDGSTS.E.BYPASS.LTC128B.128 [R7+0x21280], [R10.64] ;  /* 0x212800000a07dfae */ /* 0x0003e2000b901d56 */
[----:B------:R-:W-:Y:S01]  /*2310*/  LOP3.LUT R6, R9, 0xffffffe0, RZ, 0xc0, !PT ;  /* 0xffffffe009067812 */ /* 0x000fe200078ec0ff */
[----:B------:R-:W-:Y:S01]  /*2320*/  IMAD R5, R5, 0x2, R4 ;  /* 0x0000000205057824 */ /* 0x000fe200078e0204 */
[----:B------:R-:W-:Y:S01]  /*2330*/  LOP3.LUT R2, R2, 0x28, R3, 0x78, !PT ;  /* 0x0000002802027812 */ /* 0x000fe200078e7803 */
[----:B------:R-:W0:Y:S01]  /*2340*/  LDGDEPBAR ;  /* 0x00000000000079af */ /* 0x000e220000000000 */
[----:B------:R-:W-:Y:S01]  /*2350*/  LOP3.LUT R4, R14, 0xfffffff0, RZ, 0xc0, !PT ;  /* 0xfffffff00e047812 */ /* 0x000fe200078ec0ff */
[----:B------:R-:W-:Y:S01]  /*2360*/  IMAD.IADD R3, R230, 0x1, -R6 ;  /* 0x00000001e6037824 */ /* 0x000fe200078e0a06 */
[----:B------:R-:W-:Y:S01]  /*2370*/  LOP3.LUT P0, RZ, R12, 0x1, RZ, 0xc0, !PT ;  /* 0x000000010cff7812 */ /* 0x000fe2000780c0ff */
[----:B------:R-:W-:Y:S01]  /*2380*/  IMAD.IADD R6, R5, 0x1, R2 ;  /* 0x0000000105067824 */ /* 0x000fe200078e0202 */
[----:B------:R-:W0:Y:S01]  /*2390*/  LDGDEPBAR ;  /* 0x00000000000079af */ /* 0x000e220000000000 */
[----:B------:R-:W-:Y:S01]  /*23a0*/  IMAD.IADD R2, R230, 0x1, -R4 ;  /* 0x00000001e6027824 */ /* 0x000fe200078e0a04 */
[----:B------:R-:W-:Y:S01]  /*23b0*/  SHF.R.S32.HI R4, RZ, 0x1f, R3 ;  /* 0x0000001fff047819 */ /* 0x000fe20000011403 */
[----:B------:R-:W-:Y:S01]  /*23c0*/  IMAD.SHL.U32 R225, R6, 0x2, RZ ;  /* 0x0000000206e17824 */ /* 0x000fe200078e00ff */
[----:B------:R-:W-:Y:S01]  /*23d0*/  ISETP.GE.AND P5, PT, R23, c[0x0][0x1fc], PT ;  /* 0x00007f0017007a0c */ /* 0x000fe20003fa6270 */
[----:B------:R-:W-:Y:S01]  /*23e0*/  IMAD.SHL.U32 R5, R2, 0x10, RZ ;  /* 0x0000001002057824 */ /* 0x000fe200078e00ff */
[----:B------:R-:W-:Y:S01]  /*23f0*/  LEA.HI R8, R4, R3, RZ, 0x2 ;  /* 0x0000000304087211 */ /* 0x000fe200078f10ff */
[----:B------:R-:W-:Y:S01]  /*2400*/  IMAD.SHL.U32 R212, R2, 0x2, RZ ;  /* 0x0000000202d47824 */ /* 0x000fe200078e00ff */
[----:B------:R-:W-:-:S02]  /*2410*/  IADD3 R6, R225, 0x21480, RZ ;  /* 0x00021480e1067810 */ /* 0x000fc40007ffe0ff */
[----:B------:R-:W-:Y:S02]  /*2420*/  LOP3.LUT R4, R5, 0xf0, RZ, 0xc0, !PT ;  /* 0x000000f005047812 */ /* 0x000fe400078ec0ff */
[----:B------:R-:W-:Y:S02]  /*2430*/  LOP3.LUT R5, R8, 0x7ffffffc, RZ, 0xc0, !PT ;  /* 0x7ffffffc08057812 */ /* 0x000fe400078ec0ff */
[----:B------:R-:W-:Y:S02]  /*2440*/  IADD3 R226, R225, 0x215a0, RZ ;  /* 0x000215a0e1e27810 */ /* 0x000fe40007ffe0ff */
[----:B------:R-:W-:Y:S01]  /*2450*/  @P0 IADD3 R226, R6, 0xe0, RZ ;  /* 0x000000e006e20810 */ /* 0x000fe20007ffe0ff */
[----:B------:R-:W-:Y:S01]  /*2460*/  IMAD.IADD R12, R3, 0x1, -R5 ;  /* 0x00000001030c7824 */ /* 0x000fe200078e0a05 */
[----:B------:R-:W-:Y:S01]  /*2470*/  SHF.R.S32.HI R3, RZ, 0x1f, R2 ;  /* 0x0000001fff037819 */ /* 0x000fe20000011402 */
[----:B-1----:R-:W-:Y:S01]  /*2480*/  IMAD.SHL.U32 R7, R13, 0x100, RZ ;  /* 0x000001000d077824 */ /* 0x002fe200078e00ff */
[----:B------:R-:W-:Y:S01]  /*2490*/  LOP3.LUT R11, R4, R16, RZ, 0xfc, !PT ;  /* 0x00000010040b7212 */ /* 0x000fe200078efcff */
[----:B------:R-:W-:Y:S01]  /*24a0*/  IMAD.SHL.U32 R10, R20, 0x8, RZ ;  /* 0x00000008140a7824 */ /* 0x000fe200078e00ff */
[----:B------:R-:W-:Y:S01]  /*24b0*/  LEA.HI R214, R3, R2, RZ, 0x3 ;  /* 0x0000000203d67211 */ /* 0x000fe200078f18ff */
[----:B------:R-:W-:Y:S01]  /*24c0*/  IMAD.SHL.U32 R3, R18, 0x40, RZ ;  /* 0x0000004012037824 */ /* 0x000fe200078e00ff */
[----:B------:R-:W-:Y:S01]  /*24d0*/  LOP3.LUT R9, R4, 0x100, R7, 0xf8, !PT ;  /* 0x0000010004097812 */ /* 0x000fe200078ef807 */
[----:B------:R-:W-:Y:S01]  /*24e0*/  IMAD.SHL.U32 R4, R15, 0x10, RZ ;  /* 0x000000100f047824 */ /* 0x000fe200078e00ff */
[----:B------:R-:W-:-:S02]  /*24f0*/  SEL R13, RZ, 0xffffffff, P6 ;  /* 0xffffffffff0d7807 */ /* 0x000fc40003000000 */
[----:B------:R-:W-:Y:S02]  /*2500*/  LOP3.LUT P6, RZ, R18, 0x2, RZ, 0xc0, !PT ;  /* 0x0000000212ff7812 */ /* 0x000fe400078cc0ff */
[C---:B------:R-:W-:Y:S01]  /*2510*/  LOP3.LUT R5, R214.reuse, 0xfffffff8, RZ, 0xc0, !PT ;  /* 0xfffffff8d6057812 */ /* 0x040fe200078ec0ff */
[----:B------:R-:W-:Y:S01]  /*2520*/  IMAD.SHL.U32 R214, R214, 0x40, RZ ;  /* 0x00000040d6d67824 */ /* 0x000fe200078e00ff */
[----:B------:R-:W-:Y:S02]  /*2530*/  LOP3.LUT R3, R3, 0x1c0, RZ, 0xc0, !PT ;  /* 0x000001c003037812 */ /* 0x000fe400078ec0ff */
[----:B------:R-:W-:Y:S01]  /*2540*/  LEA.HI R6, R17, R17, RZ, 0x1 ;  /* 0x0000001111067211 */ /* 0x000fe200078f08ff */
[----:B------:R-:W-:Y:S01]  /*2550*/  IMAD.IADD R5, R2, 0x1, -R5 ;  /* 0x0000000102057824 */ /* 0x000fe200078e0a05 */
[----:B------:R-:W-:Y:S01]  /*2560*/  LEA.HI.SX32 R228, R8, R4, 0x1e ;  /* 0x0000000408e47211 */ /* 0x000fe200078ff2ff */
[----:B------:R-:W-:Y:S01]  /*2570*/  IMAD.SHL.U32 R8, R13, 0x2, RZ ;  /* 0x000000020d087824 */ /* 0x000fe200078e00ff */
[----:B------:R-:W-:-:S02]  /*2580*/  SEL R209, R223, 0xfffffff0, !P6 ;  /* 0xfffffff0dfd17807 */ /* 0x000fc40007000000 */
[C---:B------:R-:W-:Y:S02]  /*2590*/  LOP3.LUT R208, R3.reuse, 0x8, R22, 0xf8, !PT ;  /* 0x0000000803d07812 */ /* 0x040fe400078ef816 */
[----:B------:R-:W-:Y:S02]  /*25a0*/  LOP3.LUT R4, R3, 0x30, R4, 0xf8, !PT ;  /* 0x0000003003047812 */ /* 0x000fe400078ef804 */
[----:B------:R-:W-:Y:S02]  /*25b0*/  SHF.R.U32.HI R7, RZ, 0x3, R3 ;  /* 0x00000003ff077819 */ /* 0x000fe40000011603 */
[----:B------:R-:W-:Y:S01]  /*25c0*/  LOP3.LUT P6, RZ, R2, 0x2, RZ, 0xc0, !PT ;  /* 0x0000000202ff7812 */ /* 0x000fe200078cc0ff */
[----:B------:R-:W-:Y:S01]  /*25d0*/  IMAD.SHL.U32 R2, R0, 0x20, RZ ;  /* 0x0000002000027824 */ /* 0x000fe200078e00ff */
[----:B------:R-:W-:Y:S02]  /*25e0*/  LOP3.LUT R3, R6, 0x1ffffffe, RZ, 0xc0, !PT ;  /* 0x1ffffffe06037812 */ /* 0x000fe400078ec0ff */
[----:B------:R-:W-:-:S02]  /*25f0*/  LOP3.LUT R4, R4, 0x8, R22, 0xf8, !PT ;  /* 0x0000000804047812 */ /* 0x000fc400078ef816 */
[----:B------:R-:W-:Y:S01]  /*2600*/  LOP3.LUT R2, R2, 0x20, RZ, 0xc0, !PT ;  /* 0x0000002002027812 */ /* 0x000fe200078ec0ff */
[----:B------:R-:W-:Y:S01]  /*2610*/  IMAD.IADD R3, R17, 0x1, -R3 ;  /* 0x0000000111037824 */ /* 0x000fe200078e0a03 */
[----:B------:R-:W-:Y:S02]  /*2620*/  LOP3.LUT R214, R214, 0xfffffe00, RZ, 0xc0, !PT ;  /* 0xfffffe00d6d67812 */ /* 0x000fe400078ec0ff */
[----:B------:R-:W-:Y:S01]  /*2630*/  LOP3.LUT R10, R2, 0x18, R10, 0xf8, !PT ;  /* 0x00000018020a7812 */ /* 0x000fe200078ef80a */
[----:B------:R-:W-:Y:S01]  /*2640*/  IMAD R12, R3, 0x4, R12 ;  /* 0x00000004030c7824 */ /* 0x000fe200078e020c */
[----:B------:R-:W-:Y:S01]  /*2650*/  LOP3.LUT R212, R11, 0x18, R212, 0x78, !PT ;  /* 0x000000180bd47812 */ /* 0x000fe200078e78d4 */
[----:B------:R-:W-:Y:S01]  /*2660*/  IMAD.SHL.U32 R3, R5, 0x40, RZ ;  /* 0x0000004005037824 */ /* 0x000fe200078e00ff */
[----:B------:R-:W-:Y:S01]  /*2670*/  SHF.R.U32.HI R215, RZ, 0x3, R9 ;  /* 0x00000003ffd77819 */ /* 0x000fe20000011609 */
[----:B------:R-:W-:Y:S01]  /*2680*/  IMAD.SHL.U32 R2, R0, 0x8, RZ ;  /* 0x0000000800027824 */ /* 0x000fe200078e00ff */
[----:B------:R-:W-:Y:S01]  /*2690*/  LOP3.LUT P0, RZ, R18, 0x4, RZ, 0xc0, !PT ;  /* 0x0000000412ff7812 */ /* 0x000fe2000780c0ff */
[----:B------:R-:W-:Y:S01]  /*26a0*/  IMAD.MOV.U32 R11, RZ, RZ, 0x20 ;  /* 0x00000020ff0b7424 */ /* 0x000fe200078e00ff */
[----:B------:R-:W-:Y:S01]  /*26b0*/  LOP3.LUT R3, R3, 0x1c0, RZ, 0xc0, !PT ;  /* 0x000001c003037812 */ /* 0x000fe200078ec0ff */
[----:B------:R-:W-:Y:S01]  /*26c0*/  IMAD.SHL.U32 R212, R212, 0x2, RZ ;  /* 0x00000002d4d47824 */ /* 0x000fe200078e00ff */
[----:B------:R-:W-:Y:S01]  /*26d0*/  LOP3.LUT R6, R2, 0x8, RZ, 0xc0, !PT ;  /* 0x0000000802067812 */ /* 0x000fe200078ec0ff */
[----:B------:R-:W-:Y:S01]  /*26e0*/  IMAD.SHL.U32 R235, R12, 0x2, RZ ;  /* 0x000000020ceb7824 */ /* 0x000fe200078e00ff */
[----:B------:R-:W-:-:S02]  /*26f0*/  LOP3.LUT R2, R4, R7, RZ, 0x3c, !PT ;  /* 0x0000000704027212 */ /* 0x000fc400078e3cff */
[----:B------:R-:W-:Y:S02]  /*2700*/  SHF.R.U32.HI R4, RZ, 0x3, R3 ;  /* 0x00000003ff047819 */ /* 0x000fe40000011603 */
[----:B------:R-:W-:Y:S01]  /*2710*/  LOP3.LUT R208, R208, R7, RZ, 0x3c, !PT ;  /* 0x00000007d0d07212 */ /* 0x000fe200078e3cff */
[----:B------:R-:W-:Y:S01]  /*2720*/  IMAD R219, R0, 0x200, R2 ;  /* 0x0000020000db7824 */ /* 0x000fe200078e0202 */
[----:B------:R-:W-:Y:S01]  /*2730*/  LOP3.LUT R0, R4, R3, R6, 0x1e, !PT ;  /* 0x0000000304007212 */ /* 0x000fe200078e1e06 */
[----:B------:R-:W-:Y:S01]  /*2740*/  IMAD R2, R15, 0x400, R214 ;  /* 0x000004000f027824 */ /* 0x000fe200078e02d6 */
[----:B------:R-:W-:Y:S01]  /*2750*/  LOP3.LUT R215, R215, 0x38, RZ, 0xc0, !PT ;  /* 0x00000038d7d77812 */ /* 0x000fe200078ec0ff */
[----:B------:R-:W-:Y:S01]  /*2760*/  IMAD R208, R17, 0x200, R208 ;  /* 0x0000020011d07824 */ /* 0x000fe200078e02d0 */
[----:B------:R-:W-:Y:S01]  /*2770*/  SEL R210, R11, 0xffffffe0, !P0 ;  /* 0xffffffe00bd27807 */ /* 0x000fe20004000000 */
[----:B------:R-:W-:Y:S01]  /*2780*/  IMAD.IADD R220, R2, 0x1, R0 ;  /* 0x0000000102dc7824 */ /* 0x000fe200078e0200 */
[----:B------:R-:W-:Y:S01]  /*2790*/  LOP3.LUT P0, RZ, R5, 0x2, RZ, 0xc0, !PT ;  /* 0x0000000205ff7812 */ /* 0x000fe2000780c0ff */
[----:B------:R-:W-:Y:S01]  /*27a0*/  IMAD.SHL.U32 R208, R208, 0x2, RZ ;  /* 0x00000002d0d07824 */ /* 0x000fe200078e00ff */
[----:B------:R-:W-:Y:S01]  /*27b0*/  LOP3.LUT R215, R215, R9, R6, 0x1e, !PT ;  /* 0x00000009d7d77212 */ /* 0x000fe200078e1e06 */
[----:B------:R-:W-:Y:S01]  /*27c0*/  IMAD.SHL.U32 R217, R220, 0x2, RZ ;  /* 0x00000002dcd97824 */ /* 0x000fe200078e00ff */
[----:B------:R-:W-:Y:S01]  /*27d0*/  SEL R9, RZ, 0x4, P5 ;  /* 0x00000004ff097807 */ /* 0x000fe20002800000 */
[--C-:B------:R-:W-:Y:S01]  /*27e0*/  IMAD R209, R209, 0x2, R208.reuse ;  /* 0x00000002d1d17824 */ /* 0x100fe200078e02d0 */
[----:B------:R-:W-:Y:S01]  /*27f0*/  LOP3.LUT P5, RZ, R5, 0x4, RZ, 0xc0, !PT ;  /* 0x0000000405ff7812 */ /* 0x000fe200078ac0ff */
[C---:B------:R-:W-:Y:S01]  /*2800*/  IMAD R211, R210.reuse, 0x2, R208 ;  /* 0x00000002d2d37824 */ /* 0x040fe200078e02d0 */
[----:B------:R-:W-:Y:S01]  /*2810*/  SEL R223, R223, 0xfffffff0, !P0 ;  /* 0xfffffff0dfdf7807 */ /* 0x000fe20004000000 */
[----:B------:R-:W-:Y:S01]  /*2820*/  IMAD R210, R210, 0x2, R209 ;  /* 0x00000002d2d27824 */ /* 0x000fe200078e02d1 */
[----:B------:R-:W-:-:S02]  /*2830*/  LOP3.LUT R3, R4, R10, R3, 0x1e, !PT ;  /* 0x0000000a04037212 */ /* 0x000fc400078e1e03 */
[----:B------:R-:W-:Y:S01]  /*2840*/  SEL R213, R213, 0xe0, !P6 ;  /* 0x000000e0d5d57807 */ /* 0x000fe20007000000 */
[----:B------:R-:W-:Y:S01]  /*2850*/  IMAD.SHL.U32 R222, R223, 0x2, RZ ;  /* 0x00000002dfde7824 */ /* 0x000fe200078e00ff */
[----:B------:R-:W-:Y:S01]  /*2860*/  SEL R0, R11, 0xffffffe0, !P5 ;  /* 0xffffffe00b007807 */ /* 0x000fe20006800000 */
[----:B------:R-:W-:Y:S01]  /*2870*/  IMAD.IADD R224, R220, 0x1, R223 ;  /* 0x00000001dce07824 */ /* 0x000fe200078e02df */
[----:B------:R-:W-:Y:S01]  /*2880*/  IADD3 R216, R217, 0x1b080, RZ ;  /* 0x0001b080d9d87810 */ /* 0x000fe20007ffe0ff */
[----:B------:R-:W-:Y:S01]  /*2890*/  IMAD R213, R213, 0x2, R212 ;  /* 0x00000002d5d57824 */ /* 0x000fe200078e02d4 */
[----:B------:R-:W-:Y:S01]  /*28a0*/  LOP3.LUT R8, R8, 0x2, R19, 0xe2, !PT ;  /* 0x0000000208087812 */ /* 0x000fe200078ee213 */
[----:B------:R-:W-:Y:S01]  /*28b0*/  IMAD.IADD R221, R220, 0x1, R0 ;  /* 0x00000001dcdd7824 */ /* 0x000fe200078e0200 */
[----:B------:R-:W-:Y:S01]  /*28c0*/  LOP3.LUT R214, R3, R214, RZ, 0xfc, !PT ;  /* 0x000000d603d67212 */ /* 0x000fe200078efcff */
[----:B------:R-:W-:Y:S01]  /*28d0*/  IMAD R216, R0, 0x2, R216 ;  /* 0x0000000200d87824 */ /* 0x000fe200078e02d8 */
[----:B------:R-:W-:Y:S01]  /*28e0*/  LOP3.LUT R229, R8, R9, RZ, 0xfc, !PT ;  /* 0x0000000908e57212 */ /* 0x000fe200078efcff */
[----:B------:R-:W-:Y:S01]  /*28f0*/  IMAD.IADD R218, R217, 0x1, R222 ;  /* 0x00000001d9da7824 */ /* 0x000fe200078e02de */
[----:B------:R-:W-:-:S02]  /*2900*/  LEA R215, R215, 0x23c80, 0x1 ;  /* 0x00023c80d7d77811 */ /* 0x000fc400078e08ff */
[----:B------:R-:W-:Y:S02]  /*2910*/  LEA R214, R214, 0x80, 0x1 ;  /* 0x00000080d6d67811 */ /* 0x000fe400078e08ff */
[----:B------:R-:W-:Y:S01]  /*2920*/  IADD3 R234, -R235, UR5, RZ ;  /* 0x00000005ebea7c10 */ /* 0x000fe2000fffe1ff */
[----:B------:R-:W-:Y:S02]  /*2930*/  ULDC UR5, c[0x0][0x168] ;  /* 0x00005a0000057ab9 */ /* 0x000fe40000000800 */
.L_x_1171:
        /* <DEDUP_REMOVED lines=155> */
[----:B------:R1:W5:Y:S01]  /*32f0*/  LDSM.16.M88.2 R2, [R208+0x8880] ;  /* 0x00888000d002783b */ /* 0x0003620000000100 */
[C---:B--2---:R-:W-:Y:S03]  /*3300*/  HMMA.16816.F32 R4, R28.reuse, R24, R4 ;  /* 0x000000181c04723c */ /* 0x044fe60000001804 */
[----:B------:R1:W2:Y:S04]  /*3310*/  LDSM.16.M88.2 R110, [R208+0x9080] ;  /* 0x00908000d06e783b */ /* 0x0002a80000000100 */
        /* <DEDUP_REMOVED lines=13> */
[----:B---34-:R-:W-:Y:S01]  /*33f0*/  USHF.R.S32.HI UR24, URZ, 0x1f, UR16 ;  /* 0x0000001f3f187899 */ /* 0x018fe20008011410 */
[----:B------:R-:W-:Y:S01]  /*3400*/  IMAD.U32 R0, RZ, RZ, UR11 ;  /* 0x0000000bff007e24 */ /* 0x000fe2000f8e00ff */
[----:B------:R-:W-:Y:S01]  /*3410*/  ULDC.64 UR6, c[0x0][0x178] ;  /* 0x00005e0000067ab9 */ /* 0x000fe20000000a00 */
[----:B------:R-:W-:Y:S01]  /*3420*/  IMAD.MOV.U32 R190, RZ, RZ, c[0x0][0x178] ;  /* 0x00005e00ffbe7624 */ /* 0x000fe200078e00ff */
[----:B------:R-:W-:Y:S01]  /*3430*/  UIMAD.WIDE.U32 UR26, UR16, UR6, URZ ;  /* 0x00000006101a72a5 */ /* 0x000fe2000f8e003f */
[----:B------:R-:W-:Y:S01]  /*3440*/  IMAD.MOV.U32 R191, RZ, RZ, 0x5 ;  /* 0x00000005ffbf7424 */ /* 0x000fe200078e00ff */
[----:B------:R-:W-:Y:S01]  /*3450*/  @!P1 LEA R0, R0, 0x40, 0x6 ;  /* 0x0000004000009811 */ /* 0x000fe200078e30ff */
[----:B------:R-:W-:Y:S01]  /*3460*/  UIMAD UR24, UR24, UR6, URZ ;  /* 0x00000006181872a4 */ /* 0x000fe2000f8e023f */
[----:B------:R-:W-:Y:S01]  /*3470*/  IMAD.SHL.U32 R190, R190, 0x20, RZ ;  /* 0x00000020bebe7824 */ /* 0x000fe200078e00ff */
[----:B------:R-:W-:Y:S01]  /*3480*/  USHF.L.U32 UR6, UR26, 0x6, URZ ;  /* 0x000000061a067899 */ /* 0x000fe2000800063f */
[C---:B------:R-:W-:Y:S01]  /*3490*/  @!P1 IADD3 R29, P0, R0.reuse, R248, RZ ;  /* 0x000000f8001d9210 */ /* 0x040fe20007f1e0ff */
[----:B------:R-:W-:Y:S03]  /*34a0*/  UIMAD UR24, UR16, UR7, UR24 ;  /* 0x00000007101872a4 */ /* 0x000fe6000f8e0218 */
[----:B------:R-:W-:Y:S01]  /*34b0*/  @!P1 LEA.HI.X.SX32 R33, R0, R252, 0x1, P0 ;  /* 0x000000fc00219211 */ /* 0x000fe200000f0eff */
[----:B------:R-:W-:Y:S01]  /*34c0*/  UIADD3 UR24, UR27, UR24, URZ ;  /* 0x000000181b187290 */ /* 0x000fe2000fffe03f */
[C---:B------:R-:W-:Y:S01]  /*34d0*/  IADD3 R25, P6, P5, R242.reuse, UR6, R190 ;  /* 0x00000006f2197c10 */ /* 0x040fe2000fdde0be */
[----:B------:R-:W-:Y:S01]  /*34e0*/  IMAD.MOV.U32 R190, RZ, RZ, c[0x0][0x178] ;  /* 0x00005e00ffbe7624 */ /* 0x000fe200078e00ff */
[----:B------:R-:W-:Y:S01]  /*34f0*/  IADD3 R0, P0, R242, UR6, RZ ;  /* 0x00000006f2007c10 */ /* 0x000fe2000ff1e0ff */
[----:B------:R-:W-:Y:S02]  /*3500*/  USHF.L.U64.HI UR24, UR26, 0x6, UR24 ;  /* 0x000000061a187899 */ /* 0x000fe40008010218 */
[----:B------:R-:W-:Y:S01]  /*3510*/  UIMAD UR6, UR16, UR15, UR9 ;  /* 0x0000000f100672a4 */ /* 0x000fe2000f8e0209 */
[----:B------:R-:W-:Y:S03]  /*3520*/  SHF.L.U64.HI R190, R190, R191, c[0x0][0x17c] ;  /* 0x00005f00bebe7619 */ /* 0x000fe600000102bf */
[C---:B------:R-:W-:Y:S02]  /*3530*/  IADD3.X R31, R239.reuse, UR24, RZ, P0, !PT ;  /* 0x00000018ef1f7c10 */ /* 0x040fe400087fe4ff */
[----:B------:R-:W-:Y:S02]  /*3540*/  IADD3.X R34, R239, UR24, R190, P6, P5 ;  /* 0x00000018ef227c10 */ /* 0x000fe4000b7ea4be */
[----:B------:R-:W-:Y:S02]  /*3550*/  LEA R30, P6, R0, c[0x0][0x160], 0x1 ;  /* 0x00005800001e7a11 */ /* 0x000fe400078c08ff */
[----:B------:R-:W-:Y:S02]  /*3560*/  IADD3 R24, -R232, UR6, RZ ;  /* 0x00000006e8187c10 */ /* 0x000fe4000fffe1ff */
[----:B------:R-:W-:Y:S02]  /*3570*/  @!P1 LEA R32, P5, R29, c[0x0][0x258], 0x2 ;  /* 0x000096001d209a11 */ /* 0x000fe400078a10ff */
[----:B------:R-:W-:Y:S01]  /*3580*/  LEA.HI.X R31, R0, c[0x0][0x164], R31, 0x1, P6 ;  /* 0x00005900001f7a11 */ /* 0x000fe200030f0c1f */
[----:B------:R-:W-:Y:S01]  /*3590*/  IMAD.U32 R0, RZ, RZ, UR17 ;  /* 0x00000011ff007e24 */ /* 0x000fe2000f8e00ff */
[----:B------:R-:W-:Y:S02]  /*35a0*/  ISETP.LT.OR P6, PT, R24, 0x1, !P4 ;  /* 0x000000011800780c */ /* 0x000fe400067c1670 */
[----:B------:R-:W-:Y:S01]  /*35b0*/  LEA R28, P0, R25, c[0x0][0x160], 0x1 ;  /* 0x00005800191c7a11 */ /* 0x000fe200078008ff */
[----:B------:R-:W-:Y:S01]  /*35c0*/  IMAD R0, R0, 0x6000, R251 ;  /* 0x0000600000007824 */ /* 0x000fe200078e02fb */
[----:B------:R-:W-:Y:S02]  /*35d0*/  @!P1 LEA.HI.X R33, R29, c[0x0][0x25c], R33, 0x2, P5 ;  /* 0x000097001d219a11 */ /* 0x000fe400028f1421 */
[C---:B------:R-:W-:Y:S02]  /*35e0*/  ISETP.LT.OR P5, PT, R24.reuse, 0x1, !P3 ;  /* 0x000000011800780c */ /* 0x040fe40005fa1670 */
[----:B------:R-:W-:Y:S02]  /*35f0*/  LEA.HI.X R29, R25, c[0x0][0x164], R34, 0x1, P0 ;  /* 0x00005900191d7a11 */ /* 0x000fe400000f0c22 */
[C---:B------:R-:W-:Y:S03]  /*3600*/  ISETP.LT.OR P0, PT, R24.reuse, 0x1, !P2 ;  /* 0x000000011800780c */ /* 0x040fe60005701670 */
[----:B------:R-:W-:Y:S01]  /*3610*/  @!PT LDS RZ, [RZ] ;  /* 0x00000000fffff984 */ /* 0x000fe20000000800 */
[----:B------:R-:W-:Y:S01]  /*3620*/  @!PT LDS RZ, [RZ] ;  /* 0x00000000fffff984 */ /* 0x000fe20000000800 */
[----:B------:R-:W-:Y:S01]  /*3630*/  @!PT LDS RZ, [RZ] ;  /* 0x00000000fffff984 */ /* 0x000fe20000000800 */
[----:B------:R3:W-:Y:S01]  /*3640*/  LDGSTS.E.BYPASS.LTC128B.128 [R0], [R30.64], !P6 ;  /* 0x000000001e007fae */ /* 0x0007e2000f101d56 */
[C---:B------:R-:W-:Y:S05]  /*3650*/  ISETP.LT.OR P6, PT, R24.reuse, 0x21, !P4 ;  /* 0x000000211800780c */ /* 0x040fea00067c1670 */
[----:B------:R3:W-:Y:S01]  /*3660*/  LDGSTS.E.BYPASS.LTC128B.128 [R0+0x2000], [R30.64+0x80], !P5 ;  /* 0x020000801e007fae */ /* 0x0007e2000e901d56 */
[C---:B------:R-:W-:Y:S03]  /*3670*/  ISETP.LT.OR P5, PT, R24.reuse, 0x21, !P3 ;  /* 0x000000211800780c */ /* 0x040fe60005fa1670 */
[----:B------:R3:W-:Y:S01]  /*3680*/  LDGSTS.E.BYPASS.LTC128B.128 [R0+0x4000], [R30.64+0x100], !P0 ;  /* 0x040001001e007fae */ /* 0x0007e2000c101d56 */
[----:B------:R-:W-:Y:S01]  /*3690*/  ISETP.LT.OR P0, PT, R24, 0x21, !P2 ;  /* 0x000000211800780c */ /* 0x000fe20005701670 */
[----:B------:R-:W-:Y:S02]  /*36a0*/  IMAD.U32 R24, RZ, RZ, UR17 ;  /* 0x00000011ff187e24 */ /* 0x000fe4000f8e00ff */
[----:B------:R3:W-:Y:S02]  /*36b0*/  LDGSTS.E.BYPASS.LTC128B.128 [R0+0x1000], [R28.64], !P6 ;  /* 0x010000001c007fae */ /* 0x0007e4000f101d56 */
[----:B------:R-:W-:Y:S04]  /*36c0*/  @!P1 IMAD R24, R24, 0x40, R244 ;  /* 0x0000004018189824 */ /* 0x000fe800078e02f4 */
[----:B------:R3:W-:Y:S01]  /*36d0*/  LDGSTS.E.BYPASS.LTC128B.128 [R0+0x3000], [R28.64+0x80], !P5 ;  /* 0x030000801c007fae */ /* 0x0007e2000e901d56 */
[----:B------:R-:W-:Y:S03]  /*36e0*/  @!P1 IMAD.SHL.U32 R24, R24, 0x4, RZ ;  /* 0x0000000418189824 */ /* 0x000fe600078e00ff */
[----:B------:R3:W-:Y:S04]  /*36f0*/  LDGSTS.E.BYPASS.LTC128B.128 [R0+0x5000], [R28.64+0x100], !P0 ;  /* 0x050001001c007fae */ /* 0x0007e8000c101d56 */
[----:B------:R3:W-:Y:S02]  /*3700*/  @!P1 LDGSTS.E.BYPASS.LTC128B.128 [R24+0x21080], [R32.64] ;  /* 0x2108000020189fae */ /* 0x0007e4000b901d56 */
.L_x_1169:
[C---:B-1-34-:R-:W-:Y:S01]  /*3710*/  HMMA.16816.F32 R24, R104.reuse, R26, RZ ;  /* 0x0000001a6818723c */ /* 0x05afe200000018ff */
[----:B------:R-:W0:Y:S01]  /*3720*/  LDGDEPBAR ;  /* 0x00000000000079af */ /* 0x000e220000000000 */
[----:B------:R-:W-:Y:S02]  /*3730*/  UIMAD UR6, UR21, UR10, UR8 ;  /* 0x0000000a150672a4 */ /* 0x000fe4000f8e0208 */
[----:B------:R-:W-:Y:S02]  /*3740*/  IMAD.IADD R0, R222, 0x1, R216 ;  /* 0x00000001de007824 */ /* 0x000fe400078e02d8 */
[----:B------:R-:W-:Y:S02]  /*3750*/  ULEA UR6, UR11, UR6, 0x6 ;  /* 0x000000060b067291 */ /* 0x000fe4000f8e303f */
[C---:B------:R-:W-:Y:S02]  /*3760*/  HMMA.16816.F32 R28, R104.reuse, R108, RZ ;  /* 0x0000006c681c723c */ /* 0x040fe400000018ff */
[----:B------:R-:W-:Y:S06]  /*3770*/  UIADD3 UR6, UR6, -UR5, UR14 ;  /* 0x8000000506067290 */ /* 0x000fec000fffe00e */
[C---:B-----5:R-:W-:Y:S01]  /*3780*/  HMMA.16816.F32 R32, R104.reuse, R2, RZ ;  /* 0x000000026820723c */ /* 0x060fe200000018ff */
[----:B------:R-:W-:Y:S07]  /*3790*/  LDSM.16.M88.2 R2, [R211+0x7880] ;  /* 0x00788000d302783b */ /* 0x000fee0000000100 */
[C---:B--2---:R-:W-:Y:S01]  /*37a0*/  HMMA.16816.F32 R36, R104.reuse, R110, RZ ;  /* 0x0000006e6824723c */ /* 0x044fe200000018ff */
[----:B------:R-:W1:Y:S07]  /*37b0*/  LDSM.16.M88.4 R108, [R216] ;  /* 0x00000000d86c783b */ /* 0x000e6e0000000200 */
[----:B------:R-:W-:Y:S01]  /*37c0*/  HMMA.16816.F32 R40, R104, R172, RZ ;  /* 0x000000ac6828723c */ /* 0x000fe200000018ff */
[----:B------:R-:W2:Y:S04]  /*37d0*/  LDSM.16.M88.2 R104, [R211+0x8080] ;  /* 0x00808000d368783b */ /* 0x000ea80000000100 */
[----:B------:R-:W3:Y:S03]  /*37e0*/  LDSM.16.M88.2 R106, [R211+0x8880] ;  /* 0x00888000d36a783b */ /* 0x000ee60000000100 */
[C---:B------:R-:W-:Y:S01]  /*37f0*/  HMMA.16816.F32 R24, R176.reuse, R174, R24 ;  /* 0x000000aeb018723c */ /* 0x040fe20000001818 */
[----:B------:R-:W4:Y:S04]  /*3800*/  LDSM.16.M88.2 R172, [R211+0x9080] ;  /* 0x00908000d3ac783b */ /* 0x000f280000000100 */
[----:B------:R-:W5:Y:S03]  /*3810*/  LDSM.16.M88.2 R174, [R211+0x9880] ;  /* 0x00988000d3ae783b */ /* 0x000f660000000100 */
        /* <DEDUP_REMOVED lines=8> */
[C---:B--2---:R-:W-:Y:S01]  /*38a0*/  HMMA.16816.F32 R28, R108.reuse, R104, R28 ;  /* 0x000000686c1c723c */ /* 0x044fe2000000181c */
[----:B------:R-:W2:Y:S07]  /*38b0*/  LDSM.16.M88.2 R104, [R210+0x8880] ;  /* 0x00888000d268783b */ /* 0x000eae0000000100 */
[C---:B---3--:R-:W-:Y:S01]  /*38c0*/  HMMA.16816.F32 R32, R108.reuse, R106, R32 ;  /* 0x0000006a6c20723c */ /* 0x048fe20000001820 */
[----:B------:R-:W3:Y:S07]  /*38d0*/  LDSM.16.M88.2 R106, [R210+0x9080] ;  /* 0x00908000d26a783b */ /* 0x000eee0000000100 */
[C---:B----4-:R-:W-:Y:S01]  /*38e0*/  HMMA.16816.F32 R36, R108.reuse, R172, R36 ;  /* 0x000000ac6c24723c */ /* 0x050fe20000001824 */
[----:B------:R-:W4:Y:S07]  /*38f0*/  LDSM.16.M88.2 R172, [R210+0x9880] ;  /* 0x00988000d2ac783b */ /* 0x000f2e0000000100 */
[----:B-----5:R-:W-:Y:S01]  /*3900*/  HMMA.16816.F32 R40, R108, R174, R40 ;  /* 0x000000ae6c28723c */ /* 0x020fe20000001828 */
[----:B------:R-:W-:Y:S04]  /*3910*/  LDSM.16.M88.2 R174, [R208+0xa080] ;  /* 0x00a08000d0ae783b */ /* 0x000fe80000000100 */
[----:B------:R-:W5:Y:S03]  /*3920*/  LDSM.16.M88.4 R108, [R217+0x1d080] ;  /* 0x01d08000d96c783b */ /* 0x000f660000000200 */
        /* <DEDUP_REMOVED lines=24> */
[C---:B-1----:R-:W-:Y:S01]  /*3ab0*/  HMMA.16816.F32 R28, R176.reuse, R2, R28 ;  /* 0x00000002b01c723c */ /* 0x042fe2000000181c */
[----:B------:R-:W1:Y:S07]  /*3ac0*/  LDSM.16.M88.2 R2, [R211+0xb080] ;  /* 0x00b08000d302783b */ /* 0x000e6e0000000100 */
[C---:B--2---:R-:W-:Y:S01]  /*3ad0*/  HMMA.16816.F32 R32, R176.reuse, R104, R32 ;  /* 0x00000068b020723c */ /* 0x044fe20000001820 */
[----:B------:R-:W2:Y:S07]  /*3ae0*/  LDSM.16.M88.2 R104, [R211+0xb880] ;  /* 0x00b88000d368783b */ /* 0x000eae0000000100 */
[C---:B------:R-:W-:Y:S01]  /*3af0*/  HMMA.16816.F32 R36, R176.reuse, R180, R36 ;  /* 0x000000b4b024723c */ /* 0x040fe20000001824 */
[----:B------:R-:W-:Y:S07]  /*3b00*/  LDSM.16.M88.2 R180, [R210+0xb880] ;  /* 0x00b88000d2b4783b */ /* 0x000fee0000000100 */
        /* <DEDUP_REMOVED lines=12> */
[----:B------:R-:W-:Y:S04]  /*3bd0*/  LDSM.16.M88.2 R106, [R208+0xc880] ;  /* 0x00c88000d06a783b */ /* 0x000fe80000000100 */
[----:B------:R-:W3:Y:S03]  /*3be0*/  LDSM.16.M88.4 R108, [R217+0x1f080] ;  /* 0x01f08000d96c783b */ /* 0x000ee60000000200 */
[C---:B----4-:R-:W-:Y:S01]  /*3bf0*/  HMMA.16816.F32 R24, R176.reuse, R172, R24 ;  /* 0x000000acb018723c */ /* 0x050fe20000001818 */
[----:B------:R-:W4:Y:S07]  /*3c00*/  LDSM.16.M88.2 R172, [R208+0xd080] ;  /* 0x00d08000d0ac783b */ /* 0x000f2e0000000100 */
[C---:B-----5:R-:W-:Y:S01]  /*3c10*/  HMMA.16816.F32 R28, R176.reuse, R174, R28 ;  /* 0x000000aeb01c723c */ /* 0x060fe2000000181c */
[----:B------:R-:W5:Y:S07]  /*3c20*/  LDSM.16.M88.2 R174, [R208+0xd880] ;  /* 0x00d88000d0ae783b */ /* 0x000f6e0000000100 */
[C---:B-1----:R-:W-:Y:S01]  /*3c30*/  HMMA.16816.F32 R32, R176.reuse, R2, R32 ;  /* 0x00000002b020723c */ /* 0x042fe20000001820 */
[----:B------:R-:W1:Y:S07]  /*3c40*/  LDSM.16.M88.2 R2, [R208+0xe080] ;  /* 0x00e08000d002783b */ /* 0x000e6e0000000100 */
[C---:B------:R-:W-:Y:S07]  /*3c50*/  HMMA.16816.F32 R36, R176.reuse, R180, R36 ;  /* 0x000000b4b024723c */ /* 0x040fee0000001824 */
[----:B------:R-:W-:Y:S01]  /*3c60*/  IADD3 R181, -R235, UR6, R228 ;  /* 0x00000006ebb57c10 */ /* 0x000fe2000fffe1e4 */
[----:B--2---:R-:W-:Y:S01]  /*3c70*/  HMMA.16816.F32 R40, R176, R104, R40 ;  /* 0x00000068b028723c */ /* 0x004fe20000001828 */
[----:B------:R-:W2:Y:S03]  /*3c80*/  LDSM.16.M88.2 R104, [R208+0xe880] ;  /* 0x00e88000d068783b */ /* 0x000ea60000000100 */
[----:B------:R-:W-:Y:S01]  /*3c90*/  IMNMX R180, R234, R181, PT ;  /* 0x000000b5eab47217 */ /* 0x000fe20003800200 */
[----:B------:R-:W-:Y:S01]  /*3ca0*/  LDSM.16.M88.4 R176, [R218+0x1f080] ;  /* 0x01f08000dab0783b */ /* 0x000fe20000000200 */
[----:B------:R-:W-:Y:S02]  /*3cb0*/  IADD3 R181, R181, 0x8, RZ ;  /* 0x00000008b5b57810 */ /* 0x000fe40007ffe0ff */
[C---:B---3--:R-:W-:Y:S01]  /*3cc0*/  HMMA.16816.F32 R24, R108.reuse, R106, R24 ;  /* 0x0000006a6c18723c */ /* 0x048fe20000001818 */
[----:B------:R-:W3:Y:S04]  /*3cd0*/  LDSM.16.M88.2 R106, [R209+0xc880] ;  /* 0x00c88000d16a783b */ /* 0x000ee80000000100 */
[C---:B------:R-:W-:Y:S02]  /*3ce0*/  ISETP.GT.AND P0, PT, R180.reuse, RZ, PT ;  /* 0x000000ffb400720c */ /* 0x040fe40003f04270 */
[----:B------:R-:W-:Y:S01]  /*3cf0*/  ISETP.GT.AND P5, PT, R180, 0x40, PT ;  /* 0x00000040b400780c */ /* 0x000fe20003fa4270 */
[C---:B----4-:R-:W-:Y:S01]  /*3d00*/  HMMA.16816.F32 R28, R108.reuse, R172, R28 ;  /* 0x000000ac6c1c723c */ /* 0x050fe2000000181c */
[----:B------:R-:W4:Y:S03]  /*3d10*/  LDSM.16.M88.2 R172, [R209+0xd080] ;  /* 0x00d08000d1ac783b */ /* 0x000f260000000100 */
[----:B------:R-:W-:Y:S02]  /*3d20*/  FSEL R4, R4, -INF , P0 ;  /* 0xff80000004047808 */ /* 0x000fe40000000000 */
[----:B------:R-:W-:Y:S02]  /*3d30*/  ISETP.GT.AND P0, PT, R180, 0x1, PT ;  /* 0x00000001b400780c */ /* 0x000fe40003f04270 */
[C---:B-----5:R-:W-:Y:S04]  /*3d40*/  HMMA.16816.F32 R32, R108.reuse, R174, R32 ;  /* 0x000000ae6c20723c */ /* 0x060fe80000001820 */
[--C-:B------:R-:W-:Y:S01]  /*3d50*/  FFMA.FTZ R4, R4, c[0x0][0x29c], -R188.reuse ;  /* 0x0000a70004047a23 */ /* 0x100fe200000108bc */
[----:B------:R-:W-:Y:S03]  /*3d60*/  FSEL R20, R20, -INF , P5 ;  /* 0xff80000014147808 */ /* 0x000fe60002800000 */
[C---:B-1----:R-:W-:Y:S01]  /*3d70*/  HMMA.16816.F32 R36, R108.reuse, R2, R36 ;  /* 0x000000026c24723c */ /* 0x042fe20000001824 */
[----:B------:R1:W-:Y:S01]  /*3d80*/  MUFU.EX2 R187, R4 ;  /* 0x0000000400bb7308 */ /* 0x0003e20000000800 */
[----:B------:R-:W5:Y:S06]  /*3d90*/  LDSM.16.M88.2 R2, [R209+0xd880] ;  /* 0x00d88000d102783b */ /* 0x000f6c0000000100 */
[----:B--2---:R-:W-:Y:S01]  /*3da0*/  HMMA.16816.F32 R40, R108, R104, R40 ;  /* 0x000000686c28723c */ /* 0x004fe20000001828 */
[----:B------:R-:W-:Y:S07]  /*3db0*/  LDSM.16.M88.2 R108, [R211+0xc880] ;  /* 0x00c88000d36c783b */ /* 0x000fee0000000100 */
[C---:B---3--:R-:W-:Y:S08]  /*3dc0*/  HMMA.16816.F32 R24, R176.reuse, R106, R24 ;  /* 0x0000006ab018723c */ /* 0x048ff00000001818 */
[C---:B----4-:R-:W-:Y:S04]  /*3dd0*/  HMMA.16816.F32 R28, R176.reuse, R172, R28 ;  /* 0x000000acb01c723c */ /* 0x050fe8000000181c */
[----:B-1----:R-:W-:Y:S02]  /*3de0*/  FSEL R4, R5, -INF , P0 ;  /* 0xff80000005047808 */ /* 0x002fe40000000000 */
[----:B------:R-:W-:Y:S03]  /*3df0*/  ISETP.GT.AND P0, PT, R180, 0x10, PT ;  /* 0x00000010b400780c */ /* 0x000fe60003f04270 */
[--C-:B------:R-:W-:Y:S03]  /*3e00*/  FFMA.FTZ R4, R4, c[0x0][0x29c], -R188.reuse ;  /* 0x0000a70004047a23 */ /* 0x100fe600000108bc */
[----:B------:R-:W-:Y:S01]  /*3e10*/  FSEL R8, R8, -INF , P0 ;  /* 0xff80000008087808 */ /* 0x000fe20000000000 */
[----:B------:R1:W2:Y:S01]  /*3e20*/  MUFU.EX2 R186, R4 ;  /* 0x0000000400ba7308 */ /* 0x0002a20000000800 */
[----:B------:R-:W-:Y:S01]  /*3e30*/  ISETP.GT.AND P0, PT, R180, 0x11, PT ;  /* 0x00000011b400780c */ /* 0x000fe20003f04270 */
[C---:B-----5:R-:W-:Y:S03]  /*3e40*/  HMMA.16816.F32 R32, R176.reuse, R2, R32 ;  /* 0x00000002b020723c */ /* 0x060fe60000001820 */
[--C-:B------:R-:W-:Y:S01]  /*3e50*/  FFMA.FTZ R8, R8, c[0x0][0x29c], -R188.reuse ;  /* 0x0000a70008087a23 */ /* 0x100fe200000108bc */
[----:B------:R-:W-:Y:S02]  /*3e60*/  FSEL R104, R9, -INF , P0 ;  /* 0xff80000009687808 */ /* 0x000fe40000000000 */
[----:B------:R-:W-:Y:S02]  /*3e70*/  ISETP.GT.AND P0, PT, R180, 0x20, PT ;  /* 0x00000020b400780c */ /* 0x000fe40003f04270 */
[----:B------:R3:W-:Y:S01]  /*3e80*/  MUFU.EX2 R185, R8 ;  /* 0x0000000800b97308 */ /* 0x0007e20000000800 */
[--C-:B------:R-:W-:Y:S03]  /*3e90*/  FFMA.FTZ R104, R104, c[0x0][0x29c], -R188.reuse ;  /* 0x0000a70068687a23 */ /* 0x100fe600000108bc */
[----:B------:R-:W-:Y:S02]  /*3ea0*/  FSEL R12, R12, -INF , P0 ;  /* 0xff8000000c0c7808 */ /* 0x000fe40000000000 */
[----:B------:R-:W-:Y:S04]  /*3eb0*/  ISETP.GT.AND P0, PT, R180, 0x21, PT ;  /* 0x00000021b400780c */ /* 0x000fe80003f04270 */
[----:B------:R4:W-:Y:S01]  /*3ec0*/  MUFU.EX2 R184, R104 ;  /* 0x0000006800b87308 */ /* 0x0009e20000000800 */
[--C-:B------:R-:W-:Y:S01]  /*3ed0*/  FFMA.FTZ R12, R12, c[0x0][0x29c], -R188.reuse ;  /* 0x0000a7000c0c7a23 */ /* 0x100fe200000108bc */
[----:B------:R-:W-:Y:S01]  /*3ee0*/  FSEL R110, R13, -INF , P0 ;  /* 0xff8000000d6e7808 */ /* 0x000fe20000000000 */
[----:B-1----:R-:W1:Y:S01]  /*3ef0*/  LDSM.16.M88.2 R4, [R209+0xe080] ;  /* 0x00e08000d104783b */ /* 0x002e620000000100 */
[----:B------:R-:W-:Y:S03]  /*3f00*/  ISETP.GT.AND P0, PT, R180, 0x30, PT ;  /* 0x00000030b400780c */ /* 0x000fe60003f04270 */
[--C-:B------:R-:W-:Y:S01]  /*3f10*/  FFMA.FTZ R2, R110, c[0x0][0x29c], -R188.reuse ;  /* 0x0000a7006e027a23 */ /* 0x100fe200000108bc */
[----:B------:R-:W-:Y:S02]  /*3f20*/  FSEL R16, R16, -INF , P0 ;  /* 0xff80000010107808 */ /* 0x000fe40000000000 */
[----:B------:R5:W-:Y:S01]  /*3f30*/  MUFU.EX2 R183, R12 ;  /* 0x0000000c00b77308 */ /* 0x000be20000000800 */
[----:B------:R-:W-:Y:S01]  /*3f40*/  ISETP.GT.AND P0, PT, R180, 0x31, PT ;  /* 0x00000031b400780c */ /* 0x000fe20003f04270 */
[----:B---3--:R-:W3:Y:S08]  /*3f50*/  LDSM.16.M88.2 R8, [R209+0xe880] ;  /* 0x00e88000d108783b */ /* 0x008ef00000000100 */
[----:B------:R2:W-:Y:S01]  /*3f60*/  MUFU.EX2 R182, R2 ;  /* 0x0000000200b67308 */ /* 0x0005e20000000800 */
[----:B----4-:R-:W4:Y:S04]  /*3f70*/  LDSM.16.M88.4 R104, [R216+0x4000] ;  /* 0x00400000d868783b */ /* 0x010f280000000200 */
[----:B-----5:R-:W5:Y:S01]  /*3f80*/  LDSM.16.M88.2 R12, [R211+0xd080] ;  /* 0x00d08000d30c783b */ /* 0x020f620000000100 */
[C---:B-1----:R-:W-:Y:S03]  /*3f90*/  HMMA.16816.F32 R36, R176.reuse, R4, R36 ;  /* 0x00000004b024723c */ /* 0x042fe60000001824 */
[----:B--2---:R-:W1:Y:S04]  /*3fa0*/  LDSM.16.M88.2 R2, [R211+0xd880] ;  /* 0x00d88000d302783b */ /* 0x004e680000000100 */
[--C-:B------:R-:W-:Y:S01]  /*3fb0*/  FFMA.FTZ R4, R16, c[0x0][0x29c], -R188.reuse ;  /* 0x0000a70010047a23 */ /* 0x100fe200000108bc */
[----:B------:R-:W-:Y:S02]  /*3fc0*/  FSEL R16, R17, -INF , P0 ;  /* 0xff80000011107808 */ /* 0x000fe40000000000 */
[----:B------:R-:W-:Y:S01]  /*3fd0*/  ISETP.GT.AND P0, PT, R180, 0x41, PT ;  /* 0x00000041b400780c */ /* 0x000fe20003f04270 */
[----:B---3--:R-:W-:Y:S01]  /*3fe0*/  HMMA.16816.F32 R40, R176, R8, R40 ;  /* 0x00000008b028723c */ /* 0x008fe20000001828 */
[----:B------:R-:W-:Y:S01]  /*3ff0*/  LDSM.16.M88.2 R8, [R211+0xe880] ;  /* 0x00e88000d308783b */ /* 0x000fe20000000100 */
[----:B------:R2:W-:Y:S01]  /*4000*/  MUFU.EX2 R175, R4 ;  /* 0x0000000400af7308 */ /* 0x0005e20000000800 */
[--C-:B------:R-:W-:Y:S01]  /*4010*/  FFMA.FTZ R16, R16, c[0x0][0x29c], -R188.reuse ;  /* 0x0000a70010107a23 */ /* 0x100fe200000108bc */
[----:B------:R-:W-:Y:S04]  /*4020*/  FSEL R21, R21, -INF , P0 ;  /* 0xff80000015157808 */ /* 0x000fe80000000000 */
[C---:B----4-:R-:W-:Y:S01]  /*4030*/  HMMA.16816.F32 R24, R104.reuse, R108, R24 ;  /* 0x0000006c6818723c */ /* 0x050fe20000001818 */
[----:B------:R3:W-:Y:S03]  /*4040*/  LDSM.16.M88.4 R108, [R0+0x4000] ;  /* 0x00400000006c783b */ /* 0x0007e60000000200 */
[----:B------:R4:W-:Y:S04]  /*4050*/  MUFU.EX2 R174, R16 ;  /* 0x0000001000ae7308 */ /* 0x0009e80000000800 */
[C---:B-----5:R-:W-:Y:S01]  /*4060*/  HMMA.16816.F32 R28, R104.reuse, R12, R28 ;  /* 0x0000000c681c723c */ /* 0x060fe2000000181c */
[----:B--2---:R-:W2:Y:S07]  /*4070*/  LDSM.16.M88.2 R4, [R211+0xe080] ;  /* 0x00e08000d304783b */ /* 0x004eae0000000100 */
[C---:B-1----:R-:W-:Y:S01]  /*4080*/  HMMA.16816.F32 R32, R104.reuse, R2, R32 ;  /* 0x000000026820723c */ /* 0x042fe20000001820 */
[----:B------:R-:W-:Y:S03]  /*4090*/  LDSM.16.M88.2 R2, [R210+0xd880] ;  /* 0x00d88000d202783b */ /* 0x000fe60000000100 */
[--C-:B---3--:R-:W-:Y:S01]  /*40a0*/  FFMA.FTZ R0, R20, c[0x0][0x29c], -R188.reuse ;  /* 0x0000a70014007a23 */ /* 0x108fe200000108bc */
[----:B----4-:R-:W1:Y:S01]  /*40b0*/  LDSM.16.M88.2 R16, [R210+0xc880] ;  /* 0x00c88000d210783b */ /* 0x010e620000000100 */
[----:B------:R-:W-:Y:S02]  /*40c0*/  FFMA.FTZ R188, R21, c[0x0][0x29c], -R188 ;  /* 0x0000a70015bc7a23 */ /* 0x000fe400000108bc */
[----:B------:R3:W-:Y:S01]  /*40d0*/  MUFU.EX2 R173, R0 ;  /* 0x0000000000ad7308 */ /* 0x0007e20000000800 */
[----:B------:R-:W4:Y:S09]  /*40e0*/  LDSM.16.M88.2 R20, [R210+0xd080] ;  /* 0x00d08000d214783b */ /* 0x000f320000000100 */
[----:B------:R-:W-:Y:S01]  /*40f0*/  MUFU.EX2 R188, R188 ;  /* 0x000000bc00bc7308 */ /* 0x000fe20000000800 */
[----:B---3--:R-:W-:Y:S01]  /*4100*/  IMNMX R0, R234, R181, PT ;  /* 0x000000b5ea007217 */ /* 0x008fe20003800200 */
[C---:B--2---:R-:W-:Y:S01]  /*4110*/  HMMA.16816.F32 R36, R104.reuse, R4, R36 ;  /* 0x000000046824723c */ /* 0x044fe20000001824 */
[----:B------:R-:W2:Y:S02]  /*4120*/  LDSM.16.M88.2 R4, [R210+0xe080] ;  /* 0x00e08000d204783b */ /* 0x000ea40000000100 */
[C---:B------:R-:W-:Y:S02]  /*4130*/  ISETP.GT.AND P0, PT, R0.reuse, RZ, PT ;  /* 0x000000ff0000720c */ /* 0x040fe40003f04270 */
[----:B------:R-:W-:Y:S02]  /*4140*/  ISETP.GT.AND P6, PT, R0, 0x31, PT ;  /* 0x000000310000780c */ /* 0x000fe40003fc4270 */
[----:B------:R-:W-:Y:S01]  /*4150*/  FSEL R6, R6, -INF , P0 ;  /* 0xff80000006067808 */ /* 0x000fe20000000000 */
[----:B------:R-:W-:Y:S01]  /*4160*/  HMMA.16816.F32 R40, R104, R8, R40 ;  /* 0x000000086828723c */ /* 0x000fe20000001828 */
[----:B------:R-:W3:Y:S02]  /*4170*/  LDS R8, [R228.X4+0x21280] ;  /* 0x02128000e4087984 */ /* 0x000ee40000004800 */
[----:B------:R-:W-:Y:S01]  /*4180*/  ISETP.GT.AND P0, PT, R0, 0x1, PT ;  /* 0x000000010000780c */ /* 0x000fe20003f04270 */
[--C-:B------:R-:W-:Y:S01]  /*4190*/  FFMA.FTZ R172, R6, c[0x0][0x29c], -R189.reuse ;  /* 0x0000a70006ac7a23 */ /* 0x100fe200000108bd */
[----:B------:R-:W-:Y:S02]  /*41a0*/  ISETP.GT.AND P5, PT, R0, 0x40, PT ;  /* 0x000000400000780c */ /* 0x000fe40003fa4270 */
[----:B------:R-:W-:Y:S01]  /*41b0*/  FSEL R6, R7, -INF , P0 ;  /* 0xff80000007067808 */ /* 0x000fe20000000000 */
[C---:B-1----:R-:W-:Y:S02]  /*41c0*/  HMMA.16816.F32 R24, R108.reuse, R16, R24 ;  /* 0x000000106c18723c */ /* 0x042fe40000001818 */
[----:B------:R-:W-:Y:S03]  /*41d0*/  MUFU.EX2 R172, R172 ;  /* 0x000000ac00ac7308 */ /* 0x000fe60000000800 */
[--C-:B------:R-:W-:Y:S01]  /*41e0*/  FFMA.FTZ R6, R6, c[0x0][0x29c], -R189.reuse ;  /* 0x0000a70006067a23 */ /* 0x100fe200000108bd */
[----:B------:R-:W-:Y:S02]  /*41f0*/  ISETP.GT.AND P0, PT, R0, 0x10, PT ;  /* 0x000000100000780c */ /* 0x000fe40003f04270 */
[C---:B----4-:R-:W-:Y:S04]  /*4200*/  HMMA.16816.F32 R28, R108.reuse, R20, R28 ;  /* 0x000000146c1c723c */ /* 0x050fe8000000181c */
[----:B------:R1:W4:Y:S01]  /*4210*/  MUFU.EX2 R106, R6 ;  /* 0x00000006006a7308 */ /* 0x0003220000000800 */
[----:B------:R-:W-:Y:S02]  /*4220*/  FSEL R10, R10, -INF , P0 ;  /* 0xff8000000a0a7808 */ /* 0x000fe40000000000 */
[----:B------:R-:W-:Y:S01]  /*4230*/  ISETP.GT.AND P0, PT, R0, 0x11, PT ;  /* 0x000000110000780c */ /* 0x000fe20003f04270 */
[C---:B------:R-:W-:Y:S04]  /*4240*/  HMMA.16816.F32 R32, R108.reuse, R2, R32 ;  /* 0x000000026c20723c */ /* 0x040fe80000001820 */
[----:B------:R-:W-:Y:S01]  /*4250*/  FSEL R11, R11, -INF , P0 ;  /* 0xff8000000b0b7808 */ /* 0x000fe20000000000 */
[--C-:B------:R-:W-:Y:S01]  /*4260*/  FFMA.FTZ R10, R10, c[0x0][0x29c], -R189.reuse ;  /* 0x0000a7000a0a7a23 */ /* 0x100fe200000108bd */
[----:B------:R-:W-:Y:S02]  /*4270*/  ISETP.GT.AND P0, PT, R0, 0x20, PT ;  /* 0x000000200000780c */ /* 0x000fe40003f04270 */
[----:B------:R-:W-:Y:S01]  /*4280*/  F2FP.PACK_AB R3, R186, R187 ;  /* 0x000000bbba03723e */ /* 0x000fe200000000ff */
[C---:B--2---:R-:W-:Y:S01]  /*4290*/  HMMA.16816.F32 R36, R108.reuse, R4, R36 ;  /* 0x000000046c24723c */ /* 0x044fe20000001824 */
[----:B------:R-:W-:Y:S02]  /*42a0*/  MUFU.EX2 R105, R10 ;  /* 0x0000000a00697308 */ /* 0x000fe40000000800 */
[----:B------:R-:W-:Y:S01]  /*42b0*/  FSEL R14, R14, -INF , P0 ;  /* 0xff8000000e0e7808 */ /* 0x000fe20000000000 */
[--C-:B------:R-:W-:Y:S01]  /*42c0*/  FFMA.FTZ R104, R11, c[0x0][0x29c], -R189.reuse ;  /* 0x0000a7000b687a23 */ /* 0x100fe200000108bd */
[----:B------:R-:W-:Y:S02]  /*42d0*/  ISETP.GT.AND P0, PT, R0, 0x21, PT ;  /* 0x000000210000780c */ /* 0x000fe40003f04270 */
[----:B------:R-:W-:Y:S01]  /*42e0*/  FSEL R16, R19, -INF , P6 ;  /* 0xff80000013107808 */ /* 0x000fe20003000000 */
[--C-:B------:R-:W-:Y:S01]  /*42f0*/  FFMA.FTZ R21, R14, c[0x0][0x29c], -R189.reuse ;  /* 0x0000a7000e157a23 */ /* 0x100fe200000108bd */
[----:B------:R-:W-:Y:S01]  /*4300*/  FSEL R15, R15, -INF , P0 ;  /* 0xff8000000f0f7808 */ /* 0x000fe20000000000 */
[----:B-1----:R-:W1:Y:S01]  /*4310*/  LDSM.16.M88.2 R6, [R210+0xe880] ;  /* 0x00e88000d206783b */ /* 0x002e620000000100 */
[----:B------:R-:W-:Y:S01]  /*4320*/  ISETP.GT.AND P0, PT, R0, 0x30, PT ;  /* 0x000000300000780c */ /* 0x000fe20003f04270 */
[----:B------:R-:W2:Y:S02]  /*4330*/  MUFU.EX2 R104, R104 ;  /* 0x0000006800687308 */ /* 0x000ea40000000800 */
[--C-:B------:R-:W-:Y:S01]  /*4340*/  FFMA.FTZ R20, R15, c[0x0][0x29c], -R189.reuse ;  /* 0x0000a7000f147a23 */ /* 0x100fe200000108bd */
[----:B----4-:R-:W-:Y:S01]  /*4350*/  F2FP.PACK_AB R2, R106, R172 ;  /* 0x000000ac6a02723e */ /* 0x010fe200000000ff */
[--C-:B------:R-:W-:Y:S01]  /*4360*/  FFMA.FTZ R16, R16, c[0x0][0x29c], -R189.reuse ;  /* 0x0000a70010107a23 */ /* 0x100fe200000108bd */
[----:B------:R-:W-:Y:S01]  /*4370*/  FSEL R18, R18, -INF , P0 ;  /* 0xff80000012127808 */ /* 0x000fe20000000000 */
[--C-:B---3--:R-:W-:Y:S01]  /*4380*/  FADD.FTZ R25, R25, -R8.reuse ;  /* 0x8000000819197221 */ /* 0x108fe20000010000 */
[----:B------:R-:W-:Y:S01]  /*4390*/  ISETP.GT.AND P0, PT, R0, 0x41, PT ;  /* 0x000000410000780c */ /* 0x000fe20003f04270 */
[--C-:B------:R-:W-:Y:S01]  /*43a0*/  FADD.FTZ R29, R29, -R8.reuse ;  /* 0x800000081d1d7221 */ /* 0x100fe20000010000 */
[----:B------:R-:W3:Y:S01]  /*43b0*/  LDS R0, [R228.X4+0x212a0] ;  /* 0x0212a000e4007984 */ /* 0x000ee20000004800 */
[--C-:B------:R-:W-:Y:S01]  /*43c0*/  FFMA.FTZ R17, R18, c[0x0][0x29c], -R189.reuse ;  /* 0x0000a70012117a23 */ /* 0x100fe200000108bd */
[----:B------:R-:W-:Y:S01]  /*43d0*/  MUFU.EX2 R21, R21 ;  /* 0x0000001500157308 */ /* 0x000fe20000000800 */
[----:B------:R-:W-:Y:S01]  /*43e0*/  F2FP.PACK_AB R11, R184, R185 ;  /* 0x000000b9b80b723e */ /* 0x000fe200000000ff */
[----:B------:R4:W-:Y:S01]  /*43f0*/  STS [R225+0x21480], R3 ;  /* 0x02148003e1007388 */ /* 0x0009e20000000800 */
[----:B------:R-:W-:Y:S01]  /*4400*/  F2FP.PACK_AB R9, R182, R183 ;  /* 0x000000b7b609723e */ /* 0x000fe200000000ff */
[----:B------:R-:W-:Y:S01]  /*4410*/  FMUL.FTZ R13, R186, R25 ;  /* 0x00000019ba0d7220 */ /* 0x000fe20000410000 */
[----:B------:R-:W-:Y:S01]  /*4420*/  FSEL R22, R22, -INF , P5 ;  /* 0xff80000016167808 */ /* 0x000fe20002800000 */
[----:B------:R-:W-:Y:S01]  /*4430*/  STS [R226], R2 ;  /* 0x00000002e2007388 */ /* 0x000fe20000000800 */
[----:B------:R-:W-:Y:S01]  /*4440*/  FSEL R23, R23, -INF , P0 ;  /* 0xff80000017177808 */ /* 0x000fe20000000000 */
[----:B------:R-:W-:Y:S01]  /*4450*/  FMUL.FTZ R15, R184, R29 ;  /* 0x0000001db80f7220 */ /* 0x000fe20000410000 */
[----:B------:R-:W-:Y:S01]  /*4460*/  F2FP.PACK_AB R5, R188, R173 ;  /* 0x000000adbc05723e */ /* 0x000fe200000000ff */
[----:B------:R-:W4:Y:S01]  /*4470*/  MUFU.EX2 R20, R20 ;  /* 0x0000001400147308 */ /* 0x000f220000000800 */
[----:B------:R-:W-:Y:S01]  /*4480*/  STS [R225+0x21c80], R11 ;  /* 0x021c800be1007388 */ /* 0x000fe20000000800 */
[--C-:B------:R-:W-:Y:S01]  /*4490*/  FFMA.FTZ R14, R22, c[0x0][0x29c], -R189.reuse ;  /* 0x0000a700160e7a23 */ /* 0x100fe200000108bd */
[----:B------:R-:W-:Y:S01]  /*44a0*/  PLOP3.LUT P0, PT, PT, PT, UP0, 0x80, 0x0 ;  /* 0x000000000000781c */ /* 0x000fe20003f0f008 */
[----:B------:R-:W-:Y:S01]  /*44b0*/  FFMA.FTZ R189, R23, c[0x0][0x29c], -R189 ;  /* 0x0000a70017bd7a23 */ /* 0x000fe200000108bd */
[----:B--2---:R-:W-:Y:S01]  /*44c0*/  F2FP.PACK_AB R4, R104, R105 ;  /* 0x000000696804723e */ /* 0x004fe200000000ff */
[--C-:B------:R-:W-:Y:S02]  /*44d0*/  FADD.FTZ R33, R33, -R8.reuse ;  /* 0x8000000821217221 */ /* 0x100fe40000010000 */
[--C-:B------:R-:W-:Y:S02]  /*44e0*/  FADD.FTZ R37, R37, -R8.reuse ;  /* 0x8000000825257221 */ /* 0x100fe40000010000 */
[----:B------:R-:W-:Y:S01]  /*44f0*/  MUFU.EX2 R16, R16 ;  /* 0x0000001000107308 */ /* 0x000fe20000000800 */
[----:B------:R2:W-:Y:S01]  /*4500*/  STS [R226+0x800], R4 ;  /* 0x00080004e2007388 */ /* 0x0005e20000000800 */
[----:B------:R-:W-:Y:S02]  /*4510*/  FMUL.FTZ R10, R182, R33 ;  /* 0x00000021b60a7220 */ /* 0x000fe40000410000 */
[--C-:B------:R-:W-:Y:S01]  /*4520*/  FADD.FTZ R24, R24, -R8.reuse ;  /* 0x8000000818187221 */ /* 0x100fe20000010000 */
[----:B------:R-:W-:Y:S01]  /*4530*/  STS [R225+0x22480], R9 ;  /* 0x02248009e1007388 */ /* 0x000fe20000000800 */
[--C-:B------:R-:W-:Y:S01]  /*4540*/  FADD.FTZ R28, R28, -R8.reuse ;  /* 0x800000081c1c7221 */ /* 0x100fe20000010000 */
[----:B-1----:R-:W-:Y:S03]  /*4550*/  HMMA.16816.F32 R40, R108, R6, R40 ;  /* 0x000000066c28723c */ /* 0x002fe60000001828 */
[----:B------:R-:W1:Y:S01]  /*4560*/  MUFU.EX2 R17, R17 ;  /* 0x0000001100117308 */ /* 0x000e620000000800 */
[----:B------:R-:W-:Y:S02]  /*4570*/  FMUL.FTZ R24, R187, R24 ;  /* 0x00000018bb187220 */ /* 0x000fe40000410000 */
[----:B------:R-:W-:Y:S01]  /*4580*/  FMUL.FTZ R28, R185, R28 ;  /* 0x0000001cb91c7220 */ /* 0x000fe20000410000 */
[----:B----4-:R-:W-:Y:S01]  /*4590*/  F2FP.PACK_AB R3, R20, R21 ;  /* 0x000000151403723e */ /* 0x010fe200000000ff */
[--C-:B------:R-:W-:Y:S01]  /*45a0*/  FADD.FTZ R32, R32, -R8.reuse ;  /* 0x8000000820207221 */ /* 0x100fe20000010000 */
[----:B------:R-:W-:Y:S03]  /*45b0*/  F2FP.PACK_AB R6, R174, R175 ;  /* 0x000000afae06723e */ /* 0x000fe600000000ff */
[----:B------:R-:W-:Y:S01]  /*45c0*/  FADD.FTZ R36, R36, -R8 ;  /* 0x8000000824247221 */ /* 0x000fe20000010000 */
[----:B------:R4:W-:Y:S01]  /*45d0*/  STS [R226+0x1000], R3 ;  /* 0x00100003e2007388 */ /* 0x0009e20000000800 */
[----:B------:R-:W-:Y:S01]  /*45e0*/  MUFU.EX2 R7, R189 ;  /* 0x000000bd00077308 */ /* 0x000fe20000000800 */
[--C-:B---3--:R-:W-:Y:S01]  /*45f0*/  FADD.FTZ R26, R26, -R0.reuse ;  /* 0x800000001a1a7221 */ /* 0x108fe20000010000 */
[----:B------:R-:W-:Y:S01]  /*4600*/  F2FP.PACK_AB R13, R13, R24 ;  /* 0x000000180d0d723e */ /* 0x000fe200000000ff */
[----:B------:R-:W-:Y:S01]  /*4610*/  STS [R225+0x22c80], R6 ;  /* 0x022c8006e1007388 */ /* 0x000fe20000000800 */
[--C-:B------:R-:W-:Y:S01]  /*4620*/  FADD.FTZ R27, R27, -R0.reuse ;  /* 0x800000001b1b7221 */ /* 0x100fe20000010000 */
[----:B------:R-:W-:Y:S01]  /*4630*/  F2FP.PACK_AB R15, R15, R28 ;  /* 0x0000001c0f0f723e */ /* 0x000fe200000000ff */
[----:B------:R-:W-:Y:S02]  /*4640*/  FMUL.FTZ R26, R172, R26 ;  /* 0x0000001aac1a7220 */ /* 0x000fe40000410000 */
[----:B------:R-:W-:Y:S02]  /*4650*/  FMUL.FTZ R27, R106, R27 ;  /* 0x0000001b6a1b7220 */ /* 0x000fe40000410000 */
[----:B------:R-:W3:Y:S01]  /*4660*/  MUFU.EX2 R14, R14 ;  /* 0x0000000e000e7308 */ /* 0x000ee20000000800 */
[--C-:B--2---:R-:W-:Y:S02]  /*4670*/  FADD.FTZ R4, R31, -R0.reuse ;  /* 0x800000001f047221 */ /* 0x104fe40000010000 */
[--C-:B------:R-:W-:Y:S01]  /*4680*/  FADD.FTZ R30, R30, -R0.reuse ;  /* 0x800000001e1e7221 */ /* 0x100fe20000010000 */
[----:B-1----:R-:W-:Y:S01]  /*4690*/  F2FP.PACK_AB R2, R16, R17 ;  /* 0x000000111002723e */ /* 0x002fe200000000ff */
[----:B------:R-:W-:Y:S02]  /*46a0*/  FMUL.FTZ R4, R104, R4 ;  /* 0x0000000468047220 */ /* 0x000fe40000410000 */
[----:B------:R-:W-:Y:S02]  /*46b0*/  FMUL.FTZ R30, R105, R30 ;  /* 0x0000001e691e7220 */ /* 0x000fe40000410000 */
[----:B------:R3:W-:Y:S01]  /*46c0*/  STS [R226+0x1800], R2 ;  /* 0x00180002e2007388 */ /* 0x0007e20000000800 */
[----:B------:R-:W-:Y:S02]  /*46d0*/  FMUL.FTZ R32, R183, R32 ;  /* 0x00000020b7207220 */ /* 0x000fe40000410000 */
[--C-:B------:R-:W-:Y:S01]  /*46e0*/  FADD.FTZ R34, R34, -R0.reuse ;  /* 0x8000000022227221 */ /* 0x100fe20000010000 */
[----:B------:R-:W-:Y:S01]  /*46f0*/  STS [R225+0x23480], R5 ;  /* 0x02348005e1007388 */ /* 0x000fe20000000800 */
[----:B------:R-:W-:Y:S01]  /*4700*/  FADD.FTZ R35, R35, -R0 ;  /* 0x8000000023237221 */ /* 0x000fe20000010000 */
[----:B------:R-:W-:Y:S01]  /*4710*/  F2FP.PACK_AB R4, R4, R30 ;  /* 0x0000001e0404723e */ /* 0x000fe200000000ff */
[----:B------:R-:W-:Y:S01]  /*4720*/  FMUL.FTZ R34, R21, R34 ;  /* 0x0000002215227220 */ /* 0x000fe20000410000 */
[----:B------:R-:W-:Y:S01]  /*4730*/  F2FP.PACK_AB R10, R10, R32 ;  /* 0x000000200a0a723e */ /* 0x000fe200000000ff */
[----:B------:R-:W-:Y:S02]  /*4740*/  FMUL.FTZ R35, R20, R35 ;  /* 0x0000002314237220 */ /* 0x000fe40000410000 */
[----:B------:R-:W-:Y:S02]  /*4750*/  FADD.FTZ R41, R41, -R8 ;  /* 0x8000000829297221 */ /* 0x000fe40000010000 */
[----:B------:R-:W-:Y:S02]  /*4760*/  FMUL.FTZ R36, R175, R36 ;  /* 0x00000024af247220 */ /* 0x000fe40000410000 */
[--C-:B------:R-:W-:Y:S02]  /*4770*/  FADD.FTZ R38, R38, -R0.reuse ;  /* 0x8000000026267221 */ /* 0x100fe40000010000 */
[----:B----4-:R-:W-:Y:S02]  /*4780*/  FADD.FTZ R3, R39, -R0 ;  /* 0x8000000027037221 */ /* 0x010fe40000010000 */
[----:B------:R-:W-:Y:S02]  /*4790*/  FADD.FTZ R40, R40, -R8 ;  /* 0x8000000828287221 */ /* 0x000fe40000010000 */
[----:B------:R-:W-:Y:S02]  /*47a0*/  FMUL.FTZ R8, R174, R37 ;  /* 0x00000025ae087220 */ /* 0x000fe40000410000 */
[--C-:B------:R-:W-:Y:S01]  /*47b0*/  FADD.FTZ R43, R43, -R0.reuse ;  /* 0x800000002b2b7221 */ /* 0x100fe20000010000 */
[----:B---3--:R-:W-:Y:S01]  /*47c0*/  F2FP.PACK_AB R2, R7, R14 ;  /* 0x0000000e0702723e */ /* 0x008fe200000000ff */
[----:B------:R-:W-:Y:S01]  /*47d0*/  FADD.FTZ R42, R42, -R0 ;  /* 0x800000002a2a7221 */ /* 0x000fe20000010000 */
[----:B------:R-:W-:Y:S01]  /*47e0*/  F2FP.PACK_AB R0, R35, R34 ;  /* 0x000000222300723e */ /* 0x000fe200000000ff */
[----:B------:R-:W-:Y:S01]  /*47f0*/  FMUL.FTZ R17, R17, R38 ;  /* 0x0000002611117220 */ /* 0x000fe20000410000 */
[----:B------:R-:W-:Y:S01]  /*4800*/  F2FP.PACK_AB R8, R8, R36 ;  /* 0x000000240808723e */ /* 0x000fe200000000ff */
[----:B------:R1:W-:Y:S01]  /*4810*/  STS [R226+0x2000], R2 ;  /* 0x00200002e2007388 */ /* 0x0003e20000000800 */
[----:B------:R-:W-:Y:S02]  /*4820*/  FMUL.FTZ R3, R16, R3 ;  /* 0x0000000310037220 */ /* 0x000fe40000410000 */
[----:B------:R-:W-:Y:S01]  /*4830*/  FMUL.FTZ R40, R173, R40 ;  /* 0x00000028ad287220 */ /* 0x000fe20000410000 */
[----:B------:R-:W-:Y:S01]  /*4840*/  BAR.SYNC.DEFER_BLOCKING 0x0 ;  /* 0x0000000000007b1d */ /* 0x000fe20000010000 */
[----:B------:R-:W-:Y:S01]  /*4850*/  FMUL.FTZ R12, R188, R41 ;  /* 0x00000029bc0c7220 */ /* 0x000fe20000410000 */
[----:B------:R-:W-:Y:S01]  /*4860*/  F2FP.PACK_AB R3, R3, R17 ;  /* 0x000000110303723e */ /* 0x000fe200000000ff */
[----:B------:R-:W-:Y:S02]  /*4870*/  FMUL.FTZ R14, R14, R42 ;  /* 0x0000002a0e0e7220 */ /* 0x000fe40000410000 */
[----:B------:R-:W-:Y:S01]  /*4880*/  FMUL.FTZ R7, R7, R43 ;  /* 0x0000002b07077220 */ /* 0x000fe20000410000 */
[----:B------:R-:W-:Y:S01]  /*4890*/  F2FP.PACK_AB R12, R12, R40 ;  /* 0x000000280c0c723e */ /* 0x000fe200000000ff */
[----:B------:R-:W-:Y:S01]  /*48a0*/  IMAD.SHL.U32 R42, R219, 0x2, RZ ;  /* 0x00000002db2a7824 */ /* 0x000fe200078e00ff */
        /* <DEDUP_REMOVED lines=116> */
[----:B--234-:R-:W-:Y:S01]  /*4ff0*/  P2R R10, PR, RZ, 0x4 ;  /* 0x00000004ff0a7803 */ /* 0x01cfe20000000000 */
[----:B------:R-:W-:Y:S01]  /*5000*/  USHF.R.S32.HI UR24, URZ, 0x1f, UR16 ;  /* 0x0000001f3f187899 */ /* 0x000fe20008011410 */
[----:B------:R-:W-:Y:S01]  /*5010*/  IMAD.MOV.U32 R200, RZ, RZ, c[0x0][0x208] ;  /* 0x00008200ffc87624 */ /* 0x000fe200078e00ff */
[----:B------:R-:W-:Y:S01]  /*5020*/  ULDC.64 UR6, c[0x0][0x208] ;  /* 0x0000820000067ab9 */ /* 0x000fe20000000a00 */
[----:B------:R-:W-:Y:S01]  /*5030*/  IMAD.MOV.U32 R201, RZ, RZ, 0x5 ;  /* 0x00000005ffc97424 */ /* 0x000fe200078e00ff */
[----:B------:R-:W-:Y:S01]  /*5040*/  UIMAD.WIDE.U32 UR26, UR16, UR6, URZ ;  /* 0x00000006101a72a5 */ /* 0x000fe2000f8e003f */
[----:B------:R-:W-:Y:S01]  /*5050*/  IMAD.SHL.U32 R200, R200, 0x20, RZ ;  /* 0x00000020c8c87824 */ /* 0x000fe200078e00ff */
[----:B------:R-:W-:Y:S02]  /*5060*/  UIMAD UR24, UR24, UR6, URZ ;  /* 0x00000006181872a4 */ /* 0x000fe4000f8e023f */
[----:B------:R-:W-:Y:S02]  /*5070*/  USHF.L.U32 UR6, UR26, 0x6, URZ ;  /* 0x000000061a067899 */ /* 0x000fe4000800063f */
[----:B------:R-:W-:Y:S02]  /*5080*/  UIMAD UR24, UR16, UR7, UR24 ;  /* 0x00000007101872a4 */ /* 0x000fe4000f8e0218 */
[----:B------:R-:W-:Y:S02]  /*5090*/  USHF.L.U32 UR25, UR16, 0x6, URZ ;  /* 0x0000000610197899 */ /* 0x000fe4000800063f */
[----:B------:R-:W-:Y:S01]  /*50a0*/  IADD3 R8, P5, P0, R240, UR6, R200 ;  /* 0x00000006f0087c10 */ /* 0x000fe2000f8be0c8 */
[----:B------:R-:W-:Y:S01]  /*50b0*/  UIADD3 UR24, UR27, UR24, URZ ;  /* 0x000000181b187290 */ /* 0x000fe2000fffe03f */
[----:B------:R-:W-:Y:S02]  /*50c0*/  IMAD.MOV.U32 R200, RZ, RZ, c[0x0][0x208] ;  /* 0x00008200ffc87624 */ /* 0x000fe400078e00ff */
[----:B------:R-:W-:Y:S01]  /*50d0*/  IADD3 R2, P6, R246, UR25, RZ ;  /* 0x00000019f6027c10 */ /* 0x000fe2000ffde0ff */
[----:B------:R-:W-:Y:S01]  /*50e0*/  USHF.L.U64.HI UR24, UR26, 0x6, UR24 ;  /* 0x000000061a187899 */ /* 0x000fe20008010218 */
[----:B------:R-:W-:Y:S01]  /*50f0*/  IMAD.U32 R4, RZ, RZ, UR25 ;  /* 0x00000019ff047e24 */ /* 0x000fe2000f8e00ff */
[----:B------:R-:W-:Y:S01]  /*5100*/  SHF.L.U64.HI R200, R200, R201, c[0x0][0x20c] ;  /* 0x00008300c8c87619 */ /* 0x000fe200000102c9 */
[----:B------:R-:W-:Y:S03]  /*5110*/  IMAD.U32 R0, RZ, RZ, UR25 ;  /* 0x00000019ff007e24 */ /* 0x000fe6000f8e00ff */
[----:B------:R-:W-:Y:S02]  /*5120*/  LEA.HI.X.SX32 R4, R4, R250, 0x1, P6 ;  /* 0x000000fa04047211 */ /* 0x000fe400030f0eff */
[----:B------:R-:W-:Y:S02]  /*5130*/  LOP3.LUT P6, RZ, R229, 0x1, RZ, 0xc0, !PT ;  /* 0x00000001e5ff7812 */ /* 0x000fe400078cc0ff */
[C---:B------:R-:W-:Y:S02]  /*5140*/  IADD3.X R9, R237.reuse, UR24, R200, P5, P0 ;  /* 0x00000018ed097c10 */ /* 0x040fe4000afe04c8 */
[----:B------:R-:W-:Y:S02]  /*5150*/  LEA R6, P0, R2, c[0x0][0x280], 0x2 ;  /* 0x0000a00002067a11 */ /* 0x000fe400078010ff */
[----:B------:R-:W-:Y:S02]  /*5160*/  IADD3 R0, -R232, c[0x0][0x168], -R0 ;  /* 0x00005a00e8007a10 */ /* 0x000fe40007ffe900 */
[----:B------:R-:W-:Y:S02]  /*5170*/  IADD3 R3, P5, R240, UR6, RZ ;  /* 0x00000006f0037c10 */ /* 0x000fe4000ffbe0ff */
[----:B------:R-:W-:Y:S02]  /*5180*/  LEA.HI.X R7, R2, c[0x0][0x284], R4, 0x2, P0 ;  /* 0x0000a10002077a11 */ /* 0x000fe400000f1404 */
[C---:B------:R-:W-:Y:S02]  /*5190*/  ISETP.LT.OR P0, PT, R0.reuse, 0x1, !P6 ;  /* 0x000000010000780c */ /* 0x040fe40007701670 */
[----:B------:R-:W-:Y:S02]  /*51a0*/  IADD3.X R2, R237, UR24, RZ, P5, !PT ;  /* 0x00000018ed027c10 */ /* 0x000fe4000affe4ff */
[C---:B------:R-:W-:Y:S02]  /*51b0*/  LEA R4, P5, R3.reuse, c[0x0][0x1f0], 0x1 ;  /* 0x00007c0003047a11 */ /* 0x040fe400078a08ff */
[----:B------:R-:W-:Y:S02]  /*51c0*/  ISETP.LT.OR P6, PT, R0, 0x21, !P6 ;  /* 0x000000210000780c */ /* 0x000fe400077c1670 */
[----:B------:R-:W-:Y:S02]  /*51d0*/  LEA.HI.X R5, R3, c[0x0][0x1f4], R2, 0x1, P5 ;  /* 0x00007d0003057a11 */ /* 0x000fe400028f0c02 */
[C---:B------:R-:W-:Y:S03]  /*51e0*/  LEA R2, P5, R8.reuse, c[0x0][0x1f0], 0x1 ;  /* 0x00007c0008027a11 */ /* 0x040fe600078a08ff */
[----:B------:R-:W-:Y:S01]  /*51f0*/  @!PT LDS RZ, [RZ] ;  /* 0x00000000fffff984 */ /* 0x000fe20000000800 */
[----:B------:R-:W-:Y:S01]  /*5200*/  @!PT LDS RZ, [RZ] ;  /* 0x00000000fffff984 */ /* 0x000fe20000000800 */
[----:B------:R-:W-:Y:S01]  /*5210*/  @!PT LDS RZ, [RZ] ;  /* 0x00000000fffff984 */ /* 0x000fe20000000800 */
[----:B------:R1:W-:Y:S01]  /*5220*/  LDGSTS.E.BYPASS.LTC128B.128 [R227+0x1b080], [R4.64], !P0 ;  /* 0x1b08000004e37fae */ /* 0x0003e2000c101d56 */
[----:B------:R-:W-:Y:S02]  /*5230*/  LEA.HI.X R3, R8, c[0x0][0x1f4], R9, 0x1, P5 ;  /* 0x00007d0008037a11 */ /* 0x000fe400028f0c09 */
        /* <DEDUP_REMOVED lines=14> */
.L_x_1170:
[-C--:B-1234-:R-:W-:Y:S01]  /*5320*/  HMMA.16816.F32 R4, R108, R16.reuse, RZ ;  /* 0x000000106c04723c */ /* 0x09efe200000018ff */
[----:B------:R-:W-:Y:S01]  /*5330*/  LDSM.16.MT88.4 R200, [R214+0x3800] ;  /* 0x00380000d6c8783b */ /* 0x000fe20000004200 */
[----:B------:R-:W-:Y:S02]  /*5340*/  ULDC.64 UR6, c[0x0][0x238] ;  /* 0x00008e0000067ab9 */ /* 0x000fe40000000a00 */
[----:B------:R-:W-:Y:S01]  /*5350*/  UIMAD UR24, UR13, UR6, URZ ;  /* 0x000000060d1872a4 */ /* 0x000fe2000f8e023f */
[----:B------:R-:W-:Y:S01]  /*5360*/  LDSM.16.MT88.4 R204, [R214+0x6000] ;  /* 0x00600000d6cc783b */ /* 0x000fe20000004200 */
[----:B------:R-:W-:Y:S01]  /*5370*/  IMAD.U32 R0, RZ, RZ, UR20 ;  /* 0x00000014ff007e24 */ /* 0x000fe2000f8e00ff */
[----:B------:R-:W-:Y:S01]  /*5380*/  UIMAD UR11, UR11, 0x3000, URZ ;  /* 0x000030000b0b78a4 */ /* 0x000fe2000f8e023f */
[C---:B------:R-:W-:Y:S01]  /*5390*/  HMMA.16816.F32 R8, R172.reuse, R16, RZ ;  /* 0x00000010ac08723c */ /* 0x040fe200000018ff */
[----:B------:R-:W0:Y:S01]  /*53a0*/  LDGDEPBAR ;  /* 0x00000000000079af */ /* 0x000e220000000000 */
[----:B------:R-:W-:Y:S02]  /*53b0*/  UIMAD UR24, UR19, UR7, UR24 ;  /* 0x00000007131872a4 */ /* 0x000fe4000f8e0218 */
[----:B------:R-:W-:Y:S01]  /*53c0*/  IMAD.U32 R2, RZ, RZ, UR19 ;  /* 0x00000013ff027e24 */ /* 0x000fe2000f8e00ff */
[----:B------:R-:W-:Y:S02]  /*53d0*/  ULDC.64 UR6, c[0x0][0x240] ;  /* 0x0000900000067ab9 */ /* 0x000fe40000000a00 */
[----:B------:R-:W-:Y:S01]  /*53e0*/  UIMAD UR6, UR12, UR6, URZ ;  /* 0x000000060c0672a4 */ /* 0x000fe2000f8e023f */
[-C--:B------:R-:W-:Y:S01]  /*53f0*/  HMMA.16816.F32 R12, R172, R18.reuse, RZ ;  /* 0x00000012ac0c723c */ /* 0x080fe200000018ff */
[----:B------:R-:W-:Y:S01]  /*5400*/  IMAD.WIDE.U32 R2, R2, c[0x0][0x238], R230 ;  /* 0x00008e0002027a25 */ /* 0x000fe200078e00e6 */
[----:B------:R-:W-:Y:S02]  /*5410*/  UISETP.GE.AND UP0, UPT, UR16, UR18, UPT ;  /* 0x000000121000728c */ /* 0x000fe4000bf06270 */
[----:B------:R-:W-:Y:S02]  /*5420*/  UIMAD UR6, UR20, UR7, UR6 ;  /* 0x00000007140672a4 */ /* 0x000fe4000f8e0206 */
[----:B------:R-:W-:Y:S01]  /*5430*/  IADD3 R3, R3, UR24, RZ ;  /* 0x0000001803037c10 */ /* 0x000fe2000fffe0ff */
[----:B------:R-:W-:Y:S01]  /*5440*/  USHF.R.S32.HI UR24, URZ, 0x1f, UR11 ;  /* 0x0000001f3f187899 */ /* 0x000fe2000801140b */
[C---:B------:R-:W-:Y:S01]  /*5450*/  HMMA.16816.F32 R16, R108.reuse, R18, RZ ;  /* 0x000000126c10723c */ /* 0x040fe200000018ff */
[----:B------:R-:W-:Y:S02]  /*5460*/  UIADD3 UR7, UR4, 0x1, URZ ;  /* 0x0000000104077890 */ /* 0x000fe4000fffe03f */
[----:B------:R-:W-:Y:S01]  /*5470*/  UISETP.GE.AND UP2, UPT, UR4, 0x1, UPT ;  /* 0x000000010400788c */ /* 0x000fe2000bf46270 */
[----:B------:R-:W-:Y:S01]  /*5480*/  IMAD.WIDE.U32 R2, R0, c[0x0][0x240], R2 ;  /* 0x0000900000027a25 */ /* 0x000fe200078e0002 */
[----:B------:R-:W-:Y:S03]  /*5490*/  UISETP.GE.AND UP1, UPT, UR17, 0x1, UPT ;  /* 0x000000011100788c */ /* 0x000fe6000bf26270 */
[-C--:B------:R-:W-:Y:S01]  /*54a0*/  HMMA.16816.F32 R20, R108, R36.reuse, RZ ;  /* 0x000000246c14723c */ /* 0x080fe200000018ff */
[----:B------:R-:W-:Y:S01]  /*54b0*/  IADD3 R0, P0, R2, UR11, RZ ;  /* 0x0000000b02007c10 */ /* 0x000fe2000ff1e0ff */
[----:B------:R-:W-:Y:S06]  /*54c0*/  UMOV UR11, UR16 ;  /* 0x00000010000b7c82 */ /* 0x000fec0008000000 */
        /* <DEDUP_REMOVED lines=24> */
[----:B------:R-:W3:Y:S04]  /*5650*/  LDSM.16.M88.4 R180, [R215+0x1800] ;  /* 0x00180000d7b4783b */ /* 0x000ee80000000200 */
[----:B------:R-:W-:Y:S03]  /*5660*/  LDSM.16.MT88.4 R196, [R214+0x2000] ;  /* 0x00200000d6c4783b */ /* 0x000fe60000004200 */
        /* <DEDUP_REMOVED lines=13> */
[----:B------:R-:W2:Y:S07]  /*5740*/  LDSM.16.MT88.4 R184, [R214+0x6800] ;  /* 0x00680000d6b8783b */ /* 0x000eae0000004200 */
[----:B------:R-:W-:Y:S01]  /*5750*/  HMMA.16816.F32 R108, R172, R206, R108 ;  /* 0x000000ceac6c723c */ /* 0x000fe2000000186c */
[----:B------:R-:W4:Y:S04]  /*5760*/  LDSM.16.M88.4 R172, [R215+0x2000] ;  /* 0x00200000d7ac783b */ /* 0x000f280000000200 */
[----:B------:R-:W5:Y:S03]  /*5770*/  LDSM.16.MT88.4 R204, [R214+0x4800] ;  /* 0x00480000d6cc783b */ /* 0x000f660000004200 */
[-C--:B---3--:R-:W-:Y:S08]  /*5780*/  HMMA.16816.F32 R4, R180, R188.reuse, R4 ;  /* 0x000000bcb404723c */ /* 0x088ff00000001804 */
[C---:B------:R-:W-:Y:S08]  /*5790*/  HMMA.16816.F32 R8, R192.reuse, R188, R8 ;  /* 0x000000bcc008723c */ /* 0x040ff00000001808 */
[-C--:B------:R-:W-:Y:S08]  /*57a0*/  HMMA.16816.F32 R12, R192, R190.reuse, R12 ;  /* 0x000000bec00c723c */ /* 0x080ff0000000180c */
[C---:B------:R-:W-:Y:S08]  /*57b0*/  HMMA.16816.F32 R16, R180.reuse, R190, R16 ;  /* 0x000000beb410723c */ /* 0x040ff00000001810 */
        /* <DEDUP_REMOVED lines=9> */
[----:B------:R-:W-:Y:S01]  /*5850*/  MOV R180, UR24 ;  /* 0x0000001800b47c02 */ /* 0x000fe20008000f00 */
[-C--:B----4-:R-:W-:Y:S05]  /*5860*/  HMMA.16816.F32 R4, R172, R196.reuse, R4 ;  /* 0x000000c4ac04723c */ /* 0x090fea0000001804 */
[----:B------:R-:W-:Y:S01]  /*5870*/  IADD3.X R2, R180, UR6, R3, P0, !PT ;  /* 0x00000006b4027c10 */ /* 0x000fe200087fe403 */
[----:B------:R-:W-:Y:S01]  /*5880*/  UIADD3 UR6, UR17, 0x1, URZ ;  /* 0x0000000111067890 */ /* 0x000fe2000fffe03f */
[C---:B------:R-:W-:Y:S01]  /*5890*/  LEA R180, P0, R0.reuse, c[0x0][0x220], 0x2 ;  /* 0x0000880000b47a11 */ /* 0x040fe200078010ff */
[C---:B------:R-:W-:Y:S02]  /*58a0*/  HMMA.16816.F32 R8, R200.reuse, R196, R8 ;  /* 0x000000c4c808723c */ /* 0x040fe40000001808 */
[----:B------:R-:W-:Y:S02]  /*58b0*/  USEL UR17, UR6, URZ, !UP1 ;  /* 0x0000003f06117287 */ /* 0x000fe4000c800000 */
[----:B------:R-:W-:Y:S01]  /*58c0*/  LEA.HI.X R181, R0, c[0x0][0x224], R2, 0x2, P0 ;  /* 0x0000890000b57a11 */ /* 0x000fe200000f1402 */
[----:B------:R-:W-:Y:S01]  /*58d0*/  IMAD.U32 R0, RZ, RZ, UR4 ;  /* 0x00000004ff007e24 */ /* 0x000fe2000f8e00ff */
[----:B------:R-:W-:Y:S01]  /*58e0*/  LDSM.16.MT88.2 R2, [R212+0x23c80] ;  /* 0x023c8000d402783b */ /* 0x000fe20000004100 */
[----:B------:R-:W-:Y:S01]  /*58f0*/  PLOP3.LUT P0, PT, PT, PT, UP0, 0x80, 0x0 ;  /* 0x000000000000781c */ /* 0x000fe20003f0f008 */
[-C--:B------:R-:W-:Y:S01]  /*5900*/  HMMA.16816.F32 R12, R200, R198.reuse, R12 ;  /* 0x000000c6c80c723c */ /* 0x080fe2000000180c */
[----:B------:R-:W-:Y:S03]  /*5910*/  USEL UR4, UR7, URZ, !UP2 ;  /* 0x0000003f07047287 */ /* 0x000fe6000d000000 */
[----:B------:R-:W-:Y:S03]  /*5920*/  IMAD R0, R0, 0x3000, R219 ;  /* 0x0000300000007824 */ /* 0x000fe600078e02db */
[----:B------:R-:W-:Y:S01]  /*5930*/  RED.E.ADD.F32.FTZ.RN.STRONG.GPU [R180.64], R4 ;  /* 0x00000004b400798e */ /* 0x000fe2000c10e796 */
[C---:B------:R-:W-:Y:S03]  /*5940*/  HMMA.16816.F32 R16, R172.reuse, R198, R16 ;  /* 0x000000c6ac10723c */ /* 0x040fe60000001810 */
[----:B------:R-:W-:Y:S01]  /*5950*/  RED.E.ADD.F32.FTZ.RN.STRONG.GPU [R180.64+0x400], R5 ;  /* 0x00040005b400798e */ /* 0x000fe2000c10e796 */
[----:B------:R-:W-:Y:S03]  /*5960*/  SHF.L.U32 R0, R0, 0x1, RZ ;  /* 0x0000000100007819 */ /* 0x000fe600000006ff */
        /* <DEDUP_REMOVED lines=13> */
[-C--:B-1----:R-:W-:Y:S03]  /*5a40*/  HMMA.16816.F32 R36, R172, R176.reuse, R36 ;  /* 0x000000b0ac24723c */ /* 0x082fe60000001824 */
        /* <DEDUP_REMOVED lines=193> */
.L_x_1168:
[----:B------:R-:W-:Y:S05]  /*6660*/  @P1 EXIT ;  /* 0x000000000000194d */ /* 0x000fea0003800000 */
[----:B------:R-:W-:Y:S01]  /*6670*/  UMOV UR6, 0x1 ;  /* 0x0000000100067882 */ /* 0x000fe20000000000 */
[----:B------:R-:W-:Y:S01]  /*6680*/  BAR.SYNC.DEFER_BLOCKING 0x1, 0x100 ;  /* 0x0044000000007b1d */ /* 0x000fe20000010000 */
[----:B------:R-:W-:Y:S01]  /*6690*/  UIMAD UR21, UR21, 0x3c00, URZ ;  /* 0x00003c00151578a4 */ /* 0x000fe2000f8e023f */
[----:B------:R-:W-:Y:S01]  /*66a0*/  IMAD.U32 R8, RZ, RZ, UR20 ;  /* 0x00000014ff087e24 */ /* 0x000fe2000f8e00ff */
[----:B------:R-:W-:Y:S01]  /*66b0*/  USHF.R.S32.HI UR8, URZ, 0x1f, UR20 ;  /* 0x0000001f3f087899 */ /* 0x000fe20008011414 */
[----:B------:R-:W-:-:S02]  /*66c0*/  IMAD.U32 R6, RZ, RZ, UR20 ;  /* 0x00000014ff067e24 */ /* 0x000fc4000f8e00ff */
[----:B------:R-:W-:Y:S01]  /*66d0*/  ULDC.64 UR4, c[0x0][0x338] ;  /* 0x0000ce0000047ab9 */ /* 0x000fe20000000a00 */
[----:B------:R-:W-:Y:S01]  /*66e0*/  IADD3 R2, P0, R230, UR21, RZ ;  /* 0x00000015e6027c10 */ /* 0x000fe2000ff1e0ff */
[----:B------:R-:W-:Y:S02]  /*66f0*/  UISETP.NE.AND UP0, UPT, UR6, UR4, UPT ;  /* 0x000000040600728c */ /* 0x000fe4000bf05270 */
[----:B------:R-:W-:Y:S02]  /*6700*/  UIMAD.WIDE.U32 UR6, UR19, UR5, URZ ;  /* 0x00000005130672a5 */ /* 0x000fe4000f8e003f */
[----:B------:R-:W-:-:S07]  /*6710*/  ULDC UR4, c[0x0][0x340] ;  /* 0x0000d00000047ab9 */ /* 0x000fce0000000800 */
[----:B------:R-:W-:Y:S02]  /*6720*/  @UP0 USHF.R.U32.HI UR19, URZ, UR4, UR7 ;  /* 0x000000043f130299 */ /* 0x000fe40008011607 */
[----:B------:R-:W-:Y:S02]  /*6730*/  USHF.R.S32.HI UR7, URZ, 0x1f, UR21 ;  /* 0x0000001f3f077899 */ /* 0x000fe40008011415 */
[----:B------:R-:W-:Y:S02]  /*6740*/  USHF.R.S32.HI UR6, URZ, 0x1f, UR19 ;  /* 0x0000001f3f067899 */ /* 0x000fe40008011413 */
[----:B------:R-:W-:Y:S01]  /*6750*/  ULDC.64 UR4, c[0x0][0x328] ;  /* 0x0000ca0000047ab9 */ /* 0x000fe20000000a00 */
[----:B------:R-:W-:Y:S01]  /*6760*/  IMAD.U32 R4, RZ, RZ, UR19 ;  /* 0x00000013ff047e24 */ /* 0x000fe2000f8e00ff */
[----:B------:R-:W-:Y:S01]  /*6770*/  UIMAD UR4, UR6, UR4, URZ ;  /* 0x00000004060472a4 */ /* 0x000fe2000f8e023f */
[----:B------:R-:W-:Y:S01]  /*6780*/  LEA.HI.X.SX32 R3, R230, UR7, 0x1, P0 ;  /* 0x00000007e6037c11 */ /* 0x000fe200080f0eff */
[----:B------:R-:W-:-:S02]  /*6790*/  IMAD.U32 R0, RZ, RZ, UR19 ;  /* 0x00000013ff007e24 */ /* 0x000fc4000f8e00ff */
[----:B------:R-:W-:Y:S02]  /*67a0*/  UIMAD UR7, UR19, UR5, UR4 ;  /* 0x00000005130772a4 */ /* 0x000fe4000f8e0204 */
[--C-:B------:R-:W-:Y:S01]  /*67b0*/  IMAD.WIDE.U32 R4, R4, c[0x0][0x328], R2.reuse ;  /* 0x0000ca0004047a25 */ /* 0x100fe200078e0002 */
[----:B------:R-:W-:Y:S02]  /*67c0*/  ULDC.64 UR4, c[0x0][0x300] ;  /* 0x0000c00000047ab9 */ /* 0x000fe40000000a00 */
[----:B------:R-:W-:Y:S01]  /*67d0*/  UIMAD UR4, UR6, UR4, URZ ;  /* 0x00000004060472a4 */ /* 0x000fe2000f8e023f */
[----:B------:R-:W-:Y:S01]  /*67e0*/  IMAD.WIDE.U32 R2, R0, c[0x0][0x300], R2 ;  /* 0x0000c00000027a25 */ /* 0x000fe200078e0002 */
[----:B------:R-:W-:Y:S01]  /*67f0*/  IADD3 R5, R5, UR7, RZ ;  /* 0x0000000705057c10 */ /* 0x000fe2000fffe0ff */
[----:B------:R-:W-:Y:S02]  /*6800*/  ULDC.64 UR6, c[0x0][0x330] ;  /* 0x0000cc0000067ab9 */ /* 0x000fe40000000a00 */
[----:B------:R-:W-:-:S02]  /*6810*/  UIMAD UR6, UR8, UR6, URZ ;  /* 0x00000006080672a4 */ /* 0x000fc4000f8e023f */
[----:B------:R-:W-:Y:S01]  /*6820*/  IMAD.WIDE.U32 R8, R8, c[0x0][0x330], R4 ;  /* 0x0000cc0008087a25 */ /* 0x000fe200078e0004 */
[----:B------:R-:W-:Y:S02]  /*6830*/  UIMAD UR19, UR19, UR5, UR4 ;  /* 0x00000005131372a4 */ /* 0x000fe4000f8e0204 */
        /* <DEDUP_REMOVED lines=133> */
.L_x_1172:
        /* <DEDUP_REMOVED lines=15> */
.L_x_1423:


//--------------------- .text._ZN7cutlass13device_kernelIN5flash19enable_sm80_to_sm89INS1_16FlashAttnBwdSm80INS1_25CollectiveMainloopBwdSm80ILi2ELi1EN4cute5tupleIJNS5_1CILi64EEENS7_ILi80EEENS7_ILi192EEEEEENS_6half_tEfNS_4arch4Sm80ELb1ELb0ELb0ELb0ELb1ELb0ELb1ELb0ELi2ELi4ELi2ELi2ELb0EEENS1_24CollectiveEpilogueBwdGQAISB_fSE_Li256ELb0ELb1EEENS1_25SingleTileBwdLPTSchedulerILb0ELi80ELb1EEEEEEEEEvNT_6ParamsE --------------------------
	.section	.text._ZN7cutlass13device_kernelIN5flash19enable_sm80_to_sm89INS1_16FlashAttnBwdSm80INS1_25CollectiveMainloopBwdSm80ILi2ELi1EN4cute5tupleIJNS5_1CILi64EEENS7_ILi80EEENS7_ILi192EEEEEENS_6half_tEfNS_4arch4Sm80ELb1ELb0ELb0ELb0ELb1ELb0ELb1ELb0ELi2ELi4ELi2ELi2ELb0EEENS1_24CollectiveEpilogueBwdGQAISB_fSE_Li256ELb0ELb1EEENS1_25SingleTileBwdLPTSchedulerILb0ELi80ELb1EEEEEEEEEvNT_6ParamsE,"ax",@progbits
	.sectioninfo	@"SHI_REGISTERS=255"
	.align	128
.text._ZN7cutlass13device_kernelIN5flash19enable_sm80_to_sm89INS1_16FlashAttnBwdSm80INS1_25CollectiveMainloopBwdSm80ILi2ELi1EN4cute5tupleIJNS5_1CILi64EEENS7_ILi80EEENS7_ILi192EEEEEENS_6half_tEfNS_4arch4Sm80ELb1ELb0ELb0ELb0ELb1ELb0ELb1ELb0ELi2ELi4ELi2ELi2ELb0EEENS1_24CollectiveEpilogueBwdGQAISB_fSE_Li256ELb0ELb1EEENS1_25SingleTileBwdLPTSchedulerILb0ELi80ELb1EEEEEEEEEvNT_6ParamsE:
        .type           _ZN7cutlass13device_kernelIN5flash19enable_sm80_to_sm89INS1_16FlashAttnBwdSm80INS1_25CollectiveMainloopBwdSm80ILi2ELi1EN4cute5tupleIJNS5_1CILi64EEENS7_ILi80EEENS7_ILi192EEEEEENS_6half_tEfNS_4arch4Sm80ELb1ELb0ELb0ELb0ELb1ELb0ELb1ELb0ELi2ELi4ELi2ELi2ELb0EEENS1_24CollectiveEpilogueBwdGQAISB_fSE_Li256ELb0ELb1EEENS1_25SingleTileBwdLPTSchedulerILb0ELi80ELb1EEEEEEEEEvNT_6ParamsE,@function
        .size           _ZN7cutlass13device_kernelIN5flash19enable_sm80_to_sm89INS1_16FlashAttnBwdSm80INS1_25CollectiveMainloopBwdSm80ILi2ELi1EN4cute5tupleIJNS5_1CILi64EEENS7_ILi80EEENS7_ILi192EEEEEENS_6half_tEfNS_4arch4Sm80ELb1ELb0ELb0ELb0ELb1ELb0ELb1ELb0ELi2ELi4ELi2ELi2ELb0EEENS1_24CollectiveEpilogueBwdGQAISB_fSE_Li256ELb0ELb1EEENS1_25SingleTileBwdLPTSchedulerILb0ELi80ELb1EEEEEEEEEvNT_6ParamsE,(.L_x_1424 - _ZN7cutlass13device_kernelIN5flash19enable_sm80_to_sm89INS1_16FlashAttnBwdSm80INS1_25CollectiveMainloopBwdSm80ILi2ELi1EN4cute5tupleIJNS5_1CILi64EEENS7_ILi80EEENS7_ILi192EEEEEENS_6half_tEfNS_4arch4Sm80ELb1ELb0ELb0ELb0ELb1ELb0ELb1ELb0ELi2ELi4ELi2ELi2ELb0EEENS1_24CollectiveEpilogueBwdGQAISB_fSE_Li256ELb0ELb1EEENS1_25SingleTileBwdLPTSchedulerILb0ELi80ELb1EEEEEEEEEvNT_6ParamsE)
        .other          _ZN7cutlass13device_kernelIN5flash19enable_sm80_to_sm89INS1_16FlashAttnBwdSm80INS1_25CollectiveMainloopBwdSm80ILi2ELi1EN4cute5tupleIJNS5_1CILi64EEENS7_ILi80EEENS7_ILi192EEEEEENS_6half_tEfNS_4arch4Sm80ELb1ELb0ELb0ELb0ELb1ELb0ELb1ELb0ELi2ELi4ELi2ELi2ELb0EEENS1_24CollectiveEpilogueBwdGQAISB_fSE_Li256ELb0ELb1EEENS1_25SingleTileBwdLPTSchedulerILb0ELi80ELb1EEEEEEEEEvNT_6ParamsE,@"STO_CUDA_ENTRY STV_DEFAULT"
_ZN7cutlass13device_kernelIN5flash19enable_sm80_to_sm89INS1_16FlashAttnBwdSm80INS1_25CollectiveMainloopBwdSm80ILi2ELi1EN4cute5tupleIJNS5_1CILi64EEENS7_ILi80EEENS7_ILi192EEEEEENS_6half_tEfNS_4arch4Sm80ELb1ELb0ELb0ELb0ELb1ELb0ELb1ELb0ELi2ELi4ELi2ELi2ELb0EEENS1_24CollectiveEpilogueBwdGQAISB_fSE_Li256ELb0ELb1EEENS1_25SingleTileBwdLPTSchedulerILb0ELi80ELb1EEEEEEEEEvNT_6ParamsE:
        /* <DEDUP_REMOVED lines=27> */
.L_x_1174:
[----:B------:R-:W-:Y:S02]  /*01b0*/  ULDC UR9, c[0x0][0x3b4] ;  /* 0x0000ed0000097ab9 */ /* 0x000fe40000000800 */
[----:B------:R-:W-:Y:S02]  /*01c0*/  UISETP.NE.AND UP0, UPT, UR9, 0x1, UPT ;  /* 0x000000010900788c */ /* 0x000fe4000bf05270 */
[----:B------:R-:W-:Y:S02]  /*01d0*/  ULDC.64 UR4, c[0x0][0x3b8] ;  /* 0x0000ee0000047ab9 */ /* 0x000fe40000000a00 */
[----:B------:R-:W-:Y:S02]  /*01e0*/  UIMAD.WIDE.U32 UR10, UR8, UR4, URZ ;  /* 0x00000004080a72a5 */ /* 0x000fe4000f8e003f */
[----:B------:R-:W-:-:S05]  /*01f0*/  UMOV UR6, UR8 ;  /* 0x0000000800067c82 */ /* 0x000fca0008000000 */
[----:B------:R-:W-:-:S04]  /*0200*/  @UP0 USHF.R.U32.HI UR6, URZ, UR5, UR11 ;  /* 0x000000053f060299 */ /* 0x000fc8000801160b */
[----:B------:R-:W-:Y:S02]  /*0210*/  UIMAD UR9, UR6, UR9, URZ ;  /* 0x00000009060972a4 */ /* 0x000fe4000f8e023f */
.L_x_1175:
        /* <DEDUP_REMOVED lines=14> */
.L_x_1173:
        /* <DEDUP_REMOVED lines=20> */
.L_x_1177:
[----:B------:R-:W-:Y:S02]  /*0440*/  ULDC UR9, c[0x0][0x3b4] ;  /* 0x0000ed0000097ab9 */ /* 0x000fe40000000800 */
[----:B------:R-:W-:Y:S02]  /*0450*/  UISETP.NE.AND UP0, UPT, UR9, 0x1, UPT ;  /* 0x000000010900788c */ /* 0x000fe4000bf05270 */
[----:B------:R-:W-:Y:S02]  /*0460*/  ULDC.64 UR4, c[0x0][0x3b8] ;  /* 0x0000ee0000047ab9 */ /* 0x000fe40000000a00 */
[----:B------:R-:W-:Y:S02]  /*0470*/  UIMAD.WIDE.U32 UR10, UR8, UR4, URZ ;  /* 0x00000004080a72a5 */ /* 0x000fe4000f8e003f */
[----:B------:R-:W-:-:S05]  /*0480*/  UMOV UR6, UR8 ;  /* 0x0000000800067c82 */ /* 0x000fca0008000000 */
[----:B------:R-:W-:-:S04]  /*0490*/  @UP0 USHF.R.U32.HI UR6, URZ, UR5, UR11 ;  /* 0x000000053f060299 */ /* 0x000fc8000801160b */
[----:B------:R-:W-:Y:S02]  /*04a0*/  UIMAD UR9, UR6, UR9, URZ ;  /* 0x00000009060972a4 */ /* 0x000fe4000f8e023f */
.L_x_1178:
        /* <DEDUP_REMOVED lines=13> */
.L_x_1176:
        /* <DEDUP_REMOVED lines=99> */
[----:B------:R-:W-:Y:S01]  /*0bb0*/  IMAD.MOV.U32 R24, RZ, RZ, c[0x0][0x1d8] ;  /* 0x00007600ff187624 */ /* 0x000fe200078e00ff */
        /* <DEDUP_REMOVED lines=16> */
[----:B------:R-:W-:Y:S01]  /*0cc0*/  ISETP.GE.AND P2, PT, R19, c[0x0][0x1cc], PT ;  /* 0x0000730013007a0c */ /* 0x000fe20003f46270 */
[----:B------:R-:W-:Y:S01]  /*0cd0*/  CS2R R170, SRZ ;  /* 0x0000000000aa7805 */ /* 0x000fe2000001ff00 */
[----:B------:R-:W-:Y:S01]  /*0ce0*/  ISETP.LT.OR P4, PT, R14, 0x1, P5 ;  /* 0x000000010e00780c */ /* 0x000fe20002f81670 */
[----:B------:R-:W-:Y:S01]  /*0cf0*/  IMAD.WIDE.U32 R10, R10, c[0x0][0x1b0], R12 ;  /* 0x00006c000a0a7a25 */ /* 0x000fe200078e000c */
[----:B------:R-:W-:Y:S01]  /*0d00*/  IADD3 R3, R3, UR4, RZ ;  /* 0x0000000403037c10 */ /* 0x000fe2000fffe0ff */
[----:B------:R-:W-:Y:S01]  /*0d10*/  ULDC.64 UR4, c[0x0][0x1e8] ;  /* 0x00007a0000047ab9 */ /* 0x000fe20000000a00 */
[----:B------:R-:W-:Y:S01]  /*0d20*/  IADD3 R22, R12, 0x80, RZ ;  /* 0x000000800c167810 */ /* 0x000fe20007ffe0ff */
[----:B------:R-:W-:Y:S01]  /*0d30*/  UIMAD UR4, UR12, UR4, URZ ;  /* 0x000000040c0472a4 */ /* 0x000fe2000f8e023f */
[----:B------:R-:W-:Y:S01]  /*0d40*/  ISETP.LT.OR P3, PT, R14, 0x1, P2 ;  /* 0x000000010e00780c */ /* 0x000fe20001761670 */
[----:B------:R-:W-:Y:S01]  /*0d50*/  IMAD.WIDE.U32 R2, R4, c[0x0][0x1e8], R2 ;  /* 0x00007a0004027a25 */ /* 0x000fe200078e0002 */
[----:B------:R-:W-:Y:S01]  /*0d60*/  LOP3.LUT R4, R0, 0x38, R12, 0xf8, !PT ;  /* 0x0000003800047812 */ /* 0x000fe200078ef80c */
[----:B------:R-:W-:Y:S01]  /*0d70*/  UIMAD UR8, UR21, UR5, UR4 ;  /* 0x00000005150872a4 */ /* 0x000fe2000f8e0204 */
[----:B------:R-:W-:Y:S01]  /*0d80*/  SHF.R.U32.HI R0, RZ, 0x3, R0 ;  /* 0x00000003ff007819 */ /* 0x000fe20000011600 */
[----:B------:R-:W-:Y:S01]  /*0d90*/  IMAD.SHL.U32 R244, R230, 0x4, RZ ;  /* 0x00000004e6f47824 */ /* 0x000fe200078e00ff */
[----:B------:R-:W-:Y:S01]  /*0da0*/  ULDC.64 UR4, c[0x0][0x1b0] ;  /* 0x00006c0000047ab9 */ /* 0x000fe20000000a00 */
[----:B------:R-:W-:Y:S01]  /*0db0*/  IMAD.U32 R16, RZ, RZ, UR21 ;  /* 0x00000015ff107e24 */ /* 0x000fe2000f8e00ff */
[----:B------:R-:W-:Y:S01]  /*0dc0*/  LOP3.LUT R15, R4, R0, RZ, 0x3c, !PT ;  /* 0x00000000040f7212 */ /* 0x000fe200078e3cff */
[----:B------:R-:W-:Y:S01]  /*0dd0*/  IMAD.MOV.U32 R4, RZ, RZ, R2 ;  /* 0x000000ffff047224 */ /* 0x000fe200078e0002 */
[----:B------:R-:W-:Y:S01]  /*0de0*/  IADD3 R5, R3, UR8, RZ ;  /* 0x0000000803057c10 */ /* 0x000fe2000fffe0ff */
[----:B------:R-:W-:Y:S01]  /*0df0*/  IMAD R0, R9, c[0x0][0x1d8], RZ ;  /* 0x0000760009007a24 */ /* 0x000fe200078e02ff */
[----:B------:R-:W-:Y:S01]  /*0e00*/  UIMAD UR4, UR6, UR4, URZ ;  /* 0x00000004060472a4 */ /* 0x000fe2000f8e023f */
[----:B------:R-:W-:Y:S01]  /*0e10*/  IMAD.MOV.U32 R2, RZ, RZ, R10 ;  /* 0x000000ffff027224 */ /* 0x000fe200078e000a */
[----:B------:R-:W-:Y:S01]  /*0e20*/  ISETP.GE.AND P6, PT, R22, c[0x0][0x1cc], PT ;  /* 0x0000730016007a0c */ /* 0x000fe20003fc6270 */
[C---:B------:R-:W-:Y:S01]  /*0e30*/  IMAD R0, R8.reuse, c[0x0][0x1dc], R0 ;  /* 0x0000770008007a24 */ /* 0x040fe200078e0200 */
[----:B------:R-:W-:Y:S01]  /*0e40*/  UIMAD UR4, UR7, UR5, UR4 ;  /* 0x00000005070472a4 */ /* 0x000fe2000f8e0204 */
[----:B------:R-:W-:Y:S01]  /*0e50*/  IMAD.WIDE.U32 R6, R8, c[0x0][0x1d8], R4 ;  /* 0x0000760008067a25 */ /* 0x000fe200078e0004 */
[----:B------:R-:W-:Y:S01]  /*0e60*/  SHF.R.S32.HI R245, RZ, 0x1f, R244 ;  /* 0x0000001ffff57819 */ /* 0x000fe200000114f4 */
[----:B------:R-:W-:Y:S01]  /*0e70*/  ULDC.64 UR6, c[0x0][0x270] ;  /* 0x00009c0000067ab9 */ /* 0x000fe20000000a00 */
[----:B------:R-:W-:Y:S01]  /*0e80*/  ISETP.LT.OR P1, PT, R14, 0x1, P6 ;  /* 0x000000010e00780c */ /* 0x000fe20003721670 */
[----:B------:R-:W-:Y:S01]  /*0e90*/  IMAD.IADD R0, R7, 0x1, R0 ;  /* 0x0000000107007824 */ /* 0x000fe200078e0200 */
[C---:B------:R-:W-:Y:S01]  /*0ea0*/  LEA R4, P0, R6.reuse, c[0x0][0x1c0], 0x1 ;  /* 0x0000700006047a11 */ /* 0x040fe200078008ff */
[----:B------:R-:W-:Y:S01]  /*0eb0*/  IMAD.MOV.U32 R7, RZ, RZ, c[0x0][0x1dc] ;  /* 0x00007700ff077624 */ /* 0x000fe200078e00ff */
[----:B------:R-:W-:Y:S01]  /*0ec0*/  IADD3 R3, R11, UR4, RZ ;  /* 0x000000040b037c10 */ /* 0x000fe2000fffe0ff */
[----:B------:R-:W-:Y:S01]  /*0ed0*/  ULDC.64 UR4, c[0x0][0x1b8] ;  /* 0x00006e0000047ab9 */ /* 0x000fe20000000a00 */
[----:B------:R-:W-:Y:S01]  /*0ee0*/  LEA.HI.X R5, R6, c[0x0][0x1c4], R0, 0x1, P0 ;  /* 0x0000710006057a11 */ /* 0x000fe200000f0c00 */
[----:B------:R-:W-:Y:S01]  /*0ef0*/  UIMAD UR6, UR13, UR6, URZ ;  /* 0x000000060d0672a4 */ /* 0x000fe2000f8e023f */
[----:B------:R-:W-:Y:S01]  /*0f00*/  LEA.HI R0, R20, R230, RZ, 0x6 ;  /* 0x000000e614007211 */ /* 0x000fe200078f30ff */
[----:B------:R-:W-:Y:S01]  /*0f10*/  IMAD.WIDE.U32 R16, R16, c[0x0][0x1b8], R2 ;  /* 0x00006e0010107a25 */ /* 0x000fe200078e0002 */
[C---:B------:R-:W-:Y:S01]  /*0f20*/  LEA R6, P0, R24.reuse, R4, 0x6 ;  /* 0x0000000418067211 */ /* 0x040fe200078030ff */
[----:B------:R-:W-:Y:S01]  /*0f30*/  UIMAD UR4, UR12, UR4, URZ ;  /* 0x000000040c0472a4 */ /* 0x000fe2000f8e023f */
[----:B------:R-:W-:Y:S01]  /*0f40*/  SHF.R.S32.HI R23, RZ, 0x6, R0 ;  /* 0x00000006ff177819 */ /* 0x000fe20000011400 */
[----:B------:R-:W-:Y:S01]  /*0f50*/  IMAD.U32 R2, RZ, RZ, UR20 ;  /* 0x00000014ff027e24 */ /* 0x000fe2000f8e00ff */
[----:B------:R-:W-:Y:S01]  /*0f60*/  LEA.HI.X R7, R24, R5, R7, 0x6, P0 ;  /* 0x0000000518077211 */ /* 0x000fe200000f3407 */
[----:B------:R-:W-:Y:S01]  /*0f70*/  UIMAD UR6, UR20, UR7, UR6 ;  /* 0x00000007140672a4 */ /* 0x000fe2000f8e0206 */
[----:B------:R-:W-:Y:S01]  /*0f80*/  ISETP.GT.AND P0, PT, R230, 0x7f, PT ;  /* 0x0000007fe600780c */ /* 0x000fe20003f04270 */
[----:B------:R-:W-:Y:S01]  /*0f90*/  IMAD R15, R23, 0x200, R15 ;  /* 0x00000200170f7824 */ /* 0x000fe200078e020f */
[----:B------:R-:W-:Y:S01]  /*0fa0*/  ISETP.LT.OR P5, PT, R14, 0x21, P5 ;  /* 0x000000210e00780c */ /* 0x000fe20002fa1670 */
[----:B------:R-:W-:Y:S01]  /*0fb0*/  UIMAD UR4, UR21, UR5, UR4 ;  /* 0x00000005150472a4 */ /* 0x000fe2000f8e0204 */
[----:B------:R-:W-:Y:S01]  /*0fc0*/  IMAD.WIDE.U32 R2, R2, c[0x0][0x270], R244 ;  /* 0x00009c0002027a25 */ /* 0x000fe200078e00f4 */
[C---:B------:R-:W-:Y:S01]  /*0fd0*/  ISETP.LT.OR P6, PT, R14.reuse, 0x21, P6 ;  /* 0x000000210e00780c */ /* 0x040fe200037c1670 */
[----:B------:R-:W-:Y:S01]  /*0fe0*/  USHF.R.S32.HI UR7, URZ, 0x1f, UR11 ;  /* 0x0000001f3f077899 */ /* 0x000fe2000801140b */
[----:B------:R-:W-:Y:S01]  /*0ff0*/  CS2R R168, SRZ ;  /* 0x0000000000a87805 */ /* 0x000fe2000001ff00 */
[----:B------:R-:W-:Y:S01]  /*1000*/  IMAD.SHL.U32 R227, R15, 0x2, RZ ;  /* 0x000000020fe37824 */ /* 0x000fe200078e00ff */
[----:B------:R-:W-:Y:S01]  /*1010*/  IADD3 R11, R3, UR6, RZ ;  /* 0x00000006030b7c10 */ /* 0x000fe2000fffe0ff */
[----:B------:R-:W-:Y:S01]  /*1020*/  IMAD.MOV.U32 R10, RZ, RZ, R2 ;  /* 0x000000ffff0a7224 */ /* 0x000fe200078e0002 */
[----:B------:R-:W-:Y:S01]  /*1030*/  IADD3 R3, R17, UR4, RZ ;  /* 0x0000000411037c10 */ /* 0x000fe2000fffe0ff */
[----:B------:R-:W-:Y:S01]  /*1040*/  IMAD R0, R9, c[0x0][0x1a8], RZ ;  /* 0x00006a0009007a24 */ /* 0x000fe200078e02ff */
[----:B------:R-:W-:Y:S01]  /*1050*/  @!PT LDS RZ, [RZ] ;  /* 0x00000000fffff984 */ /* 0x000fe20000000800 */
[----:B------:R-:W-:Y:S01]  /*1060*/  @!PT LDS RZ, [RZ] ;  /* 0x00000000fffff984 */ /* 0x000fe20000000800 */
[----:B------:R-:W-:Y:S01]  /*1070*/  @!PT LDS RZ, [RZ] ;  /* 0x00000000fffff984 */ /* 0x000fe20000000800 */
[----:B------:R1:W-:Y:S01]  /*1080*/  LDGSTS.E.BYPASS.LTC128B.128 [R227+0x7880], [R4.64], !P4 ;  /* 0x0788000004e37fae */ /* 0x0003e2000e101d56 */
[----:B------:R-:W-:Y:S01]  /*1090*/  IMAD.MOV.U32 R2, RZ, RZ, R16 ;  /* 0x000000ffff027224 */ /* 0x000fe200078e0010 */
[----:B------:R-:W-:Y:S01]  /*10a0*/  ULDC.64 UR4, c[0x0][0x180] ;  /* 0x0000600000047ab9 */ /* 0x000fe20000000a00 */
[----:B------:R-:W-:Y:S01]  /*10b0*/  IMAD.MOV.U32 R17, RZ, RZ, 0x5 ;  /* 0x00000005ff117424 */ /* 0x000fe200078e00ff */
[----:B------:R1:W-:Y:S01]  /*10c0*/  LDGSTS.E.BYPASS.LTC128B.128 [R227+0xa080], [R4.64+0x80], !P3 ;  /* 0x0a08008004e37fae */ /* 0x0003e2000d901d56 */
[----:B------:R-:W-:Y:S01]  /*10d0*/  ISETP.LT.OR P3, PT, R14, 0x21, P2 ;  /* 0x000000210e00780c */ /* 0x000fe20001761670 */
[----:B------:R-:W-:Y:S01]  /*10e0*/  IMAD.SHL.U32 R16, R24, 0x20, RZ ;  /* 0x0000002018107824 */ /* 0x000fe200078e00ff */
[----:B------:R-:W-:Y:S01]  /*10f0*/  @!P0 ISETP.LT.OR P2, PT, R14, 0x41, P2 ;  /* 0x000000410e00880c */ /* 0x000fe20001741670 */
[----:B------:R1:W-:Y:S01]  /*1100*/  LDGSTS.E.BYPASS.LTC128B.128 [R227+0xc880], [R4.64+0x100], !P1 ;  /* 0x0c88010004e37fae */ /* 0x0003e2000c901d56 */
[----:B------:R-:W-:Y:S01]  /*1110*/  IMAD R15, R8, c[0x0][0x1ac], R0 ;  /* 0x00006b00080f7a24 */ /* 0x000fe200078e0200 */
[----:B------:R-:W-:Y:S01]  /*1120*/  @!P0 ISETP.GE.AND P1, PT, R14, 0x41, PT ;  /* 0x000000410e00880c */ /* 0x000fe20003f26270 */
[----:B------:R-:W-:Y:S01]  /*1130*/  IMAD.WIDE.U32 R8, R8, c[0x0][0x1a8], R2 ;  /* 0x00006a0008087a25 */ /* 0x000fe200078e0002 */
[----:B------:R2:W-:Y:S01]  /*1140*/  LDGSTS.E.BYPASS.LTC128B.128 [R227+0x8880], [R6.64], !P5 ;  /* 0x0888000006e37fae */ /* 0x0005e2000e901d56 */
[----:B------:R-:W-:Y:S01]  /*1150*/  SHF.L.U64.HI R3, R24, R17, c[0x0][0x1dc] ;  /* 0x0000770018037619 */ /* 0x000fe20000010211 */
[----:B------:R-:W-:Y:S01]  /*1160*/  UIMAD UR4, UR13, UR4, URZ ;  /* 0x000000040d0472a4 */ /* 0x000fe2000f8e023f */
[----:B------:R-:W-:Y:S01]  /*1170*/  @!P0 LEA R2, P5, R16, R6, 0x1 ;  /* 0x0000000610028211 */ /* 0x000fe200078a08ff */
[----:B------:R-:W-:Y:S01]  /*1180*/  IMAD.U32 R0, RZ, RZ, UR21 ;  /* 0x00000015ff007e24 */ /* 0x000fe2000f8e00ff */
[----:B------:R-:W-:Y:S01]  /*1190*/  @!P0 ISETP.GE.OR P4, PT, R12, c[0x0][0x1cc], !P1 ;  /* 0x000073000c008a0c */ /* 0x000fe20004f86670 */
[----:B------:R2:W-:Y:S01]  /*11a0*/  LDGSTS.E.BYPASS.LTC128B.128 [R227+0xb080], [R6.64+0x80], !P3 ;  /* 0x0b08008006e37fae */ /* 0x0005e2000d901d56 */
[----:B------:R-:W-:Y:S01]  /*11b0*/  @!P0 ISETP.GE.OR P1, PT, R22, c[0x0][0x1cc], !P1 ;  /* 0x0000730016008a0c */ /* 0x000fe20004f26670 */
[----:B------:R-:W-:Y:S01]  /*11c0*/  IMAD.WIDE.U32 R248, R0, c[0x0][0x278], R10 ;  /* 0x00009e0000f87a25 */ /* 0x000fe200078e000a */
[----:B------:R-:W-:Y:S01]  /*11d0*/  @!P0 LEA.HI.X R3, R16, R7, R3, 0x1, P5 ;  /* 0x0000000710038211 */ /* 0x000fe200028f0c03 */
[----:B------:R2:W-:Y:S01]  /*11e0*/  LDGSTS.E.BYPASS.LTC128B.128 [R227+0xd880], [R6.64+0x100], !P6 ;  /* 0x0d88010006e37fae */ /* 0x0005e2000f101d56 */
[----:B------:R-:W-:Y:S01]  /*11f0*/  ISETP.GE.AND P5, PT, R12, c[0x0][0x19c], PT ;  /* 0x000067000c007a0c */ /* 0x000fe20003fa6270 */
[----:B------:R-:W-:Y:S01]  /*1200*/  IMAD R0, R233, c[0x0][0x178], RZ ;  /* 0x00005e00e9007a24 */ /* 0x000fe200078e02ff */
[----:B------:R-:W-:Y:S01]  /*1210*/  UIMAD UR6, UR20, UR5, UR4 ;  /* 0x00000005140672a4 */ /* 0x000fe2000f8e0204 */
[----:B------:R-:W-:Y:S01]  /*1220*/  IMAD.MOV.U32 R16, RZ, RZ, 0x6 ;  /* 0x00000006ff107424 */ /* 0x000fe200078e00ff */
[----:B------:R-:W-:Y:S01]  /*1230*/  CS2R R166, SRZ ;  /* 0x0000000000a67805 */ /* 0x000fe2000001ff00 */
[----:B------:R-:W-:Y:S01]  /*1240*/  IMAD R0, R232, c[0x0][0x17c], R0 ;  /* 0x00005f00e8007a24 */ /* 0x000fe200078e0200 */
[----:B------:R-:W-:Y:S01]  /*1250*/  ULDC.64 UR4, c[0x0][0x188] ;  /* 0x0000620000047ab9 */ /* 0x000fe20000000a00 */
[----:B------:R3:W-:Y:S01]  /*1260*/  @!P0 LDGSTS.E.BYPASS.LTC128B.128 [R227+0x9880], [R2.64], !P4 ;  /* 0x0988000002e38fae */ /* 0x0007e2000e101d56 */
[----:B------:R-:W-:Y:S01]  /*1270*/  UIMAD UR4, UR12, UR4, URZ ;  /* 0x000000040c0472a4 */ /* 0x000fe2000f8e023f */
[----:B------:R-:W-:Y:S01]  /*1280*/  IMAD.MOV.U32 R223, RZ, RZ, 0x10 ;  /* 0x00000010ffdf7424 */ /* 0x000fe200078e00ff */
[----:B------:R-:W-:Y:S01]  /*1290*/  CS2R R164, SRZ ;  /* 0x0000000000a47805 */ /* 0x000fe2000001ff00 */
[----:B------:R3:W-:Y:S01]  /*12a0*/  @!P0 LDGSTS.E.BYPASS.LTC128B.128 [R227+0xc080], [R2.64+0x80], !P2 ;  /* 0x0c08008002e38fae */ /* 0x0007e2000d101d56 */
[----:B-1----:R-:W-:Y:S01]  /*12b0*/  IMAD.IADD R5, R9, 0x1, R15 ;  /* 0x0000000109057824 */ /* 0x002fe200078e020f */
[C---:B------:R-:W-:Y:S01]  /*12c0*/  LEA R4, P3, R8.reuse, c[0x0][0x190], 0x1 ;  /* 0x0000640008047a11 */ /* 0x040fe200078608ff */
[----:B------:R-:W-:Y:S01]  /*12d0*/  IMAD.MOV.U32 R15, RZ, RZ, c[0x0][0x178] ;  /* 0x00005e00ff0f7624 */ /* 0x000fe200078e00ff */
[----:B------:R3:W-:Y:S01]  /*12e0*/  @!P0 LDGSTS.E.BYPASS.LTC128B.128 [R227+0xe880], [R2.64+0x100], !P1 ;  /* 0x0e88010002e38fae */ /* 0x0007e2000c901d56 */
[----:B------:R-:W-:Y:S01]  /*12f0*/  ISETP.GE.AND P2, PT, R19, c[0x0][0x19c], PT ;  /* 0x0000670013007a0c */ /* 0x000fe20003f46270 */
[----:B------:R-:W-:Y:S01]  /*1300*/  UIMAD UR5, UR21, UR5, UR4 ;  /* 0x00000005150572a4 */ /* 0x000fe2000f8e0204 */
[----:B------:R-:W-:Y:S01]  /*1310*/  LEA.HI.X R5, R8, c[0x0][0x194], R5, 0x1, P3 ;  /* 0x0000650008057a11 */ /* 0x000fe200018f0c05 */
[C---:B------:R-:W-:Y:S01]  /*1320*/  IMAD.SHL.U32 R25, R15.reuse, 0x20, RZ ;  /* 0x000000200f197824 */ /* 0x040fe200078e00ff */
[----:B------:R-:W-:Y:S01]  /*1330*/  ISETP.LT.OR P3, PT, R14, 0x1, P5 ;  /* 0x000000010e00780c */ /* 0x000fe20002f61670 */
[----:B------:R-:W-:Y:S01]  /*1340*/  IMAD.MOV.U32 R213, RZ, RZ, 0x120 ;  /* 0x00000120ffd57424 */ /* 0x000fe200078e00ff */
[----:B------:R-:W-:Y:S01]  /*1350*/  ISETP.GE.AND P1, PT, R22, c[0x0][0x19c], PT ;  /* 0x0000670016007a0c */ /* 0x000fe20003f26270 */
[----:B------:R-:W-:Y:S01]  /*1360*/  CS2R R162, SRZ ;  /* 0x0000000000a27805 */ /* 0x000fe2000001ff00 */
[C---:B------:R-:W-:Y:S01]  /*1370*/  ISETP.LT.OR P6, PT, R14.reuse, 0x1, P2 ;  /* 0x000000010e00780c */ /* 0x040fe200017c1670 */
[----:B------:R-:W-:Y:S01]  /*1380*/  CS2R R160, SRZ ;  /* 0x0000000000a07805 */ /* 0x000fe2000001ff00 */
[----:B--2---:R-:W-:Y:S01]  /*1390*/  IMAD.MOV.U32 R7, RZ, RZ, c[0x0][0x1a8] ;  /* 0x00006a00ff077624 */ /* 0x004fe200078e00ff */
[----:B------:R-:W-:Y:S01]  /*13a0*/  SHF.L.U64.HI R26, R15, R17, c[0x0][0x17c] ;  /* 0x00005f000f1a7619 */ /* 0x000fe20000010211 */
[----:B------:R-:W-:Y:S01]  /*13b0*/  IMAD.MOV.U32 R6, RZ, RZ, c[0x0][0x1ac] ;  /* 0x00006b00ff067624 */ /* 0x000fe200078e00ff */
[----:B------:R-:W-:Y:S01]  /*13c0*/  CS2R R158, SRZ ;  /* 0x00000000009e7805 */ /* 0x000fe2000001ff00 */
[C---:B------:R-:W-:Y:S01]  /*13d0*/  IMAD.SHL.U32 R11, R7.reuse, 0x20, RZ ;  /* 0x00000020070b7824 */ /* 0x040fe200078e00ff */
[C---:B------:R-:W-:Y:S01]  /*13e0*/  LEA R8, P4, R7.reuse, R4, 0x6 ;  /* 0x0000000407087211 */ /* 0x040fe200078830ff */
[----:B------:R-:W-:Y:S01]  /*13f0*/  CS2R R156, SRZ ;  /* 0x00000000009c7805 */ /* 0x000fe2000001ff00 */
[----:B------:R1:W-:Y:S01]  /*1400*/  LDGSTS.E.BYPASS.LTC128B.128 [R227+0x80], [R4.64], !P3 ;  /* 0x0008000004e37fae */ /* 0x0003e2000d901d56 */
[----:B------:R-:W-:Y:S01]  /*1410*/  CS2R R154, SRZ ;  /* 0x00000000009a7805 */ /* 0x000fe2000001ff00 */
[----:B------:R-:W-:Y:S01]  /*1420*/  LEA.HI.X R9, R7, R5, R6, 0x6, P4 ;  /* 0x0000000507097211 */ /* 0x000fe200020f3406 */
[----:B------:R-:W-:Y:S01]  /*1430*/  IMAD.U32 R6, RZ, RZ, UR20 ;  /* 0x00000014ff067e24 */ /* 0x000fe2000f8e00ff */
[----:B------:R-:W-:Y:S01]  /*1440*/  @!P0 LEA R10, P3, R11, R8, 0x1 ;  /* 0x000000080b0a8211 */ /* 0x000fe200078608ff */
[----:B------:R1:W-:Y:S01]  /*1450*/  LDGSTS.E.BYPASS.LTC128B.128 [R227+0x2880], [R4.64+0x80], !P6 ;  /* 0x0288008004e37fae */ /* 0x0003e2000f101d56 */
[C---:B------:R-:W-:Y:S01]  /*1460*/  ISETP.LT.OR P4, PT, R14.reuse, 0x1, P1 ;  /* 0x000000010e00780c */ /* 0x040fe20000f81670 */
[----:B------:R-:W-:Y:S01]  /*1470*/  CS2R R152, SRZ ;  /* 0x0000000000987805 */ /* 0x000fe2000001ff00 */
[----:B------:R-:W-:Y:S01]  /*1480*/  ISETP.LT.OR P6, PT, R14, 0x21, P2 ;  /* 0x000000210e00780c */ /* 0x000fe200017c1670 */
[----:B---3--:R-:W-:Y:S01]  /*1490*/  IMAD.WIDE.U32 R2, R232, c[0x0][0x178], R12 ;  /* 0x00005e00e8027a25 */ /* 0x008fe200078e000c */
[----:B------:R-:W-:Y:S01]  /*14a0*/  @!P0 ISETP.LT.OR P2, PT, R14, 0x41, P2 ;  /* 0x000000410e00880c */ /* 0x000fe20001741670 */
[----:B------:R-:W-:Y:S01]  /*14b0*/  CS2R R150, SRZ ;  /* 0x0000000000967805 */ /* 0x000fe2000001ff00 */
[----:B------:R-:W-:Y:S01]  /*14c0*/  CS2R R148, SRZ ;  /* 0x0000000000947805 */ /* 0x000fe2000001ff00 */
[----:B------:R-:W-:Y:S01]  /*14d0*/  IMAD.IADD R3, R3, 0x1, R0 ;  /* 0x0000000103037824 */ /* 0x000fe200078e0200 */
[----:B------:R-:W-:Y:S01]  /*14e0*/  SHF.L.U64.HI R0, R7, R17, c[0x0][0x1ac] ;  /* 0x00006b0007007619 */ /* 0x000fe20000010211 */
[----:B------:R-:W-:Y:S01]  /*14f0*/  CS2R R146, SRZ ;  /* 0x0000000000927805 */ /* 0x000fe2000001ff00 */
[----:B------:R-:W-:Y:S01]  /*1500*/  CS2R R144, SRZ ;  /* 0x0000000000907805 */ /* 0x000fe2000001ff00 */
[----:B------:R-:W-:Y:S01]  /*1510*/  IMAD.WIDE.U32 R2, R6, c[0x0][0x180], R2 ;  /* 0x0000600006027a25 */ /* 0x000fe200078e0002 */
[----:B------:R-:W-:Y:S01]  /*1520*/  @!P0 LEA.HI.X R11, R11, R9, R0, 0x1, P3 ;  /* 0x000000090b0b8211 */ /* 0x000fe200018f0c00 */
[----:B------:R1:W-:Y:S01]  /*1530*/  LDGSTS.E.BYPASS.LTC128B.128 [R227+0x5080], [R4.64+0x100], !P4 ;  /* 0x0508010004e37fae */ /* 0x0003e2000e101d56 */
[C---:B------:R-:W-:Y:S01]  /*1540*/  ISETP.LT.OR P3, PT, R14.reuse, 0x21, P5 ;  /* 0x000000210e00780c */ /* 0x040fe20002f61670 */
[----:B------:R-:W-:Y:S01]  /*1550*/  IMAD.U32 R0, RZ, RZ, UR21 ;  /* 0x00000015ff007e24 */ /* 0x000fe2000f8e00ff */
[----:B------:R-:W-:Y:S01]  /*1560*/  IADD3 R3, R3, UR6, RZ ;  /* 0x0000000603037c10 */ /* 0x000fe2000fffe0ff */
[----:B------:R-:W-:Y:S01]  /*1570*/  USHF.L.U32 UR6, UR11, 0x6, URZ ;  /* 0x000000060b067899 */ /* 0x000fe2000800063f */
[C---:B------:R-:W-:Y:S01]  /*1580*/  ISETP.LT.OR P4, PT, R14.reuse, 0x21, P1 ;  /* 0x000000210e00780c */ /* 0x040fe20000f81670 */
[----:B------:R-:W-:Y:S01]  /*1590*/  CS2R R142, SRZ ;  /* 0x00000000008e7805 */ /* 0x000fe2000001ff00 */
[----:B------:R-:W-:Y:S01]  /*15a0*/  @!P0 ISETP.LT.OR P5, PT, R14, 0x41, P5 ;  /* 0x000000410e00880c */ /* 0x000fe20002fa1670 */
[----:B------:R-:W-:Y:S01]  /*15b0*/  IMAD.WIDE.U32 R242, R0, c[0x0][0x188], R2 ;  /* 0x0000620000f27a25 */ /* 0x000fe200078e0002 */
[----:B------:R-:W-:Y:S01]  /*15c0*/  @!P0 ISETP.LT.OR P1, PT, R14, 0x41, P1 ;  /* 0x000000410e00880c */ /* 0x000fe20000f21670 */
[----:B------:R-:W-:Y:S01]  /*15d0*/  CS2R R140, SRZ ;  /* 0x00000000008c7805 */ /* 0x000fe2000001ff00 */
[----:B------:R-:W-:Y:S01]  /*15e0*/  CS2R R138, SRZ ;  /* 0x00000000008a7805 */ /* 0x000fe2000001ff00 */
[----:B------:R-:W-:Y:S01]  /*15f0*/  IMAD R0, R233, c[0x0][0x208], RZ ;  /* 0x00008200e9007a24 */ /* 0x000fe200078e02ff */
[----:B------:R-:W-:Y:S01]  /*1600*/  IADD3 R239, R243, UR5, RZ ;  /* 0x00000005f3ef7c10 */ /* 0x000fe2000fffe0ff */
[----:B------:R2:W-:Y:S01]  /*1610*/  LDGSTS.E.BYPASS.LTC128B.128 [R227+0x1080], [R8.64], !P3 ;  /* 0x0108000008e37fae */ /* 0x0005e2000d901d56 */
[----:B------:R-:W-:Y:S01]  /*1620*/  ISETP.GE.AND P3, PT, R12, c[0x0][0x16c], PT ;  /* 0x00005b000c007a0c */ /* 0x000fe20003f66270 */
[C---:B------:R-:W-:Y:S01]  /*1630*/  IMAD R0, R232.reuse, c[0x0][0x20c], R0 ;  /* 0x00008300e8007a24 */ /* 0x040fe200078e0200 */
[----:B------:R-:W-:Y:S01]  /*1640*/  ULDC.64 UR4, c[0x0][0x210] ;  /* 0x0000840000047ab9 */ /* 0x000fe20000000a00 */
[----:B------:R-:W-:Y:S01]  /*1650*/  IMAD.WIDE.U32 R2, R232, c[0x0][0x208], R12 ;  /* 0x00008200e8027a25 */ /* 0x000fe200078e000c */
[----:B------:R-:W-:Y:S01]  /*1660*/  SEL R7, RZ, 0x1, P3 ;  /* 0x00000001ff077807 */ /* 0x000fe20001800000 */
[----:B------:R2:W-:Y:S01]  /*1670*/  LDGSTS.E.BYPASS.LTC128B.128 [R227+0x3880], [R8.64+0x80], !P6 ;  /* 0x0388008008e37fae */ /* 0x0005e2000f101d56 */
[----:B------:R-:W-:Y:S01]  /*1680*/  ISETP.GE.AND P3, PT, R19, c[0x0][0x16c], PT ;  /* 0x00005b0013007a0c */ /* 0x000fe20003f66270 */
[----:B------:R-:W-:Y:S01]  /*1690*/  IMAD.MOV.U32 R238, RZ, RZ, R242 ;  /* 0x000000ffffee7224 */ /* 0x000fe200078e00f2 */
[----:B------:R-:W-:Y:S01]  /*16a0*/  UIMAD UR4, UR13, UR4, URZ ;  /* 0x000000040d0472a4 */ /* 0x000fe2000f8e023f */
[----:B------:R-:W-:Y:S01]  /*16b0*/  IMAD.U32 R13, RZ, RZ, UR20 ;  /* 0x00000014ff0d7e24 */ /* 0x000fe2000f8e00ff */
[----:B------:R-:W-:Y:S01]  /*16c0*/  SEL R6, RZ, 0xffffffff, P3 ;  /* 0xffffffffff067807 */ /* 0x000fe20001800000 */
[----:B------:R2:W-:Y:S01]  /*16d0*/  LDGSTS.E.BYPASS.LTC128B.128 [R227+0x6080], [R8.64+0x100], !P4 ;  /* 0x0608010008e37fae */ /* 0x0005e2000e101d56 */
[----:B-1----:R-:W-:Y:S01]  /*16e0*/  SHF.L.U64.HI R4, R15, R16, c[0x0][0x17c] ;  /* 0x00005f000f047619 */ /* 0x002fe20000010210 */
[----:B------:R-:W-:Y:S01]  /*16f0*/  IMAD.IADD R5, R3, 0x1, R0 ;  /* 0x0000000103057824 */ /* 0x000fe200078e0200 */
[----:B------:R-:W-:Y:S01]  /*1700*/  ISETP.GE.AND P3, PT, R22, c[0x0][0x16c], PT ;  /* 0x00005b0016007a0c */ /* 0x000fe20003f66270 */
[----:B------:R-:W-:Y:S01]  /*1710*/  IMAD.SHL.U32 R3, R15, 0x40, RZ ;  /* 0x000000400f037824 */ /* 0x000fe200078e00ff */
[----:B------:R1:W-:Y:S01]  /*1720*/  @!P0 LDGSTS.E.BYPASS.LTC128B.128 [R227+0x2080], [R10.64], !P5 ;  /* 0x020800000ae38fae */ /* 0x0003e2000e901d56 */
[----:B------:R-:W-:Y:S01]  /*1730*/  IMAD R0, R4, UR11, RZ ;  /* 0x0000000b04007c24 */ /* 0x000fe2000f8e02ff */
[----:B------:R-:W-:Y:S01]  /*1740*/  SEL R14, RZ, 0x4, P3 ;  /* 0x00000004ff0e7807 */ /* 0x000fe20001800000 */
[----:B------:R-:W-:Y:S01]  /*1750*/  IMAD.SHL.U32 R6, R6, 0x2, RZ ;  /* 0x0000000206067824 */ /* 0x000fe200078e00ff */
[----:B------:R1:W-:Y:S01]  /*1760*/  @!P0 LDGSTS.E.BYPASS.LTC128B.128 [R227+0x4880], [R10.64+0x80], !P2 ;  /* 0x048800800ae38fae */ /* 0x0003e2000d101d56 */
[----:B------:R-:W-:Y:S01]  /*1770*/  IMAD.MOV.U32 R4, RZ, RZ, R2 ;  /* 0x000000ffff047224 */ /* 0x000fe200078e0002 */
[----:B------:R-:W-:Y:S01]  /*1780*/  UIMAD UR8, UR20, UR5, UR4 ;  /* 0x00000005140872a4 */ /* 0x000fe2000f8e0204 */
[C---:B------:R-:W-:Y:S01]  /*1790*/  IMAD R0, R3.reuse, UR7, R0 ;  /* 0x0000000703007c24 */ /* 0x040fe2000f8e0200 */
[----:B------:R-:W-:Y:S01]  /*17a0*/  LOP3.LUT R7, R6, 0x2, R7, 0xe2, !PT ;  /* 0x0000000206077812 */ /* 0x000fe200078ee207 */
[----:B------:R-:W-:Y:S01]  /*17b0*/  IMAD.WIDE.U32 R2, R3, UR11, R238 ;  /* 0x0000000b03027c25 */ /* 0x000fe2000f8e00ee */
[----:B------:R1:W-:Y:S01]  /*17c0*/  @!P0 LDGSTS.E.BYPASS.LTC128B.128 [R227+0x7080], [R10.64+0x100], !P1 ;  /* 0x070801000ae38fae */ /* 0x0003e2000c901d56 */
[----:B------:R-:W-:Y:S01]  /*17d0*/  ULDC.64 UR4, c[0x0][0x218] ;  /* 0x0000860000047ab9 */ /* 0x000fe20000000a00 */
[----:B------:R-:W-:Y:S01]  /*17e0*/  CS2R R136, SRZ ;  /* 0x0000000000887805 */ /* 0x000fe2000001ff00 */
[----:B------:R-:W-:Y:S01]  /*17f0*/  IMAD.IADD R0, R3, 0x1, R0 ;  /* 0x0000000103007824 */ /* 0x000fe200078e0200 */
[C---:B------:R-:W-:Y:S01]  /*1800*/  LEA R6, P3, R2.reuse, c[0x0][0x160], 0x1 ;  /* 0x0000580002067a11 */ /* 0x040fe200078608ff */
[----:B------:R-:W-:Y:S01]  /*1810*/  IMAD.WIDE.U32 R4, R13, c[0x0][0x210], R4 ;  /* 0x000084000d047a25 */ /* 0x000fe200078e0004 */
[----:B------:R-:W-:Y:S01]  /*1820*/  LOP3.LUT R3, R7, R14, RZ, 0xfc, !PT ;  /* 0x0000000e07037212 */ /* 0x000fe200078efcff */
[----:B------:R-:W-:Y:S01]  /*1830*/  UIMAD UR4, UR12, UR4, URZ ;  /* 0x000000040c0472a4 */ /* 0x000fe2000f8e023f */
[----:B------:R-:W-:Y:S01]  /*1840*/  LEA.HI.X R7, R2, c[0x0][0x164], R0, 0x1, P3 ;  /* 0x0000590002077a11 */ /* 0x000fe200018f0c00 */
[----:B------:R-:W-:Y:S01]  /*1850*/  IMAD.U32 R13, RZ, RZ, UR6 ;  /* 0x00000006ff0d7e24 */ /* 0x000fe2000f8e00ff */
[C---:B------:R-:W-:Y:S01]  /*1860*/  LOP3.LUT P4, RZ, R3.reuse, 0x1, RZ, 0xc0, !PT ;  /* 0x0000000103ff7812 */ /* 0x040fe2000788c0ff */
[----:B------:R-:W0:Y:S01]  /*1870*/  LDGDEPBAR ;  /* 0x00000000000079af */ /* 0x000e220000000000 */
[C---:B------:R-:W-:Y:S01]  /*1880*/  LOP3.LUT P3, RZ, R3.reuse, 0x2, RZ, 0xc0, !PT ;  /* 0x0000000203ff7812 */ /* 0x040fe2000786c0ff */
[----:B--2---:R-:W-:Y:S01]  /*1890*/  IMAD.U32 R8, RZ, RZ, UR21 ;  /* 0x00000015ff087e24 */ /* 0x004fe2000f8e00ff */
[----:B------:R-:W-:Y:S01]  /*18a0*/  IADD3 R0, -R232, c[0x0][0x168], -R13 ;  /* 0x00005a00e8007a10 */ /* 0x000fe20007ffe90d */
[----:B------:R-:W-:Y:S01]  /*18b0*/  IMAD.MOV.U32 R2, RZ, RZ, R4 ;  /* 0x000000ffff027224 */ /* 0x000fe200078e0004 */
[----:B------:R-:W-:Y:S01]  /*18c0*/  LOP3.LUT P2, RZ, R3, 0x4, RZ, 0xc0, !PT ;  /* 0x0000000403ff7812 */ /* 0x000fe2000784c0ff */
[----:B------:R-:W-:Y:S01]  /*18d0*/  CS2R R134, SRZ ;  /* 0x0000000000867805 */ /* 0x000fe2000001ff00 */
        /* <DEDUP_REMOVED lines=9> */
[----:B-1----:R-:W-:Y:S01]  /*1970*/  IMAD.MOV.U32 R11, RZ, RZ, c[0x0][0x208] ;  /* 0x00008200ff0b7624 */ /* 0x002fe200078e00ff */
        /* <DEDUP_REMOVED lines=12> */
[----:B------:R-:W-:Y:S01]  /*1a40*/  LEA R4, P0, R25, R6, 0x1 ;  /* 0x0000000619047211 */ /* 0x000fe200078008ff */
[----:B------:R-:W-:Y:S01]  /*1a50*/  IMAD.SHL.U32 R14, R11, 0x20, RZ ;  /* 0x000000200b0e7824 */ /* 0x000fe200078e00ff */
[----:B------:R-:W-:Y:S01]  /*1a60*/  IADD3 R252, R249, UR4, RZ ;  /* 0x00000004f9fc7c10 */ /* 0x000fe2000fffe0ff */
[----:B------:R-:W-:Y:S01]  /*1a70*/  IMAD R0, R0, UR11, RZ ;  /* 0x0000000b00007c24 */ /* 0x000fe2000f8e02ff */
[----:B------:R-:W-:Y:S01]  /*1a80*/  LEA.HI.X R5, R25, R7, R26, 0x1, P0 ;  /* 0x0000000719057211 */ /* 0x000fe200000f0c1a */
[----:B------:R-:W-:Y:S01]  /*1a90*/  ULDC.64 UR4, c[0x0][0x288] ;  /* 0x0000a20000047ab9 */ /* 0x000fe20000000a00 */
[----:B------:R-:W-:Y:S01]  /*1aa0*/  IADD3 R237, R241, UR8, RZ ;  /* 0x00000008f1ed7c10 */ /* 0x000fe2000fffe0ff */
[----:B------:R-:W-:Y:S01]  /*1ab0*/  IMAD R9, R2, UR7, R0 ;  /* 0x0000000702097c24 */ /* 0x000fe2000f8e0200 */
[----:B------:R-:W-:Y:S01]  /*1ac0*/  USHF.R.S32.HI UR7, URZ, 0x1f, UR6 ;  /* 0x0000001f3f077899 */ /* 0x000fe20008011406 */
[----:B------:R-:W-:Y:S01]  /*1ad0*/  IADD3 R0, P0, R248, UR6, RZ ;  /* 0x00000006f8007c10 */ /* 0x000fe2000ff1e0ff */
[----:B------:R2:W-:Y:S01]  /*1ae0*/  LDGSTS.E.BYPASS.LTC128B.128 [R227+0x10080], [R4.64], !P1 ;  /* 0x1008000004e37fae */ /* 0x0005e2000c901d56 */
[----:B------:R-:W-:Y:S01]  /*1af0*/  ISETP.GT.AND P1, PT, R230, 0xf, PT ;  /* 0x0000000fe600780c */ /* 0x000fe20003f24270 */
[----:B------:R-:W-:Y:S01]  /*1b00*/  IMAD.WIDE.U32 R2, R2, UR11, R236 ;  /* 0x0000000b02027c25 */ /* 0x000fe2000f8e00ec */
[----:B------:R-:W-:Y:S01]  /*1b10*/  P2R R10, PR, RZ, 0x10 ;  /* 0x00000010ff0a7803 */ /* 0x000fe20000000000 */
[----:B------:R2:W-:Y:S01]  /*1b20*/  LDGSTS.E.BYPASS.LTC128B.128 [R227+0x12080], [R4.64+0x80], !P6 ;  /* 0x1208008004e37fae */ /* 0x0005e2000f101d56 */
[----:B------:R-:W-:Y:S01]  /*1b30*/  IADD3 R8, -R13, c[0x0][0x168], -R232 ;  /* 0x00005a000d087a10 */ /* 0x000fe20007ffe9e8 */
[----:B------:R-:W-:Y:S01]  /*1b40*/  UIMAD UR4, UR13, UR4, URZ ;  /* 0x000000040d0472a4 */ /* 0x000fe2000f8e023f */
[----:B------:R-:W-:Y:S01]  /*1b50*/  ISETP.GE.AND P4, PT, R12, c[0x0][0x1fc], PT ;  /* 0x00007f000c007a0c */ /* 0x000fe20003f86270 */
[----:B------:R2:W-:Y:S01]  /*1b60*/  LDGSTS.E.BYPASS.LTC128B.128 [R227+0x14080], [R4.64+0x100], !P5 ;  /* 0x1408010004e37fae */ /* 0x0005e2000e901d56 */
[----:B------:R-:W-:Y:S01]  /*1b70*/  ISETP.GE.AND P6, PT, R19, c[0x0][0x1fc], PT ;  /* 0x00007f0013007a0c */ /* 0x000fe20003fc6270 */
[----:B------:R-:W-:Y:S01]  /*1b80*/  UIMAD UR4, UR20, UR5, UR4 ;  /* 0x00000005140472a4 */ /* 0x000fe2000f8e0204 */
[----:B------:R-:W-:Y:S01]  /*1b90*/  SHF.L.U64.HI R15, R11, R17, c[0x0][0x20c] ;  /* 0x000083000b0f7619 */ /* 0x000fe20000010211 */
[----:B------:R-:W-:Y:S01]  /*1ba0*/  CS2R R126, SRZ ;  /* 0x00000000007e7805 */ /* 0x000fe2000001ff00 */
[----:B------:R-:W-:Y:S01]  /*1bb0*/  LEA.HI R11, R20, R230, RZ, 0x2 ;  /* 0x000000e6140b7211 */ /* 0x000fe200078f10ff */
[----:B------:R-:W-:Y:S01]  /*1bc0*/  CS2R R124, SRZ ;  /* 0x00000000007c7805 */ /* 0x000fe2000001ff00 */
[----:B------:R-:W-:Y:S01]  /*1bd0*/  CS2R R122, SRZ ;  /* 0x00000000007a7805 */ /* 0x000fe2000001ff00 */
[----:B-1----:R-:W-:Y:S01]  /*1be0*/  IADD3.X R7, R252, UR7, RZ, P0, !PT ;  /* 0x00000007fc077c10 */ /* 0x002fe200087fe4ff */
[----:B------:R-:W-:Y:S01]  /*1bf0*/  CS2R R120, SRZ ;  /* 0x0000000000787805 */ /* 0x000fe2000001ff00 */
[C---:B------:R-:W-:Y:S01]  /*1c00*/  LEA R6, P0, R0.reuse, c[0x0][0x258], 0x2 ;  /* 0x0000960000067a11 */ /* 0x040fe200078010ff */
[----:B------:R-:W-:Y:S01]  /*1c10*/  CS2R R118, SRZ ;  /* 0x0000000000767805 */ /* 0x000fe2000001ff00 */
[----:B------:R-:W-:Y:S01]  /*1c20*/  CS2R R116, SRZ ;  /* 0x0000000000747805 */ /* 0x000fe2000001ff00 */
[----:B------:R-:W-:Y:S01]  /*1c30*/  CS2R R114, SRZ ;  /* 0x0000000000727805 */ /* 0x000fe2000001ff00 */
[----:B------:R-:W-:Y:S01]  /*1c40*/  LEA.HI.X R7, R0, c[0x0][0x25c], R7, 0x2, P0 ;  /* 0x0000970000077a11 */ /* 0x000fe200000f1407 */
[----:B------:R-:W-:Y:S01]  /*1c50*/  IMAD.IADD R0, R3, 0x1, R9 ;  /* 0x0000000103007824 */ /* 0x000fe200078e0209 */
[----:B------:R-:W-:Y:S01]  /*1c60*/  ISETP.LT.OR P0, PT, R8, 0x1, P4 ;  /* 0x000000010800780c */ /* 0x000fe20002701670 */
[----:B------:R-:W-:Y:S01]  /*1c70*/  @!P1 IMAD.SHL.U32 R3, R230, 0x10, RZ ;  /* 0x00000010e6039824 */ /* 0x000fe200078e00ff */
[----:B------:R-:W-:Y:S01]  /*1c80*/  CS2R R112, SRZ ;  /* 0x0000000000707805 */ /* 0x000fe2000001ff00 */
[----:B------:R-:W-:Y:S01]  /*1c90*/  CS2R R102, SRZ ;  /* 0x0000000000667805 */ /* 0x000fe2000001ff00 */
[----:B------:R-:W-:Y:S01]  /*1ca0*/  CS2R R100, SRZ ;  /* 0x0000000000647805 */ /* 0x000fe2000001ff00 */
[----:B------:R-:W-:Y:S01]  /*1cb0*/  CS2R R98, SRZ ;  /* 0x0000000000627805 */ /* 0x000fe2000001ff00 */
[----:B------:R1:W-:Y:S01]  /*1cc0*/  @!P1 LDGSTS.E.BYPASS.LTC128B.128 [R3+0x21080], [R6.64] ;  /* 0x2108000006039fae */ /* 0x0003e2000b901d56 */
[----:B------:R-:W-:Y:S01]  /*1cd0*/  CS2R R96, SRZ ;  /* 0x0000000000607805 */ /* 0x000fe2000001ff00 */
[----:B------:R-:W-:Y:S01]  /*1ce0*/  CS2R R94, SRZ ;  /* 0x00000000005e7805 */ /* 0x000fe2000001ff00 */
[----:B------:R-:W-:Y:S01]  /*1cf0*/  CS2R R92, SRZ ;  /* 0x00000000005c7805 */ /* 0x000fe2000001ff00 */
[----:B------:R-:W0:Y:S01]  /*1d00*/  LDGDEPBAR ;  /* 0x00000000000079af */ /* 0x000e220000000000 */
[C---:B--2---:R-:W-:Y:S01]  /*1d10*/  LEA R4, P5, R2.reuse, c[0x0][0x1f0], 0x1 ;  /* 0x00007c0002047a11 */ /* 0x044fe200078a08ff */
[----:B------:R-:W-:Y:S01]  /*1d20*/  CS2R R90, SRZ ;  /* 0x00000000005a7805 */ /* 0x000fe2000001ff00 */
[----:B------:R-:W-:Y:S01]  /*1d30*/  CS2R R88, SRZ ;  /* 0x0000000000587805 */ /* 0x000fe2000001ff00 */
[----:B------:R-:W-:Y:S01]  /*1d40*/  CS2R R86, SRZ ;  /* 0x0000000000567805 */ /* 0x000fe2000001ff00 */
[----:B------:R-:W-:Y:S01]  /*1d50*/  LEA.HI.X R5, R2, c[0x0][0x1f4], R0, 0x1, P5 ;  /* 0x00007d0002057a11 */ /* 0x000fe200028f0c00 */
[----:B------:R-:W-:Y:S01]  /*1d60*/  IMAD.U32 R2, RZ, RZ, UR20 ;  /* 0x00000014ff027e24 */ /* 0x000fe2000f8e00ff */
        /* <DEDUP_REMOVED lines=16> */
[----:B-1----:R-:W-:Y:S01]  /*1e70*/  IMAD.WIDE.U32 R2, R2, c[0x0][0x288], R244 ;  /* 0x0000a20002027a25 */ /* 0x002fe200078e00f4 */
[----:B------:R2:W-:Y:S01]  /*1e80*/  LDGSTS.E.BYPASS.LTC128B.128 [R227+0x1d080], [R4.64+0x80], !P0 ;  /* 0x1d08008004e37fae */ /* 0x0005e2000c101d56 */
[C---:B------:R-:W-:Y:S01]  /*1e90*/  LEA R6, P0, R14.reuse, R4, 0x1 ;  /* 0x000000040e067211 */ /* 0x040fe200078008ff */
[----:B------:R-:W-:Y:S01]  /*1ea0*/  CS2R R60, SRZ ;  /* 0x00000000003c7805 */ /* 0x000fe2000001ff00 */
[----:B------:R-:W-:Y:S01]  /*1eb0*/  CS2R R58, SRZ ;  /* 0x00000000003a7805 */ /* 0x000fe2000001ff00 */
[----:B------:R-:W-:Y:S01]  /*1ec0*/  IADD3 R3, R3, UR4, RZ ;  /* 0x0000000403037c10 */ /* 0x000fe2000fffe0ff */
[----:B------:R-:W-:Y:S01]  /*1ed0*/  ULDC.64 UR4, c[0x0][0x290] ;  /* 0x0000a40000047ab9 */ /* 0x000fe20000000a00 */
[----:B------:R-:W-:Y:S01]  /*1ee0*/  LEA.HI.X R7, R14, R5, R15, 0x1, P0 ;  /* 0x000000050e077211 */ /* 0x000fe200000f0c0f */
[----:B------:R-:W-:Y:S01]  /*1ef0*/  UIMAD UR4, UR12, UR4, URZ ;  /* 0x000000040c0472a4 */ /* 0x000fe2000f8e023f */
[----:B------:R-:W-:Y:S01]  /*1f00*/  ISETP.LT.OR P0, PT, R8, 0x1, P5 ;  /* 0x000000010800780c */ /* 0x000fe20002f01670 */
[----:B------:R-:W-:Y:S01]  /*1f10*/  CS2R R56, SRZ ;  /* 0x0000000000387805 */ /* 0x000fe2000001ff00 */
[----:B------:R-:W-:Y:S01]  /*1f20*/  LEA.HI R14, R20, R230, RZ, 0x4 ;  /* 0x000000e6140e7211 */ /* 0x000fe200078f20ff */
[----:B------:R-:W-:Y:S01]  /*1f30*/  UIMAD UR4, UR21, UR5, UR4 ;  /* 0x00000005150472a4 */ /* 0x000fe2000f8e0204 */
[----:B------:R-:W-:Y:S01]  /*1f40*/  ISETP.LT.OR P5, PT, R8, 0x21, P5 ;  /* 0x000000210800780c */ /* 0x000fe20002fa1670 */
[----:B------:R-:W-:Y:S01]  /*1f50*/  CS2R R54, SRZ ;  /* 0x0000000000367805 */ /* 0x000fe2000001ff00 */
[----:B------:R-:W-:Y:S01]  /*1f60*/  SHF.R.S32.HI R0, RZ, 0x4, R14 ;  /* 0x00000004ff007819 */ /* 0x000fe2000001140e */
[----:B------:R-:W-:Y:S01]  /*1f70*/  ULDC UR5, c[0x0][0x198] ;  /* 0x0000660000057ab9 */ /* 0x000fe20000000800 */
[----:B------:R-:W-:Y:S01]  /*1f80*/  CS2R R52, SRZ ;  /* 0x0000000000347805 */ /* 0x000fe2000001ff00 */
[----:B------:R-:W-:Y:S01]  /*1f90*/  CS2R R50, SRZ ;  /* 0x0000000000327805 */ /* 0x000fe2000001ff00 */
[----:B------:R-:W-:Y:S01]  /*1fa0*/  LEA.HI R9, R14, R0, RZ, 0x1 ;  /* 0x000000000e097211 */ /* 0x000fe200078f08ff */
[----:B------:R-:W-:Y:S01]  /*1fb0*/  CS2R R48, SRZ ;  /* 0x0000000000307805 */ /* 0x000fe2000001ff00 */
[----:B------:R-:W-:Y:S01]  /*1fc0*/  CS2R R46, SRZ ;  /* 0x00000000002e7805 */ /* 0x000fe2000001ff00 */
[----:B------:R2:W-:Y:S01]  /*1fd0*/  LDGSTS.E.BYPASS.LTC128B.128 [R227+0x1f080], [R4.64+0x100], !P0 ;  /* 0x1f08010004e37fae */ /* 0x0005e2000c101d56 */
[----:B------:R-:W-:Y:S01]  /*1fe0*/  ISETP.LT.OR P0, PT, R8, 0x21, P4 ;  /* 0x000000210800780c */ /* 0x000fe20002701670 */
[----:B------:R-:W-:Y:S01]  /*1ff0*/  CS2R R44, SRZ ;  /* 0x00000000002c7805 */ /* 0x000fe2000001ff00 */
[----:B------:R-:W-:Y:S01]  /*2000*/  LOP3.LUT R9, R9, 0xfffffffe, RZ, 0xc0, !PT ;  /* 0xfffffffe09097812 */ /* 0x000fe200078ec0ff */
[----:B------:R-:W-:Y:S01]  /*2010*/  UMOV UR17, 0x1 ;  /* 0x0000000100117882 */ /* 0x000fe20000000000 */
[----:B------:R-:W-:Y:S01]  /*2020*/  ISETP.NE.AND P4, PT, R10, RZ, PT ;  /* 0x000000ff0a00720c */ /* 0x000fe20003f85270 */
[----:B------:R-:W-:Y:S01]  /*2030*/  UMOV UR15, 0xffffffc0 ;  /* 0xffffffc0000f7882 */ /* 0x000fe20000000000 */
[----:B------:R-:W-:Y:S01]  /*2040*/  IADD3 R251, R227, 0xf080, RZ ;  /* 0x0000f080e3fb7810 */ /* 0x000fe20007ffe0ff */
[----:B------:R-:W-:Y:S01]  /*2050*/  IMAD.IADD R0, R0, 0x1, -R9 ;  /* 0x0000000100007824 */ /* 0x000fe200078e0a09 */
[----:B------:R-:W-:Y:S01]  /*2060*/  LEA.HI R9, R20, R230, RZ, 0x5 ;  /* 0x000000e614097211 */ /* 0x000fe200078f28ff */
[----:B------:R-:W-:Y:S01]  /*2070*/  ULDC UR9, c[0x0][0x168] ;  /* 0x00005a0000097ab9 */ /* 0x000fe20000000800 */
[----:B------:R-:W-:Y:S01]  /*2080*/  SHF.R.S32.HI R231, RZ, 0x1f, R230 ;  /* 0x0000001fffe77819 */ /* 0x000fe200000114e6 */
[----:B------:R-:W-:Y:S01]  /*2090*/  UMOV UR10, 0xffffffb0 ;  /* 0xffffffb0000a7882 */ /* 0x000fe20000000000 */
[--C-:B------:R-:W-:Y:S01]  /*20a0*/  SHF.R.S32.HI R8, RZ, 0x1f, R9.reuse ;  /* 0x0000001fff087819 */ /* 0x100fe20000011409 */
[----:B------:R1:W-:Y:S01]  /*20b0*/  LDGSTS.E.BYPASS.LTC128B.128 [R227+0x1c080], [R6.64], !P0 ;  /* 0x1c08000006e37fae */ /* 0x0003e2000c101d56 */
[----:B------:R-:W-:Y:S01]  /*20c0*/  ISETP.GE.AND P0, PT, R12, c[0x0][0x1fc], PT ;  /* 0x00007f000c007a0c */ /* 0x000fe20003f06270 */
[----:B------:R-:W-:Y:S01]  /*20d0*/  ULDC UR8, c[0x0][0x198] ;  /* 0x0000660000087ab9 */ /* 0x000fe20000000800 */
[----:B------:R-:W-:Y:S01]  /*20e0*/  SHF.R.S32.HI R13, RZ, 0x5, R9 ;  /* 0x00000005ff0d7819 */ /* 0x000fe20000011409 */
[----:B------:R1:W-:Y:S01]  /*20f0*/  LDGSTS.E.BYPASS.LTC128B.128 [R227+0x1e080], [R6.64+0x80], !P6 ;  /* 0x1e08008006e37fae */ /* 0x0003e2000f101d56 */
[----:B------:R-:W-:Y:S01]  /*2100*/  ISETP.GE.AND P6, PT, R19, c[0x0][0x1fc], PT ;  /* 0x00007f0013007a0c */ /* 0x000fe20003fc6270 */
[----:B------:R-:W-:Y:S01]  /*2110*/  UMOV UR14, 0x1 ;  /* 0x00000001000e7882 */ /* 0x000fe20000000000 */
[----:B------:R-:W-:Y:S01]  /*2120*/  SEL R19, RZ, 0x1, P0 ;  /* 0x00000001ff137807 */ /* 0x000fe20000000000 */
[----:B------:R1:W-:Y:S01]  /*2130*/  LDGSTS.E.BYPASS.LTC128B.128 [R227+0x20080], [R6.64+0x100], !P5 ;  /* 0x2008010006e37fae */ /* 0x0003e2000e901d56 */
[----:B------:R-:W-:-:S02]  /*2140*/  ISETP.GE.AND P5, PT, R230, 0x10, PT ;  /* 0x00000010e600780c */ /* 0x000fc40003fa6270 */
[--C-:B--2---:R-:W-:Y:S02]  /*2150*/  SHF.R.S32.HI R4, RZ, 0x2, R11.reuse ;  /* 0x00000002ff047819 */ /* 0x104fe4000001140b */
[----:B------:R-:W-:-:S04]  /*2160*/  SHF.R.S32.HI R5, RZ, 0x1f, R11 ;  /* 0x0000001fff057819 */ /* 0x000fc8000001140b */
[----:B------:R-:W-:-:S04]  /*2170*/  LEA.HI R5, R5, R4, RZ, 0x3 ;  /* 0x0000000405057211 */ /* 0x000fc800078f18ff */
[----:B------:R-:W-:-:S05]  /*2180*/  LOP3.LUT R5, R5, 0xfffffff8, RZ, 0xc0, !PT ;  /* 0xfffffff805057812 */ /* 0x000fca00078ec0ff */
[----:B------:R-:W-:Y:S01]  /*2190*/  IMAD.IADD R12, R4, 0x1, -R5 ;  /* 0x00000001040c7824 */ /* 0x000fe200078e0a05 */
[----:B------:R-:W-:Y:S01]  /*21a0*/  LEA.HI R5, R20, R230, RZ, 0x7 ;  /* 0x000000e614057211 */ /* 0x000fe200078f38ff */
[----:B------:R-:W-:-:S03]  /*21b0*/  IMAD.U32 R4, RZ, RZ, UR21 ;  /* 0x00000015ff047e24 */ /* 0x000fc6000f8e00ff */
[----:B------:R-:W-:Y:S01]  /*21c0*/  SHF.R.S32.HI R17, RZ, 0x7, R5 ;  /* 0x00000007ff117819 */ /* 0x000fe20000011405 */
[----:B------:R-:W-:Y:S01]  /*21d0*/  IMAD.WIDE.U32 R246, R4, c[0x0][0x290], R2 ;  /* 0x0000a40004f67a25 */ /* 0x000fe200078e0002 */
[----:B------:R-:W-:Y:S02]  /*21e0*/  LEA.HI R2, R8, R13, RZ, 0x2 ;  /* 0x0000000d08027211 */ /* 0x000fe400078f10ff */
[----:B------:R-:W-:Y:S01]  /*21f0*/  LOP3.LUT R8, R11, 0x3ffffffc, RZ, 0xc0, !PT ;  /* 0x3ffffffc0b087812 */ /* 0x000fe200078ec0ff */
[----:B------:R-:W-:Y:S01]  /*2200*/  IMAD.SHL.U32 R3, R17, 0x8, RZ ;  /* 0x0000000811037824 */ /* 0x000fe200078e00ff */
[----:B------:R-:W-:Y:S02]  /*2210*/  LOP3.LUT R2, R2, 0xfffffffc, RZ, 0xc0, !PT ;  /* 0xfffffffc02027812 */ /* 0x000fe400078ec0ff */
[----:B------:R-:W-:Y:S01]  /*2220*/  IADD3 R250, R247, UR4, RZ ;  /* 0x00000004f7fa7c10 */ /* 0x000fe2000fffe0ff */
[----:B------:R-:W-:Y:S01]  /*2230*/  UMOV UR4, URZ ;  /* 0x0000003f00047c82 */ /* 0x000fe20008000000 */
[----:B------:R-:W-:Y:S01]  /*2240*/  LOP3.LUT R16, R3, 0x8, RZ, 0xc0, !PT ;  /* 0x0000000803107812 */ /* 0x000fe200078ec0ff */
[----:B------:R-:W-:Y:S01]  /*2250*/  IMAD.IADD R15, R13, 0x1, -R2 ;  /* 0x000000010d0f7824 */ /* 0x000fe200078e0a02 */
[----:B------:R-:W-:Y:S01]  /*2260*/  IADD3 R3, P0, R246, UR6, RZ ;  /* 0x00000006f6037c10 */ /* 0x000fe2000ff1e0ff */
[----:B------:R-:W-:Y:S01]  /*2270*/  IMAD.SHL.U32 R2, R12, 0x10, RZ ;  /* 0x000000100c027824 */ /* 0x000fe200078e00ff */
[----:B------:R-:W-:Y:S01]  /*2280*/  UMOV UR6, 0xffffffb0 ;  /* 0xffffffb000067882 */ /* 0x000fe20000000000 */
[C---:B-1----:R-:W-:Y:S01]  /*2290*/  IMAD.SHL.U32 R7, R15.reuse, 0x100, RZ ;  /* 0x000001000f077824 */ /* 0x042fe200078e00ff */
[----:B------:R-:W-:Y:S01]  /*22a0*/  LEA.HI R5, R15, R15, RZ, 0x1 ;  /* 0x0000000f0f057211 */ /* 0x000fe200078f08ff */
[----:B------:R-:W-:Y:S01]  /*22b0*/  UIMAD UR5, UR19, UR6, UR5 ;  /* 0x00000006130572a4 */ /* 0x000fe2000f8e0205 */
[----:B------:R-:W-:-:S02]  /*22c0*/  LOP3.LUT R2, R16, 0x70, R2, 0xf8, !PT ;  /* 0x0000007010027812 */ /* 0x000fc400078ef802 */
[----:B------:R-:W-:Y:S01]  /*22d0*/  IADD3.X R4, R250, UR7, RZ, P0, !PT ;  /* 0x00000007fa047c10 */ /* 0x000fe200087fe4ff */
[----:B------:R-:W-:Y:S01]  /*22e0*/  IMAD.SHL.U32 R6, R5, 0x100, RZ ;  /* 0x0000010005067824 */ /* 0x000fe200078e00ff */
[C---:B------:R-:W-:Y:S01]  /*22f0*/  LEA R10, P0, R3.reuse, c[0x0][0x280], 0x2 ;  /* 0x0000a000030a7a11 */ /* 0x040fe200078010ff */
[----:B------:R-:W-:Y:S01]  /*2300*/  IMAD.IADD R5, R230, 0x1, -R8 ;  /* 0x00000001e6057824 */ /* 0x000fe200078e0a08 */
[----:B------:R-:W-:Y:S01]  /*2310*/  LOP3.LUT R2, R2, 0x100, R7, 0xf8, !PT ;  /* 0x0000010002027812 */ /* 0x000fe200078ef807 */
[----:B------:R-:W-:Y:S01]  /*2320*/  @!P5 IMAD.SHL.U32 R7, R230, 0x10, RZ ;  /* 0x00000010e607d824 */ /* 0x000fe200078e00ff */
[----:B------:R-:W-:Y:S02]  /*2330*/  LEA.HI.X R11, R3, c[0x0][0x284], R4, 0x2, P0 ;  /* 0x0000a100030b7a11 */ /* 0x000fe400000f1404 */
        /* <DEDUP_REMOVED lines=19> */
[----:B------:R-:W-:Y:S01]  /*2470*/  IADD3 R6, R225, 0x21480, RZ ;  /* 0x00021480e1067810 */ /* 0x000fe20007ffe0ff */
[----:B------:R-:W-:Y:S01]  /*2480*/  IMAD.SHL.U32 R12, R23, 0x8, RZ ;  /* 0x00000008170c7824 */ /* 0x000fe200078e00ff */
[----:B------:R-:W-:-:S02]  /*2490*/  LOP3.LUT R4, R5, 0xf0, RZ, 0xc0, !PT ;  /* 0x000000f005047812 */ /* 0x000fc400078ec0ff */
[----:B------:R-:W-:Y:S02]  /*24a0*/  LOP3.LUT R5, R8, 0x7ffffffc, RZ, 0xc0, !PT ;  /* 0x7ffffffc08057812 */ /* 0x000fe400078ec0ff */
[----:B------:R-:W-:Y:S02]  /*24b0*/  IADD3 R226, R225, 0x215a0, RZ ;  /* 0x000215a0e1e27810 */ /* 0x000fe40007ffe0ff */
[----:B------:R-:W-:Y:S01]  /*24c0*/  @P0 IADD3 R226, R6, 0xe0, RZ ;  /* 0x000000e006e20810 */ /* 0x000fe20007ffe0ff */
[----:B-1----:R-:W-:Y:S01]  /*24d0*/  IMAD.IADD R11, R3, 0x1, -R5 ;  /* 0x00000001030b7824 */ /* 0x002fe200078e0a05 */
[----:B------:R-:W-:Y:S01]  /*24e0*/  SHF.R.S32.HI R3, RZ, 0x1f, R2 ;  /* 0x0000001fff037819 */ /* 0x000fe20000011402 */
[----:B------:R-:W-:Y:S01]  /*24f0*/  IMAD.SHL.U32 R7, R13, 0x100, RZ ;  /* 0x000001000d077824 */ /* 0x000fe200078e00ff */
[----:B------:R-:W-:Y:S02]  /*2500*/  LOP3.LUT R10, R4, R16, RZ, 0xfc, !PT ;  /* 0x00000010040a7212 */ /* 0x000fe400078efcff */
        /* <DEDUP_REMOVED lines=23> */
[----:B------:R-:W-:Y:S01]  /*2680*/  LOP3.LUT R4, R4, 0x8, R21, 0xf8, !PT ;  /* 0x0000000804047812 */ /* 0x000fe200078ef815 */
[----:B------:R-:W-:Y:S01]  /*2690*/  IMAD.SHL.U32 R212, R212, 0x2, RZ ;  /* 0x00000002d4d47824 */ /* 0x000fe200078e00ff */
[----:B------:R-:W-:Y:S01]  /*26a0*/  LOP3.LUT R10, R2, 0x18, R12, 0xf8, !PT ;  /* 0x00000018020a7812 */ /* 0x000fe200078ef80c */
[----:B------:R-:W-:Y:S01]  /*26b0*/  IMAD R11, R3, 0x4, R11 ;  /* 0x00000004030b7824 */ /* 0x000fe200078e020b */
[----:B------:R-:W-:Y:S01]  /*26c0*/  LOP3.LUT R214, R214, 0xfffffe00, RZ, 0xc0, !PT ;  /* 0xfffffe00d6d67812 */ /* 0x000fe200078ec0ff */
[----:B------:R-:W-:Y:S01]  /*26d0*/  IMAD.SHL.U32 R3, R5, 0x40, RZ ;  /* 0x0000004005037824 */ /* 0x000fe200078e00ff */
[----:B------:R-:W-:Y:S01]  /*26e0*/  SHF.R.U32.HI R215, RZ, 0x3, R9 ;  /* 0x00000003ffd77819 */ /* 0x000fe20000011609 */
[----:B------:R-:W-:Y:S01]  /*26f0*/  IMAD.SHL.U32 R2, R0, 0x8, RZ ;  /* 0x0000000800027824 */ /* 0x000fe200078e00ff */
[----:B------:R-:W-:Y:S01]  /*2700*/  LOP3.LUT P0, RZ, R18, 0x4, RZ, 0xc0, !PT ;  /* 0x0000000412ff7812 */ /* 0x000fe2000780c0ff */
[----:B------:R-:W-:Y:S01]  /*2710*/  IMAD.MOV.U32 R12, RZ, RZ, 0x20 ;  /* 0x00000020ff0c7424 */ /* 0x000fe200078e00ff */
[----:B------:R-:W-:Y:S01]  /*2720*/  LOP3.LUT R3, R3, 0x1c0, RZ, 0xc0, !PT ;  /* 0x000001c003037812 */ /* 0x000fe200078ec0ff */
[----:B------:R-:W-:Y:S01]  /*2730*/  IMAD.SHL.U32 R235, R11, 0x2, RZ ;  /* 0x000000020beb7824 */ /* 0x000fe200078e00ff */
[----:B------:R-:W-:-:S02]  /*2740*/  LOP3.LUT R6, R2, 0x8, RZ, 0xc0, !PT ;  /* 0x0000000802067812 */ /* 0x000fc400078ec0ff */
[-C--:B------:R-:W-:Y:S02]  /*2750*/  LOP3.LUT R2, R4, R7.reuse, RZ, 0x3c, !PT ;  /* 0x0000000704027212 */ /* 0x080fe400078e3cff */
        /* <DEDUP_REMOVED lines=36> */
.L_x_1182:
        /* <DEDUP_REMOVED lines=221> */
.L_x_1180:
[C---:B-1-34-:R-:W-:Y:S01]  /*3770*/  HMMA.16816.F32 R24, R104.reuse, R26, RZ ;  /* 0x0000001a6818723c */ /* 0x05afe200000018ff */
[----:B------:R-:W0:Y:S01]  /*3780*/  LDGDEPBAR ;  /* 0x00000000000079af */ /* 0x000e220000000000 */
[----:B------:R-:W-:Y:S02]  /*3790*/  UIMAD UR6, UR19, UR10, UR8 ;  /* 0x0000000a130672a4 */ /* 0x000fe4000f8e0208 */
[----:B------:R-:W-:Y:S02]  /*37a0*/  IMAD.IADD R0, R222, 0x1, R216 ;  /* 0x00000001de007824 */ /* 0x000fe400078e02d8 */
[----:B------:R-:W-:Y:S02]  /*37b0*/  ULEA UR6, UR11, UR6, 0x6 ;  /* 0x000000060b067291 */ /* 0x000fe4000f8e303f */
[C---:B------:R-:W-:Y:S02]  /*37c0*/  HMMA.16816.F32 R28, R104.reuse, R108, RZ ;  /* 0x0000006c681c723c */ /* 0x040fe400000018ff */
[----:B------:R-:W-:Y:S06]  /*37d0*/  UIADD3 UR6, UR6, -UR5, UR14 ;  /* 0x8000000506067290 */ /* 0x000fec000fffe00e */
        /* <DEDUP_REMOVED lines=51> */
[C---:B-1----:R-:W-:Y:S01]  /*3b10*/  HMMA.16816.F32 R28, R176.reuse, R2, R28 ;  /* 0x00000002b01c723c */ /* 0x042fe2000000181c */
[----:B------:R-:W1:Y:S07]  /*3b20*/  LDSM.16.M88.2 R2, [R211+0xb080] ;  /* 0x00b08000d302783b */ /* 0x000e6e0000000100 */
[C---:B---3--:R-:W-:Y:S01]  /*3b30*/  HMMA.16816.F32 R32, R176.reuse, R104, R32 ;  /* 0x00000068b020723c */ /* 0x048fe20000001820 */
[----:B------:R-:W3:Y:S07]  /*3b40*/  LDSM.16.M88.2 R104, [R211+0xb880] ;  /* 0x00b88000d368783b */ /* 0x000eee0000000100 */
[C---:B------:R-:W-:Y:S01]  /*3b50*/  HMMA.16816.F32 R36, R176.reuse, R180, R36 ;  /* 0x000000b4b024723c */ /* 0x040fe20000001824 */
[----:B------:R-:W-:Y:S07]  /*3b60*/  LDSM.16.M88.2 R180, [R210+0xb880] ;  /* 0x00b88000d2b4783b */ /* 0x000fee0000000100 */
        /* <DEDUP_REMOVED lines=12> */
[----:B------:R-:W-:Y:S04]  /*3c30*/  LDSM.16.M88.2 R106, [R208+0xc880] ;  /* 0x00c88000d06a783b */ /* 0x000fe80000000100 */
[----:B------:R-:W4:Y:S03]  /*3c40*/  LDSM.16.M88.4 R108, [R217+0x1f080] ;  /* 0x01f08000d96c783b */ /* 0x000f260000000200 */
[C---:B-----5:R-:W-:Y:S01]  /*3c50*/  HMMA.16816.F32 R24, R176.reuse, R172, R24 ;  /* 0x000000acb018723c */ /* 0x060fe20000001818 */
[----:B------:R-:W5:Y:S07]  /*3c60*/  LDSM.16.M88.2 R172, [R208+0xd080] ;  /* 0x00d08000d0ac783b */ /* 0x000f6e0000000100 */
[C---:B--2---:R-:W-:Y:S01]  /*3c70*/  HMMA.16816.F32 R28, R176.reuse, R174, R28 ;  /* 0x000000aeb01c723c */ /* 0x044fe2000000181c */
[----:B------:R-:W2:Y:S07]  /*3c80*/  LDSM.16.M88.2 R174, [R208+0xd880] ;  /* 0x00d88000d0ae783b */ /* 0x000eae0000000100 */
[C---:B-1----:R-:W-:Y:S01]  /*3c90*/  HMMA.16816.F32 R32, R176.reuse, R2, R32 ;  /* 0x00000002b020723c */ /* 0x042fe20000001820 */
[----:B------:R-:W1:Y:S07]  /*3ca0*/  LDSM.16.M88.2 R2, [R208+0xe080] ;  /* 0x00e08000d002783b */ /* 0x000e6e0000000100 */
[C---:B------:R-:W-:Y:S07]  /*3cb0*/  HMMA.16816.F32 R36, R176.reuse, R180, R36 ;  /* 0x000000b4b024723c */ /* 0x040fee0000001824 */
[----:B------:R-:W-:Y:S01]  /*3cc0*/  IADD3 R181, -R235, UR6, R228 ;  /* 0x00000006ebb57c10 */ /* 0x000fe2000fffe1e4 */
[----:B---3--:R-:W-:Y:S01]  /*3cd0*/  HMMA.16816.F32 R40, R176, R104, R40 ;  /* 0x00000068b028723c */ /* 0x008fe20000001828 */
[----:B------:R-:W3:Y:S03]  /*3ce0*/  LDSM.16.M88.2 R104, [R208+0xe880] ;  /* 0x00e88000d068783b */ /* 0x000ee60000000100 */
[----:B------:R-:W-:Y:S01]  /*3cf0*/  IMNMX R180, R234, R181, PT ;  /* 0x000000b5eab47217 */ /* 0x000fe20003800200 */
[----:B------:R-:W-:Y:S01]  /*3d00*/  LDSM.16.M88.4 R176, [R218+0x1f080] ;  /* 0x01f08000dab0783b */ /* 0x000fe20000000200 */
[----:B------:R-:W-:Y:S02]  /*3d10*/  IADD3 R181, R181, 0x8, RZ ;  /* 0x00000008b5b57810 */ /* 0x000fe40007ffe0ff */
[C---:B----4-:R-:W-:Y:S01]  /*3d20*/  HMMA.16816.F32 R24, R108.reuse, R106, R24 ;  /* 0x0000006a6c18723c */ /* 0x050fe20000001818 */
[----:B------:R-:W4:Y:S04]  /*3d30*/  LDSM.16.M88.2 R106, [R209+0xc880] ;  /* 0x00c88000d16a783b */ /* 0x000f280000000100 */
[C---:B------:R-:W-:Y:S02]  /*3d40*/  ISETP.GT.AND P0, PT, R180.reuse, RZ, PT ;  /* 0x000000ffb400720c */ /* 0x040fe40003f04270 */
[----:B------:R-:W-:Y:S01]  /*3d50*/  ISETP.GT.AND P5, PT, R180, 0x40, PT ;  /* 0x00000040b400780c */ /* 0x000fe20003fa4270 */
[C---:B-----5:R-:W-:Y:S01]  /*3d60*/  HMMA.16816.F32 R28, R108.reuse, R172, R28 ;  /* 0x000000ac6c1c723c */ /* 0x060fe2000000181c */
[----:B------:R-:W5:Y:S03]  /*3d70*/  LDSM.16.M88.2 R172, [R209+0xd080] ;  /* 0x00d08000d1ac783b */ /* 0x000f660000000100 */
[----:B------:R-:W-:Y:S02]  /*3d80*/  FSEL R4, R4, -INF , P0 ;  /* 0xff80000004047808 */ /* 0x000fe40000000000 */
[----:B------:R-:W-:Y:S02]  /*3d90*/  ISETP.GT.AND P0, PT, R180, 0x1, PT ;  /* 0x00000001b400780c */ /* 0x000fe40003f04270 */
[C---:B--2---:R-:W-:Y:S04]  /*3da0*/  HMMA.16816.F32 R32, R108.reuse, R174, R32 ;  /* 0x000000ae6c20723c */ /* 0x044fe80000001820 */
[--C-:B------:R-:W-:Y:S01]  /*3db0*/  FFMA.FTZ R4, R4, c[0x0][0x29c], -R188.reuse ;  /* 0x0000a70004047a23 */ /* 0x100fe200000108bc */
[----:B------:R-:W-:Y:S03]  /*3dc0*/  FSEL R20, R20, -INF , P5 ;  /* 0xff80000014147808 */ /* 0x000fe60002800000 */
[C---:B-1----:R-:W-:Y:S01]  /*3dd0*/  HMMA.16816.F32 R36, R108.reuse, R2, R36 ;  /* 0x000000026c24723c */ /* 0x042fe20000001824 */
[----:B------:R1:W-:Y:S01]  /*3de0*/  MUFU.EX2 R187, R4 ;  /* 0x0000000400bb7308 */ /* 0x0003e20000000800 */
[----:B------:R-:W2:Y:S06]  /*3df0*/  LDSM.16.M88.2 R2, [R209+0xd880] ;  /* 0x00d88000d102783b */ /* 0x000eac0000000100 */
[----:B---3--:R-:W-:Y:S01]  /*3e00*/  HMMA.16816.F32 R40, R108, R104, R40 ;  /* 0x000000686c28723c */ /* 0x008fe20000001828 */
[----:B------:R-:W-:Y:S07]  /*3e10*/  LDSM.16.M88.2 R108, [R211+0xc880] ;  /* 0x00c88000d36c783b */ /* 0x000fee0000000100 */
[C---:B----4-:R-:W-:Y:S08]  /*3e20*/  HMMA.16816.F32 R24, R176.reuse, R106, R24 ;  /* 0x0000006ab018723c */ /* 0x050ff00000001818 */
[C---:B-----5:R-:W-:Y:S04]  /*3e30*/  HMMA.16816.F32 R28, R176.reuse, R172, R28 ;  /* 0x000000acb01c723c */ /* 0x060fe8000000181c */
[----:B-1----:R-:W-:Y:S02]  /*3e40*/  FSEL R4, R5, -INF , P0 ;  /* 0xff80000005047808 */ /* 0x002fe40000000000 */
[----:B------:R-:W-:Y:S03]  /*3e50*/  ISETP.GT.AND P0, PT, R180, 0x10, PT ;  /* 0x00000010b400780c */ /* 0x000fe60003f04270 */
[--C-:B------:R-:W-:Y:S03]  /*3e60*/  FFMA.FTZ R4, R4, c[0x0][0x29c], -R188.reuse ;  /* 0x0000a70004047a23 */ /* 0x100fe600000108bc */
[----:B------:R-:W-:Y:S01]  /*3e70*/  FSEL R8, R8, -INF , P0 ;  /* 0xff80000008087808 */ /* 0x000fe20000000000 */
[----:B------:R1:W3:Y:S01]  /*3e80*/  MUFU.EX2 R186, R4 ;  /* 0x0000000400ba7308 */ /* 0x0002e20000000800 */
[----:B------:R-:W-:Y:S01]  /*3e90*/  ISETP.GT.AND P0, PT, R180, 0x11, PT ;  /* 0x00000011b400780c */ /* 0x000fe20003f04270 */
[C---:B--2---:R-:W-:Y:S03]  /*3ea0*/  HMMA.16816.F32 R32, R176.reuse, R2, R32 ;  /* 0x00000002b020723c */ /* 0x044fe60000001820 */
        /* <DEDUP_REMOVED lines=16> */
[----:B--2---:R-:W2:Y:S08]  /*3fb0*/  LDSM.16.M88.2 R8, [R209+0xe880] ;  /* 0x00e88000d108783b */ /* 0x004eb00000000100 */
[----:B------:R3:W-:Y:S01]  /*3fc0*/  MUFU.EX2 R182, R2 ;  /* 0x0000000200b67308 */ /* 0x0007e20000000800 */
[----:B----4-:R-:W4:Y:S04]  /*3fd0*/  LDSM.16.M88.4 R104, [R216+0x4000] ;  /* 0x00400000d868783b */ /* 0x010f280000000200 */
[----:B-----5:R-:W5:Y:S01]  /*3fe0*/  LDSM.16.M88.2 R12, [R211+0xd080] ;  /* 0x00d08000d30c783b */ /* 0x020f620000000100 */
[C---:B-1----:R-:W-:Y:S03]  /*3ff0*/  HMMA.16816.F32 R36, R176.reuse, R4, R36 ;  /* 0x00000004b024723c */ /* 0x042fe60000001824 */
[----:B---3--:R-:W1:Y:S04]  /*4000*/  LDSM.16.M88.2 R2, [R211+0xd880] ;  /* 0x00d88000d302783b */ /* 0x008e680000000100 */
[--C-:B------:R-:W-:Y:S01]  /*4010*/  FFMA.FTZ R4, R16, c[0x0][0x29c], -R188.reuse ;  /* 0x0000a70010047a23 */ /* 0x100fe200000108bc */
[----:B------:R-:W-:Y:S02]  /*4020*/  FSEL R16, R17, -INF , P0 ;  /* 0xff80000011107808 */ /* 0x000fe40000000000 */
[----:B------:R-:W-:Y:S01]  /*4030*/  ISETP.GT.AND P0, PT, R180, 0x41, PT ;  /* 0x00000041b400780c */ /* 0x000fe20003f04270 */
[----:B--2---:R-:W-:Y:S01]  /*4040*/  HMMA.16816.F32 R40, R176, R8, R40 ;  /* 0x00000008b028723c */ /* 0x004fe20000001828 */
        /* <DEDUP_REMOVED lines=307> */
.L_x_1181:
        /* <DEDUP_REMOVED lines=308> */
.L_x_1179:
[----:B------:R-:W-:Y:S05]  /*66c0*/  @P1 EXIT ;  /* 0x000000000000194d */ /* 0x000fea0003800000 */
[----:B------:R-:W-:Y:S01]  /*66d0*/  UMOV UR4, 0x1 ;  /* 0x0000000100047882 */ /* 0x000fe20000000000 */
[----:B------:R-:W-:Y:S01]  /*66e0*/  BAR.SYNC.DEFER_BLOCKING 0x1, 0x100 ;  /* 0x0044000000007b1d */ /* 0x000fe20000010000 */
[----:B------:R-:W-:-:S05]  /*66f0*/  ISETP.NE.AND P1, PT, R230, RZ, PT ;  /* 0x000000ffe600720c */ /* 0x000fca0003f25270 */
[----:B------:R-:W-:Y:S01]  /*6700*/  ULDC.64 UR6, c[0x0][0x338] ;  /* 0x0000ce0000067ab9 */ /* 0x000fe20000000a00 */
[----:B------:R-:W-:Y:S01]  /*6710*/  BSSY B0, `(.L_x_1183) ;  /* 0x0000020000007945 */ /* 0x000fe20003800000 */
[----:B------:R-:W-:Y:S02]  /*6720*/  UISETP.NE.AND UP0, UPT, UR4, UR6, UPT ;  /* 0x000000060400728c */ /* 0x000fe4000bf05270 */
[----:B------:R-:W-:Y:S02]  /*6730*/  ULDC UR5, c[0x0][0x358] ;  /* 0x0000d60000057ab9 */ /* 0x000fe40000000800 */
[----:B------:R-:W-:Y:S02]  /*6740*/  UIMAD.WIDE.U32 UR12, UR20, UR7, URZ ;  /* 0x00000007140c72a5 */ /* 0x000fe4000f8e003f */
[----:B------:R-:W-:Y:S02]  /*6750*/  UIMAD UR7, UR19, UR5, URZ ;  /* 0x00000005130772a4 */ /* 0x000fe4000f8e023f */
[----:B------:R-:W-:-:S02]  /*6760*/  ULDC UR11, c[0x0][0x2f4] ;  /* 0x0000bd00000b7ab9 */ /* 0x000fc40000000800 */
[----:B------:R-:W-:Y:S02]  /*6770*/  ULDC UR4, c[0x0][0x340] ;  /* 0x0000d00000047ab9 */ /* 0x000fe40000000800 */
[----:B------:R-:W-:Y:S02]  /*6780*/  UIMAD UR5, UR21, UR11, URZ ;  /* 0x0000000b150572a4 */ /* 0x000fe4000f8e023f */
[----:B------:R-:W-:Y:S02]  /*6790*/  UMOV UR8, UR20 ;  /* 0x0000001400087c82 */ /* 0x000fe40008000000 */
[----:B------:R-:W-:Y:S02]  /*67a0*/  UIMAD UR11, UR7, UR11, URZ ;  /* 0x0000000b070b72a4 */ /* 0x000fe4000f8e023f */
[----:B------:R-:W-:Y:S02]  /*67b0*/  @UP0 USHF.R.U32.HI UR8, URZ, UR4, UR13 ;  /* 0x000000043f080299 */ /* 0x000fe4000801160d */
[----:B------:R-:W-:-:S02]  /*67c0*/  USHF.R.S32.HI UR4, URZ, 0x1f, UR5 ;  /* 0x0000001f3f047899 */ /* 0x000fc40008011405 */
        /* <DEDUP_REMOVED lines=11> */
[----:B------:R-:W-:Y:S01]  /*6880*/  IMAD.U32 R4, RZ, RZ, UR4 ;  /* 0x00000004ff047e24 */ /* 0x000fe2000f8e00ff */
[----:B------:R-:W-:Y:S02]  /*6890*/  USHF.R.S32.HI UR6, URZ, 0x1f, UR21 ;  /* 0x0000001f3f067899 */ /* 0x000fe40008011415 */
[----:B------:R-:W-:Y:S01]  /*68a0*/  MOV R5, UR5 ;  /* 0x0000000500057c02 */ /* 0x000fe20008000f00 */
[----:B------:R-:W-:Y:S05]  /*68b0*/  @P1 BRA `(.L_x_1184) ;  /* 0x0000005000001947 */ /* 0x000fea0003800000 */
.L_x_1185:
[----:B------:R-:W2:Y:S01]  /*68c0*/  LDG.E.STRONG.GPU R0, [R4.64] ;  /* 0x0000001604007981 */ /* 0x000ea2000c1ef900 */
[----:B------:R-:W-:Y:S01]  /*68d0*/  YIELD ;  /* 0x0000000000007946 */ /* 0x000fe20003800000 */
[----:B--2---:R-:W-:Y:S01]  /*68e0*/  ISETP.NE.AND P0, PT, R0, UR11, PT ;  /* 0x0000000b00007c0c */ /* 0x004fe2000bf05270 */
[----:B------:R-:W-:-:S12]  /*68f0*/  CCTL.IVALL ;  /* 0x00000000ff00798f */ /* 0x000fd80002000000 */
[----:B------:R-:W-:Y:S05]  /*6900*/  @P0 BRA `(.L_x_1185) ;  /* 0xffffffb000000947 */ /* 0x000fea000383ffff */
.L_x_1184:
[----:B------:R-:W-:Y:S05]  /*6910*/  BSYNC B0 ;  /* 0x0000000000007941 */ /* 0x000fea0003800000 */
.L_x_1183:
[----:B------:R-:W-:Y:S01]  /*6920*/  MOV R10, 0xffffffff ;  /* 0xffffffff000a7802 */ /* 0x000fe20000000f00 */
[----:B------:R-:W-:Y:S05]  /*6930*/  BRA.CONV ~URZ, `(.L_x_1186) ;  /* 0x000000237f007947 */ /* 0x000fea000b800000 */
[----:B------:R-:W-:Y:S02]  /*6940*/  MOV R2, 0x6960 ;  /* 0x0000696000027802 */ /* 0x000fe40000000f00 */
[----:B------:R-:W-:Y:S05]  /*6950*/  CALL.REL.NOINC `($__internal_10_$__cuda_sm70_warpsync) ;  /* 0x00000cb000007944 */ /* 0x000fea0003c00000 */
.L_x_1186:
        /* <DEDUP_REMOVED lines=81> */
[----:B------:R-:W-:Y:S05]  /*6e70*/  CALL.REL.NOINC `($__internal_10_$__cuda_sm70_warpsync) ;  /* 0x0000079000007944 */ /* 0x000fea0003c00000 */
.L_x_1187:
        /* <DEDUP_REMOVED lines=12> */
.L_x_1189:
[----:B------:R-:W-:Y:S05]  /*6f40*/  BSYNC B0 ;  /* 0x0000000000007941 */ /* 0x000fea0003800000 */
.L_x_1188:
[----:B------:R-:W-:Y:S01]  /*6f50*/  ULDC.64 UR4, c[0x0][0x348] ;  /* 0x0000d20000047ab9 */ /* 0x000fe20000000a00 */
[----:B------:R-:W-:Y:S01]  /*6f60*/  BSSY B0, `(.L_x_1190) ;  /* 0x000000b000007945 */ /* 0x000fe20003800000 */
[----:B------:R-:W-:-:S04]  /*6f70*/  UIADD3 UR4, UP0, UR7, UR4, URZ ;  /* 0x0000000407047290 */ /* 0x000fc8000ff1e03f */
[----:B------:R-:W-:Y:S02]  /*6f80*/  UIADD3.X UR5, UR9, UR5, URZ, UP0, !UPT ;  /* 0x0000000509057290 */ /* 0x000fe400087fe43f */
[----:B--2---:R-:W-:-:S04]  /*6f90*/  MOV R4, UR4 ;  /* 0x0000000400047c02 */ /* 0x004fc80008000f00 */
[----:B------:R-:W-:Y:S01]  /*6fa0*/  MOV R5, UR5 ;  /* 0x0000000500057c02 */ /* 0x000fe20008000f00 */
[----:B------:R-:W-:Y:S05]  /*6fb0*/  @P1 BRA `(.L_x_1191) ;  /* 0x0000005000001947 */ /* 0x000fea0003800000 */
.L_x_1192:
[----:B------:R-:W2:Y:S01]  /*6fc0*/  LDG.E.STRONG.GPU R0, [R4.64] ;  /* 0x0000001604007981 */ /* 0x000ea2000c1ef900 */
[----:B------:R-:W-:Y:S01]  /*6fd0*/  YIELD ;  /* 0x0000000000007946 */ /* 0x000fe20003800000 */
[----:B--2---:R-:W-:Y:S01]  /*6fe0*/  ISETP.NE.AND P0, PT, R0, UR11, PT ;  /* 0x0000000b00007c0c */ /* 0x004fe2000bf05270 */
[----:B------:R-:W-:-:S12]  /*6ff0*/  CCTL.IVALL ;  /* 0x00000000ff00798f */ /* 0x000fd80002000000 */
[----:B------:R-:W-:Y:S05]  /*7000*/  @P0 BRA `(.L_x_1192) ;  /* 0xffffffb000000947 */ /* 0x000fea000383ffff */
.L_x_1191:
[----:B------:R-:W-:Y:S05]  /*7010*/  BSYNC B0 ;  /* 0x0000000000007941 */ /* 0x000fea0003800000 */
.L_x_1190:
[----:B------:R-:W-:Y:S05]  /*7020*/  BRA.CONV ~URZ, `(.L_x_1193) ;  /* 0x000000237f007947 */ /* 0x000fea000b800000 */
[----:B-1----:R-:W-:Y:S02]  /*7030*/  MOV R2, 0x7050 ;  /* 0x0000705000027802 */ /* 0x002fe40000000f00 */
[----:B------:R-:W-:Y:S05]  /*7040*/  CALL.REL.NOINC `($__internal_10_$__cuda_sm70_warpsync) ;  /* 0x000005c000007944 */ /* 0x000fea0003c00000 */
.L_x_1193:
        /* <DEDUP_REMOVED lines=8> */
[----:B------:R-:W-:Y:S01]  /*70d0*/  UIMAD UR4, UR6, UR4, URZ ;  /* 0x00000004060472a4 */ /* 0x000fe2000f8e023f */
[----:B------:R-:W-:Y:S01]  /*70e0*/  IMAD.U32 R0, RZ, RZ, UR21 ;  /* 0x00000015ff007e24 */ /* 0x000fe2000f8e00ff */
        /* <DEDUP_REMOVED lines=69> */
[----:B-1----:R-:W-:Y:S05]  /*7540*/  CALL.REL.NOINC `($__internal_10_$__cuda_sm70_warpsync) ;  /* 0x000000c000007944 */ /* 0x002fea0003c00000 */
.L_x_1194:
        /* <DEDUP_REMOVED lines=12> */
        .weak           $__internal_10_$__cuda_sm70_warpsync
        .type           $__internal_10_$__cuda_sm70_warpsync,@function
        .size           $__internal_10_$__cuda_sm70_warpsync,(.L_x_1424 - $__internal_10_$__cuda_sm70_warpsync)
$__internal_10_$__cuda_sm70_warpsync:
[----:B------:R-:W-:Y:S01]  /*7610*/  MOV R3, 0x0 ;  /* 0x0000000000037802 */ /* 0x000fe20000000f00 */
[----:B------:R-:W-:Y:S04]  /*7620*/  WARPSYNC R10 ;  /* 0x0000000a00007348 */ /* 0x000fe80003800000 */
[----:B------:R-:W-:Y:S05]  /*7630*/  RET.REL.NODEC R2 `(_ZN7cutlass13device_kernelIN5flash19enable_sm80_to_sm89INS1_16FlashAttnBwdSm80INS1_25CollectiveMainloopBwdSm80ILi2ELi1EN4cute5tupleIJNS5_1CILi64EEENS7_ILi80EEENS7_ILi192EEEEEENS_6half_tEfNS_4arch4Sm80ELb1ELb0ELb0ELb0ELb1ELb0ELb1ELb0ELi2ELi4ELi2ELi2ELb0EEENS1_24CollectiveEpilogueBwdGQAISB_fSE_Li256ELb0ELb1EEENS1_25SingleTileBwdLPTSchedulerILb0ELi80ELb1EEEEEEEEEvNT_6ParamsE) ;  /* 0xffff89c002007950 */ /* 0x000fea0003c3ffff */
.L_x_1195:
        /* <DEDUP_REMOVED lines=12> */
.L_x_1424:


//--------------------- .text._ZN7cutlass13device_kernelIN5flash22FlashAttnBwdPreprocessIN4cute5tupleIJNS3_1CILi64EEENS5_ILi192EEEEEENS_6half_tEfNS_4arch4Sm80ELb1ELb0EEEEEvNT_6ParamsE --------------------------
	.section	.text._ZN7cutlass13device_kernelIN5flash22FlashAttnBwdPreprocessIN4cute5tupleIJNS3_1CILi64EEENS5_ILi192EEEEEENS_6half_tEfNS_4arch4Sm80ELb1ELb0EEEEEvNT_6ParamsE,"ax",@progbits
	.sectioninfo	@"SHI_REGISTERS=75"
	.align	128
.text._ZN7cutlass13device_kernelIN5flash22FlashAttnBwdPreprocessIN4cute5tupleIJNS3_1CILi64EEENS5_ILi192EEEEEENS_6half_tEfNS_4arch4Sm80ELb1ELb0EEEEEvNT_6ParamsE:
        .type           _ZN7cutlass13device_kernelIN5flash22FlashAttnBwdPreprocessIN4cute5tupleIJNS3_1CILi64EEENS5_ILi192EEEEEENS_6half_tEfNS_4arch4Sm80ELb1ELb0EEEEEvNT_6ParamsE,@function
        .size           _ZN7cutlass13device_kernelIN5flash22FlashAttnBwdPreprocessIN4cute5tupleIJNS3_1CILi64EEENS5_ILi192EEEEEENS_6half_tEfNS_4arch4Sm80ELb1ELb0EEEEEvNT_6ParamsE,(.L_x_1426 - _ZN7cutlass13device_kernelIN5flash22FlashAttnBwdPreprocessIN4cute5tupleIJNS3_1CILi64EEENS5_ILi192EEEEEENS_6half_tEfNS_4arch4Sm80ELb1ELb0EEEEEvNT_6ParamsE)
        .other          _ZN7cutlass13device_kernelIN5flash22FlashAttnBwdPreprocessIN4cute5tupleIJNS3_1CILi64EEENS5_ILi192EEEEEENS_6half_tEfNS_4arch4Sm80ELb1ELb0EEEEEvNT_6ParamsE,@"STO_CUDA_ENTRY STV_DEFAULT"
_ZN7cutlass13device_kernelIN5flash22FlashAttnBwdPreprocessIN4cute5tupleIJNS3_1CILi64EEENS5_ILi192EEEEEENS_6half_tEfNS_4arch4Sm80ELb1ELb0EEEEEvNT_6ParamsE:
[----:B------:R-:W-:Y:S02]  /*0000*/  MOV R1, c[0x0][0x28] ;  /* 0x00000a0000017a02 */ /* 0x000fe40000000f00 */
[----:B------:R-:W0:Y:S01]  /*0010*/  S2R R0, SR_CTAID.X ;  /* 0x0000000000007919 */ /* 0x000e220000002500 */
[----:B------:R-:W-:-:S03]  /*0020*/  ULDC.64 UR6, c[0x0][0x118] ;  /* 0x0000460000067ab9 */ /* 0x000fc60000000a00 */
[----:B------:R-:W1:Y:S04]  /*0030*/  S2R R2, SR_TID.X ;  /* 0x0000000000027919 */ /* 0x000e680000002100 */
[----:B------:R-:W2:Y:S04]  /*0040*/  S2R R3, SR_CTAID.Y ;  /* 0x0000000000037919 */ /* 0x000ea80000002600 */
[----:B------:R-:W3:Y:S01]  /*0050*/  S2R R7, SR_CTAID.Z ;  /* 0x0000000000077919 */ /* 0x000ee20000002700 */
[----:B0-----:R-:W-:-:S04]  /*0060*/  SHF.L.U32 R56, R0, 0x6, RZ ;  /* 0x0000000600387819 */ /* 0x001fc800000006ff */
[----:B------:R-:W-:-:S04]  /*0070*/  IADD3 R5, -R56, c[0x0][0x168], RZ ;  /* 0x00005a0038057a10 */ /* 0x000fc80007ffe1ff */
[C---:B-1----:R-:W-:Y:S02]  /*0080*/  ISETP.GE.AND P0, PT, R2.reuse, R5, PT ;  /* 0x000000050200720c */ /* 0x042fe40003f06270 */
[----:B--2---:R-:W-:Y:S02]  /*0090*/  SHF.R.S32.HI R4, RZ, 0x1f, R3 ;  /* 0x0000001fff047819 */ /* 0x004fe40000011403 */
[----:B------:R-:W-:Y:S02]  /*00a0*/  ISETP.GT.OR P0, PT, R2, 0x3f, P0 ;  /* 0x0000003f0200780c */ /* 0x000fe40000704670 */
[----:B---3--:R-:W-:-:S11]  /*00b0*/  SHF.R.S32.HI R6, RZ, 0x1f, R7 ;  /* 0x0000001fff067819 */ /* 0x008fd60000011407 */
[----:B------:R-:W-:Y:S01]  /*00c0*/  @!P0 SHF.R.S32.HI R9, RZ, 0x1f, R2 ;  /* 0x0000001fff098819 */ /* 0x000fe20000011402 */
[----:B------:R-:W-:Y:S01]  /*00d0*/  @!P0 IMAD R10, R4, c[0x0][0x1e0], RZ ;  /* 0x00007800040a8a24 */ /* 0x000fe200078e02ff */
[----:B------:R-:W-:-:S03]  /*00e0*/  @!P0 IADD3 R8, P1, R56, R2, RZ ;  /* 0x0000000238088210 */ /* 0x000fc60007f3e0ff */
[----:B------:R-:W-:Y:S01]  /*00f0*/  @!P0 IMAD R11, R3, c[0x0][0x1e4], R10 ;  /* 0x00007900030b8a24 */ /* 0x000fe200078e020a */
[----:B------:R-:W-:Y:S01]  /*0100*/  @!P0 LEA.HI.X.SX32 R9, R56, R9, 0x1, P1 ;  /* 0x0000000938098211 */ /* 0x000fe200008f0eff */
[----:B------:R-:W-:-:S04]  /*0110*/  @!P0 IMAD R10, R6, c[0x0][0x1e8], RZ ;  /* 0x00007a00060a8a24 */ /* 0x000fc800078e02ff */
[----:B------:R-:W-:-:S05]  /*0120*/  @!P0 IMAD.WIDE.U32 R8, R3, c[0x0][0x1e0], R8 ;  /* 0x0000780003088a25 */ /* 0x000fca00078e0008 */
[----:B------:R-:W-:Y:S01]  /*0130*/  @!P0 IADD3 R9, R9, R11, RZ ;  /* 0x0000000b09098210 */ /* 0x000fe20007ffe0ff */
[----:B------:R-:W-:-:S04]  /*0140*/  @!P0 IMAD R11, R7, c[0x0][0x1ec], R10 ;  /* 0x00007b00070b8a24 */ /* 0x000fc800078e020a */
[----:B------:R-:W-:-:S05]  /*0150*/  @!P0 IMAD.WIDE.U32 R8, R7, c[0x0][0x1e8], R8 ;  /* 0x00007a0007088a25 */ /* 0x000fca00078e0008 */
[----:B------:R-:W-:Y:S02]  /*0160*/  @!P0 IADD3 R9, R9, R11, RZ ;  /* 0x0000000b09098210 */ /* 0x000fe40007ffe0ff */
[----:B------:R-:W-:-:S04]  /*0170*/  @!P0 LEA R10, P1, R8, c[0x0][0x1d8], 0x2 ;  /* 0x00007600080a8a11 */ /* 0x000fc800078210ff */
[----:B------:R-:W-:Y:S02]  /*0180*/  @!P0 LEA.HI.X R11, R8, c[0x0][0x1dc], R9, 0x2, P1 ;  /* 0x00007700080b8a11 */ /* 0x000fe400008f1409 */
[----:B------:R-:W-:Y:S02]  /*0190*/  SHF.R.S32.HI R9, RZ, 0x1f, R2 ;  /* 0x0000001fff097819 */ /* 0x000fe40000011402 */
[----:B------:R-:W-:Y:S02]  /*01a0*/  MOV R8, 0x7f800000 ;  /* 0x7f80000000087802 */ /* 0x000fe40000000f00 */
[----:B------:R-:W-:-:S04]  /*01b0*/  LEA.HI R52, R9, R2, RZ, 0x3 ;  /* 0x0000000209347211 */ /* 0x000fc800078f18ff */
[----:B------:R-:W-:Y:S01]  /*01c0*/  LOP3.LUT R9, R52, 0xfffffff8, RZ, 0xc0, !PT ;  /* 0xfffffff834097812 */ /* 0x000fe200078ec0ff */
[C---:B------:R-:W-:Y:S01]  /*01d0*/  IMAD R12, R4.reuse, c[0x0][0x180], RZ ;  /* 0x00006000040c7a24 */ /* 0x040fe200078e02ff */
[----:B------:R0:W5:Y:S01]  /*01e0*/  @!P0 LDG.E R8, [R10.64] ;  /* 0x000000060a088981 */ /* 0x000162000c1e1900 */
[----:B------:R-:W-:Y:S01]  /*01f0*/  SHF.R.S32.HI R52, RZ, 0x3, R52 ;  /* 0x00000003ff347819 */ /* 0x000fe20000011434 */
[----:B------:R-:W-:Y:S01]  /*0200*/  IMAD R14, R4, c[0x0][0x1a0], RZ ;  /* 0x00006800040e7a24 */ /* 0x000fe200078e02ff */
[----:B------:R-:W-:Y:S01]  /*0210*/  IADD3 R9, -R9, R2, RZ ;  /* 0x0000000209097210 */ /* 0x000fe20007ffe1ff */
[C---:B------:R-:W-:Y:S01]  /*0220*/  IMAD R29, R3.reuse, c[0x0][0x184], R12 ;  /* 0x00006100031d7a24 */ /* 0x040fe200078e020c */
[----:B------:R-:W-:Y:S01]  /*0230*/  ISETP.GE.AND P0, PT, R52, R5, PT ;  /* 0x000000053400720c */ /* 0x000fe20003f06270 */
[----:B------:R-:W-:Y:S01]  /*0240*/  IMAD R13, R3, c[0x0][0x1a4], R14 ;  /* 0x00006900030d7a24 */ /* 0x000fe200078e020e */
[----:B------:R-:W-:Y:S01]  /*0250*/  SHF.L.U32 R54, R9, 0x3, RZ ;  /* 0x0000000309367819 */ /* 0x000fe200000006ff */
[----:B------:R-:W-:Y:S01]  /*0260*/  IMAD R14, R6, c[0x0][0x188], RZ ;  /* 0x00006200060e7a24 */ /* 0x000fe200078e02ff */
[----:B------:R-:W-:Y:S01]  /*0270*/  BSSY B0, `(.L_x_1196) ;  /* 0x0000025000007945 */ /* 0x000fe20003800000 */
[----:B------:R-:W-:Y:S01]  /*0280*/  HFMA2.MMA R24, -RZ, RZ, 0, 0 ;  /* 0x00000000ff187435 */ /* 0x000fe200000001ff */
[----:B------:R-:W-:Y:S01]  /*0290*/  SHF.R.S32.HI R55, RZ, 0x1f, R54 ;  /* 0x0000001fff377819 */ /* 0x000fe20000011436 */
[----:B------:R-:W-:Y:S01]  /*02a0*/  IMAD R31, R7, c[0x0][0x18c], R14 ;  /* 0x00006300071f7a24 */ /* 0x000fe200078e020e */
[----:B------:R-:W-:Y:S01]  /*02b0*/  CS2R R44, SRZ ;  /* 0x00000000002c7805 */ /* 0x000fe2000001ff00 */
[----:B------:R-:W-:Y:S01]  /*02c0*/  CS2R R46, SRZ ;  /* 0x00000000002e7805 */ /* 0x000fe2000001ff00 */
[----:B------:R-:W-:Y:S01]  /*02d0*/  CS2R R40, SRZ ;  /* 0x0000000000287805 */ /* 0x000fe2000001ff00 */
[C---:B0-----:R-:W-:Y:S01]  /*02e0*/  IMAD.WIDE.U32 R10, R3.reuse, c[0x0][0x180], R54 ;  /* 0x00006000030a7a25 */ /* 0x041fe200078e0036 */
[----:B------:R-:W-:Y:S01]  /*02f0*/  CS2R R42, SRZ ;  /* 0x00000000002a7805 */ /* 0x000fe2000001ff00 */
[----:B------:R-:W-:Y:S01]  /*0300*/  SHF.R.S32.HI R53, RZ, 0x1f, R52 ;  /* 0x0000001fff357819 */ /* 0x000fe20000011434 */
[----:B------:R-:W-:Y:S01]  /*0310*/  CS2R R14, SRZ ;  /* 0x00000000000e7805 */ /* 0x000fe2000001ff00 */
[----:B------:R-:W-:Y:S01]  /*0320*/  IMAD.WIDE.U32 R58, R3, c[0x0][0x1a0], R54 ;  /* 0x00006800033a7a25 */ /* 0x000fe200078e0036 */
[----:B------:R-:W-:-:S02]  /*0330*/  IADD3 R29, R11, R29, RZ ;  /* 0x0000001d0b1d7210 */ /* 0x000fc40007ffe0ff */
[----:B------:R-:W-:Y:S01]  /*0340*/  MOV R28, R10 ;  /* 0x0000000a001c7202 */ /* 0x000fe20000000f00 */
[----:B------:R-:W-:Y:S01]  /*0350*/  IMAD.IADD R59, R59, 0x1, R13 ;  /* 0x000000013b3b7824 */ /* 0x000fe200078e020d */
[----:B------:R-:W-:Y:S01]  /*0360*/  IADD3 R10, R52, 0x20, RZ ;  /* 0x00000020340a7810 */ /* 0x000fe20007ffe0ff */
[----:B------:R-:W-:Y:S02]  /*0370*/  CS2R R12, SRZ ;  /* 0x00000000000c7805 */ /* 0x000fe4000001ff00 */
[----:B------:R-:W-:Y:S01]  /*0380*/  IMAD.WIDE.U32 R28, R7, c[0x0][0x188], R28 ;  /* 0x00006200071c7a25 */ /* 0x000fe200078e001c */
[----:B------:R-:W-:-:S04]  /*0390*/  ISETP.GE.AND P1, PT, R10, R5, PT ;  /* 0x000000050a00720c */ /* 0x000fc80003f26270 */
[----:B------:R-:W-:Y:S01]  /*03a0*/  IADD3 R31, R29, R31, RZ ;  /* 0x0000001f1d1f7210 */ /* 0x000fe20007ffe0ff */
[----:B------:R-:W-:Y:S05]  /*03b0*/  @P0 BRA `(.L_x_1197) ;  /* 0x0000010000000947 */ /* 0x000fea0003800000 */
[----:B------:R-:W-:Y:S01]  /*03c0*/  IMAD.WIDE R16, R0, 0x40, R52 ;  /* 0x0000004000107825 */ /* 0x000fe200078e0234 */
[----:B------:R-:W-:Y:S02]  /*03d0*/  MOV R30, R28 ;  /* 0x0000001c001e7202 */ /* 0x000fe40000000f00 */
[C---:B------:R-:W-:Y:S01]  /*03e0*/  IADD3 R20, R54.reuse, 0x40, RZ ;  /* 0x0000004036147810 */ /* 0x040fe20007ffe0ff */
[----:B------:R-:W-:Y:S01]  /*03f0*/  IMAD R11, R17, c[0x0][0x178], RZ ;  /* 0x00005e00110b7a24 */ /* 0x000fe200078e02ff */
[----:B------:R-:W-:Y:S01]  /*0400*/  IADD3 R17, R54, 0x80, RZ ;  /* 0x0000008036117810 */ /* 0x000fe20007ffe0ff */
[----:B------:R-:W-:Y:S01]  /*0410*/  IMAD.WIDE.U32 R18, R16, c[0x0][0x178], R30 ;  /* 0x00005e0010127a25 */ /* 0x000fe200078e001e */
[----:B------:R-:W-:Y:S02]  /*0420*/  ISETP.GE.AND P3, PT, R20, c[0x0][0x16c], PT ;  /* 0x00005b0014007a0c */ /* 0x000fe40003f66270 */
[----:B------:R-:W-:Y:S01]  /*0430*/  ISETP.GE.AND P2, PT, R54, c[0x0][0x16c], PT ;  /* 0x00005b0036007a0c */ /* 0x000fe20003f46270 */
[----:B------:R-:W-:Y:S01]  /*0440*/  IMAD R11, R16, c[0x0][0x17c], R11 ;  /* 0x00005f00100b7a24 */ /* 0x000fe200078e020b */
[----:B------:R-:W-:-:S02]  /*0450*/  ISETP.GE.AND P4, PT, R17, c[0x0][0x16c], PT ;  /* 0x00005b0011007a0c */ /* 0x000fc40003f86270 */
[----:B------:R-:W-:Y:S02]  /*0460*/  LEA R16, P5, R18, c[0x0][0x160], 0x1 ;  /* 0x0000580012107a11 */ /* 0x000fe400078a08ff */
[----:B------:R-:W-:-:S04]  /*0470*/  IADD3 R11, R19, R11, RZ ;  /* 0x0000000b130b7210 */ /* 0x000fc80007ffe0ff */
[----:B------:R-:W-:-:S05]  /*0480*/  LEA.HI.X R17, R18, c[0x0][0x164], R11, 0x1, P5 ;  /* 0x0000590012117a11 */ /* 0x000fca00028f0c0b */
[----:B------:R0:W5:Y:S04]  /*0490*/  @!P2 LDG.E.128 R44, [R16.64] ;  /* 0x00000006102ca981 */ /* 0x000168000c1e1d00 */
[----:B------:R0:W5:Y:S04]  /*04a0*/  @!P3 LDG.E.128 R40, [R16.64+0x80] ;  /* 0x000080061028b981 */ /* 0x000168000c1e1d00 */
[----:B------:R0:W5:Y:S02]  /*04b0*/  @!P4 LDG.E.128 R12, [R16.64+0x100] ;  /* 0x00010006100cc981 */ /* 0x000164000c1e1d00 */
.L_x_1197:
[----:B------:R-:W-:Y:S05]  /*04c0*/  BSYNC B0 ;  /* 0x0000000000007941 */ /* 0x000fea0003800000 */
.L_x_1196:
[----:B------:R-:W-:Y:S01]  /*04d0*/  BSSY B0, `(.L_x_1198) ;  /* 0x000001c000007945 */ /* 0x000fe20003800000 */
[----:B-----5:R-:W-:Y:S01]  /*04e0*/  MOV R11, R44 ;  /* 0x0000002c000b7202 */ /* 0x020fe20000000f00 */
[----:B0-----:R-:W-:Y:S01]  /*04f0*/  CS2R R16, SRZ ;  /* 0x0000000000107805 */ /* 0x001fe2000001ff00 */
[----:B------:R-:W-:Y:S01]  /*0500*/  MOV R62, R45 ;  /* 0x0000002d003e7202 */ /* 0x000fe20000000f00 */
[----:B------:R-:W-:Y:S01]  /*0510*/  CS2R R18, SRZ ;  /* 0x0000000000127805 */ /* 0x000fe2000001ff00 */
[----:B------:R-:W-:Y:S01]  /*0520*/  CS2R R20, SRZ ;  /* 0x0000000000147805 */ /* 0x000fe2000001ff00 */
[----:B------:R-:W-:Y:S01]  /*0530*/  CS2R R22, SRZ ;  /* 0x0000000000167805 */ /* 0x000fe2000001ff00 */
[----:B------:R-:W-:Y:S01]  /*0540*/  IMAD.MOV.U32 R25, RZ, RZ, RZ ;  /* 0x000000ffff197224 */ /* 0x000fe200078e00ff */
[----:B------:R-:W-:Y:S01]  /*0550*/  CS2R R26, SRZ ;  /* 0x00000000001a7805 */ /* 0x000fe2000001ff00 */
[----:B------:R-:W-:Y:S05]  /*0560*/  @P1 BRA `(.L_x_1199) ;  /* 0x0000012000001947 */ /* 0x000fea0003800000 */
[----:B------:R-:W-:Y:S01]  /*0570*/  IMAD.WIDE R32, R0, 0x40, R52 ;  /* 0x0000004000207825 */ /* 0x000fe200078e0234 */
[----:B------:R-:W-:-:S02]  /*0580*/  MOV R30, R28 ;  /* 0x0000001c001e7202 */ /* 0x000fc40000000f00 */
[----:B------:R-:W-:Y:S02]  /*0590*/  IADD3 R28, R54, 0x40, RZ ;  /* 0x00000040361c7810 */ /* 0x000fe40007ffe0ff */
[----:B------:R-:W-:Y:S02]  /*05a0*/  IADD3 R29, P2, R32, 0x20, RZ ;  /* 0x00000020201d7810 */ /* 0x000fe40007f5e0ff */
[----:B------:R-:W-:Y:S02]  /*05b0*/  ISETP.GE.AND P4, PT, R28, c[0x0][0x16c], PT ;  /* 0x00005b001c007a0c */ /* 0x000fe40003f86270 */
[----:B------:R-:W-:Y:S01]  /*05c0*/  IADD3.X R32, RZ, R33, RZ, P2, !PT ;  /* 0x00000021ff207210 */ /* 0x000fe200017fe4ff */
[----:B------:R-:W-:Y:S01]  /*05d0*/  IMAD.WIDE.U32 R30, R29, c[0x0][0x178], R30 ;  /* 0x00005e001d1e7a25 */ /* 0x000fe200078e001e */
[C---:B------:R-:W-:Y:S02]  /*05e0*/  IADD3 R33, R54.reuse, 0x80, RZ ;  /* 0x0000008036217810 */ /* 0x040fe40007ffe0ff */
[----:B------:R-:W-:Y:S01]  /*05f0*/  ISETP.GE.AND P3, PT, R54, c[0x0][0x16c], PT ;  /* 0x00005b0036007a0c */ /* 0x000fe20003f66270 */
[----:B------:R-:W-:Y:S01]  /*0600*/  IMAD R32, R32, c[0x0][0x178], RZ ;  /* 0x00005e0020207a24 */ /* 0x000fe200078e02ff */
[----:B------:R-:W-:-:S02]  /*0610*/  ISETP.GE.AND P5, PT, R33, c[0x0][0x16c], PT ;  /* 0x00005b0021007a0c */ /* 0x000fc40003fa6270 */
[----:B------:R-:W-:Y:S01]  /*0620*/  LEA R28, P2, R30, c[0x0][0x160], 0x1 ;  /* 0x000058001e1c7a11 */ /* 0x000fe200078408ff */
[----:B------:R-:W-:-:S05]  /*0630*/  IMAD R29, R29, c[0x0][0x17c], R32 ;  /* 0x00005f001d1d7a24 */ /* 0x000fca00078e0220 */
[----:B------:R-:W-:-:S04]  /*0640*/  IADD3 R29, R31, R29, RZ ;  /* 0x0000001d1f1d7210 */ /* 0x000fc80007ffe0ff */
[----:B------:R-:W-:-:S05]  /*0650*/  LEA.HI.X R29, R30, c[0x0][0x164], R29, 0x1, P2 ;  /* 0x000059001e1d7a11 */ /* 0x000fca00010f0c1d */
[----:B------:R0:W5:Y:S04]  /*0660*/  @!P3 LDG.E.128 R16, [R28.64] ;  /* 0x000000061c10b981 */ /* 0x000168000c1e1d00 */
[----:B------:R0:W5:Y:S04]  /*0670*/  @!P4 LDG.E.128 R20, [R28.64+0x80] ;  /* 0x000080061c14c981 */ /* 0x000168000c1e1d00 */
[----:B------:R0:W5:Y:S02]  /*0680*/  @!P5 LDG.E.128 R24, [R28.64+0x100] ;  /* 0x000100061c18d981 */ /* 0x000164000c1e1d00 */
.L_x_1199:
[----:B------:R-:W-:Y:S05]  /*0690*/  BSYNC B0 ;  /* 0x0000000000007941 */ /* 0x000fea0003800000 */
.L_x_1198:
[----:B------:R-:W-:Y:S01]  /*06a0*/  IMAD R36, R6, c[0x0][0x1a8], RZ ;  /* 0x00006a0006247a24 */ /* 0x000fe200078e02ff */
[----:B------:R-:W-:Y:S01]  /*06b0*/  BSSY B0, `(.L_x_1200) ;  /* 0x000002d000007945 */ /* 0x000fe20003800000 */
[C---:B------:R-:W-:Y:S01]  /*06c0*/  IMAD.WIDE.U32 R58, R7.reuse, c[0x0][0x1a8], R58 ;  /* 0x00006a00073a7a25 */ /* 0x040fe200078e003a */
[----:B0-----:R-:W-:Y:S01]  /*06d0*/  CS2R R28, SRZ ;  /* 0x00000000001c7805 */ /* 0x001fe2000001ff00 */
[----:B------:R-:W-:Y:S01]  /*06e0*/  CS2R R30, SRZ ;  /* 0x00000000001e7805 */ /* 0x000fe2000001ff00 */
[----:B------:R-:W-:Y:S01]  /*06f0*/  CS2R R32, SRZ ;  /* 0x0000000000207805 */ /* 0x000fe2000001ff00 */
[----:B------:R-:W-:Y:S01]  /*0700*/  IMAD R61, R7, c[0x0][0x1ac], R36 ;  /* 0x00006b00073d7a24 */ /* 0x000fe200078e0224 */
[----:B------:R-:W-:Y:S01]  /*0710*/  CS2R R34, SRZ ;  /* 0x0000000000227805 */ /* 0x000fe2000001ff00 */
[----:B------:R-:W-:Y:S01]  /*0720*/  CS2R R36, SRZ ;  /* 0x0000000000247805 */ /* 0x000fe2000001ff00 */
[----:B------:R-:W-:-:S02]  /*0730*/  CS2R R38, SRZ ;  /* 0x0000000000267805 */ /* 0x000fc4000001ff00 */
[----:B------:R-:W-:Y:S01]  /*0740*/  IADD3 R61, R59, R61, RZ ;  /* 0x0000003d3b3d7210 */ /* 0x000fe20007ffe0ff */
[----:B------:R-:W-:Y:S05]  /*0750*/  @P0 BRA `(.L_x_1201) ;  /* 0x0000022000000947 */ /* 0x000fea0003800000 */
[C---:B------:R-:W-:Y:S02]  /*0760*/  ISETP.GE.AND P2, PT, R54.reuse, c[0x0][0x16c], PT ;  /* 0x00005b0036007a0c */ /* 0x040fe40003f46270 */
[C---:B------:R-:W-:Y:S02]  /*0770*/  IADD3 R44, R54.reuse, 0x40, RZ ;  /* 0x00000040362c7810 */ /* 0x040fe40007ffe0ff */
[----:B------:R-:W-:Y:S02]  /*0780*/  IADD3 R45, R54, 0x80, RZ ;  /* 0x00000080362d7810 */ /* 0x000fe40007ffe0ff */
[----:B------:R-:W-:Y:S02]  /*0790*/  ISETP.GE.AND P3, PT, R44, c[0x0][0x16c], PT ;  /* 0x00005b002c007a0c */ /* 0x000fe40003f66270 */
[----:B------:R-:W-:-:S05]  /*07a0*/  ISETP.GE.AND P5, PT, R45, c[0x0][0x16c], PT ;  /* 0x00005b002d007a0c */ /* 0x000fca0003fa6270 */
[----:B------:R-:W-:Y:S01]  /*07b0*/  @!P2 IMAD.WIDE R48, R0, 0x40, R52 ;  /* 0x000000400030a825 */ /* 0x000fe200078e0234 */
[----:B------:R-:W-:-:S03]  /*07c0*/  @!P2 MOV R60, R58 ;  /* 0x0000003a003ca202 */ /* 0x000fc60000000f00 */
[----:B------:R-:W-:Y:S02]  /*07d0*/  @!P2 IMAD R49, R49, c[0x0][0x198], RZ ;  /* 0x000066003131aa24 */ /* 0x000fe400078e02ff */
[----:B------:R-:W-:-:S04]  /*07e0*/  @!P3 IMAD.WIDE R44, R0, 0x40, R52 ;  /* 0x00000040002cb825 */ /* 0x000fc800078e0234 */
[----:B------:R-:W-:-:S04]  /*07f0*/  @!P2 IMAD.WIDE.U32 R68, R48, c[0x0][0x198], R60 ;  /* 0x000066003044aa25 */ /* 0x000fc800078e003c */
[----:B------:R-:W-:Y:S01]  /*0800*/  @!P2 IMAD R63, R48, c[0x0][0x19c], R49 ;  /* 0x00006700303faa24 */ /* 0x000fe200078e0231 */
[----:B------:R-:W-:Y:S01]  /*0810*/  @!P3 MOV R48, R58 ;  /* 0x0000003a0030b202 */ /* 0x000fe20000000f00 */
[----:B------:R-:W-:Y:S01]  /*0820*/  @!P3 IMAD R45, R45, c[0x0][0x198], RZ ;  /* 0x000066002d2dba24 */ /* 0x000fe200078e02ff */
[----:B------:R-:W-:Y:S01]  /*0830*/  @!P3 MOV R49, R61 ;  /* 0x0000003d0031b202 */ /* 0x000fe20000000f00 */
[----:B------:R-:W-:Y:S01]  /*0840*/  @!P5 IMAD.WIDE R50, R0, 0x40, R52 ;  /* 0x000000400032d825 */ /* 0x000fe200078e0234 */
[----:B------:R-:W-:-:S03]  /*0850*/  @!P2 LEA R66, P0, R68, c[0x0][0x190], 0x1 ;  /* 0x000064004442aa11 */ /* 0x000fc600078008ff */
[C---:B------:R-:W-:Y:S01]  /*0860*/  @!P3 IMAD R65, R44.reuse, c[0x0][0x19c], R45 ;  /* 0x000067002c41ba24 */ /* 0x040fe200078e022d */
[----:B------:R-:W-:Y:S01]  /*0870*/  @!P5 MOV R45, R61 ;  /* 0x0000003d002dd202 */ /* 0x000fe20000000f00 */
[----:B------:R-:W-:-:S04]  /*0880*/  @!P3 IMAD.WIDE.U32 R48, R44, c[0x0][0x198], R48 ;  /* 0x000066002c30ba25 */ /* 0x000fc800078e0030 */
[----:B------:R-:W-:Y:S01]  /*0890*/  @!P5 IMAD R51, R51, c[0x0][0x198], RZ ;  /* 0x000066003333da24 */ /* 0x000fe200078e02ff */
[----:B------:R-:W-:Y:S01]  /*08a0*/  @!P3 IADD3 R65, R49, R65, RZ ;  /* 0x000000413141b210 */ /* 0x000fe20007ffe0ff */
[----:B------:R-:W-:Y:S02]  /*08b0*/  @!P5 IMAD.MOV.U32 R44, RZ, RZ, R58 ;  /* 0x000000ffff2cd224 */ /* 0x000fe400078e003a */
[C---:B------:R-:W-:Y:S01]  /*08c0*/  @!P5 IMAD R67, R50.reuse, c[0x0][0x19c], R51 ;  /* 0x000067003243da24 */ /* 0x040fe200078e0233 */
[----:B------:R-:W-:Y:S01]  /*08d0*/  @!P2 IADD3 R51, R69, R63, RZ ;  /* 0x0000003f4533a210 */ /* 0x000fe20007ffe0ff */
[----:B------:R-:W-:Y:S01]  /*08e0*/  @!P5 IMAD.WIDE.U32 R44, R50, c[0x0][0x198], R44 ;  /* 0x00006600322cda25 */ /* 0x000fe200078e002c */
[----:B------:R-:W-:-:S04]  /*08f0*/  @!P3 LEA R50, P4, R48, c[0x0][0x190], 0x1 ;  /* 0x000064003032ba11 */ /* 0x000fc800078808ff */
[----:B------:R-:W-:Y:S02]  /*0900*/  @!P5 LEA R64, P6, R44, c[0x0][0x190], 0x1 ;  /* 0x000064002c40da11 */ /* 0x000fe400078c08ff */
[----:B------:R-:W-:Y:S02]  /*0910*/  @!P5 IADD3 R45, R45, R67, RZ ;  /* 0x000000432d2dd210 */ /* 0x000fe40007ffe0ff */
[----:B------:R-:W-:Y:S02]  /*0920*/  @!P2 LEA.HI.X R67, R68, c[0x0][0x194], R51, 0x1, P0 ;  /* 0x000065004443aa11 */ /* 0x000fe400000f0c33 */
[----:B------:R-:W-:Y:S02]  /*0930*/  @!P3 LEA.HI.X R51, R48, c[0x0][0x194], R65, 0x1, P4 ;  /* 0x000065003033ba11 */ /* 0x000fe400020f0c41 */
[----:B------:R-:W-:Y:S01]  /*0940*/  @!P5 LEA.HI.X R65, R44, c[0x0][0x194], R45, 0x1, P6 ;  /* 0x000065002c41da11 */ /* 0x000fe200030f0c2d */
[----:B------:R0:W5:Y:S04]  /*0950*/  @!P2 LDG.E.128 R28, [R66.64] ;  /* 0x00000006421ca981 */ /* 0x000168000c1e1d00 */
[----:B------:R0:W5:Y:S04]  /*0960*/  @!P3 LDG.E.128 R32, [R50.64+0x80] ;  /* 0x000080063220b981 */ /* 0x000168000c1e1d00 */
[----:B------:R0:W5:Y:S02]  /*0970*/  @!P5 LDG.E.128 R36, [R64.64+0x100] ;  /* 0x000100064024d981 */ /* 0x000164000c1e1d00 */
.L_x_1201:
[----:B------:R-:W-:Y:S05]  /*0980*/  BSYNC B0 ;  /* 0x0000000000007941 */ /* 0x000fea0003800000 */
.L_x_1200:
[----:B0-----:R-:W-:Y:S01]  /*0990*/  MOV R64, R40 ;  /* 0x0000002800407202 */ /* 0x001fe20000000f00 */
[--C-:B------:R-:W-:Y:S01]  /*09a0*/  HADD2.F32 R69, -RZ, R11.reuse.H1_H1 ;  /* 0x3000000bff457230 */ /* 0x100fe20000004100 */
[----:B------:R-:W-:Y:S01]  /*09b0*/  BSSY B0, `(.L_x_1202) ;  /* 0x0000025000007945 */ /* 0x000fe20003800000 */
[--C-:B-----5:R-:W-:Y:S01]  /*09c0*/  HADD2.F32 R40, -RZ, R28.reuse.H1_H1 ;  /* 0x3000001cff287230 */ /* 0x120fe20000004100 */
[----:B------:R-:W-:Y:S01]  /*09d0*/  MOV R63, R46 ;  /* 0x0000002e003f7202 */ /* 0x000fe20000000f00 */
[----:B------:R-:W-:Y:S01]  /*09e0*/  IMAD.MOV.U32 R67, RZ, RZ, R41 ;  /* 0x000000ffff437224 */ /* 0x000fe200078e0029 */
[----:B------:R-:W-:Y:S01]  /*09f0*/  MOV R65, R47 ;  /* 0x0000002f00417202 */ /* 0x000fe20000000f00 */
[----:B------:R-:W-:Y:S01]  /*0a00*/  HADD2.F32 R72, -RZ, R11.H0_H0 ;  /* 0x2000000bff487230 */ /* 0x000fe20000004100 */
[----:B------:R-:W-:Y:S01]  /*0a10*/  MOV R66, R42 ;  /* 0x0000002a00427202 */ /* 0x000fe20000000f00 */
[----:B------:R-:W-:Y:S01]  /*0a20*/  FMUL.FTZ R69, R69, R40 ;  /* 0x0000002845457220 */ /* 0x000fe20000410000 */
[----:B------:R-:W-:Y:S01]  /*0a30*/  MOV R68, R43 ;  /* 0x0000002b00447202 */ /* 0x000fe20000000f00 */
[----:B------:R-:W-:Y:S01]  /*0a40*/  CS2R R40, SRZ ;  /* 0x0000000000287805 */ /* 0x000fe2000001ff00 */
[----:B------:R-:W-:Y:S01]  /*0a50*/  MOV R70, R29 ;  /* 0x0000001d00467202 */ /* 0x000fe20000000f00 */
[----:B------:R-:W-:Y:S01]  /*0a60*/  CS2R R42, SRZ ;  /* 0x00000000002a7805 */ /* 0x000fe2000001ff00 */
[----:B------:R-:W-:Y:S01]  /*0a70*/  CS2R R44, SRZ ;  /* 0x00000000002c7805 */ /* 0x000fe2000001ff00 */
[----:B------:R-:W-:Y:S01]  /*0a80*/  CS2R R46, SRZ ;  /* 0x00000000002e7805 */ /* 0x000fe2000001ff00 */
[----:B------:R-:W-:Y:S01]  /*0a90*/  CS2R R48, SRZ ;  /* 0x0000000000307805 */ /* 0x000fe2000001ff00 */
[----:B------:R-:W-:Y:S01]  /*0aa0*/  CS2R R50, SRZ ;  /* 0x0000000000327805 */ /* 0x000fe2000001ff00 */
[----:B------:R-:W-:Y:S01]  /*0ab0*/  HADD2.F32 R11, -RZ, R28.H0_H0 ;  /* 0x2000001cff0b7230 */ /* 0x000fe20000004100 */
[----:B------:R-:W-:Y:S05]  /*0ac0*/  @P1 BRA `(.L_x_1203) ;  /* 0x0000013000001947 */ /* 0x000fea0003800000 */
[----:B------:R-:W-:Y:S01]  /*0ad0*/  IMAD.WIDE R28, R0, 0x40, R52 ;  /* 0x00000040001c7825 */ /* 0x000fe200078e0234 */
[----:B------:R-:W-:-:S02]  /*0ae0*/  IADD3 R60, R54, 0x80, RZ ;  /* 0x00000080363c7810 */ /* 0x000fc40007ffe0ff */
[----:B------:R-:W-:Y:S02]  /*0af0*/  ISETP.GE.AND P1, PT, R54, c[0x0][0x16c], PT ;  /* 0x00005b0036007a0c */ /* 0x000fe40003f26270 */
[----:B------:R-:W-:Y:S02]  /*0b00*/  IADD3 R55, P0, R28, 0x20, RZ ;  /* 0x000000201c377810 */ /* 0x000fe40007f1e0ff */
[----:B------:R-:W-:Y:S02]  /*0b10*/  MOV R28, R58 ;  /* 0x0000003a001c7202 */ /* 0x000fe40000000f00 */
[----:B------:R-:W-:Y:S02]  /*0b20*/  IADD3.X R59, RZ, R29, RZ, P0, !PT ;  /* 0x0000001dff3b7210 */ /* 0x000fe400007fe4ff */
[----:B------:R-:W-:Y:S02]  /*0b30*/  MOV R29, R61 ;  /* 0x0000003d001d7202 */ /* 0x000fe40000000f00 */
[----:B------:R-:W-:Y:S01]  /*0b40*/  ISETP.GE.AND P3, PT, R60, c[0x0][0x16c], PT ;  /* 0x00005b003c007a0c */ /* 0x000fe20003f66270 */
[----:B------:R-:W-:Y:S01]  /*0b50*/  IMAD R58, R59, c[0x0][0x198], RZ ;  /* 0x000066003b3a7a24 */ /* 0x000fe200078e02ff */
[----:B------:R-:W-:Y:S01]  /*0b60*/  IADD3 R59, R54, 0x40, RZ ;  /* 0x00000040363b7810 */ /* 0x000fe20007ffe0ff */
[----:B------:R-:W-:-:S03]  /*0b70*/  IMAD.WIDE.U32 R28, R55, c[0x0][0x198], R28 ;  /* 0x00006600371c7a25 */ /* 0x000fc600078e001c */
[----:B------:R-:W-:Y:S01]  /*0b80*/  ISETP.GE.AND P2, PT, R59, c[0x0][0x16c], PT ;  /* 0x00005b003b007a0c */ /* 0x000fe20003f46270 */
[----:B------:R-:W-:Y:S01]  /*0b90*/  IMAD R55, R55, c[0x0][0x19c], R58 ;  /* 0x0000670037377a24 */ /* 0x000fe200078e023a */
[----:B------:R-:W-:-:S04]  /*0ba0*/  LEA R54, P0, R28, c[0x0][0x190], 0x1 ;  /* 0x000064001c367a11 */ /* 0x000fc800078008ff */
[----:B------:R-:W-:-:S04]  /*0bb0*/  IADD3 R29, R29, R55, RZ ;  /* 0x000000371d1d7210 */ /* 0x000fc80007ffe0ff */
[----:B------:R-:W-:-:S05]  /*0bc0*/  LEA.HI.X R55, R28, c[0x0][0x194], R29, 0x1, P0 ;  /* 0x000065001c377a11 */ /* 0x000fca00000f0c1d */
[----:B------:R0:W5:Y:S04]  /*0bd0*/  @!P1 LDG.E.128 R40, [R54.64] ;  /* 0x0000000636289981 */ /* 0x000168000c1e1d00 */
[----:B------:R0:W5:Y:S04]  /*0be0*/  @!P2 LDG.E.128 R44, [R54.64+0x80] ;  /* 0x00008006362ca981 */ /* 0x000168000c1e1d00 */
[----:B------:R0:W5:Y:S02]  /*0bf0*/  @!P3 LDG.E.128 R48, [R54.64+0x100] ;  /* 0x000100063630b981 */ /* 0x000164000c1e1d00 */
.L_x_1203:
[----:B------:R-:W-:Y:S05]  /*0c00*/  BSYNC B0 ;  /* 0x0000000000007941 */ /* 0x000fea0003800000 */
.L_x_1202:
[----:B------:R-:W-:Y:S01]  /*0c10*/  HADD2.F32 R28, -RZ, R62.H0_H0 ;  /* 0x2000003eff1c7230 */ /* 0x000fe20000004100 */
[----:B------:R-:W-:Y:S01]  /*0c20*/  FFMA.FTZ R69, R72, R11, R69 ;  /* 0x0000000b48457223 */ /* 0x000fe20000010045 */
[----:B------:R-:W-:Y:S01]  /*0c30*/  HADD2.F32 R29, -RZ, R70.H0_H0 ;  /* 0x20000046ff1d7230 */ /* 0x000fe20000004100 */
[----:B------:R-:W-:Y:S01]  /*0c40*/  ISETP.NE.AND P0, PT, R9, RZ, PT ;  /* 0x000000ff0900720c */ /* 0x000fe20003f05270 */
[----:B------:R-:W-:Y:S01]  /*0c50*/  HADD2.F32 R11, -RZ, R16.H1_H1 ;  /* 0x30000010ff0b7230 */ /* 0x000fe20000004100 */
[----:B------:R-:W-:Y:S01]  /*0c60*/  BSSY B0, `(.L_x_1204) ;  /* 0x00000ae000007945 */ /* 0x000fe20003800000 */
[----:B0----5:R-:W-:Y:S01]  /*0c70*/  HADD2.F32 R54, -RZ, R40.H1_H1 ;  /* 0x30000028ff367230 */ /* 0x021fe20000004100 */
[----:B------:R-:W-:Y:S01]  /*0c80*/  FFMA.FTZ R28, R28, R29, R69 ;  /* 0x0000001d1c1c7223 */ /* 0x000fe20000010045 */
[----:B------:R-:W-:-:S02]  /*0c90*/  HADD2.F32 R62, -RZ, R62.H1_H1 ;  /* 0x3000003eff3e7230 */ /* 0x000fc40000004100 */
[----:B------:R-:W-:Y:S01]  /*0ca0*/  HADD2.F32 R55, -RZ, R70.H1_H1 ;  /* 0x30000046ff377230 */ /* 0x000fe20000004100 */
[----:B------:R-:W-:Y:S01]  /*0cb0*/  FMUL.FTZ R54, R11, R54 ;  /* 0x000000360b367220 */ /* 0x000fe20000410000 */
[--C-:B------:R-:W-:Y:S02]  /*0cc0*/  HADD2.F32 R11, -RZ, R63.reuse.H0_H0 ;  /* 0x2000003fff0b7230 */ /* 0x100fe40000004100 */
[----:B------:R-:W-:Y:S01]  /*0cd0*/  HADD2.F32 R16, -RZ, R16.H0_H0 ;  /* 0x20000010ff107230 */ /* 0x000fe20000004100 */
[----:B------:R-:W-:Y:S01]  /*0ce0*/  FFMA.FTZ R55, R62, R55, R28 ;  /* 0x000000373e377223 */ /* 0x000fe2000001001c */
[----:B------:R-:W-:Y:S01]  /*0cf0*/  HADD2.F32 R29, -RZ, R40.H0_H0 ;  /* 0x20000028ff1d7230 */ /* 0x000fe20000004100 */
[----:B------:R-:W-:Y:S01]  /*0d00*/  IMAD.MOV.U32 R40, RZ, RZ, R31 ;  /* 0x000000ffff287224 */ /* 0x000fe200078e001f */
[----:B------:R-:W-:Y:S02]  /*0d10*/  HADD2.F32 R28, -RZ, R30.H0_H0 ;  /* 0x2000001eff1c7230 */ /* 0x000fe40000004100 */
[----:B------:R-:W-:Y:S01]  /*0d20*/  HADD2.F32 R63, -RZ, R63.H1_H1 ;  /* 0x3000003fff3f7230 */ /* 0x000fe20000004100 */
[----:B------:R-:W-:Y:S01]  /*0d30*/  FFMA.FTZ R29, R16, R29, R54 ;  /* 0x0000001d101d7223 */ /* 0x000fe20000010036 */
[----:B------:R-:W-:Y:S01]  /*0d40*/  HADD2.F32 R16, -RZ, R41.H0_H0 ;  /* 0x20000029ff107230 */ /* 0x000fe20000004100 */
[----:B------:R-:W-:Y:S01]  /*0d50*/  FFMA.FTZ R55, R11, R28, R55 ;  /* 0x0000001c0b377223 */ /* 0x000fe20000010037 */
[----:B------:R-:W-:-:S02]  /*0d60*/  HADD2.F32 R11, -RZ, R17.H0_H0 ;  /* 0x20000011ff0b7230 */ /* 0x000fc40000004100 */
[----:B------:R-:W-:Y:S02]  /*0d70*/  HADD2.F32 R28, -RZ, R30.H1_H1 ;  /* 0x3000001eff1c7230 */ /* 0x000fe40000004100 */
[----:B------:R-:W-:Y:S01]  /*0d80*/  HADD2.F32 R17, -RZ, R17.H1_H1 ;  /* 0x30000011ff117230 */ /* 0x000fe20000004100 */
[----:B------:R-:W-:Y:S01]  /*0d90*/  FFMA.FTZ R31, R11, R16, R29 ;  /* 0x000000100b1f7223 */ /* 0x000fe2000001001d */
[----:B------:R-:W-:Y:S01]  /*0da0*/  HADD2.F32 R16, -RZ, R65.H0_H0 ;  /* 0x20000041ff107230 */ /* 0x000fe20000004100 */
[----:B------:R-:W-:Y:S01]  /*0db0*/  FFMA.FTZ R55, R63, R28, R55 ;  /* 0x0000001c3f377223 */ /* 0x000fe20000010037 */
[----:B------:R-:W-:Y:S02]  /*0dc0*/  HADD2.F32 R28, -RZ, R41.H1_H1 ;  /* 0x30000029ff1c7230 */ /* 0x000fe40000004100 */
[----:B------:R-:W-:Y:S02]  /*0dd0*/  HADD2.F32 R29, -RZ, R40.H0_H0 ;  /* 0x20000028ff1d7230 */ /* 0x000fe40000004100 */
[----:B------:R-:W-:Y:S01]  /*0de0*/  HADD2.F32 R11, -RZ, R18.H0_H0 ;  /* 0x20000012ff0b7230 */ /* 0x000fe20000004100 */
[----:B------:R-:W-:Y:S01]  /*0df0*/  FFMA.FTZ R17, R17, R28, R31 ;  /* 0x0000001c11117223 */ /* 0x000fe2000001001f */
[----:B------:R-:W-:Y:S01]  /*0e00*/  HADD2.F32 R30, -RZ, R42.H0_H0 ;  /* 0x2000002aff1e7230 */ /* 0x000fe20000004100 */
[----:B------:R-:W-:Y:S01]  /*0e10*/  FFMA.FTZ R29, R16, R29, R55 ;  /* 0x0000001d101d7223 */ /* 0x000fe20000010037 */
[----:B------:R-:W-:-:S02]  /*0e20*/  HADD2.F32 R65, -RZ, R65.H1_H1 ;  /* 0x30000041ff417230 */ /* 0x000fc40000004100 */
[----:B------:R-:W-:Y:S01]  /*0e30*/  HADD2.F32 R16, -RZ, R40.H1_H1 ;  /* 0x30000028ff107230 */ /* 0x000fe20000004100 */
[----:B------:R-:W-:Y:S01]  /*0e40*/  FFMA.FTZ R30, R11, R30, R17 ;  /* 0x0000001e0b1e7223 */ /* 0x000fe20000010011 */
[----:B------:R-:W-:Y:S02]  /*0e50*/  HADD2.F32 R11, -RZ, R64.H0_H0 ;  /* 0x20000040ff0b7230 */ /* 0x000fe40000004100 */
[----:B------:R-:W-:Y:S01]  /*0e60*/  HADD2.F32 R28, -RZ, R32.H0_H0 ;  /* 0x20000020ff1c7230 */ /* 0x000fe20000004100 */
[----:B------:R-:W-:Y:S01]  /*0e70*/  FFMA.FTZ R16, R65, R16, R29 ;  /* 0x0000001041107223 */ /* 0x000fe2000001001d */
[----:B------:R-:W-:Y:S02]  /*0e80*/  HADD2.F32 R18, -RZ, R18.H1_H1 ;  /* 0x30000012ff127230 */ /* 0x000fe40000004100 */
[----:B------:R-:W-:Y:S01]  /*0e90*/  HADD2.F32 R17, -RZ, R42.H1_H1 ;  /* 0x3000002aff117230 */ /* 0x000fe20000004100 */
[----:B------:R-:W-:Y:S01]  /*0ea0*/  FFMA.FTZ R28, R11, R28, R16 ;  /* 0x0000001c0b1c7223 */ /* 0x000fe20000010010 */
[----:B------:R-:W-:-:S02]  /*0eb0*/  HADD2.F32 R11, -RZ, R19.H0_H0 ;  /* 0x20000013ff0b7230 */ /* 0x000fc40000004100 */
[----:B------:R-:W-:Y:S01]  /*0ec0*/  HADD2.F32 R16, -RZ, R43.H0_H0 ;  /* 0x2000002bff107230 */ /* 0x000fe20000004100 */
[----:B------:R-:W-:Y:S01]  /*0ed0*/  FFMA.FTZ R30, R18, R17, R30 ;  /* 0x00000011121e7223 */ /* 0x000fe2000001001e */
[----:B------:R-:W-:Y:S02]  /*0ee0*/  HADD2.F32 R19, -RZ, R19.H1_H1 ;  /* 0x30000013ff137230 */ /* 0x000fe40000004100 */
[----:B------:R-:W-:Y:S01]  /*0ef0*/  HADD2.F32 R18, -RZ, R43.H1_H1 ;  /* 0x3000002bff127230 */ /* 0x000fe20000004100 */
        /* <DEDUP_REMOVED lines=10> */
[----:B------:R-:W-:Y:S02]  /*0fa0*/  HADD2.F32 R18, -RZ, R45.H0_H0 ;  /* 0x2000002dff127230 */ /* 0x000fe40000004100 */
[----:B------:R-:W-:Y:S01]  /*0fb0*/  HADD2.F32 R16, -RZ, R67.H0_H0 ;  /* 0x20000043ff107230 */ /* 0x000fe20000004100 */
[----:B------:R-:W-:Y:S01]  /*0fc0*/  FFMA.FTZ R17, R20, R17, R11 ;  /* 0x0000001114117223 */ /* 0x000fe2000001000b */
[----:B------:R-:W-:-:S02]  /*0fd0*/  HADD2.F32 R11, -RZ, R21.H0_H0 ;  /* 0x20000015ff0b7230 */ /* 0x000fc40000004100 */
[----:B------:R-:W-:Y:S02]  /*0fe0*/  HADD2.F32 R19, -RZ, R33.H0_H0 ;  /* 0x20000021ff137230 */ /* 0x000fe40000004100 */
[----:B------:R-:W-:Y:S01]  /*0ff0*/  HADD2.F32 R21, -RZ, R21.H1_H1 ;  /* 0x30000015ff157230 */ /* 0x000fe20000004100 */
[----:B------:R-:W-:Y:S01]  /*1000*/  FFMA.FTZ R11, R11, R18, R17 ;  /* 0x000000120b0b7223 */ /* 0x000fe20000010011 */
        /* <DEDUP_REMOVED lines=8> */
[----:B------:R-:W-:Y:S02]  /*1090*/  HADD2.F32 R18, -RZ, R66.H0_H0 ;  /* 0x20000042ff127230 */ /* 0x000fe40000004100 */
[----:B------:R-:W-:Y:S01]  /*10a0*/  HADD2.F32 R21, -RZ, R34.H0_H0 ;  /* 0x20000022ff157230 */ /* 0x000fe20000004100 */
[----:B------:R-:W-:Y:S01]  /*10b0*/  FFMA.FTZ R30, R20, R29, R28 ;  /* 0x0000001d141e7223 */ /* 0x000fe2000001001c */
[----:B------:R-:W-:Y:S02]  /*10c0*/  HADD2.F32 R66, -RZ, R66.H1_H1 ;  /* 0x30000042ff427230 */ /* 0x000fe40000004100 */
[----:B------:R-:W-:Y:S01]  /*10d0*/  HADD2.F32 R28, -RZ, R22.H1_H1 ;  /* 0x30000016ff1c7230 */ /* 0x000fe20000004100 */
[----:B------:R-:W-:Y:S01]  /*10e0*/  FFMA.FTZ R67, R18, R21, R67 ;  /* 0x0000001512437223 */ /* 0x000fe20000010043 */
[----:B------:R-:W-:-:S02]  /*10f0*/  HADD2.F32 R31, -RZ, R34.H1_H1 ;  /* 0x30000022ff1f7230 */ /* 0x000fc40000004100 */
[----:B------:R-:W-:Y:S02]  /*1100*/  HADD2.F32 R33, -RZ, R46.H1_H1 ;  /* 0x3000002eff217230 */ /* 0x000fe40000004100 */
[--C-:B------:R-:W-:Y:S01]  /*1110*/  HADD2.F32 R41, -RZ, R37.reuse.H0_H0 ;  /* 0x20000025ff297230 */ /* 0x100fe20000004100 */
[----:B------:R-:W-:Y:S01]  /*1120*/  FFMA.FTZ R66, R66, R31, R67 ;  /* 0x0000001f42427223 */ /* 0x000fe20000010043 */
[----:B------:R-:W-:Y:S01]  /*1130*/  HADD2.F32 R22, -RZ, R37.H1_H1 ;  /* 0x30000025ff167230 */ /* 0x000fe20000004100 */
[----:B------:R-:W-:Y:S01]  /*1140*/  FFMA.FTZ R37, R28, R33, R30 ;  /* 0x000000211c257223 */ /* 0x000fe2000001001e */
[----:B------:R-:W-:Y:S02]  /*1150*/  HADD2.F32 R28, -RZ, R68.H0_H0 ;  /* 0x20000044ff1c7230 */ /* 0x000fe40000004100 */
[----:B------:R-:W-:Y:S02]  /*1160*/  HADD2.F32 R31, -RZ, R35.H0_H0 ;  /* 0x20000023ff1f7230 */ /* 0x000fe40000004100 */
        /* <DEDUP_REMOVED lines=19> */
[----:B------:R-:W-:Y:S01]  /*12a0*/  HADD2.F32 R19, -RZ, R48.H1_H1 ;  /* 0x30000030ff137230 */ /* 0x000fe20000004100 */
[----:B------:R-:W-:Y:S01]  /*12b0*/  FFMA.FTZ R34, R17, R36, R34 ;  /* 0x0000002411227223 */ /* 0x000fe20000010022 */
[----:B------:R-:W-:Y:S02]  /*12c0*/  HADD2.F32 R16, -RZ, R13.H0_H0 ;  /* 0x2000000dff107230 */ /* 0x000fe40000004100 */
[----:B------:R-:W-:Y:S01]  /*12d0*/  HADD2.F32 R17, -RZ, R25.H0_H0 ;  /* 0x20000019ff117230 */ /* 0x000fe20000004100 */
[----:B------:R-:W-:Y:S01]  /*12e0*/  FFMA.FTZ R19, R24, R19, R23 ;  /* 0x0000001318137223 */ /* 0x000fe20000010017 */
[----:B------:R-:W-:Y:S01]  /*12f0*/  HADD2.F32 R28, -RZ, R49.H0_H0 ;  /* 0x20000031ff1c7230 */ /* 0x000fe20000004100 */
[----:B------:R-:W-:Y:S01]  /*1300*/  FFMA.FTZ R34, R16, R41, R34 ;  /* 0x0000002910227223 */ /* 0x000fe20000010022 */
[----:B------:R-:W-:Y:S02]  /*1310*/  HADD2.F32 R13, -RZ, R13.H1_H1 ;  /* 0x3000000dff0d7230 */ /* 0x000fe40000004100 */
[----:B------:R-:W-:Y:S01]  /*1320*/  HADD2.F32 R25, -RZ, R25.H1_H1 ;  /* 0x30000019ff197230 */ /* 0x000fe20000004100 */
[----:B------:R-:W-:Y:S01]  /*1330*/  FFMA.FTZ R17, R17, R28, R19 ;  /* 0x0000001c11117223 */ /* 0x000fe20000010013 */
        /* <DEDUP_REMOVED lines=17> */
[----:B------:R-:W-:Y:S02]  /*1450*/  HADD2.F32 R12, -RZ, R27.H0_H0 ;  /* 0x2000001bff0c7230 */ /* 0x000fe40000004100 */
[----:B------:R-:W-:Y:S01]  /*1460*/  HADD2.F32 R13, -RZ, R51.H0_H0 ;  /* 0x20000033ff0d7230 */ /* 0x000fe20000004100 */
[----:B------:R-:W-:Y:S01]  /*1470*/  FFMA.FTZ R11, R11, R20, R14 ;  /* 0x000000140b0b7223 */ /* 0x000fe2000001000e */
[----:B------:R-:W-:Y:S01]  /*1480*/  HADD2.F32 R15, -RZ, R15.H1_H1 ;  /* 0x3000000fff0f7230 */ /* 0x000fe20000004100 */
[----:B------:R-:W-:Y:S01]  /*1490*/  SHF.L.U32 R20, R2, 0x2, RZ ;  /* 0x0000000202147819 */ /* 0x000fe200000006ff */
[----:B------:R-:W-:Y:S01]  /*14a0*/  HADD2.F32 R18, -RZ, R39.H1_H1 ;  /* 0x30000027ff127230 */ /* 0x000fe20000004100 */
[----:B------:R-:W-:Y:S01]  /*14b0*/  FFMA.FTZ R12, R12, R13, R16 ;  /* 0x0000000d0c0c7223 */ /* 0x000fe20000010010 */
[----:B------:R-:W-:Y:S01]  /*14c0*/  HADD2.F32 R27, -RZ, R27.H1_H1 ;  /* 0x3000001bff1b7230 */ /* 0x000fe20000004100 */
[----:B------:R-:W-:Y:S01]  /*14d0*/  SHF.R.S32.HI R22, RZ, 0x1f, R20 ;  /* 0x0000001fff167819 */ /* 0x000fe20000011414 */
[----:B------:R-:W-:Y:S01]  /*14e0*/  HADD2.F32 R14, -RZ, R51.H1_H1 ;  /* 0x30000033ff0e7230 */ /* 0x000fe20000004100 */
[----:B------:R-:W-:-:S02]  /*14f0*/  FFMA.FTZ R11, R15, R18, R11 ;  /* 0x000000120f0b7223 */ /* 0x000fc4000001000b */
[----:B------:R-:W-:Y:S02]  /*1500*/  IMAD R15, R0, 0x3000, RZ ;  /* 0x00003000000f7824 */ /* 0x000fe400078e02ff */
[----:B------:R-:W-:Y:S02]  /*1510*/  FFMA.FTZ R14, R27, R14, R12 ;  /* 0x0000000e1b0e7223 */ /* 0x000fe4000001000c */
[----:B------:R-:W0:Y:S04]  /*1520*/  SHFL.BFLY PT, R12, R11, 0x4, 0x1f ;  /* 0x0c801f000b0c7f89 */ /* 0x000e2800000e0000 */
[----:B------:R-:W1:Y:S01]  /*1530*/  SHFL.BFLY PT, R13, R14, 0x4, 0x1f ;  /* 0x0c801f000e0d7f89 */ /* 0x000e6200000e0000 */
[----:B0-----:R-:W-:Y:S02]  /*1540*/  FADD.FTZ R12, R11, R12 ;  /* 0x0000000c0b0c7221 */ /* 0x001fe40000010000 */
[----:B-1----:R-:W-:Y:S01]  /*1550*/  FADD.FTZ R17, R14, R13 ;  /* 0x0000000d0e117221 */ /* 0x002fe20000010000 */
[----:B------:R-:W-:-:S02]  /*1560*/  IADD3 R14, P1, R15, R20, RZ ;  /* 0x000000140f0e7210 */ /* 0x000fc40007f3e0ff */
[----:B------:R-:W0:Y:S01]  /*1570*/  SHFL.BFLY PT, R13, R12, 0x2, 0x1f ;  /* 0x0c401f000c0d7f89 */ /* 0x000e2200000e0000 */
[----:B------:R-:W-:Y:S01]  /*1580*/  IMAD R20, R4, c[0x0][0x220], RZ ;  /* 0x0000880004147a24 */ /* 0x000fe200078e02ff */
[----:B------:R-:W-:Y:S02]  /*1590*/  LEA.HI.X.SX32 R15, R15, R22, 0x1, P1 ;  /* 0x000000160f0f7211 */ /* 0x000fe400008f0eff */
[----:B------:R-:W1:Y:S01]  /*15a0*/  SHFL.BFLY PT, R16, R17, 0x2, 0x1f ;  /* 0x0c401f0011107f89 */ /* 0x000e6200000e0000 */
[----:B0-----:R-:W-:Y:S02]  /*15b0*/  FADD.FTZ R13, R12, R13 ;  /* 0x0000000d0c0d7221 */ /* 0x001fe40000010000 */
[----:B-1----:R-:W-:-:S03]  /*15c0*/  FADD.FTZ R18, R17, R16 ;  /* 0x0000001011127221 */ /* 0x002fc60000010000 */
[----:B------:R-:W0:Y:S04]  /*15d0*/  SHFL.BFLY PT, R16, R13, 0x1, 0x1f ;  /* 0x0c201f000d107f89 */ /* 0x000e2800000e0000 */
[----:B------:R-:W1:Y:S01]  /*15e0*/  SHFL.BFLY PT, R19, R18, 0x1, 0x1f ;  /* 0x0c201f0012137f89 */ /* 0x000e6200000e0000 */
[----:B0-----:R-:W-:Y:S02]  /*15f0*/  FADD.FTZ R17, R13, R16 ;  /* 0x000000100d117221 */ /* 0x001fe40000010000 */
[----:B-1----:R-:W-:Y:S01]  /*1600*/  FADD.FTZ R19, R18, R19 ;  /* 0x0000001312137221 */ /* 0x002fe20000010000 */
[----:B------:R-:W-:Y:S05]  /*1610*/  @P0 BRA `(.L_x_1205) ;  /* 0x0000012000000947 */ /* 0x000fea0003800000 */
[----:B------:R-:W-:Y:S01]  /*1620*/  SHF.R.S32.HI R57, RZ, 0x1f, R56 ;  /* 0x0000001fff397819 */ /* 0x000fe20000011438 */
[----:B------:R-:W-:Y:S01]  /*1630*/  IMAD R12, R4, c[0x0][0x1c8], RZ ;  /* 0x00007200040c7a24 */ /* 0x000fe200078e02ff */
[----:B------:R-:W-:Y:S01]  /*1640*/  ISETP.GE.AND P1, PT, R52, R5, PT ;  /* 0x000000053400720c */ /* 0x000fe20003f26270 */
[----:B------:R-:W-:-:S02]  /*1650*/  IMAD R16, R6, c[0x0][0x1d0], RZ ;  /* 0x0000740006107a24 */ /* 0x000fc400078e02ff */
[C---:B------:R-:W-:Y:S02]  /*1660*/  IMAD R9, R3.reuse, c[0x0][0x1cc], R12 ;  /* 0x0000730003097a24 */ /* 0x040fe400078e020c */
[----:B------:R-:W-:-:S04]  /*1670*/  IMAD.WIDE.U32 R12, R3, c[0x0][0x1c8], R56 ;  /* 0x00007200030c7a25 */ /* 0x000fc800078e0038 */
[----:B------:R-:W-:Y:S01]  /*1680*/  IMAD R11, R7, c[0x0][0x1d4], R16 ;  /* 0x00007500070b7a24 */ /* 0x000fe200078e0210 */
[----:B------:R-:W-:-:S05]  /*1690*/  IADD3 R13, R13, R9, RZ ;  /* 0x000000090d0d7210 */ /* 0x000fca0007ffe0ff */
[----:B------:R-:W-:-:S05]  /*16a0*/  IMAD.WIDE.U32 R12, R7, c[0x0][0x1d0], R12 ;  /* 0x00007400070c7a25 */ /* 0x000fca00078e000c */
[----:B------:R-:W-:-:S04]  /*16b0*/  IADD3 R9, P0, R52, R12, RZ ;  /* 0x0000000c34097210 */ /* 0x000fc80007f1e0ff */
[----:B------:R-:W-:Y:S02]  /*16c0*/  IADD3.X R16, R53, R13, R11, P0, !PT ;  /* 0x0000000d35107210 */ /* 0x000fe400007fe40b */
[C---:B------:R-:W-:Y:S02]  /*16d0*/  LEA R12, P2, R9.reuse, c[0x0][0x1b0], 0x2 ;  /* 0x00006c00090c7a11 */ /* 0x040fe400078410ff */
[----:B------:R-:W-:Y:S02]  /*16e0*/  ISETP.GE.AND P0, PT, R10, R5, PT ;  /* 0x000000050a00720c */ /* 0x000fe40003f06270 */
[----:B------:R-:W-:Y:S02]  /*16f0*/  LEA.HI.X R13, R9, c[0x0][0x1b4], R16, 0x2, P2 ;  /* 0x00006d00090d7a11 */ /* 0x000fe400010f1410 */
[----:B------:R-:W-:Y:S02]  /*1700*/  FSEL R5, R17, RZ, !P1 ;  /* 0x000000ff11057208 */ /* 0x000fe40004800000 */
[----:B------:R-:W-:-:S03]  /*1710*/  FSEL R9, R19, RZ, !P0 ;  /* 0x000000ff13097208 */ /* 0x000fc60004000000 */
[----:B------:R0:W-:Y:S04]  /*1720*/  STG.E [R12.64], R5 ;  /* 0x000000050c007986 */ /* 0x0001e8000c101906 */
[----:B------:R0:W-:Y:S02]  /*1730*/  STG.E [R12.64+0x80], R9 ;  /* 0x000080090c007986 */ /* 0x0001e4000c101906 */
.L_x_1205:
[----:B------:R-:W-:Y:S05]  /*1740*/  BSYNC B0 ;  /* 0x0000000000007941 */ /* 0x000fea0003800000 */
.L_x_1204:
[----:B------:R-:W-:Y:S01]  /*1750*/  ULDC UR4, c[0x0][0x168] ;  /* 0x00005a0000047ab9 */ /* 0x000fe20000000800 */
[C---:B0-----:R-:W-:Y:S01]  /*1760*/  IMAD R5, R3.reuse, c[0x0][0x224], R20 ;  /* 0x0000890003057a24 */ /* 0x041fe200078e0214 */
[----:B------:R-:W-:Y:S01]  /*1770*/  UIADD3 UR4, UR4, 0x3f, URZ ;  /* 0x0000003f04047890 */ /* 0x000fe2000fffe03f */
[----:B------:R-:W-:Y:S01]  /*1780*/  IMAD.WIDE.U32 R10, R3, c[0x0][0x220], R14 ;  /* 0x00008800030a7a25 */ /* 0x000fe200078e000e */
[----:B------:R-:W-:Y:S01]  /*1790*/  ISETP.NE.U32.AND P1, PT, RZ, c[0x0][0x238], PT ;  /* 0x00008e00ff007a0c */ /* 0x000fe20003f25070 */
[----:B------:R-:W-:Y:S01]  /*17a0*/  BSSY B0, `(.L_x_1206) ;  /* 0x0000022000007945 */ /* 0x000fe20003800000 */
[----:B------:R-:W-:Y:S01]  /*17b0*/  USHF.R.S32.HI UR5, URZ, 0x1f, UR4 ;  /* 0x0000001f3f057899 */ /* 0x000fe20008011404 */
[----:B------:R-:W-:Y:S01]  /*17c0*/  IMAD R12, R6, c[0x0][0x228], RZ ;  /* 0x00008a00060c7a24 */ /* 0x000fe200078e02ff */
[----:B------:R-:W-:-:S02]  /*17d0*/  IADD3 R11, R11, R5, RZ ;  /* 0x000000050b0b7210 */ /* 0x000fc40007ffe0ff */
[----:B------:R-:W-:Y:S01]  /*17e0*/  ULEA.HI UR5, UR5, UR4, URZ, 0x6 ;  /* 0x0000000405057291 */ /* 0x000fe2000f8f303f */
[C---:B------:R-:W-:Y:S01]  /*17f0*/  IMAD R9, R7.reuse, c[0x0][0x22c], R12 ;  /* 0x00008b0007097a24 */ /* 0x040fe200078e020c */
[----:B------:R-:W-:Y:S01]  /*1800*/  ISETP.NE.AND.EX P1, PT, RZ, c[0x0][0x23c], PT, P1 ;  /* 0x00008f00ff007a0c */ /* 0x000fe20003f25310 */
[----:B------:R-:W-:Y:S01]  /*1810*/  IMAD.WIDE.U32 R10, R7, c[0x0][0x228], R10 ;  /* 0x00008a00070a7a25 */ /* 0x000fe200078e000a */
[----:B------:R-:W-:Y:S02]  /*1820*/  ULOP3.LUT UR5, UR5, 0xffffffc0, URZ, 0xc0, !UPT ;  /* 0xffffffc005057892 */ /* 0x000fe4000f8ec03f */
[----:B------:R-:W-:Y:S02]  /*1830*/  ISETP.NE.OR P1, PT, R2, RZ, !P1 ;  /* 0x000000ff0200720c */ /* 0x000fe40004f25670 */
[----:B------:R-:W-:Y:S02]  /*1840*/  LEA R12, P2, R10, c[0x0][0x208], 0x2 ;  /* 0x000082000a0c7a11 */ /* 0x000fe400078410ff */
[----:B------:R-:W-:-:S04]  /*1850*/  IADD3 R5, -R56, UR5, RZ ;  /* 0x0000000538057c10 */ /* 0x000fc8000fffe1ff */
[C---:B------:R-:W-:Y:S02]  /*1860*/  ISETP.GE.AND P0, PT, R2.reuse, R5, PT ;  /* 0x000000050200720c */ /* 0x040fe40003f06270 */
[----:B------:R-:W-:Y:S02]  /*1870*/  IADD3 R5, R11, R9, RZ ;  /* 0x000000090b057210 */ /* 0x000fe40007ffe0ff */
[----:B------:R-:W-:Y:S02]  /*1880*/  ISETP.GT.OR P0, PT, R2, 0x3f, P0 ;  /* 0x0000003f0200780c */ /* 0x000fe40000704670 */
[----:B------:R-:W-:-:S11]  /*1890*/  LEA.HI.X R13, R10, c[0x0][0x20c], R5, 0x2, P2 ;  /* 0x000083000a0d7a11 */ /* 0x000fd600010f1405 */
[----:B------:R-:W-:Y:S05]  /*18a0*/  @P0 BRA `(.L_x_1207) ;  /* 0x0000011000000947 */ /* 0x000fea0003800000 */
[----:B------:R-:W-:Y:S01]  /*18b0*/  SHF.R.S32.HI R5, RZ, 0x1f, R2 ;  /* 0x0000001fff057819 */ /* 0x000fe20000011402 */
[----:B------:R-:W-:Y:S01]  /*18c0*/  IMAD R4, R4, c[0x0][0x1f8], RZ ;  /* 0x00007e0004047a24 */ /* 0x000fe200078e02ff */
[----:B------:R-:W-:Y:S01]  /*18d0*/  IADD3 R10, P0, R56, R2, RZ ;  /* 0x00000002380a7210 */ /* 0x000fe20007f1e0ff */
[----:B------:R-:W-:Y:S02]  /*18e0*/  IMAD R6, R6, c[0x0][0x200], RZ ;  /* 0x0000800006067a24 */ /* 0x000fe400078e02ff */
[----:B------:R-:W-:Y:S01]  /*18f0*/  IMAD R9, R3, c[0x0][0x1fc], R4 ;  /* 0x00007f0003097a24 */ /* 0x000fe200078e0204 */
[----:B------:R-:W-:Y:S01]  /*1900*/  LEA.HI.X.SX32 R11, R56, R5, 0x1, P0 ;  /* 0x00000005380b7211 */ /* 0x000fe200000f0eff */
[C---:B------:R-:W-:Y:S01]  /*1910*/  FMUL.FTZ R2, R8.reuse, 1.4426950216293334961 ;  /* 0x3fb8aa3b08027820 */ /* 0x040fe20000410000 */
[----:B------:R-:W-:-:S03]  /*1920*/  FSETP.NEU.FTZ.AND P0, PT, R8, -INF , PT ;  /* 0xff8000000800780b */ /* 0x000fc60003f1d000 */
[----:B------:R-:W-:-:S05]  /*1930*/  IMAD.WIDE.U32 R4, R3, c[0x0][0x1f8], R10 ;  /* 0x00007e0003047a25 */ /* 0x000fca00078e000a */
[----:B------:R-:W-:Y:S01]  /*1940*/  IADD3 R5, R5, R9, RZ ;  /* 0x0000000905057210 */ /* 0x000fe20007ffe0ff */
[----:B------:R-:W-:-:S04]  /*1950*/  IMAD R9, R7, c[0x0][0x204], R6 ;  /* 0x0000810007097a24 */ /* 0x000fc800078e0206 */
[----:B------:R-:W-:-:S05]  /*1960*/  IMAD.WIDE.U32 R4, R7, c[0x0][0x200], R4 ;  /* 0x0000800007047a25 */ /* 0x000fca00078e0004 */
[----:B------:R-:W-:Y:S02]  /*1970*/  IADD3 R5, R5, R9, RZ ;  /* 0x0000000905057210 */ /* 0x000fe40007ffe0ff */
[----:B------:R-:W-:-:S04]  /*1980*/  LEA R10, P2, R4, c[0x0][0x1f0], 0x2 ;  /* 0x00007c00040a7a11 */ /* 0x000fc800078410ff */
[----:B------:R-:W-:Y:S02]  /*1990*/  LEA.HI.X R11, R4, c[0x0][0x1f4], R5, 0x2, P2 ;  /* 0x00007d00040b7a11 */ /* 0x000fe400010f1405 */
[----:B------:R-:W-:-:S05]  /*19a0*/  FSEL R5, R2, RZ, P0 ;  /* 0x000000ff02057208 */ /* 0x000fca0000000000 */
[----:B------:R0:W-:Y:S02]  /*19b0*/  STG.E [R10.64], R5 ;  /* 0x000000050a007986 */ /* 0x0001e4000c101906 */
.L_x_1207:
[----:B------:R-:W-:Y:S05]  /*19c0*/  BSYNC B0 ;  /* 0x0000000000007941 */ /* 0x000fea0003800000 */
.L_x_1206:
[----:B------:R1:W-:Y:S04]  /*19d0*/  STG.E.128 [R12.64], RZ ;  /* 0x000000ff0c007986 */ /* 0x0003e8000c101d06 */
[----:B------:R1:W-:Y:S04]  /*19e0*/  STG.E.128 [R12.64+0x1000], RZ ;  /* 0x001000ff0c007986 */ /* 0x0003e8000c101d06 */
        /* <DEDUP_REMOVED lines=9> */
[----:B------:R1:W-:Y:S01]  /*1a80*/  STG.E.128 [R12.64+0xb000], RZ ;  /* 0x00b000ff0c007986 */ /* 0x0003e2000c101d06 */
[----:B------:R-:W-:Y:S05]  /*1a90*/  @P1 EXIT ;  /* 0x000000000000194d */ /* 0x000fea0003800000 */
[----:B------:R-:W-:Y:S01]  /*1aa0*/  HFMA2.MMA R2, -RZ, RZ, 0, 2.384185791015625e-07 ;  /* 0x00000004ff027435 */ /* 0x000fe200000001ff */
[----:B------:R-:W-:-:S04]  /*1ab0*/  IMAD R0, R0, c[0x0][0x230], R7 ;  /* 0x00008c0000007a24 */ /* 0x000fc800078e0207 */
[----:B------:R-:W-:-:S05]  /*1ac0*/  IMAD R3, R0, c[0x0][0x170], R3 ;  /* 0x00005c0000037a24 */ /* 0x000fca00078e0203 */
[----:B------:R-:W-:-:S05]  /*1ad0*/  IMAD.WIDE R2, R3, R2, c[0x0][0x238] ;  /* 0x00008e0003027625 */ /* 0x000fca00078e0202 */
[----:B------:R-:W-:Y:S01]  /*1ae0*/  STG.E [R2.64], RZ ;  /* 0x000000ff02007986 */ /* 0x000fe2000c101906 */
[----:B------:R-:W-:Y:S05]  /*1af0*/  EXIT ;  /* 0x000000000000794d */ /* 0x000fea0003800000 */
.L_x_1208:
        /* <DEDUP_REMOVED lines=16> */
.L_x_1426:


//--------------------- .text._ZN7cutlass13device_kernelIN5flash19enable_sm80_to_sm89INS1_16FlashAttnBwdSm80INS1_25CollectiveMainloopBwdSm80ILi2ELi1EN4cute5tupleIJNS5_1CILi64EEENS7_ILi80EEENS7_ILi192EEEEEENS_6half_tEfNS_4arch4Sm80ELb1ELb0ELb0ELb1ELb0ELb0ELb1ELb0ELi2ELi4ELi2ELi2ELb0EEENS1_21CollectiveEpilogueBwdISB_SC_SE_Li256ELb1ELb1ELi4EEENS1_25SingleTileBwdLPTSchedulerILb1ELi80ELb0EEEEEEEEEvNT_6ParamsE --------------------------
	.section	.text._ZN7cutlass13device_kernelIN5flash19enable_sm80_to_sm89INS1_16FlashAttnBwdSm80INS1_25CollectiveMainloopBwdSm80ILi2ELi1EN4cute5tupleIJNS5_1CILi64EEENS7_ILi80EEENS7_ILi192EEEEEENS_6half_tEfNS_4arch4Sm80ELb1ELb0ELb0ELb1ELb0ELb0ELb1ELb0ELi2ELi4ELi2ELi2ELb0EEENS1_21CollectiveEpilogueBwdISB_SC_SE_Li256ELb1ELb1ELi4EEENS1_25SingleTileBwdLPTSchedulerILb1ELi80ELb0EEEEEEEEEvNT_6ParamsE,"ax",@progbits
	.sectioninfo	@"SHI_REGISTERS=255"
	.align	128
.text._ZN7cutlass13device_kernelIN5flash19enable_sm80_to_sm89INS1_16FlashAttnBwdSm80INS1_25CollectiveMainloopBwdSm80ILi2ELi1EN4cute5tupleIJNS5_1CILi64EEENS7_ILi80EEENS7_ILi192EEEEEENS_6half_tEfNS_4arch4Sm80ELb1ELb0ELb0ELb1ELb0ELb0ELb1ELb0ELi2ELi4ELi2ELi2ELb0EEENS1_21CollectiveEpilogueBwdISB_SC_SE_Li256ELb1ELb1ELi4EEENS1_25SingleTileBwdLPTSchedulerILb1ELi80ELb0EEEEEEEEEvNT_6ParamsE:
        .type           _ZN7cutlass13device_kernelIN5flash19enable_sm80_to_sm89INS1_16FlashAttnBwdSm80INS1_25CollectiveMainloopBwdSm80ILi2ELi1EN4cute5tupleIJNS5_1CILi64EEENS7_ILi80EEENS7_ILi192EEEEEENS_6half_tEfNS_4arch4Sm80ELb1ELb0ELb0ELb1ELb0ELb0ELb1ELb0ELi2ELi4ELi2ELi2ELb0EEENS1_21CollectiveEpilogueBwdISB_SC_SE_Li256ELb1ELb1ELi4EEENS1_25SingleTileBwdLPTSchedulerILb1ELi80ELb0EEEEEEEEEvNT_6ParamsE,@function
        .size           _ZN7cutlass13device_kernelIN5flash19enable_sm80_to_sm89INS1_16FlashAttnBwdSm80INS1_25CollectiveMainloopBwdSm80ILi2ELi1EN4cute5tupleIJNS5_1CILi64EEENS7_ILi80EEENS7_ILi192EEEEEENS_6half_tEfNS_4arch4Sm80ELb1ELb0ELb0ELb1ELb0ELb0ELb1ELb0ELi2ELi4ELi2ELi2ELb0EEENS1_21CollectiveEpilogueBwdISB_SC_SE_Li256ELb1ELb1ELi4EEENS1_25SingleTileBwdLPTSchedulerILb1ELi80ELb0EEEEEEEEEvNT_6ParamsE,(.L_x_1427 - _ZN7cutlass13device_kernelIN5flash19enable_sm80_to_sm89INS1_16FlashAttnBwdSm80INS1_25CollectiveMainloopBwdSm80ILi2ELi1EN4cute5tupleIJNS5_1CILi64EEENS7_ILi80EEENS7_ILi192EEEEEENS_6half_tEfNS_4arch4Sm80ELb1ELb0ELb0ELb1ELb0ELb0ELb1ELb0ELi2ELi4ELi2ELi2ELb0EEENS1_21CollectiveEpilogueBwdISB_SC_SE_Li256ELb1ELb1ELi4EEENS1_25SingleTileBwdLPTSchedulerILb1ELi80ELb0EEEEEEEEEvNT_6ParamsE)
        .other          _ZN7cutlass13device_kernelIN5flash19enable_sm80_to_sm89INS1_16FlashAttnBwdSm80INS1_25CollectiveMainloopBwdSm80ILi2ELi1EN4cute5tupleIJNS5_1CILi64EEENS7_ILi80EEENS7_ILi192EEEEEENS_6half_tEfNS_4arch4Sm80ELb1ELb0ELb0ELb1ELb0ELb0ELb1ELb0ELi2ELi4ELi2ELi2ELb0EEENS1_21CollectiveEpilogueBwdISB_SC_SE_Li256ELb1ELb1ELi4EEENS1_25SingleTileBwdLPTSchedulerILb1ELi80ELb0EEEEEEEEEvNT_6ParamsE,@"STO_CUDA_ENTRY STV_DEFAULT"
_ZN7cutlass13device_kernelIN5flash19enable_sm80_to_sm89INS1_16FlashAttnBwdSm80INS1_25CollectiveMainloopBwdSm80ILi2ELi1EN4cute5tupleIJNS5_1CILi64EEENS7_ILi80EEENS7_ILi192EEEEEENS_6half_tEfNS_4arch4Sm80ELb1ELb0ELb0ELb1ELb0ELb0ELb1ELb0ELi2ELi4ELi2ELi2ELb0EEENS1_21CollectiveEpilogueBwdISB_SC_SE_Li256ELb1ELb1ELi4EEENS1_25SingleTileBwdLPTSchedulerILb1ELi80ELb0EEEEEEEEEvNT_6ParamsE:
[----:B------:R-:W-:Y:S02]  /*0000*/  MOV R1, c[0x0][0x28] ;  /* 0x00000a0000017a02 */ /* 0x000fe40000000f00 */
[----:B------:R-:W1:Y:S01]  /*0010*/  S2R R251, SR_TID.X ;  /* 0x0000000000fb7919 */ /* 0x000e620000002100 */
[----:B------:R-:W-:-:S03]  /*0020*/  ULDC.64 UR4, c[0x0][0x118] ;  /* 0x0000460000047ab9 */ /* 0x000fc60000000a00 */
        /* <DEDUP_REMOVED lines=21> */
.L_x_1210:
[----:B------:R-:W-:Y:S02]  /*0180*/  MOV R3, c[0x0][0x3ac] ;  /* 0x0000eb0000037a02 */ /* 0x000fe40000000f00 */
[----:B------:R-:W-:Y:S02]  /*0190*/  MOV R249, R0 ;  /* 0x0000000000f97202 */ /* 0x000fe40000000f00 */
[----:B------:R-:W-:-:S13]  /*01a0*/  ISETP.NE.AND P0, PT, R3, 0x1, PT ;  /* 0x000000010300780c */ /* 0x000fda0003f05270 */
[----:B------:R-:W-:-:S05]  /*01b0*/  @P0 IMAD.HI.U32 R3, R0, c[0x0][0x3b0], RZ ;  /* 0x0000ec0000030a27 */ /* 0x000fca00078e00ff */
[----:B------:R-:W-:-:S05]  /*01c0*/  @P0 SHF.R.U32.HI R249, RZ, c[0x0][0x3b4], R3 ;  /* 0x0000ed00fff90a19 */ /* 0x000fca0000011603 */
[----:B------:R-:W-:Y:S02]  /*01d0*/  IMAD R3, R249, c[0x0][0x3ac], RZ ;  /* 0x0000eb00f9037a24 */ /* 0x000fe400078e02ff */
.L_x_1211:
[----:B------:R-:W-:Y:S01]  /*01e0*/  IMAD.MOV.U32 R4, RZ, RZ, c[0x0][0x3a0] ;  /* 0x0000e800ff047624 */ /* 0x000fe200078e00ff */
[----:B------:R-:W-:Y:S01]  /*01f0*/  ISETP.NE.U32.AND P1, PT, RZ, c[0x0][0x3e0], PT ;  /* 0x0000f800ff007a0c */ /* 0x000fe20003f25070 */
[----:B------:R-:W-:-:S03]  /*0200*/  IMAD.IADD R0, R0, 0x1, -R3 ;  /* 0x0000000100007824 */ /* 0x000fc600078e0a03 */
[----:B------:R-:W-:Y:S01]  /*0210*/  ISETP.NE.AND P0, PT, R4, 0x1, PT ;  /* 0x000000010400780c */ /* 0x000fe20003f05270 */
[----:B------:R-:W-:-:S05]  /*0220*/  IMAD R0, R2, c[0x0][0x3ac], R0 ;  /* 0x0000eb0002007a24 */ /* 0x000fca00078e0200 */
[----:B------:R-:W-:-:S07]  /*0230*/  MOV R4, R0 ;  /* 0x0000000000047202 */ /* 0x000fce0000000f00 */
[----:B------:R-:W-:-:S05]  /*0240*/  @P0 IMAD.HI.U32 R2, R0, c[0x0][0x3a4], RZ ;  /* 0x0000e90000020a27 */ /* 0x000fca00078e00ff */
[----:B------:R-:W-:Y:S02]  /*0250*/  @P0 SHF.R.U32.HI R4, RZ, c[0x0][0x3a8], R2 ;  /* 0x0000ea00ff040a19 */ /* 0x000fe40000011602 */
[----:B------:R-:W-:Y:S02]  /*0260*/  ISETP.NE.AND.EX P0, PT, RZ, c[0x0][0x3e4], PT, P1 ;  /* 0x0000f900ff007a0c */ /* 0x000fe40003f05310 */
[----:B------:R-:W-:-:S05]  /*0270*/  IADD3 R2, -R4, RZ, RZ ;  /* 0x000000ff04027210 */ /* 0x000fca0007ffe1ff */
[----:B------:R-:W-:-:S06]  /*0280*/  IMAD R248, R2, c[0x0][0x3a0], R0 ;  /* 0x0000e80002f87a24 */ /* 0x000fcc00078e0200 */
[----:B------:R-:W-:Y:S05]  /*0290*/  @!P0 BRA `(.L_x_1212) ;  /* 0x0000004000008947 */ /* 0x000fea0003800000 */
[----:B------:R-:W-:-:S05]  /*02a0*/  MOV R2, 0x4 ;  /* 0x0000000400027802 */ /* 0x000fca0000000f00 */
[----:B------:R-:W-:-:S05]  /*02b0*/  IMAD.WIDE R2, R4, R2, c[0x0][0x3e0] ;  /* 0x0000f80004027625 */ /* 0x000fca00078e0202 */
[----:B------:R1:W5:Y:S01]  /*02c0*/  LDG.E R0, [R2.64] ;  /* 0x0000000402007981 */ /* 0x000362000c1e1900 */
[----:B------:R-:W-:Y:S05]  /*02d0*/  BRA `(.L_x_1213) ;  /* 0x000000a000007947 */ /* 0x000fea0003800000 */
.L_x_1212:
[----:B------:R-:W-:-:S04]  /*02e0*/  ISETP.NE.U32.AND P0, PT, RZ, c[0x0][0x3d8], PT ;  /* 0x0000f600ff007a0c */ /* 0x000fc80003f05070 */
[----:B------:R-:W-:-:S13]  /*02f0*/  ISETP.NE.AND.EX P0, PT, RZ, c[0x0][0x3dc], PT, P0 ;  /* 0x0000f700ff007a0c */ /* 0x000fda0003f05300 */
[----:B------:R-:W-:Y:S05]  /*0300*/  @!P0 BRA `(.L_x_1214) ;  /* 0x0000006000008947 */ /* 0x000fea0003800000 */
[----:B------:R-:W-:-:S05]  /*0310*/  MOV R2, 0x4 ;  /* 0x0000000400027802 */ /* 0x000fca0000000f00 */
[----:B------:R-:W-:-:S05]  /*0320*/  IMAD.WIDE R2, R4, R2, c[0x0][0x3d8] ;  /* 0x0000f60004027625 */ /* 0x000fca00078e0202 */
[----:B------:R-:W2:Y:S04]  /*0330*/  LDG.E R5, [R2.64] ;  /* 0x0000000402057981 */ /* 0x000ea8000c1e1900 */
[----:B------:R-:W2:Y:S02]  /*0340*/  LDG.E R0, [R2.64+0x4] ;  /* 0x0000040402007981 */ /* 0x000ea4000c1e1900 */
[----:B--2---:R-:W-:Y:S01]  /*0350*/  IADD3 R0, -R5, R0, RZ ;  /* 0x0000000005007210 */ /* 0x004fe20007ffe1ff */
[----:B------:R-:W-:Y:S05]  /*0360*/  BRA `(.L_x_1213) ;  /* 0x0000001000007947 */ /* 0x000fea0003800000 */
.L_x_1214:
[----:B------:R-:W-:-:S04]  /*0370*/  MOV R0, c[0x0][0x3d4] ;  /* 0x0000f50000007a02 */ /* 0x000fc80000000f00 */
.L_x_1213:
[----:B-----5:R-:W-:-:S05]  /*0380*/  IADD3 R0, R0, 0x4f, RZ ;  /* 0x0000004f00007810 */ /* 0x020fca0007ffe0ff */
[----:B------:R-:W-:-:S05]  /*0390*/  IMAD.HI R0, R0, 0x66666667, RZ ;  /* 0x6666666700007827 */ /* 0x000fca00078e02ff */
[----:B-1----:R-:W-:-:S04]  /*03a0*/  SHF.R.U32.HI R2, RZ, 0x1f, R0 ;  /* 0x0000001fff027819 */ /* 0x002fc80000011600 */
[----:B------:R-:W-:-:S04]  /*03b0*/  LEA.HI.SX32 R0, R0, R2, 0x1b ;  /* 0x0000000200007211 */ /* 0x000fc800078fdaff */
[----:B------:R-:W-:-:S04]  /*03c0*/  ISETP.GE.AND P0, PT, R249, R0, PT ;  /* 0x00000000f900720c */ /* 0x000fc80003f06270 */
[----:B------:R-:W-:Y:S01]  /*03d0*/  SEL R250, R4, 0xffffffff, !P0 ;  /* 0xffffffff04fa7807 */ /* 0x000fe20004000000 */
[----:B------:R-:W-:Y:S05]  /*03e0*/  BRA `(.L_x_1215) ;  /* 0x0000036000007947 */ /* 0x000fea0003800000 */
.L_x_1209:
        /* <DEDUP_REMOVED lines=16> */
.L_x_1216:
[----:B------:R-:W-:Y:S02]  /*04f0*/  MOV R3, c[0x0][0x3ac] ;  /* 0x0000eb0000037a02 */ /* 0x000fe40000000f00 */
[----:B------:R-:W-:Y:S02]  /*0500*/  MOV R249, R0 ;  /* 0x0000000000f97202 */ /* 0x000fe40000000f00 */
[----:B------:R-:W-:-:S13]  /*0510*/  ISETP.NE.AND P0, PT, R3, 0x1, PT ;  /* 0x000000010300780c */ /* 0x000fda0003f05270 */
[----:B------:R-:W-:-:S05]  /*0520*/  @P0 IMAD.HI.U32 R3, R0, c[0x0][0x3b0], RZ ;  /* 0x0000ec0000030a27 */ /* 0x000fca00078e00ff */
[----:B------:R-:W-:-:S05]  /*0530*/  @P0 SHF.R.U32.HI R249, RZ, c[0x0][0x3b4], R3 ;  /* 0x0000ed00fff90a19 */ /* 0x000fca0000011603 */
[----:B------:R-:W-:Y:S02]  /*0540*/  IMAD R3, R249, c[0x0][0x3ac], RZ ;  /* 0x0000eb00f9037a24 */ /* 0x000fe400078e02ff */
.L_x_1217:
        /* <DEDUP_REMOVED lines=16> */
.L_x_1218:
        /* <DEDUP_REMOVED lines=9> */
.L_x_1220:
[----:B------:R-:W-:-:S04]  /*06e0*/  MOV R0, c[0x0][0x3d4] ;  /* 0x0000f50000007a02 */ /* 0x000fc80000000f00 */
.L_x_1219:
[----:B-----5:R-:W-:-:S05]  /*06f0*/  IADD3 R0, R0, 0x4f, RZ ;  /* 0x0000004f00007810 */ /* 0x020fca0007ffe0ff */
[----:B------:R-:W-:-:S05]  /*0700*/  IMAD.HI R0, R0, 0x66666667, RZ ;  /* 0x6666666700007827 */ /* 0x000fca00078e02ff */
[----:B-1----:R-:W-:-:S04]  /*0710*/  SHF.R.U32.HI R2, RZ, 0x1f, R0 ;  /* 0x0000001fff027819 */ /* 0x002fc80000011600 */
[----:B------:R-:W-:-:S04]  /*0720*/  LEA.HI.SX32 R0, R0, R2, 0x1b ;  /* 0x0000000200007211 */ /* 0x000fc800078fdaff */
[----:B------:R-:W-:-:S04]  /*0730*/  ISETP.GE.AND P0, PT, R249, R0, PT ;  /* 0x00000000f900720c */ /* 0x000fc80003f06270 */
[----:B------:R-:W-:-:S04]  /*0740*/  SEL R250, R4, 0xffffffff, !P0 ;  /* 0xffffffff04fa7807 */ /* 0x000fc80004000000 */
.L_x_1215:
[----:B------:R-:W-:-:S13]  /*0750*/  ISETP.GE.AND P0, PT, R250, RZ, PT ;  /* 0x000000fffa00720c */ /* 0x000fda0003f06270 */
[----:B------:R-:W-:Y:S05]  /*0760*/  @!P0 EXIT ;  /* 0x000000000000894d */ /* 0x000fea0003800000 */
[----:B------:R-:W-:Y:S01]  /*0770*/  ISETP.NE.U32.AND P0, PT, RZ, c[0x0][0x2c8], PT ;  /* 0x0000b200ff007a0c */ /* 0x000fe20003f05070 */
[----:B------:R-:W-:-:S03]  /*0780*/  IMAD.MOV.U32 R8, RZ, RZ, 0x4 ;  /* 0x00000004ff087424 */ /* 0x000fc600078e00ff */
[----:B------:R-:W-:Y:S01]  /*0790*/  ISETP.NE.AND.EX P6, PT, RZ, c[0x0][0x2cc], PT, P0 ;  /* 0x0000b300ff007a0c */ /* 0x000fe20003fc5300 */
[----:B------:R-:W-:Y:S01]  /*07a0*/  IMAD.WIDE R4, R250, R8, c[0x0][0x2c8] ;  /* 0x0000b200fa047625 */ /* 0x000fe200078e0208 */
[----:B------:R-:W-:Y:S02]  /*07b0*/  ISETP.NE.U32.AND P2, PT, RZ, c[0x0][0x2d0], PT ;  /* 0x0000b400ff007a0c */ /* 0x000fe40003f45070 */
[----:B------:R-:W-:Y:S02]  /*07c0*/  MOV R10, RZ ;  /* 0x000000ff000a7202 */ /* 0x000fe40000000f00 */
[----:B------:R-:W-:Y:S01]  /*07d0*/  ISETP.NE.AND.EX P2, PT, RZ, c[0x0][0x2d4], PT, P2 ;  /* 0x0000b500ff007a0c */ /* 0x000fe20003f45320 */
[----:B------:R-:W-:Y:S01]  /*07e0*/  IMAD.MOV.U32 R21, RZ, RZ, RZ ;  /* 0x000000ffff157224 */ /* 0x000fe200078e00ff */
[----:B------:R-:W-:-:S05]  /*07f0*/  ISETP.NE.U32.AND P0, PT, RZ, c[0x0][0x2d8], PT ;  /* 0x0000b600ff007a0c */ /* 0x000fca0003f05070 */
[----:B------:R-:W2:Y:S01]  /*0800*/  @P6 LDG.E R0, [R4.64] ;  /* 0x0000000404006981 */ /* 0x000ea2000c1e1900 */
[----:B------:R-:W-:Y:S01]  /*0810*/  IMAD.WIDE R2, R250, R8, c[0x0][0x2d0] ;  /* 0x0000b400fa027625 */ /* 0x000fe200078e0208 */
[----:B------:R-:W-:Y:S02]  /*0820*/  ISETP.NE.AND.EX P0, PT, RZ, c[0x0][0x2dc], PT, P0 ;  /* 0x0000b700ff007a0c */ /* 0x000fe40003f05300 */
[----:B------:R1:W5:Y:S01]  /*0830*/  @P6 LDG.E R21, [R4.64] ;  /* 0x0000000404156981 */ /* 0x000362000c1e1900 */
[----:B------:R-:W-:-:S03]  /*0840*/  IMAD.MOV.U32 R225, RZ, RZ, c[0x0][0x168] ;  /* 0x00005a00ffe17624 */ /* 0x000fc600078e00ff */
[----:B------:R1:W5:Y:S07]  /*0850*/  @P2 LDG.E R10, [R2.64] ;  /* 0x00000004020a2981 */ /* 0x00036e000c1e1900 */
[----:B------:R-:W-:-:S05]  /*0860*/  @P0 IMAD.WIDE R6, R250, R8, c[0x0][0x2d8] ;  /* 0x0000b600fa060625 */ /* 0x000fca00078e0208 */
[----:B------:R3:W5:Y:S01]  /*0870*/  @P0 LDG.E R225, [R6.64] ;  /* 0x0000000406e10981 */ /* 0x000762000c1e1900 */
[----:B------:R-:W-:Y:S01]  /*0880*/  IMAD.MOV.U32 R23, RZ, RZ, RZ ;  /* 0x000000ffff177224 */ /* 0x000fe200078e00ff */
[----:B------:R-:W-:Y:S01]  /*0890*/  MOV R27, c[0x0][0x198] ;  /* 0x00006600001b7a02 */ /* 0x000fe20000000f00 */
[----:B--2---:R-:W-:-:S05]  /*08a0*/  @P6 IMAD R0, R250, 0x40, R0 ;  /* 0x00000040fa006824 */ /* 0x004fca00078e0200 */
[----:B---3--:R-:W-:-:S04]  /*08b0*/  @P6 SHF.R.S32.HI R6, RZ, 0x1f, R0 ;  /* 0x0000001fff066819 */ /* 0x008fc80000011400 */
[----:B------:R-:W-:-:S04]  /*08c0*/  @P6 LEA.HI R0, R6, R0, RZ, 0x6 ;  /* 0x0000000006006211 */ /* 0x000fc800078f30ff */
[----:B------:R-:W-:Y:S01]  /*08d0*/  @P6 LOP3.LUT R23, R0, 0xffffffc0, RZ, 0xc0, !PT ;  /* 0xffffffc000176812 */ /* 0x000fe200078ec0ff */
[----:B------:R-:W-:Y:S05]  /*08e0*/  @P0 BRA `(.L_x_1221) ;  /* 0x0000004000000947 */ /* 0x000fea0003800000 */
[----:B-1----:R-:W-:Y:S05]  /*08f0*/  @!P6 BRA `(.L_x_1221) ;  /* 0x000000300000e947 */ /* 0x002fea0003800000 */
[----:B------:R1:W2:Y:S04]  /*0900*/  LDG.E R0, [R4.64] ;  /* 0x0000000404007981 */ /* 0x0002a8000c1e1900 */
[----:B-1----:R-:W2:Y:S02]  /*0910*/  LDG.E R4, [R4.64+0x4] ;  /* 0x0000040404047981 */ /* 0x002ea4000c1e1900 */
[----:B--2--5:R-:W-:Y:S02]  /*0920*/  IADD3 R225, -R0, R4, RZ ;  /* 0x0000000400e17210 */ /* 0x024fe40007ffe1ff */
.L_x_1221:
[----:B-1----:R-:W-:-:S04]  /*0930*/  ISETP.NE.U32.AND P0, PT, RZ, c[0x0][0x2e0], PT ;  /* 0x0000b800ff007a0c */ /* 0x002fc80003f05070 */
[----:B------:R-:W-:-:S13]  /*0940*/  ISETP.NE.AND.EX P0, PT, RZ, c[0x0][0x2e4], PT, P0 ;  /* 0x0000b900ff007a0c */ /* 0x000fda0003f05300 */
[----:B------:R-:W-:Y:S05]  /*0950*/  @!P0 BRA `(.L_x_1222) ;  /* 0x0000003000008947 */ /* 0x000fea0003800000 */
[----:B------:R-:W-:-:S05]  /*0960*/  IMAD.WIDE R2, R250, R8, c[0x0][0x2e0] ;  /* 0x0000b800fa027625 */ /* 0x000fca00078e0208 */
[----:B------:R1:W5:Y:S01]  /*0970*/  LDG.E R27, [R2.64] ;  /* 0x00000004021b7981 */ /* 0x000362000c1e1900 */
[----:B------:R-:W-:Y:S05]  /*0980*/  BRA `(.L_x_1223) ;  /* 0x0000004000007947 */ /* 0x000fea0003800000 */
.L_x_1222:
[----:B------:R-:W-:Y:S05]  /*0990*/  @!P2 BRA `(.L_x_1223) ;  /* 0x000000300000a947 */ /* 0x000fea0003800000 */
[----:B------:R1:W2:Y:S04]  /*09a0*/  LDG.E R0, [R2.64] ;  /* 0x0000000402007981 */ /* 0x0002a8000c1e1900 */
[----:B-1----:R-:W2:Y:S02]  /*09b0*/  LDG.E R2, [R2.64+0x4] ;  /* 0x0000040402027981 */ /* 0x002ea4000c1e1900 */
[----:B--2---:R-:W-:-:S05]  /*09c0*/  IADD3 R27, -R0, R2, RZ ;  /* 0x00000002001b7210 */ /* 0x004fca0007ffe1ff */
.L_x_1223:
[C---:B-----5:R-:W-:Y:S01]  /*09d0*/  IMAD.IADD R0, R225.reuse, 0x1, -R27 ;  /* 0x00000001e1007824 */ /* 0x060fe200078e0a1b */
[----:B-1----:R-:W-:Y:S01]  /*09e0*/  IADD3 R2, R225, 0x3f, RZ ;  /* 0x0000003fe1027810 */ /* 0x002fe20007ffe0ff */
[----:B------:R-:W-:Y:S01]  /*09f0*/  CS2R R170, SRZ ;  /* 0x0000000000aa7805 */ /* 0x000fe2000001ff00 */
[----:B------:R-:W-:Y:S01]  /*0a00*/  PLOP3.LUT P0, PT, PT, PT, PT, 0x80, 0x0 ;  /* 0x000000000000781c */ /* 0x000fe20003f0f070 */
[----:B------:R-:W-:Y:S01]  /*0a10*/  IMAD R0, R249, 0x50, R0 ;  /* 0x00000050f9007824 */ /* 0x000fe200078e0200 */
[----:B------:R-:W-:Y:S01]  /*0a20*/  CS2R R168, SRZ ;  /* 0x0000000000a87805 */ /* 0x000fe2000001ff00 */
[----:B------:R-:W-:Y:S01]  /*0a30*/  IMAD.MOV.U32 R167, RZ, RZ, RZ ;  /* 0x000000ffffa77224 */ /* 0x000fe200078e00ff */
[----:B------:R-:W-:Y:S01]  /*0a40*/  CS2R R164, SRZ ;  /* 0x0000000000a47805 */ /* 0x000fe2000001ff00 */
[----:B------:R-:W-:Y:S01]  /*0a50*/  IMAD.MOV.U32 R172, RZ, RZ, RZ ;  /* 0x000000ffffac7224 */ /* 0x000fe200078e00ff */
[----:B------:R-:W-:Y:S01]  /*0a60*/  IADD3 R3, R0, -c[0x0][0x2a4], RZ ;  /* 0x8000a90000037a10 */ /* 0x000fe20007ffe0ff */
[----:B------:R-:W-:Y:S01]  /*0a70*/  CS2R R162, SRZ ;  /* 0x0000000000a27805 */ /* 0x000fe2000001ff00 */
[----:B------:R-:W-:Y:S01]  /*0a80*/  SHF.R.S32.HI R0, RZ, 0x1f, R2 ;  /* 0x0000001fff007819 */ /* 0x000fe20000011402 */
[----:B------:R-:W-:Y:S01]  /*0a90*/  CS2R R160, SRZ ;  /* 0x0000000000a07805 */ /* 0x000fe2000001ff00 */
[----:B------:R-:W-:Y:S01]  /*0aa0*/  SHF.R.S32.HI R4, RZ, 0x1f, R3 ;  /* 0x0000001fff047819 */ /* 0x000fe20000011403 */
[----:B------:R-:W-:Y:S01]  /*0ab0*/  CS2R R150, SRZ ;  /* 0x0000000000967805 */ /* 0x000fe2000001ff00 */
[----:B------:R-:W-:Y:S01]  /*0ac0*/  LEA.HI R0, R0, R2, RZ, 0x6 ;  /* 0x0000000200007211 */ /* 0x000fe200078f30ff */
[----:B------:R-:W-:Y:S01]  /*0ad0*/  CS2R R148, SRZ ;  /* 0x0000000000947805 */ /* 0x000fe2000001ff00 */
[----:B------:R-:W-:Y:S01]  /*0ae0*/  LEA.HI R2, R4, R3, RZ, 0x6 ;  /* 0x0000000304027211 */ /* 0x000fe200078f30ff */
[----:B------:R-:W-:Y:S01]  /*0af0*/  CS2R R154, SRZ ;  /* 0x00000000009a7805 */ /* 0x000fe2000001ff00 */
[----:B------:R-:W-:Y:S01]  /*0b00*/  SHF.R.S32.HI R233, RZ, 0x6, R0 ;  /* 0x00000006ffe97819 */ /* 0x000fe20000011400 */
        /* <DEDUP_REMOVED lines=57> */
[----:B------:R-:W-:Y:S01]  /*0ea0*/  IMAD.MOV.U32 R33, RZ, RZ, 0x5 ;  /* 0x00000005ff217424 */ /* 0x000fe200078e00ff */
[----:B------:R-:W-:Y:S01]  /*0eb0*/  SHF.R.S32.HI R22, RZ, 0x1f, R250 ;  /* 0x0000001fff167819 */ /* 0x000fe200000114fa */
[----:B------:R-:W-:Y:S01]  /*0ec0*/  IMAD.MOV.U32 R34, RZ, RZ, c[0x0][0x178] ;  /* 0x00005e00ff227624 */ /* 0x000fe200078e00ff */
[----:B------:R-:W-:Y:S01]  /*0ed0*/  ISETP.NE.AND P0, PT, R0, 0x1, PT ;  /* 0x000000010000780c */ /* 0x000fe20003f05270 */
[----:B------:R-:W-:Y:S01]  /*0ee0*/  IMAD.MOV.U32 R0, RZ, RZ, R248 ;  /* 0x000000ffff007224 */ /* 0x000fe200078e00f8 */
[----:B------:R-:W-:Y:S01]  /*0ef0*/  LEA.HI R31, R32, R251, RZ, 0x3 ;  /* 0x000000fb201f7211 */ /* 0x000fe200078f18ff */
[----:B------:R-:W-:Y:S01]  /*0f00*/  IMAD.MOV.U32 R35, RZ, RZ, c[0x0][0x208] ;  /* 0x00008200ff237624 */ /* 0x000fe200078e00ff */
[----:B------:R-:W-:Y:S01]  /*0f10*/  SEL R6, R22, RZ, !P2 ;  /* 0x000000ff16067207 */ /* 0x000fe20005000000 */
[----:B------:R-:W-:Y:S01]  /*0f20*/  IMAD.MOV.U32 R215, RZ, RZ, 0x10 ;  /* 0x00000010ffd77424 */ /* 0x000fe200078e00ff */
[----:B------:R-:W-:Y:S01]  /*0f30*/  LOP3.LUT R3, R31, 0xfffffff8, RZ, 0xc0, !PT ;  /* 0xfffffff81f037812 */ /* 0x000fe200078ec0ff */
[----:B------:R-:W-:Y:S01]  /*0f40*/  IMAD.SHL.U32 R36, R35, 0x40, RZ ;  /* 0x0000004023247824 */ /* 0x000fe200078e00ff */
[----:B------:R-:W-:Y:S01]  /*0f50*/  SHF.R.S32.HI R238, RZ, 0x3, R31 ;  /* 0x00000003ffee7819 */ /* 0x000fe2000001141f */
[----:B------:R-:W-:Y:S01]  /*0f60*/  IMAD R8, R6, c[0x0][0x1e8], RZ ;  /* 0x00007a0006087a24 */ /* 0x000fe200078e02ff */
[----:B------:R-:W-:Y:S01]  /*0f70*/  SEL R16, R250, RZ, !P2 ;  /* 0x000000fffa107207 */ /* 0x000fe20005000000 */
[----:B------:R-:W-:Y:S01]  /*0f80*/  IMAD.IADD R25, R251, 0x1, -R3 ;  /* 0x00000001fb197824 */ /* 0x000fe200078e0a03 */
[----:B------:R-:W-:Y:S01]  /*0f90*/  SHF.R.S32.HI R9, RZ, 0x1f, R238 ;  /* 0x0000001fff097819 */ /* 0x000fe200000114ee */
[----:B------:R-:W-:Y:S01]  /*0fa0*/  @P0 IMAD.HI.U32 R2, R248, c[0x0][0x24c], RZ ;  /* 0x00009300f8020a27 */ /* 0x000fe200078e00ff */
[----:B------:R-:W-:Y:S01]  /*0fb0*/  IADD3 R19, P1, R238, R21, RZ ;  /* 0x00000015ee137210 */ /* 0x000fe20007f3e0ff */
[----:B------:R-:W-:Y:S01]  /*0fc0*/  CS2R R170, SRZ ;  /* 0x0000000000aa7805 */ /* 0x000fe2000001ff00 */
[----:B------:R-:W-:Y:S01]  /*0fd0*/  SEL R22, R22, RZ, !P6 ;  /* 0x000000ff16167207 */ /* 0x000fe20007000000 */
[----:B------:R-:W-:Y:S01]  /*0fe0*/  IMAD.SHL.U32 R12, R25, 0x8, RZ ;  /* 0x00000008190c7824 */ /* 0x000fe200078e00ff */
[----:B------:R-:W-:Y:S01]  /*0ff0*/  @P0 SHF.R.U32.HI R0, RZ, c[0x0][0x250], R2 ;  /* 0x00009400ff000a19 */ /* 0x000fe20000011602 */
[----:B------:R-:W-:Y:S01]  /*1000*/  IMAD R8, R16, c[0x0][0x1ec], R8 ;  /* 0x00007b0010087a24 */ /* 0x000fe200078e0208 */
[----:B------:R-:W-:Y:S01]  /*1010*/  LEA.HI.X.SX32 R21, R21, R9, 0x1, P1 ;  /* 0x0000000915157211 */ /* 0x000fe200008f0eff */
[----:B------:R-:W-:Y:S01]  /*1020*/  IMAD.MOV.U32 R205, RZ, RZ, 0x120 ;  /* 0x00000120ffcd7424 */ /* 0x000fe200078e00ff */
[----:B------:R-:W-:Y:S01]  /*1030*/  SHF.R.S32.HI R4, RZ, 0x1f, R0 ;  /* 0x0000001fff047819 */ /* 0x000fe20000011400 */
[----:B------:R-:W-:Y:S01]  /*1040*/  IMAD R227, R249, -0x50, R27 ;  /* 0xffffffb0f9e37824 */ /* 0x000fe200078e021b */
[----:B------:R-:W-:Y:S01]  /*1050*/  SHF.R.S32.HI R13, RZ, 0x1f, R12 ;  /* 0x0000001fff0d7819 */ /* 0x000fe2000001140c */
[----:B------:R-:W-:Y:S01]  /*1060*/  IMAD.MOV.U32 R208, RZ, RZ, RZ ;  /* 0x000000ffffd07224 */ /* 0x000fe200078e00ff */
[----:B------:R-:W-:Y:S01]  /*1070*/  IADD3 R29, R12, 0x40, RZ ;  /* 0x000000400c1d7810 */ /* 0x000fe20007ffe0ff */
[----:B------:R-:W-:Y:S01]  /*1080*/  IMAD R2, R4, c[0x0][0x1e0], RZ ;  /* 0x0000780004027a24 */ /* 0x000fe200078e02ff */
[----:B------:R-:W-:Y:S01]  /*1090*/  ISETP.GE.AND P3, PT, R12, c[0x0][0x1cc], PT ;  /* 0x000073000c007a0c */ /* 0x000fe20003f66270 */
[----:B------:R-:W-:Y:S01]  /*10a0*/  IMAD.MOV.U32 R222, RZ, RZ, 0x1 ;  /* 0x00000001ffde7424 */ /* 0x000fe200078e00ff */
[----:B------:R-:W-:Y:S01]  /*10b0*/  ISETP.GE.AND P5, PT, R29, c[0x0][0x1cc], PT ;  /* 0x000073001d007a0c */ /* 0x000fe20003fa6270 */
[----:B------:R-:W-:Y:S01]  /*10c0*/  IMAD R5, R0, c[0x0][0x1e4], R2 ;  /* 0x0000790000057a24 */ /* 0x000fe200078e0202 */
[----:B------:R-:W-:Y:S01]  /*10d0*/  IADD3 R30, R12, 0x80, RZ ;  /* 0x000000800c1e7810 */ /* 0x000fe20007ffe0ff */
[----:B------:R-:W-:Y:S01]  /*10e0*/  IMAD.WIDE.U32 R2, R0, c[0x0][0x1e0], R12 ;  /* 0x0000780000027a25 */ /* 0x000fe200078e000c */
[----:B------:R-:W-:Y:S01]  /*10f0*/  SHF.R.S32.HI R26, RZ, 0x1f, R248 ;  /* 0x0000001fff1a7819 */ /* 0x000fe200000114f8 */
[----:B------:R-:W-:Y:S01]  /*1100*/  CS2R R168, SRZ ;  /* 0x0000000000a87805 */ /* 0x000fe2000001ff00 */
[----:B------:R-:W-:Y:S01]  /*1110*/  ISETP.GE.AND P2, PT, R30, c[0x0][0x1cc], PT ;  /* 0x000073001e007a0c */ /* 0x000fe20003f46270 */
[----:B------:R-:W-:Y:S01]  /*1120*/  IMAD.IADD R5, R3, 0x1, R5 ;  /* 0x0000000103057824 */ /* 0x000fe200078e0205 */
[-C--:B------:R-:W-:Y:S01]  /*1130*/  SHF.L.U64.HI R37, R34, R33.reuse, c[0x0][0x17c] ;  /* 0x00005f0022257619 */ /* 0x080fe20000010221 */
[----:B------:R-:W-:Y:S01]  /*1140*/  IMAD R3, R4, c[0x0][0x1b0], RZ ;  /* 0x00006c0004037a24 */ /* 0x000fe200078e02ff */
[----:B------:R-:W-:Y:S01]  /*1150*/  SHF.L.U64.HI R252, R35, R33, c[0x0][0x20c] ;  /* 0x0000830023fc7619 */ /* 0x000fe20000010221 */
        /* <DEDUP_REMOVED lines=9> */
[----:B------:R-:W-:Y:S01]  /*11f0*/  IADD3 R6, P0, R238, R10, RZ ;  /* 0x0000000aee067210 */ /* 0x000fe20007f1e0ff */
[----:B------:R-:W-:Y:S01]  /*1200*/  IMAD.IADD R3, R3, 0x1, R7 ;  /* 0x0000000103037824 */ /* 0x000fe200078e0207 */
[----:B------:R-:W-:Y:S01]  /*1210*/  CS2R R156, SRZ ;  /* 0x00000000009c7805 */ /* 0x000fe2000001ff00 */
[----:B------:R-:W-:Y:S01]  /*1220*/  IMAD.WIDE.U32 R4, R16, c[0x0][0x1e8], R4 ;  /* 0x00007a0010047a25 */ /* 0x000fe200078e0004 */
[----:B------:R-:W-:Y:S01]  /*1230*/  LEA.HI.X.SX32 R7, R10, R9, 0x1, P0 ;  /* 0x000000090a077211 */ /* 0x000fe200000f0eff */
        /* <DEDUP_REMOVED lines=8> */
[----:B------:R-:W-:Y:S01]  /*12c0*/  IMAD.WIDE R2, R249, 0x50, R6 ;  /* 0x00000050f9027825 */ /* 0x000fe200078e0206 */
[----:B------:R-:W-:Y:S01]  /*12d0*/  CS2R R142, SRZ ;  /* 0x00000000008e7805 */ /* 0x000fe2000001ff00 */
[----:B------:R-:W-:Y:S01]  /*12e0*/  CS2R R140, SRZ ;  /* 0x00000000008c7805 */ /* 0x000fe2000001ff00 */
[----:B------:R-:W-:Y:S01]  /*12f0*/  CS2R R138, SRZ ;  /* 0x00000000008a7805 */ /* 0x000fe2000001ff00 */
[----:B------:R-:W-:Y:S01]  /*1300*/  IMAD.SHL.U32 R0, R238, 0x40, RZ ;  /* 0x00000040ee007824 */ /* 0x000fe200078e00ff */
[----:B------:R-:W-:Y:S01]  /*1310*/  CS2R R136, SRZ ;  /* 0x0000000000887805 */ /* 0x000fe2000001ff00 */
[----:B------:R-:W-:Y:S01]  /*1320*/  IMAD.IADD R5, R5, 0x1, R8 ;  /* 0x0000000105057824 */ /* 0x000fe200078e0208 */
[----:B------:R-:W-:Y:S01]  /*1330*/  CS2R R134, SRZ ;  /* 0x0000000000867805 */ /* 0x000fe2000001ff00 */
[----:B------:R-:W-:Y:S01]  /*1340*/  IMAD R8, R3, c[0x0][0x1d8], RZ ;  /* 0x0000760003087a24 */ /* 0x000fe200078e02ff */
[----:B------:R-:W-:Y:S01]  /*1350*/  LOP3.LUT R0, R0, 0x1c0, RZ, 0xc0, !PT ;  /* 0x000001c000007812 */ /* 0x000fe200078ec0ff */
[----:B------:R-:W-:Y:S01]  /*1360*/  IMAD R6, R21, c[0x0][0x178], RZ ;  /* 0x00005e0015067a24 */ /* 0x000fe200078e02ff */
[----:B------:R-:W-:Y:S01]  /*1370*/  CS2R R132, SRZ ;  /* 0x0000000000847805 */ /* 0x000fe2000001ff00 */
[----:B------:R-:W-:Y:S01]  /*1380*/  IMAD R8, R2, c[0x0][0x1dc], R8 ;  /* 0x0000770002087a24 */ /* 0x000fe200078e0208 */
[----:B------:R-:W-:Y:S01]  /*1390*/  LOP3.LUT R9, R0, 0x38, R12, 0xf8, !PT ;  /* 0x0000003800097812 */ /* 0x000fe200078ef80c */
[----:B------:R-:W-:Y:S01]  /*13a0*/  IMAD.WIDE.U32 R14, R2, c[0x0][0x1d8], R4 ;  /* 0x00007600020e7a25 */ /* 0x000fe200078e0004 */
[----:B------:R-:W-:Y:S01]  /*13b0*/  SHF.R.U32.HI R4, RZ, 0x3, R0 ;  /* 0x00000003ff047819 */ /* 0x000fe20000011600 */
        /* <DEDUP_REMOVED lines=9> */
[C---:B------:R-:W-:Y:S01]  /*1450*/  LEA R8, P0, R14.reuse, c[0x0][0x1c0], 0x1 ;  /* 0x000070000e087a11 */ /* 0x040fe200078008ff */
[----:B------:R-:W-:Y:S01]  /*1460*/  IMAD.IADD R11, R7, 0x1, R10 ;  /* 0x00000001070b7824 */ /* 0x000fe200078e020a */
[----:B------:R-:W-:Y:S01]  /*1470*/  LOP3.LUT R7, R9, R4, RZ, 0x3c, !PT ;  /* 0x0000000409077212 */ /* 0x000fe200078e3cff */
[----:B------:R-:W-:Y:S01]  /*1480*/  IMAD.MOV.U32 R10, RZ, RZ, R6 ;  /* 0x000000ffff0a7224 */ /* 0x000fe200078e0006 */
[----:B------:R-:W-:Y:S01]  /*1490*/  LEA.HI.X R9, R14, c[0x0][0x1c4], R0, 0x1, P0 ;  /* 0x000071000e097a11 */ /* 0x000fe200000f0c00 */
[----:B------:R-:W-:Y:S01]  /*14a0*/  IMAD.IADD R0, R27, 0x1, -R238 ;  /* 0x000000011b007824 */ /* 0x000fe200078e0aee */
[----:B------:R-:W-:Y:S01]  /*14b0*/  LEA.HI R6, R32, R251, RZ, 0x6 ;  /* 0x000000fb20067211 */ /* 0x000fe200078f30ff */
[----:B------:R-:W-:Y:S01]  /*14c0*/  IMAD.IADD R5, R17, 0x1, R18 ;  /* 0x0000000111057824 */ /* 0x000fe200078e0212 */
[----:B------:R-:W-:Y:S01]  /*14d0*/  CS2R R118, SRZ ;  /* 0x0000000000767805 */ /* 0x000fe2000001ff00 */
[----:B------:R-:W-:Y:S01]  /*14e0*/  IMAD R0, R249, -0x50, R0 ;  /* 0xffffffb0f9007824 */ /* 0x000fe200078e0200 */
[----:B------:R-:W-:Y:S01]  /*14f0*/  SHF.R.S32.HI R28, RZ, 0x6, R6 ;  /* 0x00000006ff1c7819 */ /* 0x000fe20000011406 */
[----:B------:R-:W-:Y:S01]  /*1500*/  IMAD.MOV.U32 R17, RZ, RZ, c[0x0][0x1d8] ;  /* 0x00007600ff117624 */ /* 0x000fe200078e00ff */
[----:B------:R-:W-:Y:S01]  /*1510*/  CS2R R116, SRZ ;  /* 0x0000000000747805 */ /* 0x000fe2000001ff00 */
[----:B------:R-:W-:Y:S01]  /*1520*/  IMAD.MOV.U32 R15, RZ, RZ, c[0x0][0x1dc] ;  /* 0x00007700ff0f7624 */ /* 0x000fe200078e00ff */
[----:B------:R-:W-:Y:S01]  /*1530*/  ISETP.LT.OR P1, PT, R0, 0x1, P3 ;  /* 0x000000010000780c */ /* 0x000fe20001f21670 */
[----:B------:R-:W-:Y:S01]  /*1540*/  IMAD R14, R28, 0x200, R7 ;  /* 0x000002001c0e7824 */ /* 0x000fe200078e0207 */
[----:B------:R-:W-:Y:S01]  /*1550*/  ISETP.LT.OR P4, PT, R0, 0x1, P5 ;  /* 0x000000010000780c */ /* 0x000fe20002f81670 */
[C---:B------:R-:W-:Y:S01]  /*1560*/  IMAD.SHL.U32 R24, R17.reuse, 0x20, RZ ;  /* 0x0000002011187824 */ /* 0x040fe200078e00ff */
[C---:B------:R-:W-:Y:S01]  /*1570*/  LEA R6, P0, R17.reuse, R8, 0x6 ;  /* 0x0000000811067211 */ /* 0x040fe200078030ff */
[----:B------:R-:W-:Y:S01]  /*1580*/  IMAD.SHL.U32 R221, R14, 0x2, RZ ;  /* 0x000000020edd7824 */ /* 0x000fe200078e00ff */
[----:B------:R-:W-:Y:S01]  /*1590*/  CS2R R114, SRZ ;  /* 0x0000000000727805 */ /* 0x000fe2000001ff00 */
[----:B------:R-:W-:Y:S01]  /*15a0*/  IMAD.MOV.U32 R4, RZ, RZ, R16 ;  /* 0x000000ffff047224 */ /* 0x000fe200078e0010 */
[----:B------:R-:W-:Y:S01]  /*15b0*/  LEA.HI.X R7, R17, R9, R15, 0x6, P0 ;  /* 0x0000000911077211 */ /* 0x000fe200000f340f */
[----:B------:R-:W-:Y:S01]  /*15c0*/  IMAD R3, R3, c[0x0][0x1a8], RZ ;  /* 0x00006a0003037a24 */ /* 0x000fe200078e02ff */
[----:B------:R-:W-:Y:S01]  /*15d0*/  SHF.L.U64.HI R17, R17, R33, c[0x0][0x1dc] ;  /* 0x0000770011117619 */ /* 0x000fe20000010221 */
[----:B------:R-:W-:Y:S01]  /*15e0*/  IMAD.WIDE.U32 R14, R248, c[0x0][0x180], R10 ;  /* 0x00006000f80e7a25 */ /* 0x000fe200078e000a */
[----:B------:R-:W-:Y:S01]  /*15f0*/  CS2R R112, SRZ ;  /* 0x0000000000707805 */ /* 0x000fe2000001ff00 */
[----:B------:R-:W-:Y:S01]  /*1600*/  @!PT LDS RZ, [RZ] ;  /* 0x00000000fffff984 */ /* 0x000fe20000000800 */
[----:B------:R-:W-:Y:S01]  /*1610*/  @!PT LDS RZ, [RZ] ;  /* 0x00000000fffff984 */ /* 0x000fe20000000800 */
[----:B------:R-:W-:Y:S01]  /*1620*/  @!PT LDS RZ, [RZ] ;  /* 0x00000000fffff984 */ /* 0x000fe20000000800 */
[----:B------:R1:W-:Y:S01]  /*1630*/  LDGSTS.E.BYPASS.LTC128B.128 [R221+0x7880], [R8.64], !P1 ;  /* 0x0788000008dd7fae */ /* 0x0003e2000c901d44 */
[----:B------:R-:W-:Y:S01]  /*1640*/  ISETP.LT.OR P1, PT, R0, 0x1, P2 ;  /* 0x000000010000780c */ /* 0x000fe20001721670 */
[C---:B------:R-:W-:Y:S01]  /*1650*/  IMAD R20, R2.reuse, c[0x0][0x1ac], R3 ;  /* 0x00006b0002147a24 */ /* 0x040fe200078e0203 */
[----:B------:R-:W-:Y:S01]  /*1660*/  CS2R R102, SRZ ;  /* 0x0000000000667805 */ /* 0x000fe2000001ff00 */
[----:B------:R1:W-:Y:S01]  /*1670*/  LDGSTS.E.BYPASS.LTC128B.128 [R221+0xa080], [R8.64+0x80], !P4 ;  /* 0x0a08008008dd7fae */ /* 0x0003e2000e101d44 */
[----:B------:R-:W-:Y:S01]  /*1680*/  ISETP.GT.AND P4, PT, R251, 0x7f, PT ;  /* 0x0000007ffb00780c */ /* 0x000fe20003f84270 */
[----:B------:R-:W-:Y:S01]  /*1690*/  IMAD.WIDE.U32 R10, R2, c[0x0][0x1a8], R4 ;  /* 0x00006a00020a7a25 */ /* 0x000fe200078e0004 */
[----:B------:R-:W-:Y:S01]  /*16a0*/  CS2R R100, SRZ ;  /* 0x0000000000647805 */ /* 0x000fe2000001ff00 */
[----:B------:R-:W-:Y:S01]  /*16b0*/  CS2R R98, SRZ ;  /* 0x0000000000627805 */ /* 0x000fe2000001ff00 */
[----:B------:R-:W-:Y:S01]  /*16c0*/  CS2R R96, SRZ ;  /* 0x0000000000607805 */ /* 0x000fe2000001ff00 */
[----:B------:R-:W-:Y:S01]  /*16d0*/  IMAD.IADD R5, R11, 0x1, R20 ;  /* 0x000000010b057824 */ /* 0x000fe200078e0214 */
[----:B------:R-:W-:Y:S01]  /*16e0*/  SHF.R.S32.HI R20, RZ, 0x1f, R192 ;  /* 0x0000001fff147819 */ /* 0x000fe200000114c0 */
[----:B------:R-:W-:Y:S01]  /*16f0*/  IMAD R18, R26, c[0x0][0x180], RZ ;  /* 0x000060001a127a24 */ /* 0x000fe200078e02ff */
[----:B------:R-:W-:Y:S01]  /*1700*/  CS2R R94, SRZ ;  /* 0x00000000005e7805 */ /* 0x000fe2000001ff00 */
[----:B------:R1:W-:Y:S01]  /*1710*/  LDGSTS.E.BYPASS.LTC128B.128 [R221+0xc880], [R8.64+0x100], !P1 ;  /* 0x0c88010008dd7fae */ /* 0x0003e2000c901d44 */
[----:B------:R-:W-:Y:S01]  /*1720*/  ISETP.LT.OR P1, PT, R0, 0x21, P3 ;  /* 0x000000210000780c */ /* 0x000fe20001f21670 */
[----:B------:R-:W-:Y:S01]  /*1730*/  IMAD R18, R248, c[0x0][0x184], R18 ;  /* 0x00006100f8127a24 */ /* 0x000fe200078e0212 */
[----:B------:R-:W-:Y:S01]  /*1740*/  CS2R R92, SRZ ;  /* 0x00000000005c7805 */ /* 0x000fe2000001ff00 */
[C---:B------:R-:W-:Y:S01]  /*1750*/  @!P4 LEA R16, P0, R24.reuse, R6, 0x1 ;  /* 0x000000061810c211 */ /* 0x040fe200078008ff */
[----:B------:R-:W-:Y:S01]  /*1760*/  IMAD R2, R21, c[0x0][0x208], RZ ;  /* 0x0000820015027a24 */ /* 0x000fe200078e02ff */
[----:B------:R-:W-:Y:S01]  /*1770*/  CS2R R90, SRZ ;  /* 0x00000000005a7805 */ /* 0x000fe2000001ff00 */
[----:B------:R-:W-:Y:S01]  /*1780*/  IMAD.IADD R3, R15, 0x1, R18 ;  /* 0x000000010f037824 */ /* 0x000fe200078e0212 */
[----:B------:R-:W-:Y:S01]  /*1790*/  @!P4 LEA.HI.X R17, R24, R7, R17, 0x1, P0 ;  /* 0x000000071811c211 */ /* 0x000fe200000f0c11 */
[C---:B------:R-:W-:Y:S01]  /*17a0*/  IMAD R21, R19.reuse, c[0x0][0x20c], R2 ;  /* 0x0000830013157a24 */ /* 0x040fe200078e0202 */
[----:B------:R-:W-:Y:S01]  /*17b0*/  ISETP.LT.OR P4, PT, R0, 0x21, P2 ;  /* 0x000000210000780c */ /* 0x000fe20001781670 */
[----:B------:R-:W-:Y:S01]  /*17c0*/  IMAD.WIDE.U32 R18, R19, c[0x0][0x208], R12 ;  /* 0x0000820013127a25 */ /* 0x000fe200078e000c */
[----:B------:R-:W-:Y:S01]  /*17d0*/  ISETP.GT.AND P2, PT, R251, 0x7f, PT ;  /* 0x0000007ffb00780c */ /* 0x000fe20003f44270 */
[----:B------:R-:W-:Y:S01]  /*17e0*/  CS2R R88, SRZ ;  /* 0x0000000000587805 */ /* 0x000fe2000001ff00 */
[----:B------:R-:W-:Y:S01]  /*17f0*/  LEA R4, P0, R10, c[0x0][0x190], 0x1 ;  /* 0x000064000a047a11 */ /* 0x000fe200078008ff */
[----:B------:R2:W-:Y:S01]  /*1800*/  LDGSTS.E.BYPASS.LTC128B.128 [R221+0x8880], [R6.64], !P1 ;  /* 0x0888000006dd7fae */ /* 0x0005e2000c901d44 */
[----:B------:R-:W-:Y:S01]  /*1810*/  SEL R24, R250, RZ, !P6 ;  /* 0x000000fffa187207 */ /* 0x000fe20007000000 */
[----:B------:R-:W-:Y:S01]  /*1820*/  IMAD.MOV.U32 R13, RZ, RZ, 0x6 ;  /* 0x00000006ff0d7424 */ /* 0x000fe200078e00ff */
[----:B------:R-:W-:Y:S01]  /*1830*/  LEA.HI.X R5, R10, c[0x0][0x194], R5, 0x1, P0 ;  /* 0x000065000a057a11 */ /* 0x000fe200000f0c05 */
[----:B------:R-:W-:Y:S01]  /*1840*/  IMAD.MOV.U32 R2, RZ, RZ, R14 ;  /* 0x000000ffff027224 */ /* 0x000fe200078e000e */
[----:B------:R-:W-:Y:S01]  /*1850*/  ISETP.LT.OR P6, PT, R0, 0x21, P5 ;  /* 0x000000210000780c */ /* 0x000fe20002fc1670 */
[----:B------:R-:W-:Y:S01]  /*1860*/  IMAD.SHL.U32 R14, R34, 0x40, RZ ;  /* 0x00000040220e7824 */ /* 0x000fe200078e00ff */
[----:B------:R-:W-:Y:S01]  /*1870*/  CS2R R86, SRZ ;  /* 0x0000000000567805 */ /* 0x000fe2000001ff00 */
[----:B------:R-:W-:Y:S01]  /*1880*/  IMAD.WIDE.U32 R236, R24, c[0x0][0x188], R2 ;  /* 0x0000620018ec7a25 */ /* 0x000fe200078e0002 */
[----:B------:R-:W-:Y:S01]  /*1890*/  CS2R R84, SRZ ;  /* 0x0000000000547805 */ /* 0x000fe2000001ff00 */
[----:B------:R-:W-:Y:S01]  /*18a0*/  @!P2 ISETP.GE.AND P0, PT, R0, 0x41, PT ;  /* 0x000000410000a80c */ /* 0x000fe20003f06270 */
[----:B------:R-:W-:Y:S01]  /*18b0*/  CS2R R82, SRZ ;  /* 0x0000000000527805 */ /* 0x000fe2000001ff00 */
[-C--:B-1----:R-:W-:Y:S01]  /*18c0*/  SHF.L.U64.HI R9, R34, R13.reuse, c[0x0][0x17c] ;  /* 0x00005f0022097619 */ /* 0x082fe2000001020d */
[----:B------:R-:W-:Y:S01]  /*18d0*/  IMAD R8, R22, c[0x0][0x188], RZ ;  /* 0x0000620016087a24 */ /* 0x000fe200078e02ff */
[----:B------:R-:W-:Y:S01]  /*18e0*/  @!P2 ISETP.GE.OR P3, PT, R12, c[0x0][0x1cc], !P0 ;  /* 0x000073000c00aa0c */ /* 0x000fe20004766670 */
[----:B------:R-:W-:Y:S01]  /*18f0*/  IMAD.MOV.U32 R3, RZ, RZ, c[0x0][0x1ac] ;  /* 0x00006b00ff037624 */ /* 0x000fe200078e00ff */
[----:B------:R-:W-:Y:S01]  /*1900*/  @!P2 ISETP.LT.OR P2, PT, R0, 0x41, P5 ;  /* 0x000000410000a80c */ /* 0x000fe20002f41670 */
[----:B------:R-:W-:Y:S01]  /*1910*/  IMAD R2, R9, R192, RZ ;  /* 0x000000c009027224 */ /* 0x000fe200078e02ff */
[----:B------:R-:W-:Y:S01]  /*1920*/  ISETP.GT.AND P5, PT, R251, 0x7f, PT ;  /* 0x0000007ffb00780c */ /* 0x000fe20003fa4270 */
[----:B------:R2:W-:Y:S01]  /*1930*/  LDGSTS.E.BYPASS.LTC128B.128 [R221+0xb080], [R6.64+0x80], !P6 ;  /* 0x0b08008006dd7fae */ /* 0x0005e2000f101d44 */
[----:B------:R-:W-:Y:S01]  /*1940*/  ISETP.GE.AND P6, PT, R12, c[0x0][0x19c], PT ;  /* 0x000067000c007a0c */ /* 0x000fe20003fc6270 */
[-C--:B------:R-:W-:Y:S01]  /*1950*/  IMAD R9, R20, R14.reuse, R2 ;  /* 0x0000000e14097224 */ /* 0x080fe200078e0202 */
[----:B------:R-:W-:Y:S01]  /*1960*/  SHF.L.U64.HI R13, R35, R13, c[0x0][0x20c] ;  /* 0x00008300230d7619 */ /* 0x000fe2000001020d */
[----:B------:R2:W-:Y:S01]  /*1970*/  LDGSTS.E.BYPASS.LTC128B.128 [R221+0xd880], [R6.64+0x100], !P4 ;  /* 0x0d88010006dd7fae */ /* 0x0005e2000e101d44 */
[----:B------:R-:W-:Y:S01]  /*1980*/  ISETP.LT.OR P4, PT, R0, 0x1, P6 ;  /* 0x000000010000780c */ /* 0x000fe20003781670 */
[----:B------:R-:W-:Y:S01]  /*1990*/  IMAD R8, R24, c[0x0][0x18c], R8 ;  /* 0x0000630018087a24 */ /* 0x000fe200078e0208 */
[----:B------:R-:W-:Y:S01]  /*19a0*/  CS2R R80, SRZ ;  /* 0x0000000000507805 */ /* 0x000fe2000001ff00 */
[----:B------:R-:W-:Y:S01]  /*19b0*/  IMAD.MOV.U32 R230, RZ, RZ, R236 ;  /* 0x000000ffffe67224 */ /* 0x000fe200078e00ec */
[----:B------:R-:W-:Y:S01]  /*19c0*/  CS2R R78, SRZ ;  /* 0x00000000004e7805 */ /* 0x000fe2000001ff00 */
[----:B------:R-:W-:Y:S01]  /*19d0*/  IMAD.IADD R231, R237, 0x1, R8 ;  /* 0x00000001ede77824 */ /* 0x000fe200078e0208 */
[----:B------:R-:W-:Y:S01]  /*19e0*/  CS2R R76, SRZ ;  /* 0x00000000004c7805 */ /* 0x000fe2000001ff00 */
[----:B------:R1:W-:Y:S01]  /*19f0*/  @!P5 LDGSTS.E.BYPASS.LTC128B.128 [R221+0x9880], [R16.64], !P3 ;  /* 0x0988000010dddfae */ /* 0x0003e2000d901d44 */
[----:B------:R-:W-:Y:S01]  /*1a00*/  ISETP.GT.AND P3, PT, R251, 0x7f, PT ;  /* 0x0000007ffb00780c */ /* 0x000fe20003f64270 */
[----:B------:R-:W-:Y:S01]  /*1a10*/  IMAD.WIDE.U32 R14, R192, R14, R230 ;  /* 0x0000000ec00e7225 */ /* 0x000fe200078e00e6 */
[----:B------:R-:W-:Y:S01]  /*1a20*/  @!P5 ISETP.GE.OR P1, PT, R30, c[0x0][0x1cc], !P0 ;  /* 0x000073001e00da0c */ /* 0x000fe20004726670 */
[----:B------:R-:W-:Y:S01]  /*1a30*/  CS2R R74, SRZ ;  /* 0x00000000004a7805 */ /* 0x000fe2000001ff00 */
[----:B------:R-:W-:Y:S01]  /*1a40*/  ISETP.GE.AND P5, PT, R29, c[0x0][0x19c], PT ;  /* 0x000067001d007a0c */ /* 0x000fe20003fa6270 */
[----:B------:R-:W-:Y:S01]  /*1a50*/  IMAD.IADD R9, R15, 0x1, R9 ;  /* 0x000000010f097824 */ /* 0x000fe200078e0209 */
[----:B------:R-:W-:Y:S01]  /*1a60*/  CS2R R72, SRZ ;  /* 0x0000000000487805 */ /* 0x000fe2000001ff00 */
[----:B------:R-:W-:Y:S01]  /*1a70*/  IMAD R13, R13, R192, RZ ;  /* 0x000000c00d0d7224 */ /* 0x000fe200078e02ff */
[----:B------:R-:W-:Y:S01]  /*1a80*/  CS2R R70, SRZ ;  /* 0x0000000000467805 */ /* 0x000fe2000001ff00 */
[----:B------:R-:W-:Y:S01]  /*1a90*/  CS2R R68, SRZ ;  /* 0x0000000000447805 */ /* 0x000fe2000001ff00 */
[----:B------:R-:W-:Y:S01]  /*1aa0*/  CS2R R66, SRZ ;  /* 0x0000000000427805 */ /* 0x000fe2000001ff00 */
[----:B------:R-:W-:Y:S01]  /*1ab0*/  IMAD R13, R20, R36, R13 ;  /* 0x00000024140d7224 */ /* 0x000fe200078e020d */
[----:B------:R-:W-:Y:S01]  /*1ac0*/  LEA.HI R20, R32, R251, RZ, 0x4 ;  /* 0x000000fb20147211 */ /* 0x000fe200078f20ff */
[----:B------:R1:W-:Y:S01]  /*1ad0*/  @!P3 LDGSTS.E.BYPASS.LTC128B.128 [R221+0xc080], [R16.64+0x80], !P2 ;  /* 0x0c08008010ddbfae */ /* 0x0003e2000d101d44 */
[----:B------:R-:W-:Y:S01]  /*1ae0*/  CS2R R64, SRZ ;  /* 0x0000000000407805 */ /* 0x000fe2000001ff00 */
[----:B------:R-:W-:Y:S01]  /*1af0*/  CS2R R62, SRZ ;  /* 0x00000000003e7805 */ /* 0x000fe2000001ff00 */
[----:B------:R-:W-:Y:S01]  /*1b00*/  CS2R R60, SRZ ;  /* 0x00000000003c7805 */ /* 0x000fe2000001ff00 */
[----:B------:R1:W-:Y:S01]  /*1b10*/  @!P3 LDGSTS.E.BYPASS.LTC128B.128 [R221+0xe880], [R16.64+0x100], !P1 ;  /* 0x0e88010010ddbfae */ /* 0x0003e2000c901d44 */
[----:B------:R-:W-:Y:S01]  /*1b20*/  ISETP.LT.OR P1, PT, R0, 0x1, P5 ;  /* 0x000000010000780c */ /* 0x000fe20002f21670 */
[----:B--2---:R-:W-:Y:S01]  /*1b30*/  IMAD.MOV.U32 R7, RZ, RZ, c[0x0][0x1a8] ;  /* 0x00006a00ff077624 */ /* 0x004fe200078e00ff */
[----:B------:R-:W-:Y:S01]  /*1b40*/  ISETP.GE.AND P3, PT, R30, c[0x0][0x19c], PT ;  /* 0x000067001e007a0c */ /* 0x000fe20003f66270 */
[----:B------:R2:W-:Y:S01]  /*1b50*/  LDGSTS.E.BYPASS.LTC128B.128 [R221+0x80], [R4.64], !P4 ;  /* 0x0008000004dd7fae */ /* 0x0005e2000e101d44 */
[----:B------:R-:W-:Y:S01]  /*1b60*/  ISETP.GT.AND P4, PT, R251, 0x7f, PT ;  /* 0x0000007ffb00780c */ /* 0x000fe20003f84270 */
[----:B------:R-:W-:Y:S01]  /*1b70*/  CS2R R58, SRZ ;  /* 0x00000000003a7805 */ /* 0x000fe2000001ff00 */
[C---:B------:R-:W-:Y:S01]  /*1b80*/  LEA R2, P0, R7.reuse, R4, 0x6 ;  /* 0x0000000407027211 */ /* 0x040fe200078030ff */
[----:B------:R-:W-:Y:S01]  /*1b90*/  CS2R R56, SRZ ;  /* 0x0000000000387805 */ /* 0x000fe2000001ff00 */
[C---:B------:R-:W-:Y:S01]  /*1ba0*/  SHF.L.U64.HI R6, R7.reuse, R33, c[0x0][0x1ac] ;  /* 0x00006b0007067619 */ /* 0x040fe20000010221 */
[----:B------:R-:W-:Y:S01]  /*1bb0*/  CS2R R54, SRZ ;  /* 0x0000000000367805 */ /* 0x000fe2000001ff00 */
[C---:B------:R-:W-:Y:S01]  /*1bc0*/  LEA.HI.X R3, R7.reuse, R5, R3, 0x6, P0 ;  /* 0x0000000507037211 */ /* 0x040fe200000f3403 */
[----:B------:R-:W-:Y:S01]  /*1bd0*/  IMAD.SHL.U32 R7, R7, 0x20, RZ ;  /* 0x0000002007077824 */ /* 0x000fe200078e00ff */
[C---:B------:R-:W-:Y:S01]  /*1be0*/  ISETP.LT.OR P2, PT, R0.reuse, 0x1, P3 ;  /* 0x000000010000780c */ /* 0x040fe20001f41670 */
[----:B------:R2:W-:Y:S01]  /*1bf0*/  LDGSTS.E.BYPASS.LTC128B.128 [R221+0x2880], [R4.64+0x80], !P1 ;  /* 0x0288008004dd7fae */ /* 0x0005e2000c901d44 */
[----:B------:R-:W-:Y:S01]  /*1c00*/  ISETP.LT.OR P1, PT, R0, 0x21, P6 ;  /* 0x000000210000780c */ /* 0x000fe20003721670 */
[----:B------:R-:W-:Y:S01]  /*1c10*/  CS2R R52, SRZ ;  /* 0x0000000000347805 */ /* 0x000fe2000001ff00 */
[----:B------:R-:W-:Y:S01]  /*1c20*/  CS2R R50, SRZ ;  /* 0x0000000000327805 */ /* 0x000fe2000001ff00 */
[C---:B------:R-:W-:Y:S01]  /*1c30*/  @!P4 LEA R10, P0, R7.reuse, R2, 0x1 ;  /* 0x00000002070ac211 */ /* 0x040fe200078008ff */
[----:B------:R-:W-:Y:S01]  /*1c40*/  CS2R R48, SRZ ;  /* 0x0000000000307805 */ /* 0x000fe2000001ff00 */
[----:B------:R-:W-:Y:S01]  /*1c50*/  CS2R R46, SRZ ;  /* 0x00000000002e7805 */ /* 0x000fe2000001ff00 */
[----:B------:R-:W-:Y:S01]  /*1c60*/  CS2R R44, SRZ ;  /* 0x00000000002c7805 */ /* 0x000fe2000001ff00 */
[----:B------:R-:W-:Y:S01]  /*1c70*/  @!P4 LEA.HI.X R11, R7, R3, R6, 0x1, P0 ;  /* 0x00000003070bc211 */ /* 0x000fe200000f0c06 */
[----:B------:R-:W-:Y:S01]  /*1c80*/  IMAD.IADD R7, R19, 0x1, R21 ;  /* 0x0000000113077824 */ /* 0x000fe200078e0215 */
[C---:B------:R-:W-:Y:S01]  /*1c90*/  LEA R8, P0, R14.reuse, c[0x0][0x160], 0x1 ;  /* 0x000058000e087a11 */ /* 0x040fe200078008ff */
[----:B------:R-:W-:Y:S01]  /*1ca0*/  IMAD.SHL.U32 R19, R251, 0x4, RZ ;  /* 0x00000004fb137824 */ /* 0x000fe200078e00ff */
[----:B------:R2:W-:Y:S01]  /*1cb0*/  LDGSTS.E.BYPASS.LTC128B.128 [R221+0x5080], [R4.64+0x100], !P2 ;  /* 0x0508010004dd7fae */ /* 0x0005e2000d101d44 */
[----:B------:R-:W-:Y:S01]  /*1cc0*/  IMAD.MOV.U32 R6, RZ, RZ, R18 ;  /* 0x000000ffff067224 */ /* 0x000fe200078e0012 */
[----:B------:R-:W-:Y:S01]  /*1cd0*/  LEA.HI.X R9, R14, c[0x0][0x164], R9, 0x1, P0 ;  /* 0x000059000e097a11 */ /* 0x000fe200000f0c09 */
[----:B-1----:R-:W-:Y:S01]  /*1ce0*/  IMAD R16, R26, c[0x0][0x210], RZ ;  /* 0x000084001a107a24 */ /* 0x002fe200078e02ff */
[----:B------:R-:W-:Y:S01]  /*1cf0*/  ISETP.GE.AND P0, PT, R12, c[0x0][0x16c], PT ;  /* 0x00005b000c007a0c */ /* 0x000fe20003f06270 */
[----:B------:R1:W-:Y:S01]  /*1d00*/  LDGSTS.E.BYPASS.LTC128B.128 [R221+0x1080], [R2.64], !P1 ;  /* 0x0108000002dd7fae */ /* 0x0003e2000c901d44 */
[----:B------:R-:W-:Y:S01]  /*1d10*/  ISETP.GE.AND P1, PT, R29, c[0x0][0x16c], PT ;  /* 0x00005b001d007a0c */ /* 0x000fe20003f26270 */
[----:B------:R-:W-:Y:S01]  /*1d20*/  IMAD R16, R248, c[0x0][0x214], R16 ;  /* 0x00008500f8107a24 */ /* 0x000fe200078e0210 */
[----:B------:R-:W-:-:S02]  /*1d30*/  SEL R15, RZ, 0x1, P0 ;  /* 0x00000001ff0f7807 */ /* 0x000fc40000000000 */
[----:B------:R-:W-:Y:S02]  /*1d40*/  ISETP.GE.AND P0, PT, R30, c[0x0][0x16c], PT ;  /* 0x00005b001e007a0c */ /* 0x000fe40003f06270 */
[----:B------:R-:W-:Y:S02]  /*1d50*/  SHF.R.S32.HI R14, RZ, 0x1f, R23 ;  /* 0x0000001fff0e7819 */ /* 0x000fe40000011417 */
[----:B------:R-:W-:Y:S02]  /*1d60*/  SEL R21, RZ, 0x4, P0 ;  /* 0x00000004ff157807 */ /* 0x000fe40000000000 */
[C---:B------:R-:W-:Y:S02]  /*1d70*/  ISETP.LT.OR P0, PT, R0.reuse, 0x21, P3 ;  /* 0x000000210000780c */ /* 0x040fe40001f01670 */
[----:B------:R-:W-:Y:S02]  /*1d80*/  IADD3 R18, P2, R19, R23, RZ ;  /* 0x0000001713127210 */ /* 0x000fe40007f5e0ff */
[----:B------:R-:W-:-:S02]  /*1d90*/  @!P4 ISETP.LT.OR P3, PT, R0, 0x41, P3 ;  /* 0x000000410000c80c */ /* 0x000fc40001f61670 */
[----:B------:R-:W-:Y:S01]  /*1da0*/  LEA.HI.X.SX32 R19, R19, R14, 0x1, P2 ;  /* 0x0000000e13137211 */ /* 0x000fe200010f0eff */
[----:B------:R-:W-:Y:S01]  /*1db0*/  IMAD.SHL.U32 R14, R35, 0x20, RZ ;  /* 0x00000020230e7824 */ /* 0x000fe200078e00ff */
[C---:B------:R-:W-:Y:S02]  /*1dc0*/  @!P4 ISETP.LT.OR P2, PT, R0.reuse, 0x41, P6 ;  /* 0x000000410000c80c */ /* 0x040fe40003741670 */
[----:B--2---:R-:W-:Y:S02]  /*1dd0*/  SEL R4, RZ, 0xffffffff, P1 ;  /* 0xffffffffff047807 */ /* 0x004fe40000800000 */
[C---:B------:R-:W-:Y:S02]  /*1de0*/  ISETP.LT.OR P1, PT, R0.reuse, 0x21, P5 ;  /* 0x000000210000780c */ /* 0x040fe40002f21670 */
[----:B------:R-:W-:Y:S01]  /*1df0*/  @!P4 ISETP.LT.OR P5, PT, R0, 0x41, P5 ;  /* 0x000000410000c80c */ /* 0x000fe20002fa1670 */
[----:B------:R-:W-:Y:S02]  /*1e00*/  IMAD.SHL.U32 R17, R4, 0x2, RZ ;  /* 0x0000000204117824 */ /* 0x000fe400078e00ff */
[----:B------:R-:W-:-:S03]  /*1e10*/  IMAD.WIDE.U32 R4, R248, c[0x0][0x210], R6 ;  /* 0x00008400f8047a25 */ /* 0x000fc600078e0006 */
[----:B------:R-:W-:Y:S01]  /*1e20*/  LOP3.LUT R6, R17, 0x2, R15, 0xe2, !PT ;  /* 0x0000000211067812 */ /* 0x000fe200078ee20f */
[----:B------:R-:W-:Y:S01]  /*1e30*/  IMAD.IADD R5, R5, 0x1, R16 ;  /* 0x0000000105057824 */ /* 0x000fe200078e0210 */
[----:B------:R-:W-:Y:S02]  /*1e40*/  SHF.R.S32.HI R15, RZ, 0x4, R20 ;  /* 0x00000004ff0f7819 */ /* 0x000fe40000011414 */
[----:B------:R-:W-:Y:S01]  /*1e50*/  LOP3.LUT R0, R6, R21, RZ, 0xfc, !PT ;  /* 0x0000001506007212 */ /* 0x000fe200078efcff */
[----:B------:R1:W-:Y:S01]  /*1e60*/  LDGSTS.E.BYPASS.LTC128B.128 [R221+0x3880], [R2.64+0x80], !P1 ;  /* 0x0388008002dd7fae */ /* 0x0003e2000c901d44 */
[----:B------:R-:W-:Y:S01]  /*1e70*/  ISETP.GT.AND P1, PT, R251, 0x7f, PT ;  /* 0x0000007ffb00780c */ /* 0x000fe20003f24270 */
[----:B------:R-:W-:Y:S01]  /*1e80*/  IMAD.SHL.U32 R21, R192, 0x40, RZ ;  /* 0x00000040c0157824 */ /* 0x000fe200078e00ff */
[----:B------:R-:W-:Y:S01]  /*1e90*/  P2R R7, PR, RZ, 0x20 ;  /* 0x00000020ff077803 */ /* 0x000fe20000000000 */
[----:B------:R1:W-:Y:S01]  /*1ea0*/  LDGSTS.E.BYPASS.LTC128B.128 [R221+0x6080], [R2.64+0x100], !P0 ;  /* 0x0608010002dd7fae */ /* 0x0003e2000c101d44 */
[----:B------:R-:W-:Y:S01]  /*1eb0*/  LOP3.LUT P4, RZ, R0, 0x1, RZ, 0xc0, !PT ;  /* 0x0000000100ff7812 */ /* 0x000fe2000788c0ff */
[----:B------:R-:W-:Y:S01]  /*1ec0*/  IMAD R6, R22, c[0x0][0x218], RZ ;  /* 0x0000860016067a24 */ /* 0x000fe200078e02ff */
[----:B------:R-:W-:Y:S01]  /*1ed0*/  ISETP.NE.AND P0, PT, R7, RZ, PT ;  /* 0x000000ff0700720c */ /* 0x000fe20003f05270 */
[----:B------:R-:W-:Y:S01]  /*1ee0*/  IMAD.WIDE.U32 R234, R24, c[0x0][0x218], R4 ;  /* 0x0000860018ea7a25 */ /* 0x000fe200078e0004 */
[----:B------:R-:W-:-:S02]  /*1ef0*/  LOP3.LUT P6, RZ, R0, 0x2, RZ, 0xc0, !PT ;  /* 0x0000000200ff7812 */ /* 0x000fc400078cc0ff */
[----:B------:R-:W-:Y:S01]  /*1f00*/  LOP3.LUT P5, RZ, R0, 0x4, RZ, 0xc0, !PT ;  /* 0x0000000400ff7812 */ /* 0x000fe200078ac0ff */
[----:B------:R-:W-:Y:S01]  /*1f10*/  IMAD.MOV.U32 R228, RZ, RZ, R234 ;  /* 0x000000ffffe47224 */ /* 0x000fe200078e00ea */
[----:B------:R-:W-:Y:S01]  /*1f20*/  IADD3 R0, -R238, R225, -R21 ;  /* 0x000000e1ee007210 */ /* 0x000fe20007ffe915 */
[----:B------:R2:W-:Y:S01]  /*1f30*/  @!P1 LDGSTS.E.BYPASS.LTC128B.128 [R221+0x2080], [R10.64], !P2 ;  /* 0x020800000add9fae */ /* 0x0005e2000d101d44 */
[----:B------:R-:W-:Y:S01]  /*1f40*/  IMAD.WIDE.U32 R4, R248, c[0x0][0x270], R18 ;  /* 0x00009c00f8047a25 */ /* 0x000fe200078e0012 */
[----:B------:R-:W-:Y:S02]  /*1f50*/  LEA.HI R16, R32, R251, RZ, 0x2 ;  /* 0x000000fb20107211 */ /* 0x000fe400078f10ff */
[C---:B------:R-:W-:Y:S02]  /*1f60*/  ISETP.LT.OR P2, PT, R0.reuse, 0x1, !P6 ;  /* 0x000000010000780c */ /* 0x040fe40007741670 */
[----:B------:R2:W-:Y:S01]  /*1f70*/  @!P1 LDGSTS.E.BYPASS.LTC128B.128 [R221+0x4880], [R10.64+0x80], !P0 ;  /* 0x048800800add9fae */ /* 0x0005e2000c101d44 */
[----:B------:R-:W-:-:S03]  /*1f80*/  ISETP.LT.OR P0, PT, R0, 0x1, !P4 ;  /* 0x000000010000780c */ /* 0x000fc60006701670 */
[----:B------:R2:W-:Y:S01]  /*1f90*/  @!P1 LDGSTS.E.BYPASS.LTC128B.128 [R221+0x7080], [R10.64+0x100], !P3 ;  /* 0x070801000add9fae */ /* 0x0005e2000d901d44 */
[C---:B------:R-:W-:Y:S02]  /*1fa0*/  ISETP.LT.OR P1, PT, R0.reuse, 0x1, !P5 ;  /* 0x000000010000780c */ /* 0x040fe40006f21670 */
[----:B------:R-:W-:Y:S01]  /*1fb0*/  ISETP.LT.OR P3, PT, R0, 0x21, !P4 ;  /* 0x000000210000780c */ /* 0x000fe20006761670 */
[----:B------:R-:W0:Y:S01]  /*1fc0*/  LDGDEPBAR ;  /* 0x00000000000079af */ /* 0x000e220000000000 */
[----:B-1----:R-:W-:Y:S02]  /*1fd0*/  IMAD.SHL.U32 R3, R34, 0x20, RZ ;  /* 0x0000002022037824 */ /* 0x002fe400078e00ff */
[----:B------:R-:W-:-:S03]  /*1fe0*/  IMAD R2, R24, c[0x0][0x21c], R6 ;  /* 0x0000870018027a24 */ /* 0x000fc600078e0206 */
[----:B------:R1:W-:Y:S01]  /*1ff0*/  LDGSTS.E.BYPASS.LTC128B.128 [R221+0xf080], [R8.64], !P0 ;  /* 0x0f08000008dd7fae */ /* 0x0003e2000c101d44 */
[----:B------:R-:W-:Y:S01]  /*2000*/  LEA R6, P0, R3, R8, 0x1 ;  /* 0x0000000803067211 */ /* 0x000fe200078008ff */
[----:B------:R-:W-:Y:S02]  /*2010*/  IMAD.IADD R229, R235, 0x1, R2 ;  /* 0x00000001ebe57824 */ /* 0x000fe400078e0202 */
[----:B------:R1:W-:Y:S01]  /*2020*/  LDGSTS.E.BYPASS.LTC128B.128 [R221+0x11080], [R8.64+0x80], !P2 ;  /* 0x1108008008dd7fae */ /* 0x0003e2000d101d44 */
[----:B------:R-:W-:Y:S01]  /*2030*/  ISETP.LT.OR P2, PT, R0, 0x21, !P6 ;  /* 0x000000210000780c */ /* 0x000fe20007741670 */
[----:B------:R-:W-:Y:S01]  /*2040*/  IMAD R2, R26, c[0x0][0x270], RZ ;  /* 0x00009c001a027a24 */ /* 0x000fe200078e02ff */
[----:B------:R-:W-:Y:S01]  /*2050*/  LEA.HI.X R7, R3, R9, R37, 0x1, P0 ;  /* 0x0000000903077211 */ /* 0x000fe200000f0c25 */
[----:B------:R1:W-:Y:S01]  /*2060*/  LDGSTS.E.BYPASS.LTC128B.128 [R221+0x13080], [R8.64+0x100], !P1 ;  /* 0x1308010008dd7fae */ /* 0x0003e2000c901d44 */
[----:B------:R-:W-:Y:S01]  /*2070*/  ISETP.LT.OR P1, PT, R0, 0x21, !P5 ;  /* 0x000000210000780c */ /* 0x000fe20006f21670 */
[----:B------:R-:W-:-:S02]  /*2080*/  IMAD R2, R248, c[0x0][0x274], R2 ;  /* 0x00009d00f8027a24 */ /* 0x000fc400078e0202 */
[----:B------:R3:W-:Y:S01]  /*2090*/  LDGSTS.E.BYPASS.LTC128B.128 [R221+0x10080], [R6.64], !P3 ;  /* 0x1008000006dd7fae */ /* 0x0007e2000d901d44 */
[----:B------:R-:W-:Y:S01]  /*20a0*/  ISETP.GT.AND P3, PT, R251, 0xf, PT ;  /* 0x0000000ffb00780c */ /* 0x000fe20003f64270 */
[----:B------:R-:W-:Y:S01]  /*20b0*/  IMAD.IADD R5, R5, 0x1, R2 ;  /* 0x0000000105057824 */ /* 0x000fe200078e0202 */
[----:B------:R-:W-:Y:S01]  /*20c0*/  ISETP.GE.AND P3, PT, R12, c[0x0][0x1fc], PT ;  /* 0x00007f000c007a0c */ /* 0x000fe20003f66270 */
[----:B--2---:R-:W-:Y:S02]  /*20d0*/  IMAD.WIDE.U32 R10, R36, R192, R228 ;  /* 0x000000c0240a7225 */ /* 0x004fe400078e00e4 */
[----:B------:R3:W-:Y:S01]  /*20e0*/  LDGSTS.E.BYPASS.LTC128B.128 [R221+0x12080], [R6.64+0x80], !P2 ;  /* 0x1208008006dd7fae */ /* 0x0007e2000d101d44 */
[----:B------:R-:W-:Y:S01]  /*20f0*/  ISETP.GT.AND P2, PT, R251, 0xf, PT ;  /* 0x0000000ffb00780c */ /* 0x000fe20003f44270 */
[----:B------:R-:W-:Y:S01]  /*2100*/  IMAD.IADD R0, R11, 0x1, R13 ;  /* 0x000000010b007824 */ /* 0x000fe200078e020d */
[----:B------:R-:W-:Y:S01]  /*2110*/  LEA R2, P0, R10, c[0x0][0x1f0], 0x1 ;  /* 0x00007c000a027a11 */ /* 0x000fe200078008ff */
[----:B------:R-:W-:Y:S01]  /*2120*/  IMAD.WIDE.U32 R242, R24, c[0x0][0x278], R4 ;  /* 0x00009e0018f27a25 */ /* 0x000fe200078e0004 */
[----:B------:R3:W-:Y:S01]  /*2130*/  LDGSTS.E.BYPASS.LTC128B.128 [R221+0x14080], [R6.64+0x100], !P1 ;  /* 0x1408010006dd7fae */ /* 0x0007e2000c901d44 */
[----:B------:R-:W-:-:S02]  /*2140*/  SHF.R.S32.HI R4, RZ, 0x1f, R251 ;  /* 0x0000001fff047819 */ /* 0x000fc400000114fb */
[----:B------:R-:W-:Y:S02]  /*2150*/  LEA.HI.X R3, R10, c[0x0][0x1f4], R0, 0x1, P0 ;  /* 0x00007d000a037a11 */ /* 0x000fe400000f0c00 */
[----:B------:R-:W-:Y:S02]  /*2160*/  LEA.HI R13, R20, R15, RZ, 0x1 ;  /* 0x0000000f140d7211 */ /* 0x000fe400078f08ff */
[----:B------:R-:W-:Y:S02]  /*2170*/  SHF.R.S32.HI R10, RZ, 0x1f, R16 ;  /* 0x0000001fff0a7819 */ /* 0x000fe40000011410 */
[----:B------:R-:W-:Y:S01]  /*2180*/  @!P2 IADD3 R5, P0, R21, R242, RZ ;  /* 0x000000f21505a210 */ /* 0x000fe20007f1e0ff */
[----:B-1----:R-:W-:Y:S02]  /*2190*/  IMAD R9, R22, c[0x0][0x278], RZ ;  /* 0x00009e0016097a24 */ /* 0x002fe400078e02ff */
[----:B------:R-:W-:Y:S01]  /*21a0*/  IMAD R8, R23, 0xc0, RZ ;  /* 0x000000c017087824 */ /* 0x000fe200078e02ff */
[----:B------:R-:W-:Y:S01]  /*21b0*/  SHF.R.S32.HI R23, RZ, 0x1f, R21 ;  /* 0x0000001fff177819 */ /* 0x000fe20000011415 */
[----:B------:R-:W-:-:S04]  /*21c0*/  IMAD R0, R24, c[0x0][0x27c], R9 ;  /* 0x00009f0018007a24 */ /* 0x000fc800078e0209 */
[----:B------:R-:W-:Y:S01]  /*21d0*/  IMAD.IADD R247, R243, 0x1, R0 ;  /* 0x00000001f3f77824 */ /* 0x000fe200078e0200 */
[----:B------:R-:W-:Y:S02]  /*21e0*/  IADD3 R0, -R21, R225, -R238 ;  /* 0x000000e115007210 */ /* 0x000fe40007ffe9ee */
[----:B---3--:R-:W-:-:S04]  /*21f0*/  IADD3 R6, P1, R8, R251, RZ ;  /* 0x000000fb08067210 */ /* 0x008fc80007f3e0ff */
[----:B------:R-:W-:Y:S01]  /*2200*/  LEA.HI.X.SX32 R7, R8, R4, 0x1, P1 ;  /* 0x0000000408077211 */ /* 0x000fe200008f0eff */
[----:B------:R-:W-:Y:S01]  /*2210*/  @!P2 IMAD.X R8, R23, 0x1, R247, P0 ;  /* 0x000000011708a824 */ /* 0x000fe200000e06f7 */
[C---:B------:R-:W-:Y:S02]  /*2220*/  @!P2 LEA R4, P0, R5.reuse, c[0x0][0x258], 0x2 ;  /* 0x000096000504aa11 */ /* 0x040fe400078010ff */
[----:B------:R-:W-:Y:S02]  /*2230*/  ISETP.LT.OR P1, PT, R0, 0x1, P3 ;  /* 0x000000010000780c */ /* 0x000fe40001f21670 */
[----:B------:R-:W-:Y:S01]  /*2240*/  @!P2 LEA.HI.X R5, R5, c[0x0][0x25c], R8, 0x2, P0 ;  /* 0x000097000505aa11 */ /* 0x000fe200000f1408 */
[----:B------:R-:W-:-:S05]  /*2250*/  @!P2 IMAD.SHL.U32 R8, R251, 0x10, RZ ;  /* 0x00000010fb08a824 */ /* 0x000fca00078e00ff */
[----:B------:R1:W-:Y:S01]  /*2260*/  @!P2 LDGSTS.E.BYPASS.LTC128B.128 [R8+0x21080], [R4.64] ;  /* 0x210800000408afae */ /* 0x0003e2000b901d44 */
[----:B------:R-:W-:-:S03]  /*2270*/  ISETP.GE.AND P2, PT, R29, c[0x0][0x1fc], PT ;  /* 0x00007f001d007a0c */ /* 0x000fc60003f46270 */
[----:B------:R-:W0:Y:S01]  /*2280*/  LDGDEPBAR ;  /* 0x00000000000079af */ /* 0x000e220000000000 */
[----:B------:R-:W-:-:S03]  /*2290*/  ISETP.LT.OR P0, PT, R0, 0x1, P2 ;  /* 0x000000010000780c */ /* 0x000fc60001701670 */
[----:B------:R2:W-:Y:S10]  /*22a0*/  LDGSTS.E.BYPASS.LTC128B.128 [R221+0x1b080], [R2.64], !P1 ;  /* 0x1b08000002dd7fae */ /* 0x0005f4000c901d44 */
[----:B------:R2:W-:Y:S01]  /*22b0*/  LDGSTS.E.BYPASS.LTC128B.128 [R221+0x1d080], [R2.64+0x80], !P0 ;  /* 0x1d08008002dd7fae */ /* 0x0005e2000c101d44 */
[----:B-1----:R-:W-:Y:S01]  /*22c0*/  LEA R8, P0, R14, R2, 0x1 ;  /* 0x000000020e087211 */ /* 0x002fe200078008ff */
[----:B------:R-:W-:Y:S01]  /*22d0*/  IMAD.WIDE.U32 R4, R248, c[0x0][0x288], R18 ;  /* 0x0000a200f8047a25 */ /* 0x000fe200078e0012 */
[----:B------:R-:W-:-:S02]  /*22e0*/  LEA.HI R18, R32, R251, RZ, 0x5 ;  /* 0x000000fb20127211 */ /* 0x000fc400078f28ff */
[----:B------:R-:W-:Y:S02]  /*22f0*/  LEA.HI.X R9, R14, R3, R252, 0x1, P0 ;  /* 0x000000030e097211 */ /* 0x000fe400000f0cfc */
[----:B------:R-:W-:Y:S02]  /*2300*/  ISETP.GE.AND P0, PT, R30, c[0x0][0x1fc], PT ;  /* 0x00007f001e007a0c */ /* 0x000fe40003f06270 */
[----:B------:R-:W-:Y:S02]  /*2310*/  SHF.R.S32.HI R14, RZ, 0x2, R16 ;  /* 0x00000002ff0e7819 */ /* 0x000fe40000011410 */
[----:B------:R-:W-:Y:S02]  /*2320*/  ISETP.LT.OR P1, PT, R0, 0x1, P0 ;  /* 0x000000010000780c */ /* 0x000fe40000721670 */
[----:B------:R-:W-:Y:S02]  /*2330*/  SHF.R.S32.HI R17, RZ, 0x5, R18 ;  /* 0x00000005ff117819 */ /* 0x000fe40000011412 */
[----:B------:R-:W-:-:S02]  /*2340*/  LEA.HI R10, R10, R14, RZ, 0x3 ;  /* 0x0000000e0a0a7211 */ /* 0x000fc400078f18ff */
[----:B------:R-:W-:-:S07]  /*2350*/  ISETP.LT.OR P0, PT, R0, 0x21, P0 ;  /* 0x000000210000780c */ /* 0x000fce0000701670 */
[----:B------:R2:W-:Y:S01]  /*2360*/  LDGSTS.E.BYPASS.LTC128B.128 [R221+0x1f080], [R2.64+0x100], !P1 ;  /* 0x1f08010002dd7fae */ /* 0x0005e2000c901d44 */
[----:B------:R-:W-:Y:S02]  /*2370*/  ISETP.LT.OR P1, PT, R0, 0x21, P3 ;  /* 0x000000210000780c */ /* 0x000fe40001f21670 */
[----:B------:R-:W-:-:S04]  /*2380*/  ISETP.GE.AND P3, PT, R12, c[0x0][0x1fc], PT ;  /* 0x00007f000c007a0c */ /* 0x000fc80003f66270 */
[----:B------:R-:W-:Y:S02]  /*2390*/  SEL R19, RZ, 0x1, P3 ;  /* 0x00000001ff137807 */ /* 0x000fe40001800000 */
[----:B------:R-:W-:-:S05]  /*23a0*/  ISETP.GE.AND P3, PT, R251, 0x10, PT ;  /* 0x00000010fb00780c */ /* 0x000fca0003f66270 */
[----:B------:R1:W-:Y:S01]  /*23b0*/  LDGSTS.E.BYPASS.LTC128B.128 [R221+0x1c080], [R8.64], !P1 ;  /* 0x1c08000008dd7fae */ /* 0x0003e2000c901d44 */
[----:B------:R-:W-:Y:S02]  /*23c0*/  ISETP.LT.OR P1, PT, R0, 0x21, P2 ;  /* 0x000000210000780c */ /* 0x000fe40001721670 */
[----:B------:R-:W-:Y:S02]  /*23d0*/  LOP3.LUT R0, R10, 0xfffffff8, RZ, 0xc0, !PT ;  /* 0xfffffff80a007812 */ /* 0x000fe400078ec0ff */
[----:B------:R-:W-:-:S03]  /*23e0*/  ISETP.GE.AND P2, PT, R30, c[0x0][0x1fc], PT ;  /* 0x00007f001e007a0c */ /* 0x000fc60003f46270 */
[----:B------:R-:W-:Y:S02]  /*23f0*/  IMAD.IADD R14, R14, 0x1, -R0 ;  /* 0x000000010e0e7824 */ /* 0x000fe400078e0a00 */
[----:B--2---:R-:W-:-:S04]  /*2400*/  IMAD R3, R26, c[0x0][0x288], RZ ;  /* 0x0000a2001a037a24 */ /* 0x004fc800078e02ff */
[----:B------:R1:W-:Y:S01]  /*2410*/  LDGSTS.E.BYPASS.LTC128B.128 [R221+0x1e080], [R8.64+0x80], !P1 ;  /* 0x1e08008008dd7fae */ /* 0x0003e2000c901d44 */
[----:B------:R-:W-:Y:S01]  /*2420*/  IMAD R2, R26, c[0x0][0x238], RZ ;  /* 0x00008e001a027a24 */ /* 0x000fe200078e02ff */
[----:B------:R-:W-:Y:S01]  /*2430*/  ISETP.GE.AND P1, PT, R29, c[0x0][0x1fc], PT ;  /* 0x00007f001d007a0c */ /* 0x000fe20003f26270 */
[C---:B------:R-:W-:Y:S01]  /*2440*/  IMAD R12, R248.reuse, c[0x0][0x28c], R3 ;  /* 0x0000a300f80c7a24 */ /* 0x040fe200078e0203 */
[----:B------:R1:W-:Y:S01]  /*2450*/  LDGSTS.E.BYPASS.LTC128B.128 [R221+0x20080], [R8.64+0x100], !P0 ;  /* 0x2008010008dd7fae */ /* 0x0003e2000c101d44 */
[C---:B------:R-:W-:Y:S02]  /*2460*/  IMAD R11, R248.reuse, c[0x0][0x23c], R2 ;  /* 0x00008f00f80b7a24 */ /* 0x040fe400078e0202 */
[----:B------:R-:W-:Y:S01]  /*2470*/  IMAD.WIDE.U32 R2, R248, c[0x0][0x238], R6 ;  /* 0x00008e00f8027a25 */ /* 0x000fe200078e0006 */
[----:B------:R-:W-:-:S03]  /*2480*/  LOP3.LUT R6, R13, 0xfffffffe, RZ, 0xc0, !PT ;  /* 0xfffffffe0d067812 */ /* 0x000fc600078ec0ff */
[----:B------:R-:W-:Y:S02]  /*2490*/  IMAD.IADD R13, R3, 0x1, R11 ;  /* 0x00000001030d7824 */ /* 0x000fe400078e020b */
[----:B------:R-:W-:Y:S01]  /*24a0*/  IMAD.IADD R3, R5, 0x1, R12 ;  /* 0x0000000105037824 */ /* 0x000fe200078e020c */
[----:B------:R-:W-:Y:S01]  /*24b0*/  SHF.R.S32.HI R5, RZ, 0x1f, R18 ;  /* 0x0000001fff057819 */ /* 0x000fe20000011412 */
[----:B------:R-:W-:Y:S02]  /*24c0*/  IMAD.MOV.U32 R12, RZ, RZ, R2 ;  /* 0x000000ffff0c7224 */ /* 0x000fe400078e0002 */
[----:B------:R-:W-:Y:S01]  /*24d0*/  IMAD.MOV.U32 R2, RZ, RZ, R4 ;  /* 0x000000ffff027224 */ /* 0x000fe200078e0004 */
[----:B------:R-:W-:Y:S01]  /*24e0*/  LEA.HI R4, R32, R251, RZ, 0x7 ;  /* 0x000000fb20047211 */ /* 0x000fe200078f38ff */
[----:B------:R-:W-:Y:S01]  /*24f0*/  IMAD.IADD R0, R15, 0x1, -R6 ;  /* 0x000000010f007824 */ /* 0x000fe200078e0a06 */
[----:B------:R-:W-:Y:S01]  /*2500*/  LEA.HI R5, R5, R17, RZ, 0x2 ;  /* 0x0000001105057211 */ /* 0x000fe200078f10ff */
[----:B------:R-:W-:Y:S01]  /*2510*/  IMAD.WIDE.U32 R240, R24, c[0x0][0x290], R2 ;  /* 0x0000a40018f07a25 */ /* 0x000fe200078e0002 */
[----:B------:R-:W-:-:S02]  /*2520*/  SHF.R.S32.HI R11, RZ, 0x7, R4 ;  /* 0x00000007ff0b7819 */ /* 0x000fc40000011404 */
[----:B------:R-:W-:Y:S01]  /*2530*/  LOP3.LUT R5, R5, 0xfffffffc, RZ, 0xc0, !PT ;  /* 0xfffffffc05057812 */ /* 0x000fe200078ec0ff */
[----:B------:R-:W-:Y:S01]  /*2540*/  IMAD R4, R22, c[0x0][0x290], RZ ;  /* 0x0000a40016047a24 */ /* 0x000fe200078e02ff */
[----:B------:R-:W-:Y:S01]  /*2550*/  IADD3 R2, P0, R21, R240, RZ ;  /* 0x000000f015027210 */ /* 0x000fe20007f1e0ff */
[----:B------:R-:W-:Y:S02]  /*2560*/  IMAD.SHL.U32 R6, R11, 0x8, RZ ;  /* 0x000000080b067824 */ /* 0x000fe400078e00ff */
[----:B------:R-:W-:Y:S02]  /*2570*/  IMAD.IADD R15, R17, 0x1, -R5 ;  /* 0x00000001110f7824 */ /* 0x000fe400078e0a05 */
[----:B------:R-:W-:Y:S01]  /*2580*/  IMAD R4, R24, c[0x0][0x294], R4 ;  /* 0x0000a50018047a24 */ /* 0x000fe200078e0204 */
[----:B------:R-:W-:Y:S01]  /*2590*/  LOP3.LUT R10, R6, 0x8, RZ, 0xc0, !PT ;  /* 0x00000008060a7812 */ /* 0x000fe200078ec0ff */
[----:B------:R-:W-:Y:S01]  /*25a0*/  IMAD.SHL.U32 R3, R14, 0x10, RZ ;  /* 0x000000100e037824 */ /* 0x000fe200078e00ff */
[----:B------:R-:W-:Y:S01]  /*25b0*/  LEA.HI R6, R15, R15, RZ, 0x1 ;  /* 0x0000000f0f067211 */ /* 0x000fe200078f08ff */
[----:B------:R-:W-:Y:S01]  /*25c0*/  IMAD.IADD R239, R241, 0x1, R4 ;  /* 0x00000001f1ef7824 */ /* 0x000fe200078e0204 */
[----:B-1----:R-:W-:Y:S01]  /*25d0*/  LOP3.LUT R9, R16, 0x3ffffffc, RZ, 0xc0, !PT ;  /* 0x3ffffffc10097812 */ /* 0x002fe200078ec0ff */
[----:B------:R-:W-:Y:S01]  /*25e0*/  IMAD.SHL.U32 R4, R15, 0x100, RZ ;  /* 0x000001000f047824 */ /* 0x000fe200078e00ff */
[----:B------:R-:W-:Y:S01]  /*25f0*/  LOP3.LUT R3, R10, 0x70, R3, 0xf8, !PT ;  /* 0x000000700a037812 */ /* 0x000fe200078ef803 */
[----:B------:R-:W-:-:S02]  /*2600*/  IMAD.SHL.U32 R6, R6, 0x100, RZ ;  /* 0x0000010006067824 */ /* 0x000fc400078e00ff */
[----:B------:R-:W-:Y:S01]  /*2610*/  IMAD.X R7, R23, 0x1, R239, P0 ;  /* 0x0000000117077824 */ /* 0x000fe200000e06ef */
[----:B------:R-:W-:Y:S01]  /*2620*/  LEA R8, P0, R2, c[0x0][0x280], 0x2 ;  /* 0x0000a00002087a11 */ /* 0x000fe200078010ff */
[----:B------:R-:W-:Y:S01]  /*2630*/  @!P3 IMAD.SHL.U32 R16, R251, 0x10, RZ ;  /* 0x00000010fb10b824 */ /* 0x000fe200078e00ff */
[----:B------:R-:W-:Y:S01]  /*2640*/  LOP3.LUT R5, R3, 0x100, R4, 0xf8, !PT ;  /* 0x0000010003057812 */ /* 0x000fe200078ef804 */
[C---:B------:R-:W-:Y:S01]  /*2650*/  IMAD.IADD R4, R251.reuse, 0x1, -R9 ;  /* 0x00000001fb047824 */ /* 0x040fe200078e0a09 */
[----:B------:R-:W-:Y:S01]  /*2660*/  LOP3.LUT R3, R6, 0x7ffffe00, RZ, 0xc0, !PT ;  /* 0x7ffffe0006037812 */ /* 0x000fe200078ec0ff */
[----:B------:R-:W-:Y:S01]  /*2670*/  IMAD.WIDE.U32 R244, R24, c[0x0][0x240], R12 ;  /* 0x0000900018f47a25 */ /* 0x000fe200078e000c */
[----:B------:R-:W-:Y:S02]  /*2680*/  LEA.HI.X R9, R2, c[0x0][0x284], R7, 0x2, P0 ;  /* 0x0000a10002097a11 */ /* 0x000fe400000f1407 */
[----:B------:R-:W-:Y:S01]  /*2690*/  LOP3.LUT R2, R20, 0xfffffff0, RZ, 0xc0, !PT ;  /* 0xfffffff014027812 */ /* 0x000fe200078ec0ff */
[----:B------:R-:W-:Y:S01]  /*26a0*/  IMAD R7, R4, 0x2, R3 ;  /* 0x0000000204077824 */ /* 0x000fe200078e0203 */
[----:B------:R-:W-:Y:S01]  /*26b0*/  LOP3.LUT R3, R18, 0xffffffe0, RZ, 0xc0, !PT ;  /* 0xffffffe012037812 */ /* 0x000fe200078ec0ff */
[----:B------:R1:W-:Y:S01]  /*26c0*/  @!P3 LDGSTS.E.BYPASS.LTC128B.128 [R16+0x21280], [R8.64] ;  /* 0x212800000810bfae */ /* 0x0003e2000b901d44 */
[----:B------:R-:W-:Y:S01]  /*26d0*/  SHF.R.U32.HI R4, RZ, 0x3, R5 ;  /* 0x00000003ff047819 */ /* 0x000fe20000011605 */
[C---:B------:R-:W-:Y:S01]  /*26e0*/  IMAD.IADD R2, R251.reuse, 0x1, -R2 ;  /* 0x00000001fb027824 */ /* 0x040fe200078e0a02 */
[----:B------:R-:W-:Y:S01]  /*26f0*/  LOP3.LUT P0, RZ, R14, 0x1, RZ, 0xc0, !PT ;  /* 0x000000010eff7812 */ /* 0x000fe2000780c0ff */
[----:B------:R-:W-:Y:S01]  /*2700*/  IMAD.IADD R3, R251, 0x1, -R3 ;  /* 0x00000001fb037824 */ /* 0x000fe200078e0a03 */
[----:B------:R-:W-:Y:S01]  /*2710*/  LOP3.LUT R6, R5, 0x28, R4, 0x78, !PT ;  /* 0x0000002805067812 */ /* 0x000fe200078e7804 */
[----:B------:R-:W-:Y:S01]  /*2720*/  IMAD.SHL.U32 R4, R2, 0x10, RZ ;  /* 0x0000001002047824 */ /* 0x000fe200078e00ff */
[----:B------:R-:W-:Y:S01]  /*2730*/  LEA.HI R12, R11, R11, RZ, 0x1 ;  /* 0x0000000b0b0c7211 */ /* 0x000fe200078f08ff */
[----:B------:R-:W-:Y:S01]  /*2740*/  IMAD.SHL.U32 R5, R17, 0x100, RZ ;  /* 0x0000010011057824 */ /* 0x000fe200078e00ff */
[----:B------:R-:W-:Y:S01]  /*2750*/  SEL R13, RZ, 0xffffffff, P1 ;  /* 0xffffffffff0d7807 */ /* 0x000fe20000800000 */
[----:B------:R-:W-:Y:S01]  /*2760*/  IMAD.IADD R6, R7, 0x1, R6 ;  /* 0x0000000107067824 */ /* 0x000fe200078e0206 */
[----:B------:R-:W-:Y:S01]  /*2770*/  LOP3.LUT R4, R4, 0xf0, RZ, 0xc0, !PT ;  /* 0x000000f004047812 */ /* 0x000fe200078ec0ff */
[----:B------:R-:W-:Y:S01]  /*2780*/  IMAD.SHL.U32 R204, R2, 0x2, RZ ;  /* 0x0000000202cc7824 */ /* 0x000fe200078e00ff */
[----:B------:R-:W-:Y:S01]  /*2790*/  LOP3.LUT P1, RZ, R25, 0x4, RZ, 0xc0, !PT ;  /* 0x0000000419ff7812 */ /* 0x000fe2000782c0ff */
[----:B------:R-:W-:Y:S01]  /*27a0*/  IMAD.SHL.U32 R219, R6, 0x2, RZ ;  /* 0x0000000206db7824 */ /* 0x000fe200078e00ff */
[C---:B------:R-:W-:Y:S01]  /*27b0*/  LOP3.LUT R14, R4.reuse, R10, RZ, 0xfc, !PT ;  /* 0x0000000a040e7212 */ /* 0x040fe200078efcff */
[----:B------:R-:W0:Y:S01]  /*27c0*/  LDGDEPBAR ;  /* 0x00000000000079af */ /* 0x000e220000000000 */
[----:B------:R-:W-:Y:S01]  /*27d0*/  LOP3.LUT R10, R4, 0x100, R5, 0xf8, !PT ;  /* 0x00000100040a7812 */ /* 0x000fe200078ef805 */
[----:B------:R-:W-:Y:S01]  /*27e0*/  IMAD R4, R22, c[0x0][0x240], RZ ;  /* 0x0000900016047a24 */ /* 0x000fe200078e02ff */
[C---:B------:R-:W-:Y:S01]  /*27f0*/  IADD3 R6, R219.reuse, 0x21480, RZ ;  /* 0x00021480db067810 */ /* 0x040fe20007ffe0ff */
[----:B------:R-:W0:Y:S01]  /*2800*/  LDGDEPBAR ;  /* 0x00000000000079af */ /* 0x000e220000000000 */
[----:B------:R-:W-:-:S02]  /*2810*/  IADD3 R220, R219, 0x215a0, RZ ;  /* 0x000215a0dbdc7810 */ /* 0x000fc40007ffe0ff */
[----:B------:R-:W-:Y:S01]  /*2820*/  LOP3.LUT R204, R14, 0x18, R204, 0x78, !PT ;  /* 0x000000180ecc7812 */ /* 0x000fe200078e78cc */
[----:B------:R-:W-:Y:S01]  /*2830*/  IMAD.MOV.U32 R14, RZ, RZ, 0x20 ;  /* 0x00000020ff0e7424 */ /* 0x000fe200078e00ff */
[----:B------:R-:W-:Y:S01]  /*2840*/  @P0 IADD3 R220, R6, 0xe0, RZ ;  /* 0x000000e006dc0810 */ /* 0x000fe20007ffe0ff */
[----:B------:R-:W-:Y:S01]  /*2850*/  IMAD.SHL.U32 R6, R0, 0x20, RZ ;  /* 0x0000002000067824 */ /* 0x000fe200078e00ff */
[----:B-1----:R-:W-:Y:S01]  /*2860*/  SHF.R.S32.HI R8, RZ, 0x1f, R3 ;  /* 0x0000001fff087819 */ /* 0x002fe20000011403 */
[----:B------:R-:W-:Y:S01]  /*2870*/  IMAD R16, R24, c[0x0][0x244], R4 ;  /* 0x0000910018107a24 */ /* 0x000fe200078e0204 */
[----:B------:R-:W-:Y:S01]  /*2880*/  LOP3.LUT P0, RZ, R25, 0x2, RZ, 0xc0, !PT ;  /* 0x0000000219ff7812 */ /* 0x000fe2000780c0ff */
[----:B------:R-:W-:Y:S01]  /*2890*/  IMAD.SHL.U32 R4, R15, 0x10, RZ ;  /* 0x000000100f047824 */ /* 0x000fe200078e00ff */
[----:B------:R-:W-:Y:S01]  /*28a0*/  LEA.HI R7, R8, R3, RZ, 0x2 ;  /* 0x0000000308077211 */ /* 0x000fe200078f10ff */
[----:B------:R-:W-:Y:S01]  /*28b0*/  IMAD.SHL.U32 R8, R28, 0x8, RZ ;  /* 0x000000081c087824 */ /* 0x000fe200078e00ff */
[----:B------:R-:W-:Y:S01]  /*28c0*/  LOP3.LUT P3, RZ, R2, 0x2, RZ, 0xc0, !PT ;  /* 0x0000000202ff7812 */ /* 0x000fe2000786c0ff */
[----:B------:R-:W-:Y:S01]  /*28d0*/  IMAD.SHL.U32 R204, R204, 0x2, RZ ;  /* 0x00000002cccc7824 */ /* 0x000fe200078e00ff */
[----:B------:R-:W-:Y:S01]  /*28e0*/  LOP3.LUT R5, R7, 0x7ffffffc, RZ, 0xc0, !PT ;  /* 0x7ffffffc07057812 */ /* 0x000fe200078ec0ff */
[----:B------:R-:W-:Y:S01]  /*28f0*/  IMAD.IADD R246, R245, 0x1, R16 ;  /* 0x00000001f5f67824 */ /* 0x000fe200078e0210 */
[----:B------:R-:W-:-:S02]  /*2900*/  SEL R201, R215, 0xfffffff0, !P0 ;  /* 0xfffffff0d7c97807 */ /* 0x000fc40004000000 */
[----:B------:R-:W-:Y:S01]  /*2910*/  SEL R202, R14, 0xffffffe0, !P1 ;  /* 0xffffffe00eca7807 */ /* 0x000fe20004800000 */
[----:B------:R-:W-:Y:S01]  /*2920*/  IMAD.IADD R9, R3, 0x1, -R5 ;  /* 0x0000000103097824 */ /* 0x000fe200078e0a05 */
[----:B------:R-:W-:Y:S02]  /*2930*/  SHF.R.S32.HI R3, RZ, 0x1f, R2 ;  /* 0x0000001fff037819 */ /* 0x000fe40000011402 */
[----:B------:R-:W-:Y:S02]  /*2940*/  LEA.HI.SX32 R223, R7, R4, 0x1e ;  /* 0x0000000407df7211 */ /* 0x000fe400078ff2ff */
[----:B------:R-:W-:Y:S01]  /*2950*/  LEA.HI R206, R3, R2, RZ, 0x3 ;  /* 0x0000000203ce7211 */ /* 0x000fe200078f18ff */
[----:B------:R-:W-:Y:S01]  /*2960*/  IMAD.SHL.U32 R3, R25, 0x40, RZ ;  /* 0x0000004019037824 */ /* 0x000fe200078e00ff */
[----:B------:R-:W-:Y:S02]  /*2970*/  LOP3.LUT R6, R6, 0x20, RZ, 0xc0, !PT ;  /* 0x0000002006067812 */ /* 0x000fe400078ec0ff */
[C---:B------:R-:W-:Y:S01]  /*2980*/  LOP3.LUT R5, R206.reuse, 0xfffffff8, RZ, 0xc0, !PT ;  /* 0xfffffff8ce057812 */ /* 0x040fe200078ec0ff */
[----:B------:R-:W-:Y:S01]  /*2990*/  IMAD.SHL.U32 R206, R206, 0x40, RZ ;  /* 0x00000040cece7824 */ /* 0x000fe200078e00ff */
[----:B------:R-:W-:-:S02]  /*29a0*/  LOP3.LUT R3, R3, 0x1c0, RZ, 0xc0, !PT ;  /* 0x000001c003037812 */ /* 0x000fc400078ec0ff */
[----:B------:R-:W-:Y:S01]  /*29b0*/  SHF.R.U32.HI R207, RZ, 0x3, R10 ;  /* 0x00000003ffcf7819 */ /* 0x000fe2000001160a */
[----:B------:R-:W-:Y:S01]  /*29c0*/  IMAD.IADD R5, R2, 0x1, -R5 ;  /* 0x0000000102057824 */ /* 0x000fe200078e0a05 */
[----:B------:R-:W-:Y:S02]  /*29d0*/  LOP3.LUT R2, R12, 0x1ffffffe, RZ, 0xc0, !PT ;  /* 0x1ffffffe0c027812 */ /* 0x000fe400078ec0ff */
[----:B------:R-:W-:Y:S02]  /*29e0*/  LOP3.LUT R200, R3, 0x8, R31, 0xf8, !PT ;  /* 0x0000000803c87812 */ /* 0x000fe400078ef81f */
[----:B------:R-:W-:Y:S01]  /*29f0*/  LOP3.LUT P1, RZ, R5, 0x4, RZ, 0xc0, !PT ;  /* 0x0000000405ff7812 */ /* 0x000fe2000782c0ff */
[----:B------:R-:W-:Y:S01]  /*2a00*/  IMAD.IADD R2, R11, 0x1, -R2 ;  /* 0x000000010b027824 */ /* 0x000fe200078e0a02 */
[C---:B------:R-:W-:Y:S01]  /*2a10*/  LOP3.LUT P0, RZ, R5.reuse, 0x2, RZ, 0xc0, !PT ;  /* 0x0000000205ff7812 */ /* 0x040fe2000780c0ff */
[----:B------:R-:W-:Y:S01]  /*2a20*/  IMAD.SHL.U32 R5, R5, 0x40, RZ ;  /* 0x0000004005057824 */ /* 0x000fe200078e00ff */
[----:B------:R-:W-:Y:S01]  /*2a30*/  LOP3.LUT R4, R3, 0x30, R4, 0xf8, !PT ;  /* 0x0000003003047812 */ /* 0x000fe200078ef804 */
[----:B------:R-:W-:Y:S01]  /*2a40*/  IMAD R232, R2, 0x4, R9 ;  /* 0x0000000402e87824 */ /* 0x000fe200078e0209 */
[----:B------:R-:W-:Y:S01]  /*2a50*/  SHF.R.U32.HI R7, RZ, 0x3, R3 ;  /* 0x00000003ff077819 */ /* 0x000fe20000011603 */
[----:B------:R-:W-:Y:S01]  /*2a60*/  IMAD.SHL.U32 R3, R0, 0x8, RZ ;  /* 0x0000000800037824 */ /* 0x000fe200078e00ff */
[----:B------:R-:W-:Y:S01]  /*2a70*/  LOP3.LUT R5, R5, 0x1c0, RZ, 0xc0, !PT ;  /* 0x000001c005057812 */ /* 0x000fe200078ec0ff */
[----:B------:R-:W-:Y:S01]  /*2a80*/  IMAD.SHL.U32 R2, R13, 0x2, RZ ;  /* 0x000000020d027824 */ /* 0x000fe200078e00ff */
[----:B------:R-:W-:Y:S01]  /*2a90*/  LOP3.LUT R12, R6, 0x18, R8, 0xf8, !PT ;  /* 0x00000018060c7812 */ /* 0x000fe200078ef808 */
[----:B------:R-:W-:Y:S01]  /*2aa0*/  IMAD.SHL.U32 R232, R232, 0x2, RZ ;  /* 0x00000002e8e87824 */ /* 0x000fe200078e00ff */
        /* <DEDUP_REMOVED lines=20> */
[----:B------:R-:W-:Y:S01]  /*2bf0*/  SEL R9, RZ, 0x4, P2 ;  /* 0x00000004ff097807 */ /* 0x000fe20001000000 */
[----:B------:R-:W-:Y:S01]  /*2c00*/  IMAD.SHL.U32 R216, R215, 0x2, RZ ;  /* 0x00000002d7d87824 */ /* 0x000fe200078e00ff */
[----:B------:R-:W-:Y:S01]  /*2c10*/  IADD3 R209, R209, 0x1b080, RZ ;  /* 0x0001b080d1d17810 */ /* 0x000fe20007ffe0ff */
[--C-:B------:R-:W-:Y:S01]  /*2c20*/  IMAD R201, R201, 0x2, R200.reuse ;  /* 0x00000002c9c97824 */ /* 0x100fe200078e02c8 */
[----:B------:R-:W-:Y:S01]  /*2c30*/  LOP3.LUT R206, R5, R206, RZ, 0xfc, !PT ;  /* 0x000000ce05ce7212 */ /* 0x000fe200078efcff */
[----:B------:R-:W-:Y:S01]  /*2c40*/  IMAD.SHL.U32 R210, R212, 0x2, RZ ;  /* 0x00000002d4d27824 */ /* 0x000fe200078e00ff */
        /* <DEDUP_REMOVED lines=9> */
[----:B------:R-:W-:Y:S02]  /*2ce0*/  IMAD.IADD R211, R210, 0x1, R216 ;  /* 0x00000001d2d37824 */ /* 0x000fe400078e02d8 */
.L_x_1227:
[----:B------:R-:W-:Y:S04]  /*2cf0*/  DEPBAR.LE SB0, 0x1 ;  /* 0x000080400000791a */ /* 0x000fe80000000000 */
[----:B------:R-:W-:Y:S01]  /*2d00*/  BAR.SYNC.DEFER_BLOCKING 0x0 ;  /* 0x0000000000007b1d */ /* 0x000fe20000010000 */
[C---:B------:R-:W-:Y:S01]  /*2d10*/  IMAD R0, R208.reuse, 0x3000, R212 ;  /* 0x00003000d0007824 */ /* 0x040fe200078e02d4 */
[C---:B------:R-:W-:Y:S01]  /*2d20*/  LEA R187, R208.reuse, R223, 0x6 ;  /* 0x000000dfd0bb7211 */ /* 0x040fe200078e30ff */
[----:B------:R-:W-:Y:S01]  /*2d30*/  IMAD R36, R208, 0x3000, R213 ;  /* 0x00003000d0247824 */ /* 0x000fe200078e02d5 */
[----:B------:R-:W-:Y:S02]  /*2d40*/  IADD3 R218, R192, 0x1, RZ ;  /* 0x00000001c0da7810 */ /* 0x000fe40007ffe0ff */
[----:B------:R-:W-:Y:S01]  /*2d50*/  SHF.L.U32 R108, R0, 0x1, RZ ;  /* 0x00000001006c7819 */ /* 0x000fe200000006ff */
[----:B------:R-:W-:Y:S01]  /*2d60*/  IMAD R0, R208, 0x3000, R215 ;  /* 0x00003000d0007824 */ /* 0x000fe200078e02d7 */
[----:B------:R-:W-:Y:S02]  /*2d70*/  SHF.L.U32 R110, R36, 0x1, RZ ;  /* 0x00000001246e7819 */ /* 0x000fe400000006ff */
[----:B------:R-:W-:Y:S02]  /*2d80*/  ISETP.GE.AND P3, PT, R218, R233, PT ;  /* 0x000000e9da00720c */ /* 0x000fe40003f66270 */
[----:B------:R-:W-:Y:S01]  /*2d90*/  IADD3 R4, R212, R0, RZ ;  /* 0x00000000d4047210 */ /* 0x000fe20007ffe0ff */
[----:B------:R-:W-:Y:S01]  /*2da0*/  IMAD.IADD R0, R213, 0x1, R0 ;  /* 0x00000001d5007824 */ /* 0x000fe200078e0200 */
[----:B------:R-:W-:Y:S03]  /*2db0*/  MOV R226, R192 ;  /* 0x000000c000e27202 */ /* 0x000fe60000000f00 */
[----:B------:R-:W-:Y:S01]  /*2dc0*/  IMAD.SHL.U32 R4, R4, 0x2, RZ ;  /* 0x0000000204047824 */ /* 0x000fe200078e00ff */
[----:B------:R-:W-:Y:S01]  /*2dd0*/  SHF.L.U32 R172, R0, 0x1, RZ ;  /* 0x0000000100ac7819 */ /* 0x000fe200000006ff */
[----:B------:R-:W-:Y:S04]  /*2de0*/  IMAD R0, R208, 0x3000, R217 ;  /* 0x00003000d0007824 */ /* 0x000fe800078e02d9 */
        /* <DEDUP_REMOVED lines=148> */
[----:B------:R3:W1:Y:S01]  /*3730*/  LDSM.16.M88.4 R172, [R211+0x1b080] ;  /* 0x01b08000d3ac783b */ /* 0x0006620000000200 */
[----:B------:R-:W-:-:S06]  /*3740*/  @P3 BRA `(.L_x_1225) ;  /* 0x0000034000003947 */ /* 0x000fcc0003800000 */
[----:B------:R-:W-:Y:S01]  /*3750*/  ISETP.GT.AND P1, PT, R251, 0xf, PT ;  /* 0x0000000ffb00780c */ /* 0x000fe20003f24270 */
[----:B------:R-:W-:Y:S01]  /*3760*/  IMAD.WIDE.U32 R26, R218, c[0x0][0x178], RZ ;  /* 0x00005e00da1a7a25 */ /* 0x000fe200078e00ff */
[----:B------:R-:W-:Y:S03]  /*3770*/  SHF.R.S32.HI R0, RZ, 0x1f, R218 ;  /* 0x0000001fff007819 */ /* 0x000fe600000114da */
[----:B------:R-:W-:Y:S02]  /*3780*/  IMAD.MOV.U32 R190, RZ, RZ, c[0x0][0x178] ;  /* 0x00005e00ffbe7624 */ /* 0x000fe400078e00ff */
[----:B------:R-:W-:Y:S02]  /*3790*/  IMAD R0, R0, c[0x0][0x178], RZ ;  /* 0x00005e0000007a24 */ /* 0x000fe400078e02ff */
[----:B------:R-:W-:Y:S02]  /*37a0*/  IMAD.SHL.U32 R3, R26, 0x40, RZ ;  /* 0x000000401a037824 */ /* 0x000fe400078e00ff */
[----:B------:R-:W-:Y:S02]  /*37b0*/  IMAD R28, R218, c[0x0][0x17c], R0 ;  /* 0x00005f00da1c7a24 */ /* 0x000fe400078e0200 */
[----:B------:R-:W-:Y:S01]  /*37c0*/  @!P1 LEA R2, R192, 0x40, 0x6 ;  /* 0x00000040c0029811 */ /* 0x000fe200078e30ff */
[----:B------:R-:W-:Y:S02]  /*37d0*/  IMAD.SHL.U32 R190, R190, 0x20, RZ ;  /* 0x00000020bebe7824 */ /* 0x000fe400078e00ff */
[----:B------:R-:W-:Y:S01]  /*37e0*/  IMAD.IADD R29, R27, 0x1, R28 ;  /* 0x000000011b1d7824 */ /* 0x000fe200078e021c */
[C---:B------:R-:W-:Y:S01]  /*37f0*/  @!P1 IADD3 R0, P0, R2.reuse, R242, RZ ;  /* 0x000000f202009210 */ /* 0x040fe20007f1e0ff */
[----:B------:R-:W-:Y:S02]  /*3800*/  IMAD.MOV.U32 R189, RZ, RZ, 0x5 ;  /* 0x00000005ffbd7424 */ /* 0x000fe400078e00ff */
[----:B------:R-:W-:Y:S01]  /*3810*/  IMAD.MOV.U32 R188, RZ, RZ, c[0x0][0x178] ;  /* 0x00005e00ffbc7624 */ /* 0x000fe200078e00ff */
[----:B------:R-:W-:Y:S02]  /*3820*/  @!P1 LEA.HI.X.SX32 R28, R2, R247, 0x1, P0 ;  /* 0x000000f7021c9211 */ /* 0x000fe400000f0eff */
[----:B------:R-:W-:Y:S02]  /*3830*/  IADD3 R27, P1, P0, R236, R3, R190 ;  /* 0x00000003ec1b7210 */ /* 0x000fe4000783e0be */
[----:B------:R-:W-:Y:S02]  /*3840*/  SHF.L.U64.HI R188, R188, R189, c[0x0][0x17c] ;  /* 0x00005f00bcbc7619 */ /* 0x000fe400000102bd */
[----:B------:R-:W-:Y:S01]  /*3850*/  SHF.L.U64.HI R2, R26, 0x6, R29 ;  /* 0x000000061a027819 */ /* 0x000fe2000001021d */
[----:B------:R-:W-:Y:S01]  /*3860*/  IMAD R26, R218, -0x40, R225 ;  /* 0xffffffc0da1a7824 */ /* 0x000fe200078e02e1 */
[----:B------:R-:W-:Y:S02]  /*3870*/  IADD3 R3, P2, R3, R236, RZ ;  /* 0x000000ec03037210 */ /* 0x000fe40007f5e0ff */
[----:B------:R-:W-:Y:S02]  /*3880*/  IADD3.X R32, R231, R2, R188, P1, P0 ;  /* 0x00000002e7207210 */ /* 0x000fe40000fe04bc */
[----:B------:R-:W-:Y:S11]  /*3890*/  ISETP.GT.AND P1, PT, R251, 0xf, PT ;  /* 0x0000000ffb00780c */ /* 0x000ff60003f24270 */
[----:B------:R-:W-:Y:S02]  /*38a0*/  @!UPT UIADD3 URZ, URZ, URZ, URZ ;  /* 0x0000003f3f3ff290 */ /* 0x000fe4000fffe03f */
[C---:B------:R-:W-:Y:S04]  /*38b0*/  @!P1 LEA R30, P0, R0.reuse, c[0x0][0x258], 0x2 ;  /* 0x00009600001e9a11 */ /* 0x040fe800078010ff */
[----:B------:R-:W-:Y:S01]  /*38c0*/  @!P1 LEA.HI.X R31, R0, c[0x0][0x25c], R28, 0x2, P0 ;  /* 0x00009700001f9a11 */ /* 0x000fe200000f141c */
[----:B------:R-:W-:Y:S01]  /*38d0*/  IMAD.X R0, R2, 0x1, R231, P2 ;  /* 0x0000000102007824 */ /* 0x000fe200010e06e7 */
[----:B------:R-:W-:Y:S01]  /*38e0*/  LEA R28, P1, R3, c[0x0][0x160], 0x1 ;  /* 0x00005800031c7a11 */ /* 0x000fe200078208ff */
[----:B------:R-:W-:Y:S01]  /*38f0*/  IMAD.IADD R2, R26, 0x1, -R238 ;  /* 0x000000011a027824 */ /* 0x000fe200078e0aee */
[----:B------:R-:W-:Y:S02]  /*3900*/  LEA R26, P0, R27, c[0x0][0x160], 0x1 ;  /* 0x000058001b1a7a11 */ /* 0x000fe400078008ff */
[----:B------:R-:W-:Y:S02]  /*3910*/  LEA.HI.X R29, R3, c[0x0][0x164], R0, 0x1, P1 ;  /* 0x00005900031d7a11 */ /* 0x000fe400008f0c00 */
[C---:B------:R-:W-:Y:S02]  /*3920*/  ISETP.LT.OR P1, PT, R2.reuse, 0x1, !P4 ;  /* 0x000000010200780c */ /* 0x040fe40006721670 */
[----:B------:R-:W-:Y:S02]  /*3930*/  IADD3 R0, R221, 0xf080, RZ ;  /* 0x0000f080dd007810 */ /* 0x000fe40007ffe0ff */
[----:B------:R-:W-:Y:S02]  /*3940*/  LEA.HI.X R27, R27, c[0x0][0x164], R32, 0x1, P0 ;  /* 0x000059001b1b7a11 */ /* 0x000fe400000f0c20 */
[----:B------:R-:W-:Y:S01]  /*3950*/  ISETP.LT.OR P0, PT, R2, 0x1, !P6 ;  /* 0x000000010200780c */ /* 0x000fe20007701670 */
[----:B------:R-:W-:Y:S01]  /*3960*/  IMAD R0, R222, 0x6000, R0 ;  /* 0x00006000de007824 */ /* 0x000fe200078e0200 */
[C---:B------:R-:W-:Y:S05]  /*3970*/  ISETP.GT.AND P2, PT, R251.reuse, 0xf, PT ;  /* 0x0000000ffb00780c */ /* 0x040fea0003f44270 */
        /* <DEDUP_REMOVED lines=15> */
[----:B------:R3:W-:Y:S05]  /*3a70*/  LDGSTS.E.BYPASS.LTC128B.128 [R0+0x5000], [R26.64+0x100], !P0 ;  /* 0x050001001a007fae */ /* 0x0007ea000c101d44 */
[----:B------:R3:W-:Y:S02]  /*3a80*/  @!P2 LDGSTS.E.BYPASS.LTC128B.128 [R2+0x21080], [R30.64] ;  /* 0x210800001e02afae */ /* 0x0007e4000b901d44 */
.L_x_1225:
[C---:B-123--:R-:W-:Y:S01]  /*3a90*/  HMMA.16816.F32 R24, R104.reuse, R24, RZ ;  /* 0x000000186818723c */ /* 0x04efe200000018ff */
[----:B------:R-:W-:Y:S03]  /*3aa0*/  LDSM.16.M88.2 R2, [R203+0x7880] ;  /* 0x00788000cb02783b */ /* 0x000fe60000000100 */
[----:B------:R-:W-:Y:S01]  /*3ab0*/  IMAD.IADD R0, R216, 0x1, R209 ;  /* 0x00000001d8007824 */ /* 0x000fe200078e02d1 */
        /* <DEDUP_REMOVED lines=9> */
[C---:B------:R-:W-:Y:S01]  /*3b50*/  HMMA.16816.F32 R24, R172.reuse, R176, R24 ;  /* 0x000000b0ac18723c */ /* 0x040fe20000001818 */
[----:B------:R-:W5:Y:S07]  /*3b60*/  LDSM.16.M88.2 R110, [R203+0x9880] ;  /* 0x00988000cb6e783b */ /* 0x000f6e0000000100 */
[C---:B------:R-:W-:Y:S01]  /*3b70*/  HMMA.16816.F32 R28, R172.reuse, R178, R28 ;  /* 0x000000b2ac1c723c */ /* 0x040fe2000000181c */
[----:B------:R-:W-:Y:S07]  /*3b80*/  LDSM.16.M88.4 R176, [R0] ;  /* 0x0000000000b0783b */ /* 0x000fee0000000200 */
[C---:B------:R-:W-:Y:S01]  /*3b90*/  HMMA.16816.F32 R32, R172.reuse, R180, R32 ;  /* 0x000000b4ac20723c */ /* 0x040fe20000001820 */
[----:B------:R-:W4:Y:S07]  /*3ba0*/  LDSM.16.M88.2 R180, [R202+0x7880] ;  /* 0x00788000cab4783b */ /* 0x000f2e0000000100 */
[C---:B------:R-:W-:Y:S08]  /*3bb0*/  HMMA.16816.F32 R36, R172.reuse, R182, R36 ;  /* 0x000000b6ac24723c */ /* 0x040ff00000001824 */
[----:B----4-:R-:W-:Y:S01]  /*3bc0*/  HMMA.16816.F32 R40, R172, R184, R40 ;  /* 0x000000b8ac28723c */ /* 0x010fe20000001828 */
[----:B------:R-:W-:Y:S07]  /*3bd0*/  LDSM.16.M88.4 R172, [R210+0x1d080] ;  /* 0x01d08000d2ac783b */ /* 0x000fee0000000200 */
[C---:B-1----:R-:W-:Y:S01]  /*3be0*/  HMMA.16816.F32 R24, R188.reuse, R2, R24 ;  /* 0x00000002bc18723c */ /* 0x042fe20000001818 */
[----:B------:R-:W1:Y:S07]  /*3bf0*/  LDSM.16.M88.2 R2, [R202+0x8080] ;  /* 0x00808000ca02783b */ /* 0x000e6e0000000100 */
        /* <DEDUP_REMOVED lines=8> */
[C---:B------:R-:W-:Y:S01]  /*3c80*/  HMMA.16816.F32 R24, R176.reuse, R180, R24 ;  /* 0x000000b4b018723c */ /* 0x040fe20000001818 */
        /* <DEDUP_REMOVED lines=13> */
[----:B------:R-:W-:Y:S07]  /*3d60*/  LDSM.16.M88.2 R180, [R202+0xb880] ;  /* 0x00b88000cab4783b */ /* 0x000fee0000000100 */
        /* <DEDUP_REMOVED lines=36> */
[----:B------:R-:W-:Y:S01]  /*3fb0*/  IMAD.IADD R181, R227, 0x1, -R232 ;  /* 0x00000001e3b57824 */ /* 0x000fe200078e0ae8 */
[----:B--2---:R-:W-:Y:S01]  /*3fc0*/  HMMA.16816.F32 R40, R176, R104, R40 ;  /* 0x00000068b028723c */ /* 0x004fe20000001828 */
[----:B------:R-:W2:Y:S06]  /*3fd0*/  LDSM.16.M88.2 R104, [R200+0xe880] ;  /* 0x00e88000c868783b */ /* 0x000eac0000000100 */
[----:B------:R-:W-:Y:S01]  /*3fe0*/  IMAD R176, R192, 0x40, R227 ;  /* 0x00000040c0b07824 */ /* 0x000fe200078e02e3 */
[C---:B---3--:R-:W-:Y:S01]  /*3ff0*/  HMMA.16816.F32 R24, R172.reuse, R106, R24 ;  /* 0x0000006aac18723c */ /* 0x048fe20000001818 */
[----:B------:R-:W-:Y:S04]  /*4000*/  LDSM.16.M88.2 R106, [R201+0xc880] ;  /* 0x00c88000c96a783b */ /* 0x000fe80000000100 */
[----:B------:R-:W-:Y:S03]  /*4010*/  IADD3 R176, -R225, 0x1, R176 ;  /* 0x00000001e1b07810 */ /* 0x000fe60007ffe1b0 */
[C---:B----4-:R-:W-:Y:S01]  /*4020*/  HMMA.16816.F32 R28, R172.reuse, R108, R28 ;  /* 0x0000006cac1c723c */ /* 0x050fe2000000181c */
[----:B------:R-:W-:Y:S03]  /*4030*/  LDSM.16.M88.2 R108, [R201+0xd080] ;  /* 0x00d08000c96c783b */ /* 0x000fe60000000100 */
[----:B------:R-:W-:Y:S02]  /*4040*/  IADD3 R182, -R232, R223, R176 ;  /* 0x000000dfe8b67210 */ /* 0x000fe40007ffe1b0 */
[----:B------:R-:W3:Y:S02]  /*4050*/  LDSM.16.M88.4 R176, [R211+0x1f080] ;  /* 0x01f08000d3b0783b */ /* 0x000ee40000000200 */
[C---:B-----5:R-:W-:Y:S02]  /*4060*/  HMMA.16816.F32 R32, R172.reuse, R110, R32 ;  /* 0x0000006eac20723c */ /* 0x060fe40000001820 */
[----:B------:R-:W-:Y:S02]  /*4070*/  LDSM.16.M88.2 R110, [R203+0xc880] ;  /* 0x00c88000cb6e783b */ /* 0x000fe40000000100 */
[----:B------:R-:W-:Y:S04]  /*4080*/  IMNMX R180, R181, R182, PT ;  /* 0x000000b6b5b47217 */ /* 0x000fe80003800200 */
[C---:B-1----:R-:W-:Y:S01]  /*4090*/  HMMA.16816.F32 R36, R172.reuse, R2, R36 ;  /* 0x00000002ac24723c */ /* 0x042fe20000001824 */
[----:B------:R-:W1:Y:S02]  /*40a0*/  LDSM.16.M88.2 R2, [R201+0xd880] ;  /* 0x00d88000c902783b */ /* 0x000e640000000100 */
[----:B------:R-:W-:Y:S04]  /*40b0*/  ISETP.GT.AND P0, PT, R180, RZ, PT ;  /* 0x000000ffb400720c */ /* 0x000fe80003f04270 */
[----:B------:R-:W-:Y:S01]  /*40c0*/  FSEL R4, R4, -INF , P0 ;  /* 0xff80000004047808 */ /* 0x000fe20000000000 */
[----:B--2---:R-:W-:Y:S04]  /*40d0*/  HMMA.16816.F32 R40, R172, R104, R40 ;  /* 0x00000068ac28723c */ /* 0x004fe80000001828 */
[--C-:B------:R-:W-:Y:S01]  /*40e0*/  FFMA.FTZ R4, R4, c[0x0][0x29c], -R186.reuse ;  /* 0x0000a70004047a23 */ /* 0x100fe200000108ba */
[C---:B------:R-:W-:Y:S03]  /*40f0*/  ISETP.GT.AND P0, PT, R180.reuse, 0x1, PT ;  /* 0x00000001b400780c */ /* 0x040fe60003f04270 */
[----:B------:R2:W-:Y:S01]  /*4100*/  MUFU.EX2 R190, R4 ;  /* 0x0000000400be7308 */ /* 0x0005e20000000800 */
[C---:B---3--:R-:W-:Y:S08]  /*4110*/  HMMA.16816.F32 R24, R176.reuse, R106, R24 ;  /* 0x0000006ab018723c */ /* 0x048ff00000001818 */
[C---:B------:R-:W-:Y:S04]  /*4120*/  HMMA.16816.F32 R28, R176.reuse, R108, R28 ;  /* 0x0000006cb01c723c */ /* 0x040fe8000000181c */
[----:B--2---:R-:W-:Y:S02]  /*4130*/  FSEL R4, R5, -INF , P0 ;  /* 0xff80000005047808 */ /* 0x004fe40000000000 */
[----:B------:R-:W-:Y:S02]  /*4140*/  ISETP.GT.AND P0, PT, R180, 0x10, PT ;  /* 0x00000010b400780c */ /* 0x000fe40003f04270 */
[C---:B-1----:R-:W-:Y:S04]  /*4150*/  HMMA.16816.F32 R32, R176.reuse, R2, R32 ;  /* 0x00000002b020723c */ /* 0x042fe80000001820 */
[--C-:B------:R-:W-:Y:S01]  /*4160*/  FFMA.FTZ R4, R4, c[0x0][0x29c], -R186.reuse ;  /* 0x0000a70004047a23 */ /* 0x100fe200000108ba */
[----:B------:R-:W-:Y:S02]  /*4170*/  FSEL R8, R8, -INF , P0 ;  /* 0xff80000008087808 */ /* 0x000fe40000000000 */
[----:B------:R-:W-:Y:S01]  /*4180*/  ISETP.GT.AND P0, PT, R180, 0x11, PT ;  /* 0x00000011b400780c */ /* 0x000fe20003f04270 */
[----:B------:R1:W-:Y:S04]  /*4190*/  MUFU.EX2 R189, R4 ;  /* 0x0000000400bd7308 */ /* 0x0003e80000000800 */
[--C-:B------:R-:W-:Y:S01]  /*41a0*/  FFMA.FTZ R8, R8, c[0x0][0x29c], -R186.reuse ;  /* 0x0000a70008087a23 */ /* 0x100fe200000108ba */
[----:B------:R-:W-:Y:S02]  /*41b0*/  FSEL R104, R9, -INF , P0 ;  /* 0xff80000009687808 */ /* 0x000fe40000000000 */
[----:B------:R-:W-:Y:S03]  /*41c0*/  ISETP.GT.AND P0, PT, R180, 0x20, PT ;  /* 0x00000020b400780c */ /* 0x000fe60003f04270 */
[----:B------:R2:W-:Y:S01]  /*41d0*/  MUFU.EX2 R188, R8 ;  /* 0x0000000800bc7308 */ /* 0x0005e20000000800 */
[--C-:B------:R-:W-:Y:S01]  /*41e0*/  FFMA.FTZ R104, R104, c[0x0][0x29c], -R186.reuse ;  /* 0x0000a70068687a23 */ /* 0x100fe200000108ba */
[----:B------:R-:W-:Y:S02]  /*41f0*/  FSEL R12, R12, -INF , P0 ;  /* 0xff8000000c0c7808 */ /* 0x000fe40000000000 */
[----:B------:R-:W-:Y:S03]  /*4200*/  ISETP.GT.AND P0, PT, R180, 0x21, PT ;  /* 0x00000021b400780c */ /* 0x000fe60003f04270 */
[--C-:B------:R-:W-:Y:S01]  /*4210*/  FFMA.FTZ R12, R12, c[0x0][0x29c], -R186.reuse ;  /* 0x0000a7000c0c7a23 */ /* 0x100fe200000108ba */
[----:B------:R-:W-:Y:S02]  /*4220*/  FSEL R108, R13, -INF , P0 ;  /* 0xff8000000d6c7808 */ /* 0x000fe40000000000 */
[----:B------:R3:W4:Y:S01]  /*4230*/  MUFU.EX2 R185, R104 ;  /* 0x0000006800b97308 */ /* 0x0007220000000800 */
[----:B------:R-:W-:Y:S02]  /*4240*/  ISETP.GT.AND P0, PT, R180, 0x30, PT ;  /* 0x00000030b400780c */ /* 0x000fe40003f04270 */
[--C-:B------:R-:W-:Y:S01]  /*4250*/  FFMA.FTZ R2, R108, c[0x0][0x29c], -R186.reuse ;  /* 0x0000a7006c027a23 */ /* 0x100fe200000108ba */
[----:B-1----:R-:W1:Y:S01]  /*4260*/  LDSM.16.M88.2 R4, [R201+0xe080] ;  /* 0x00e08000c904783b */ /* 0x002e620000000100 */
[----:B------:R-:W-:Y:S02]  /*4270*/  FSEL R16, R16, -INF , P0 ;  /* 0xff80000010107808 */ /* 0x000fe40000000000 */
[----:B------:R-:W-:Y:S03]  /*4280*/  ISETP.GT.AND P0, PT, R180, 0x31, PT ;  /* 0x00000031b400780c */ /* 0x000fe60003f04270 */
[----:B------:R5:W-:Y:S01]  /*4290*/  MUFU.EX2 R184, R12 ;  /* 0x0000000c00b87308 */ /* 0x000be20000000800 */
[----:B--2---:R-:W2:Y:S09]  /*42a0*/  LDSM.16.M88.2 R8, [R201+0xe880] ;  /* 0x00e88000c908783b */ /* 0x004eb20000000100 */
[----:B------:R1:W1:Y:S01]  /*42b0*/  MUFU.EX2 R183, R2 ;  /* 0x0000000200b77308 */ /* 0x0002620000000800 */
[----:B---3--:R-:W3:Y:S04]  /*42c0*/  LDSM.16.M88.4 R104, [R209+0x4000] ;  /* 0x00400000d168783b */ /* 0x008ee80000000200 */
[----:B-----5:R-:W5:Y:S01]  /*42d0*/  LDSM.16.M88.2 R12, [R203+0xd080] ;  /* 0x00d08000cb0c783b */ /* 0x020f620000000100 */
[C---:B-1----:R-:W-:Y:S03]  /*42e0*/  HMMA.16816.F32 R36, R176.reuse, R4, R36 ;  /* 0x00000004b024723c */ /* 0x042fe60000001824 */
[----:B------:R-:W1:Y:S04]  /*42f0*/  LDSM.16.M88.2 R2, [R203+0xd880] ;  /* 0x00d88000cb02783b */ /* 0x000e680000000100 */
[--C-:B------:R-:W-:Y:S01]  /*4300*/  FFMA.FTZ R4, R16, c[0x0][0x29c], -R186.reuse ;  /* 0x0000a70010047a23 */ /* 0x100fe200000108ba */
[----:B------:R-:W-:Y:S01]  /*4310*/  FSEL R16, R17, -INF , P0 ;  /* 0xff80000011107808 */ /* 0x000fe20000000000 */
[----:B--2---:R-:W-:Y:S02]  /*4320*/  HMMA.16816.F32 R40, R176, R8, R40 ;  /* 0x00000008b028723c */ /* 0x004fe40000001828 */
[----:B------:R2:W-:Y:S01]  /*4330*/  MUFU.EX2 R175, R4 ;  /* 0x0000000400af7308 */ /* 0x0005e20000000800 */
[----:B------:R-:W-:Y:S01]  /*4340*/  LDSM.16.M88.2 R8, [R203+0xe880] ;  /* 0x00e88000cb08783b */ /* 0x000fe20000000100 */
[--C-:B------:R-:W-:Y:S01]  /*4350*/  FFMA.FTZ R16, R16, c[0x0][0x29c], -R186.reuse ;  /* 0x0000a70010107a23 */ /* 0x100fe200000108ba */
[----:B------:R-:W-:Y:S04]  /*4360*/  ISETP.GT.AND P0, PT, R180, 0x40, PT ;  /* 0x00000040b400780c */ /* 0x000fe80003f04270 */
[----:B------:R-:W-:Y:S01]  /*4370*/  FSEL R20, R20, -INF , P0 ;  /* 0xff80000014147808 */ /* 0x000fe20000000000 */
[C---:B---3--:R-:W-:Y:S02]  /*4380*/  HMMA.16816.F32 R24, R104.reuse, R110, R24 ;  /* 0x0000006e6818723c */ /* 0x048fe40000001818 */
[----:B------:R3:W-:Y:S01]  /*4390*/  MUFU.EX2 R174, R16 ;  /* 0x0000001000ae7308 */ /* 0x0007e20000000800 */
[----:B------:R3:W-:Y:S02]  /*43a0*/  LDSM.16.M88.4 R108, [R0+0x4000] ;  /* 0x00400000006c783b */ /* 0x0007e40000000200 */
[----:B------:R-:W-:Y:S01]  /*43b0*/  ISETP.GT.AND P0, PT, R180, 0x41, PT ;  /* 0x00000041b400780c */ /* 0x000fe20003f04270 */
[--C-:B------:R-:W-:Y:S03]  /*43c0*/  FFMA.FTZ R20, R20, c[0x0][0x29c], -R186.reuse ;  /* 0x0000a70014147a23 */ /* 0x100fe600000108ba */
[----:B------:R-:W-:Y:S01]  /*43d0*/  FSEL R21, R21, -INF , P0 ;  /* 0xff80000015157808 */ /* 0x000fe20000000000 */
[C---:B-----5:R-:W-:Y:S01]  /*43e0*/  HMMA.16816.F32 R28, R104.reuse, R12, R28 ;  /* 0x0000000c681c723c */ /* 0x060fe2000000181c */
[----:B------:R-:W-:Y:S01]  /*43f0*/  LDSM.16.M88.2 R12, [R202+0xd080] ;  /* 0x00d08000ca0c783b */ /* 0x000fe20000000100 */
[----:B------:R-:W-:Y:S02]  /*4400*/  MUFU.EX2 R173, R20 ;  /* 0x0000001400ad7308 */ /* 0x000fe40000000800 */
[----:B------:R-:W-:Y:S01]  /*4410*/  FFMA.FTZ R186, R21, c[0x0][0x29c], -R186 ;  /* 0x0000a70015ba7a23 */ /* 0x000fe200000108ba */
[----:B--2---:R-:W2:Y:S03]  /*4420*/  LDSM.16.M88.2 R4, [R203+0xe080] ;  /* 0x00e08000cb04783b */ /* 0x004ea60000000100 */
[C---:B-1----:R-:W-:Y:S01]  /*4430*/  HMMA.16816.F32 R32, R104.reuse, R2, R32 ;  /* 0x000000026820723c */ /* 0x042fe20000001820 */
[----:B------:R-:W-:Y:S03]  /*4440*/  LDSM.16.M88.2 R2, [R202+0xd880] ;  /* 0x00d88000ca02783b */ /* 0x000fe60000000100 */
[----:B------:R-:W1:Y:S01]  /*4450*/  MUFU.EX2 R186, R186 ;  /* 0x000000ba00ba7308 */ /* 0x000e620000000800 */
[----:B---3--:R-:W-:Y:S01]  /*4460*/  IADD3 R0, R182, 0x8, RZ ;  /* 0x00000008b6007810 */ /* 0x008fe20007ffe0ff */
[----:B------:R-:W3:Y:S03]  /*4470*/  LDSM.16.M88.2 R16, [R202+0xc880] ;  /* 0x00c88000ca10783b */ /* 0x000ee60000000100 */
[----:B------:R-:W-:Y:S04]  /*4480*/  IMNMX R0, R181, R0, PT ;  /* 0x00000000b5007217 */ /* 0x000fe80003800200 */
[C---:B------:R-:W-:Y:S02]  /*4490*/  ISETP.GT.AND P0, PT, R0.reuse, RZ, PT ;  /* 0x000000ff0000720c */ /* 0x040fe40003f04270 */
[C---:B------:R-:W-:Y:S02]  /*44a0*/  ISETP.GT.AND P2, PT, R0.reuse, 0x31, PT ;  /* 0x000000310000780c */ /* 0x040fe40003f44270 */
[----:B------:R-:W-:Y:S02]  /*44b0*/  ISETP.GT.AND P1, PT, R0, 0x40, PT ;  /* 0x000000400000780c */ /* 0x000fe40003f24270 */
[----:B------:R-:W-:Y:S02]  /*44c0*/  FSEL R6, R6, -INF , P0 ;  /* 0xff80000006067808 */ /* 0x000fe40000000000 */
[----:B------:R-:W-:Y:S02]  /*44d0*/  ISETP.GT.AND P0, PT, R0, 0x1, PT ;  /* 0x000000010000780c */ /* 0x000fe40003f04270 */
[----:B------:R-:W-:Y:S01]  /*44e0*/  FSEL R22, R22, -INF , P1 ;  /* 0xff80000016167808 */ /* 0x000fe20000800000 */
[--C-:B------:R-:W-:Y:S01]  /*44f0*/  FFMA.FTZ R172, R6, c[0x0][0x29c], -R187.reuse ;  /* 0x0000a70006ac7a23 */ /* 0x100fe200000108bb */
[----:B------:R-:W-:Y:S02]  /*4500*/  FSEL R6, R7, -INF , P0 ;  /* 0xff80000007067808 */ /* 0x000fe40000000000 */
[----:B------:R-:W-:Y:S03]  /*4510*/  ISETP.GT.AND P0, PT, R0, 0x10, PT ;  /* 0x000000100000780c */ /* 0x000fe60003f04270 */
[--C-:B------:R-:W-:Y:S01]  /*4520*/  FFMA.FTZ R6, R6, c[0x0][0x29c], -R187.reuse ;  /* 0x0000a70006067a23 */ /* 0x100fe200000108bb */
[----:B------:R-:W-:Y:S01]  /*4530*/  MUFU.EX2 R172, R172 ;  /* 0x000000ac00ac7308 */ /* 0x000fe20000000800 */
[----:B------:R-:W-:Y:S02]  /*4540*/  FSEL R10, R10, -INF , P0 ;  /* 0xff8000000a0a7808 */ /* 0x000fe40000000000 */
[----:B------:R-:W-:Y:S01]  /*4550*/  ISETP.GT.AND P0, PT, R0, 0x11, PT ;  /* 0x000000110000780c */ /* 0x000fe20003f04270 */
[C---:B--2---:R-:W-:Y:S01]  /*4560*/  HMMA.16816.F32 R36, R104.reuse, R4, R36 ;  /* 0x000000046824723c */ /* 0x044fe20000001824 */
[----:B------:R-:W2:Y:S02]  /*4570*/  LDSM.16.M88.2 R4, [R202+0xe080] ;  /* 0x00e08000ca04783b */ /* 0x000ea40000000100 */
[----:B------:R-:W-:Y:S01]  /*4580*/  FSEL R11, R11, -INF , P0 ;  /* 0xff8000000b0b7808 */ /* 0x000fe20000000000 */
[--C-:B------:R-:W-:Y:S01]  /*4590*/  FFMA.FTZ R10, R10, c[0x0][0x29c], -R187.reuse ;  /* 0x0000a7000a0a7a23 */ /* 0x100fe200000108bb */
[----:B------:R-:W-:Y:S03]  /*45a0*/  ISETP.GT.AND P0, PT, R0, 0x20, PT ;  /* 0x000000200000780c */ /* 0x000fe60003f04270 */
[----:B------:R-:W-:Y:S01]  /*45b0*/  HMMA.16816.F32 R40, R104, R8, R40 ;  /* 0x000000086828723c */ /* 0x000fe20000001828 */
[----:B------:R-:W5:Y:S01]  /*45c0*/  LDS R8, [R223.X4+0x21280] ;  /* 0x02128000df087984 */ /* 0x000f620000004800 */
[----:B------:R1:W-:Y:S02]  /*45d0*/  MUFU.EX2 R105, R6 ;  /* 0x0000000600697308 */ /* 0x0003e40000000800 */
[----:B------:R-:W-:Y:S01]  /*45e0*/  FSEL R14, R14, -INF , P0 ;  /* 0xff8000000e0e7808 */ /* 0x000fe20000000000 */
[--C-:B------:R-:W-:Y:S01]  /*45f0*/  FFMA.FTZ R21, R11, c[0x0][0x29c], -R187.reuse ;  /* 0x0000a7000b157a23 */ /* 0x100fe200000108bb */
[----:B------:R-:W-:Y:S02]  /*4600*/  ISETP.GT.AND P0, PT, R0, 0x21, PT ;  /* 0x000000210000780c */ /* 0x000fe40003f04270 */
[C---:B---3--:R-:W-:Y:S04]  /*4610*/  HMMA.16816.F32 R24, R108.reuse, R16, R24 ;  /* 0x000000106c18723c */ /* 0x048fe80000001818 */
[----:B------:R-:W-:Y:S01]  /*4620*/  MUFU.EX2 R104, R10 ;  /* 0x0000000a00687308 */ /* 0x000fe20000000800 */
[----:B----4-:R-:W-:Y:S01]  /*4630*/  F2FP.PACK_AB R11, R185, R188 ;  /* 0x000000bcb90b723e */ /* 0x010fe200000000ff */
[--C-:B------:R-:W-:Y:S01]  /*4640*/  FFMA.FTZ R14, R14, c[0x0][0x29c], -R187.reuse ;  /* 0x0000a7000e0e7a23 */ /* 0x100fe200000108bb */
[----:B------:R-:W-:Y:S01]  /*4650*/  FSEL R16, R19, -INF , P2 ;  /* 0xff80000013107808 */ /* 0x000fe20001000000 */
[C---:B------:R-:W-:Y:S04]  /*4660*/  HMMA.16816.F32 R28, R108.reuse, R12, R28 ;  /* 0x0000000c6c1c723c */ /* 0x040fe8000000181c */
[----:B------:R-:W-:Y:S01]  /*4670*/  F2FP.PACK_AB R9, R183, R184 ;  /* 0x000000b8b709723e */ /* 0x000fe200000000ff */
[--C-:B------:R-:W-:Y:S01]  /*4680*/  FFMA.FTZ R16, R16, c[0x0][0x29c], -R187.reuse ;  /* 0x0000a70010107a23 */ /* 0x100fe200000108bb */
[----:B------:R-:W3:Y:S01]  /*4690*/  MUFU.EX2 R21, R21 ;  /* 0x0000001500157308 */ /* 0x000ee20000000800 */
[----:B------:R-:W-:Y:S01]  /*46a0*/  FSEL R15, R15, -INF , P0 ;  /* 0xff8000000f0f7808 */ /* 0x000fe20000000000 */
[C---:B------:R-:W-:Y:S01]  /*46b0*/  HMMA.16816.F32 R32, R108.reuse, R2, R32 ;  /* 0x000000026c20723c */ /* 0x040fe20000001820 */
[----:B-1----:R-:W1:Y:S02]  /*46c0*/  LDSM.16.M88.2 R6, [R202+0xe880] ;  /* 0x00e88000ca06783b */ /* 0x002e640000000100 */
[----:B------:R-:W-:Y:S01]  /*46d0*/  ISETP.GT.AND P0, PT, R0, 0x30, PT ;  /* 0x000000300000780c */ /* 0x000fe20003f04270 */
[--C-:B------:R-:W-:Y:S03]  /*46e0*/  FFMA.FTZ R15, R15, c[0x0][0x29c], -R187.reuse ;  /* 0x0000a7000f0f7a23 */ /* 0x100fe600000108bb */
[----:B------:R-:W-:Y:S01]  /*46f0*/  FSEL R2, R18, -INF , P0 ;  /* 0xff80000012027808 */ /* 0x000fe20000000000 */
[----:B------:R4:W-:Y:S01]  /*4700*/  MUFU.EX2 R20, R14 ;  /* 0x0000000e00147308 */ /* 0x0009e20000000800 */
[C---:B--2---:R-:W-:Y:S03]  /*4710*/  HMMA.16816.F32 R36, R108.reuse, R4, R36 ;  /* 0x000000046c24723c */ /* 0x044fe60000001824 */
[--C-:B------:R-:W-:Y:S01]  /*4720*/  FFMA.FTZ R2, R2, c[0x0][0x29c], -R187.reuse ;  /* 0x0000a70002027a23 */ /* 0x100fe200000108bb */
[----:B------:R-:W-:Y:S02]  /*4730*/  ISETP.GT.AND P0, PT, R0, 0x41, PT ;  /* 0x000000410000780c */ /* 0x000fe40003f04270 */
[----:B------:R-:W-:Y:S01]  /*4740*/  F2FP.PACK_AB R3, R189, R190 ;  /* 0x000000bebd03723e */ /* 0x000fe200000000ff */
[----:B------:R-:W2:Y:S01]  /*4750*/  LDS R0, [R223.X4+0x212a0] ;  /* 0x0212a000df007984 */ /* 0x000ea20000004800 */
[----:B------:R-:W-:Y:S01]  /*4760*/  FSEL R23, R23, -INF , P0 ;  /* 0xff80000017177808 */ /* 0x000fe20000000000 */
[----:B------:R1:W-:Y:S02]  /*4770*/  MUFU.EX2 R17, R2 ;  /* 0x0000000200117308 */ /* 0x0003e40000000800 */
[----:B------:R2:W-:Y:S01]  /*4780*/  STS [R219+0x21480], R3 ;  /* 0x02148003db007388 */ /* 0x0005e20000000800 */
[----:B------:R-:W-:Y:S01]  /*4790*/  F2FP.PACK_AB R5, R186, R173 ;  /* 0x000000adba05723e */ /* 0x000fe200000000ff */
[--C-:B-----5:R-:W-:Y:S01]  /*47a0*/  FADD.FTZ R25, R25, -R8.reuse ;  /* 0x8000000819197221 */ /* 0x120fe20000010000 */
[----:B---3--:R-:W-:Y:S01]  /*47b0*/  F2FP.PACK_AB R4, R21, R104 ;  /* 0x000000681504723e */ /* 0x008fe200000000ff */
[--C-:B------:R-:W-:Y:S02]  /*47c0*/  FADD.FTZ R29, R29, -R8.reuse ;  /* 0x800000081d1d7221 */ /* 0x100fe40000010000 */
[----:B------:R-:W-:Y:S02]  /*47d0*/  FMUL.FTZ R13, R189, R25 ;  /* 0x00000019bd0d7220 */ /* 0x000fe40000410000 */
[----:B------:R-:W2:Y:S01]  /*47e0*/  MUFU.EX2 R18, R15 ;  /* 0x0000000f00127308 */ /* 0x000ea20000000800 */
[--C-:B------:R-:W-:Y:S02]  /*47f0*/  FADD.FTZ R33, R33, -R8.reuse ;  /* 0x8000000821217221 */ /* 0x100fe40000010000 */
[--C-:B------:R-:W-:Y:S02]  /*4800*/  FADD.FTZ R24, R24, -R8.reuse ;  /* 0x8000000818187221 */ /* 0x100fe40000010000 */
[--C-:B----4-:R-:W-:Y:S02]  /*4810*/  FFMA.FTZ R14, R22, c[0x0][0x29c], -R187.reuse ;  /* 0x0000a700160e7a23 */ /* 0x110fe400000108bb */
[----:B------:R-:W-:Y:S02]  /*4820*/  FFMA.FTZ R187, R23, c[0x0][0x29c], -R187 ;  /* 0x0000a70017bb7a23 */ /* 0x000fe400000108bb */
[----:B------:R-:W-:Y:S01]  /*4830*/  FMUL.FTZ R24, R190, R24 ;  /* 0x00000018be187220 */ /* 0x000fe20000410000 */
[----:B------:R-:W3:Y:S01]  /*4840*/  MUFU.EX2 R16, R16 ;  /* 0x0000001000107308 */ /* 0x000ee20000000800 */
[----:B------:R-:W-:Y:S02]  /*4850*/  FMUL.FTZ R10, R183, R33 ;  /* 0x00000021b70a7220 */ /* 0x000fe40000410000 */
[--C-:B------:R-:W-:Y:S01]  /*4860*/  FADD.FTZ R37, R37, -R8.reuse ;  /* 0x8000000825257221 */ /* 0x100fe20000010000 */
[----:B-1----:R-:W-:Y:S03]  /*4870*/  HMMA.16816.F32 R40, R108, R6, R40 ;  /* 0x000000066c28723c */ /* 0x002fe60000001828 */
[----:B------:R-:W-:Y:S01]  /*4880*/  F2FP.PACK_AB R2, R105, R172 ;  /* 0x000000ac6902723e */ /* 0x000fe200000000ff */
[----:B------:R-:W-:Y:S01]  /*4890*/  FADD.FTZ R28, R28, -R8 ;  /* 0x800000081c1c7221 */ /* 0x000fe20000010000 */
[----:B------:R-:W-:Y:S01]  /*48a0*/  F2FP.PACK_AB R13, R13, R24 ;  /* 0x000000180d0d723e */ /* 0x000fe200000000ff */
[----:B------:R-:W-:Y:S01]  /*48b0*/  MUFU.EX2 R7, R187 ;  /* 0x000000bb00077308 */ /* 0x000fe20000000800 */
[----:B------:R-:W-:Y:S01]  /*48c0*/  F2FP.PACK_AB R6, R174, R175 ;  /* 0x000000afae06723e */ /* 0x000fe200000000ff */
[----:B------:R3:W-:Y:S01]  /*48d0*/  STS [R220], R2 ;  /* 0x00000002dc007388 */ /* 0x0007e20000000800 */
[----:B------:R-:W-:Y:S03]  /*48e0*/  FMUL.FTZ R28, R188, R28 ;  /* 0x0000001cbc1c7220 */ /* 0x000fe60000410000 */
[----:B------:R-:W-:Y:S01]  /*48f0*/  STS [R219+0x21c80], R11 ;  /* 0x021c800bdb007388 */ /* 0x000fe20000000800 */
[----:B--2---:R-:W-:Y:S01]  /*4900*/  F2FP.PACK_AB R3, R18, R20 ;  /* 0x000000141203723e */ /* 0x004fe200000000ff */
[--C-:B------:R-:W-:Y:S02]  /*4910*/  FADD.FTZ R26, R26, -R0.reuse ;  /* 0x800000001a1a7221 */ /* 0x100fe40000010000 */
[----:B------:R1:W-:Y:S01]  /*4920*/  STS [R220+0x800], R4 ;  /* 0x00080004dc007388 */ /* 0x0003e20000000800 */
[----:B------:R-:W2:Y:S01]  /*4930*/  MUFU.EX2 R14, R14 ;  /* 0x0000000e000e7308 */ /* 0x000ea20000000800 */
[--C-:B------:R-:W-:Y:S02]  /*4940*/  FADD.FTZ R27, R27, -R0.reuse ;  /* 0x800000001b1b7221 */ /* 0x100fe40000010000 */
[----:B------:R-:W-:Y:S01]  /*4950*/  STS [R219+0x22480], R9 ;  /* 0x02248009db007388 */ /* 0x000fe20000000800 */
[----:B------:R-:W-:Y:S02]  /*4960*/  FMUL.FTZ R26, R172, R26 ;  /* 0x0000001aac1a7220 */ /* 0x000fe40000410000 */
[----:B------:R-:W-:Y:S01]  /*4970*/  FMUL.FTZ R27, R105, R27 ;  /* 0x0000001b691b7220 */ /* 0x000fe20000410000 */
[----:B------:R4:W-:Y:S01]  /*4980*/  STS [R220+0x1000], R3 ;  /* 0x00100003dc007388 */ /* 0x0009e20000000800 */
[----:B------:R-:W-:Y:S02]  /*4990*/  FMUL.FTZ R15, R185, R29 ;  /* 0x0000001db90f7220 */ /* 0x000fe40000410000 */
[----:B------:R-:W-:Y:S01]  /*49a0*/  FADD.FTZ R30, R30, -R0 ;  /* 0x800000001e1e7221 */ /* 0x000fe20000010000 */
[----:B------:R-:W-:Y:S01]  /*49b0*/  STS [R219+0x22c80], R6 ;  /* 0x022c8006db007388 */ /* 0x000fe20000000800 */
[----:B------:R-:W-:Y:S01]  /*49c0*/  FADD.FTZ R32, R32, -R8 ;  /* 0x8000000820207221 */ /* 0x000fe20000010000 */
[----:B------:R-:W-:Y:S01]  /*49d0*/  F2FP.PACK_AB R15, R15, R28 ;  /* 0x0000001c0f0f723e */ /* 0x000fe200000000ff */
[----:B------:R-:W-:Y:S01]  /*49e0*/  FMUL.FTZ R30, R104, R30 ;  /* 0x0000001e681e7220 */ /* 0x000fe20000410000 */
[----:B---3--:R-:W-:Y:S01]  /*49f0*/  F2FP.PACK_AB R2, R16, R17 ;  /* 0x000000111002723e */ /* 0x008fe200000000ff */
[----:B------:R-:W-:Y:S02]  /*4a00*/  FMUL.FTZ R32, R184, R32 ;  /* 0x00000020b8207220 */ /* 0x000fe40000410000 */
[--C-:B------:R-:W-:Y:S02]  /*4a10*/  FADD.FTZ R34, R34, -R0.reuse ;  /* 0x8000000022227221 */ /* 0x100fe40000010000 */
[----:B------:R2:W-:Y:S01]  /*4a20*/  STS [R220+0x1800], R2 ;  /* 0x00180002dc007388 */ /* 0x0005e20000000800 */
[--C-:B------:R-:W-:Y:S01]  /*4a30*/  FADD.FTZ R35, R35, -R0.reuse ;  /* 0x8000000023237221 */ /* 0x100fe20000010000 */
[----:B------:R-:W-:Y:S01]  /*4a40*/  F2FP.PACK_AB R10, R10, R32 ;  /* 0x000000200a0a723e */ /* 0x000fe200000000ff */
[----:B-1----:R-:W-:Y:S01]  /*4a50*/  FADD.FTZ R4, R31, -R0 ;  /* 0x800000001f047221 */ /* 0x002fe20000010000 */
[----:B------:R-:W-:Y:S01]  /*4a60*/  STS [R219+0x23480], R5 ;  /* 0x02348005db007388 */ /* 0x000fe20000000800 */
[----:B------:R-:W-:Y:S02]  /*4a70*/  FMUL.FTZ R34, R20, R34 ;  /* 0x0000002214227220 */ /* 0x000fe40000410000 */
[----:B------:R-:W-:Y:S02]  /*4a80*/  FMUL.FTZ R4, R21, R4 ;  /* 0x0000000415047220 */ /* 0x000fe40000410000 */
[----:B------:R-:W-:Y:S02]  /*4a90*/  FMUL.FTZ R35, R18, R35 ;  /* 0x0000002312237220 */ /* 0x000fe40000410000 */
[--C-:B------:R-:W-:Y:S01]  /*4aa0*/  FADD.FTZ R36, R36, -R8.reuse ;  /* 0x8000000824247221 */ /* 0x100fe20000010000 */
[----:B------:R-:W-:Y:S01]  /*4ab0*/  F2FP.PACK_AB R4, R4, R30 ;  /* 0x0000001e0404723e */ /* 0x000fe200000000ff */
[----:B------:R-:W-:Y:S02]  /*4ac0*/  FADD.FTZ R41, R41, -R8 ;  /* 0x8000000829297221 */ /* 0x000fe40000010000 */
[----:B------:R-:W-:Y:S02]  /*4ad0*/  FMUL.FTZ R36, R175, R36 ;  /* 0x00000024af247220 */ /* 0x000fe40000410000 */
[--C-:B------:R-:W-:Y:S02]  /*4ae0*/  FADD.FTZ R38, R38, -R0.reuse ;  /* 0x8000000026267221 */ /* 0x100fe40000010000 */
[----:B----4-:R-:W-:Y:S02]  /*4af0*/  FADD.FTZ R3, R39, -R0 ;  /* 0x8000000027037221 */ /* 0x010fe40000010000 */
[----:B------:R-:W-:Y:S02]  /*4b00*/  FADD.FTZ R40, R40, -R8 ;  /* 0x8000000828287221 */ /* 0x000fe40000010000 */
[----:B------:R-:W-:Y:S01]  /*4b10*/  FMUL.FTZ R8, R174, R37 ;  /* 0x00000025ae087220 */ /* 0x000fe20000410000 */
[----:B--2---:R-:W-:Y:S01]  /*4b20*/  F2FP.PACK_AB R2, R7, R14 ;  /* 0x0000000e0702723e */ /* 0x004fe200000000ff */
[--C-:B------:R-:W-:Y:S02]  /*4b30*/  FADD.FTZ R43, R43, -R0.reuse ;  /* 0x800000002b2b7221 */ /* 0x100fe40000010000 */
[----:B------:R-:W-:Y:S01]  /*4b40*/  FADD.FTZ R42, R42, -R0 ;  /* 0x800000002a2a7221 */ /* 0x000fe20000010000 */
[----:B------:R-:W-:Y:S01]  /*4b50*/  F2FP.PACK_AB R0, R35, R34 ;  /* 0x000000222300723e */ /* 0x000fe200000000ff */
[----:B------:R1:W-:Y:S01]  /*4b60*/  STS [R220+0x2000], R2 ;  /* 0x00200002dc007388 */ /* 0x0003e20000000800 */
[----:B------:R-:W-:Y:S01]  /*4b70*/  FMUL.FTZ R17, R17, R38 ;  /* 0x0000002611117220 */ /* 0x000fe20000410000 */
[----:B------:R-:W-:Y:S01]  /*4b80*/  F2FP.PACK_AB R8, R8, R36 ;  /* 0x000000240808723e */ /* 0x000fe200000000ff */
[----:B------:R-:W-:Y:S01]  /*4b90*/  FMUL.FTZ R3, R16, R3 ;  /* 0x0000000310037220 */ /* 0x000fe20000410000 */
[----:B------:R-:W-:Y:S01]  /*4ba0*/  BAR.SYNC.DEFER_BLOCKING 0x0 ;  /* 0x0000000000007b1d */ /* 0x000fe20000010000 */
[----:B------:R-:W-:Y:S02]  /*4bb0*/  FMUL.FTZ R40, R173, R40 ;  /* 0x00000028ad287220 */ /* 0x000fe40000410000 */
        /* <DEDUP_REMOVED lines=124> */
[----:B------:R-:W-:Y:S03]  /*5380*/  LOP3.LUT P3, RZ, R224, 0x1, RZ, 0xc0, !PT ;  /* 0x00000001e0ff7812 */ /* 0x000fe6000786c0ff */
[----:B------:R-:W-:Y:S02]  /*5390*/  IMAD R0, R0, c[0x0][0x208], RZ ;  /* 0x0000820000007a24 */ /* 0x000fe400078e02ff */
[----:B------:R-:W-:Y:S02]  /*53a0*/  IMAD.MOV.U32 R107, RZ, RZ, c[0x0][0x208] ;  /* 0x00008200ff6b7624 */ /* 0x000fe400078e00ff */
[----:B------:R-:W-:Y:S02]  /*53b0*/  IMAD R4, R218, c[0x0][0x20c], R0 ;  /* 0x00008300da047a24 */ /* 0x000fe400078e0200 */
[----:B------:R-:W-:Y:S02]  /*53c0*/  IMAD.SHL.U32 R107, R107, 0x20, RZ ;  /* 0x000000206b6b7824 */ /* 0x000fe400078e00ff */
[----:B------:R-:W-:Y:S02]  /*53d0*/  IMAD.SHL.U32 R5, R2, 0x40, RZ ;  /* 0x0000004002057824 */ /* 0x000fe400078e00ff */
[----:B------:R-:W-:Y:S02]  /*53e0*/  IMAD.IADD R4, R3, 0x1, R4 ;  /* 0x0000000103047824 */ /* 0x000fe400078e0204 */
[----:B------:R-:W-:Y:S01]  /*53f0*/  IMAD.SHL.U32 R0, R218, 0x40, RZ ;  /* 0x00000040da007824 */ /* 0x000fe200078e00ff */
[----:B------:R-:W-:Y:S02]  /*5400*/  IADD3 R8, P2, P1, R234, R5, R107 ;  /* 0x00000005ea087210 */ /* 0x000fe4000795e06b */
[----:B------:R-:W-:Y:S02]  /*5410*/  SHF.L.U64.HI R2, R2, 0x6, R4 ;  /* 0x0000000602027819 */ /* 0x000fe40000010204 */
[C---:B------:R-:W-:Y:S02]  /*5420*/  IADD3 R3, P0, R0.reuse, R240, RZ ;  /* 0x000000f000037210 */ /* 0x040fe40007f1e0ff */
[----:B------:R-:W-:Y:S02]  /*5430*/  IADD3.X R9, R229, R2, R252, P2, P1 ;  /* 0x00000002e5097210 */ /* 0x000fe400017e24fc */
[----:B------:R-:W-:Y:S02]  /*5440*/  IADD3 R5, P1, R5, R234, RZ ;  /* 0x000000ea05057210 */ /* 0x000fe40007f3e0ff */
[----:B------:R-:W-:Y:S02]  /*5450*/  LEA.HI.X.SX32 R4, R0, R239, 0x1, P0 ;  /* 0x000000ef00047211 */ /* 0x000fe400000f0eff */
[C---:B------:R-:W-:Y:S01]  /*5460*/  LEA R6, P0, R3.reuse, c[0x0][0x280], 0x2 ;  /* 0x0000a00003067a11 */ /* 0x040fe200078010ff */
[----:B------:R-:W-:Y:S01]  /*5470*/  IMAD.X R2, R2, 0x1, R229, P1 ;  /* 0x0000000102027824 */ /* 0x000fe200008e06e5 */
[----:B------:R-:W-:Y:S02]  /*5480*/  IADD3 R0, -R238, R225, -R0 ;  /* 0x000000e1ee007210 */ /* 0x000fe40007ffe900 */
[----:B------:R-:W-:Y:S02]  /*5490*/  LEA.HI.X R7, R3, c[0x0][0x284], R4, 0x2, P0 ;  /* 0x0000a10003077a11 */ /* 0x000fe400000f1404 */
[C---:B------:R-:W-:Y:S02]  /*54a0*/  LEA R4, P0, R5.reuse, c[0x0][0x1f0], 0x1 ;  /* 0x00007c0005047a11 */ /* 0x040fe400078008ff */
[----:B------:R-:W-:Y:S02]  /*54b0*/  ISETP.LT.OR P2, PT, R0, 0x1, !P3 ;  /* 0x000000010000780c */ /* 0x000fe40005f41670 */
[----:B------:R-:W-:Y:S02]  /*54c0*/  LEA.HI.X R5, R5, c[0x0][0x1f4], R2, 0x1, P0 ;  /* 0x00007d0005057a11 */ /* 0x000fe400000f0c02 */
[----:B------:R-:W-:Y:S02]  /*54d0*/  LEA R2, P0, R8, c[0x0][0x1f0], 0x1 ;  /* 0x00007c0008027a11 */ /* 0x000fe400078008ff */
[----:B------:R-:W-:Y:S02]  /*54e0*/  LOP3.LUT P1, RZ, R224, 0x2, RZ, 0xc0, !PT ;  /* 0x00000002e0ff7812 */ /* 0x000fe4000782c0ff */
[----:B------:R-:W-:Y:S02]  /*54f0*/  LEA.HI.X R3, R8, c[0x0][0x1f4], R9, 0x1, P0 ;  /* 0x00007d0008037a11 */ /* 0x000fe400000f0c09 */
        /* <DEDUP_REMOVED lines=11> */
[----:B------:R-:W-:Y:S02]  /*55b0*/  ISETP.LT.OR P2, PT, R0, 0x21, !P3 ;  /* 0x000000210000780c */ /* 0x000fe40005f41670 */
[C---:B------:R-:W-:Y:S11]  /*55c0*/  ISETP.GT.AND P3, PT, R251.reuse, 0xf, PT ;  /* 0x0000000ffb00780c */ /* 0x040ff60003f64270 */
[----:B------:R1:W-:Y:S02]  /*55d0*/  LDGSTS.E.BYPASS.LTC128B.128 [R221+0x1c080], [R2.64], !P2 ;  /* 0x1c08000002dd7fae */ /* 0x0003e4000d101d44 */
[----:B------:R-:W-:Y:S02]  /*55e0*/  @!P3 IMAD.SHL.U32 R0, R251, 0x10, RZ ;  /* 0x00000010fb00b824 */ /* 0x000fe400078e00ff */
[----:B------:R1:W-:Y:S04]  /*55f0*/  LDGSTS.E.BYPASS.LTC128B.128 [R221+0x1e080], [R2.64+0x80], !P1 ;  /* 0x1e08008002dd7fae */ /* 0x0003e8000c901d44 */
[----:B------:R1:W-:Y:S04]  /*5600*/  LDGSTS.E.BYPASS.LTC128B.128 [R221+0x20080], [R2.64+0x100], !P0 ;  /* 0x2008010002dd7fae */ /* 0x0003e8000c101d44 */
[----:B------:R1:W-:Y:S02]  /*5610*/  @!P3 LDGSTS.E.BYPASS.LTC128B.128 [R0+0x21280], [R6.64] ;  /* 0x212800000600bfae */ /* 0x0003e4000b901d44 */
.L_x_1226:
[-C--:B-1234-:R-:W-:Y:S01]  /*5620*/  HMMA.16816.F32 R4, R108, R16.reuse, RZ ;  /* 0x000000106c04723c */ /* 0x09efe200000018ff */
[----:B------:R-:W0:Y:S02]  /*5630*/  LDGDEPBAR ;  /* 0x00000000000079af */ /* 0x000e240000000000 */
[----:B------:R-:W-:Y:S01]  /*5640*/  ISETP.GE.AND P2, PT, R208, 0x1, PT ;  /* 0x00000001d000780c */ /* 0x000fe20003f46270 */
[----:B------:R-:W-:Y:S01]  /*5650*/  IMAD R0, R226, 0x3000, RZ ;  /* 0x00003000e2007824 */ /* 0x000fe200078e02ff */
[----:B------:R-:W-:Y:S03]  /*5660*/  ISETP.GE.AND P1, PT, R222, 0x1, PT ;  /* 0x00000001de00780c */ /* 0x000fe60003f26270 */
[C---:B------:R-:W-:Y:S04]  /*5670*/  HMMA.16816.F32 R8, R172.reuse, R16, RZ ;  /* 0x00000010ac08723c */ /* 0x040fe800000018ff */
[C---:B------:R-:W-:Y:S04]  /*5680*/  IADD3 R2, P0, R0.reuse, R244, RZ ;  /* 0x000000f400027210 */ /* 0x040fe80007f1e0ff */
[-C--:B------:R-:W-:Y:S01]  /*5690*/  HMMA.16816.F32 R12, R172, R18.reuse, RZ ;  /* 0x00000012ac0c723c */ /* 0x080fe200000018ff */
[----:B------:R-:W-:Y:S07]  /*56a0*/  LEA.HI.X.SX32 R0, R0, R246, 0x1, P0 ;  /* 0x000000f600007211 */ /* 0x000fee00000f0eff */
        /* <DEDUP_REMOVED lines=27> */
[----:B------:R-:W-:Y:S03]  /*5860*/  LDSM.16.MT88.4 R196, [R206+0x4000] ;  /* 0x00400000cec4783b */ /* 0x000fe60000004200 */
        /* <DEDUP_REMOVED lines=9> */
[----:B------:R-:W2:Y:S07]  /*5900*/  LDSM.16.M88.4 R192, [R207+0x1c00] ;  /* 0x001c0000cfc0783b */ /* 0x000eae0000000200 */
[-C--:B----4-:R-:W-:Y:S08]  /*5910*/  HMMA.16816.F32 R36, R172, R188.reuse, R36 ;  /* 0x000000bcac24723c */ /* 0x090ff00000001824 */
        /* <DEDUP_REMOVED lines=21> */
[C---:B------:R-:W-:Y:S01]  /*5a70*/  LEA R176, P0, R2.reuse, c[0x0][0x220], 0x2 ;  /* 0x0000880002b07a11 */ /* 0x040fe200078010ff */
[-C--:B-1----:R-:W-:Y:S05]  /*5a80*/  HMMA.16816.F32 R4, R172, R180.reuse, R4 ;  /* 0x000000b4ac04723c */ /* 0x082fea0000001804 */
[----:B------:R-:W-:Y:S01]  /*5a90*/  LEA.HI.X R177, R2, c[0x0][0x224], R0, 0x2, P0 ;  /* 0x0000890002b17a11 */ /* 0x000fe200000f1400 */
[----:B------:R-:W-:Y:S01]  /*5aa0*/  IMAD R0, R208, 0x3000, R214 ;  /* 0x00003000d0007824 */ /* 0x000fe200078e02d6 */
[----:B------:R-:W-:Y:S01]  /*5ab0*/  LDSM.16.MT88.2 R2, [R204+0x23c80] ;  /* 0x023c8000cc02783b */ /* 0x000fe20000004100 */
[C---:B------:R-:W-:Y:S04]  /*5ac0*/  HMMA.16816.F32 R8, R188.reuse, R180, R8 ;  /* 0x000000b4bc08723c */ /* 0x040fe80000001808 */
[----:B------:R-:W-:Y:S01]  /*5ad0*/  IMAD.SHL.U32 R0, R0, 0x2, RZ ;  /* 0x0000000200007824 */ /* 0x000fe200078e00ff */
[----:B------:R-:W-:Y:S02]  /*5ae0*/  ISETP.GE.AND P0, PT, R218, R233, PT ;  /* 0x000000e9da00720c */ /* 0x000fe40003f06270 */
[----:B------:R-:W-:Y:S01]  /*5af0*/  IADD3 R208, R208, 0x1, RZ ;  /* 0x00000001d0d07810 */ /* 0x000fe20007ffe0ff */
[-C--:B------:R-:W-:Y:S04]  /*5b00*/  HMMA.16816.F32 R12, R188, R182.reuse, R12 ;  /* 0x000000b6bc0c723c */ /* 0x080fe8000000180c */
[----:B------:R-:W-:Y:S03]  /*5b10*/  SEL R208, R208, RZ, !P2 ;  /* 0x000000ffd0d07207 */ /* 0x000fe60005000000 */
        /* <DEDUP_REMOVED lines=23> */
[----:B------:R-:W-:Y:S01]  /*5c90*/  RED.E.ADD.F32.FTZ.RN.STRONG.GPU [R176.64+0x3400], R13 ;  /* 0x0034000db000798e */ /* 0x000fe2000c10e784 */
[----:B------:R-:W-:Y:S03]  /*5ca0*/  IMAD.MOV.U32 R192, RZ, RZ, R218 ;  /* 0x000000ffffc07224 */ /* 0x000fe600078e00da */
        /* <DEDUP_REMOVED lines=92> */
[----:B------:R5:W2:Y:S03]  /*6270*/  LDSM.16.MT88.4 R36, [R0+0x14880] ;  /* 0x014880000024783b */ /* 0x000aa60000004200 */
[-C--:B-1----:R-:W-:Y:S08]  /*6280*/  HMMA.16816.F32 R112, R8, R2.reuse, R112 ;  /* 0x000000020870723c */ /* 0x082ff00000001870 */
[-C--:B------:R-:W-:Y:S08]  /*6290*/  HMMA.16816.F32 R116, R12, R2.reuse, R116 ;  /* 0x000000020c74723c */ /* 0x080ff00000001874 */
[C---:B------:R-:W-:Y:S01]  /*62a0*/  HMMA.16816.F32 R120, R20.reuse, R2, R120 ;  /* 0x000000021478723c */ /* 0x040fe20000001878 */
[----:B------:R-:W1:Y:S03]  /*62b0*/  LDSM.16.MT88.2 R2, [R205+0x26080] ;  /* 0x02608000cd02783b */ /* 0x000e660000004100 */
[----:B-----5:R-:W-:Y:S04]  /*62c0*/  IADD3 R0, R222, 0x1, RZ ;  /* 0x00000001de007810 */ /* 0x020fe80007ffe0ff */
[-C--:B------:R-:W-:Y:S04]  /*62d0*/  HMMA.16816.F32 R124, R20, R6.reuse, R124 ;  /* 0x00000006147c723c */ /* 0x080fe8000000187c */
[----:B------:R-:W-:Y:S04]  /*62e0*/  SEL R222, R0, RZ, !P1 ;  /* 0x000000ff00de7207 */ /* 0x000fe80004800000 */
        /* <DEDUP_REMOVED lines=88> */
.L_x_1224:
[----:B------:R-:W-:Y:S05]  /*6870*/  @P0 BRA `(.L_x_1228) ;  /* 0x000037a000000947 */ /* 0x000fea0003800000 */
[----:B------:R-:W-:Y:S01]  /*6880*/  SHF.R.S32.HI R184, RZ, 0x1f, R251 ;  /* 0x0000001fffb87819 */ /* 0x000fe200000114fb */
[----:B------:R-:W-:Y:S01]  /*6890*/  IMAD.SHL.U32 R6, R251, 0x80, RZ ;  /* 0x00000080fb067824 */ /* 0x000fe200078e00ff */
[----:B------:R-:W-:Y:S01]  /*68a0*/  F2FP.PACK_AB R88, R89, R88 ;  /* 0x000000585958723e */ /* 0x000fe200000000ff */
[----:B------:R-:W-:Y:S01]  /*68b0*/  BAR.SYNC.DEFER_BLOCKING 0x1, 0x100 ;  /* 0x0044000000007b1d */ /* 0x000fe20000010000 */
[----:B------:R-:W-:-:S02]  /*68c0*/  LEA.HI R2, R184, R251, RZ, 0x2 ;  /* 0x000000fbb8027211 */ /* 0x000fc400078f10ff */
[CC--:B------:R-:W-:Y:S02]  /*68d0*/  LEA.HI R4, R184.reuse, R251.reuse, RZ, 0x7 ;  /* 0x000000fbb8047211 */ /* 0x0c0fe400078f38ff */
[----:B------:R-:W-:Y:S02]  /*68e0*/  LEA.HI R5, R184, R251, RZ, 0x5 ;  /* 0x000000fbb8057211 */ /* 0x000fe400078f28ff */
[--C-:B------:R-:W-:Y:S01]  /*68f0*/  SHF.R.S32.HI R0, RZ, 0x2, R2.reuse ;  /* 0x00000002ff007819 */ /* 0x100fe20000011402 */
[----:B------:R-:W-:Y:S01]  /*6900*/  IMAD.SHL.U32 R4, R4, 0x4, RZ ;  /* 0x0000000404047824 */ /* 0x000fe200078e00ff */
[----:B------:R-:W-:Y:S02]  /*6910*/  SHF.R.S32.HI R2, RZ, 0x1f, R2 ;  /* 0x0000001fff027819 */ /* 0x000fe40000011402 */
[----:B------:R-:W-:Y:S02]  /*6920*/  LOP3.LUT R6, R6, 0x180, RZ, 0xc0, !PT ;  /* 0x0000018006067812 */ /* 0x000fe400078ec0ff */
[----:B------:R-:W-:-:S02]  /*6930*/  SHF.R.U32.HI R5, RZ, 0x1, R5 ;  /* 0x00000001ff057819 */ /* 0x000fc40000011605 */
[----:B------:R-:W-:Y:S02]  /*6940*/  LEA.HI R3, R2, R0, RZ, 0x3 ;  /* 0x0000000002037211 */ /* 0x000fe400078f18ff */
[----:B------:R-:W-:Y:S02]  /*6950*/  LOP3.LUT R2, R6, 0x30, R5, 0xf8, !PT ;  /* 0x0000003006027812 */ /* 0x000fe400078ef805 */
[----:B------:R-:W-:Y:S02]  /*6960*/  LOP3.LUT R4, R4, 0xfffffe00, RZ, 0xc0, !PT ;  /* 0xfffffe0004047812 */ /* 0x000fe400078ec0ff */
[----:B------:R-:W-:Y:S02]  /*6970*/  LOP3.LUT R3, R3, 0xfffffff8, RZ, 0xc0, !PT ;  /* 0xfffffff803037812 */ /* 0x000fe400078ec0ff */
[----:B------:R-:W-:Y:S02]  /*6980*/  SHF.R.U32.HI R5, RZ, 0x3, R6 ;  /* 0x00000003ff057819 */ /* 0x000fe40000011606 */
[----:B------:R-:W-:-:S02]  /*6990*/  LOP3.LUT R10, R2, 0x8, RZ, 0xfc, !PT ;  /* 0x00000008020a7812 */ /* 0x000fc400078efcff */
[----:B------:R-:W-:Y:S02]  /*69a0*/  IADD3 R0, R4, R0, -R3 ;  /* 0x0000000004007210 */ /* 0x000fe40007ffe803 */
[C---:B------:R-:W-:Y:S02]  /*69b0*/  LOP3.LUT R26, R2.reuse, 0x2c00, RZ, 0xfc, !PT ;  /* 0x00002c00021a7812 */ /* 0x040fe400078efcff */
[----:B------:R-:W-:Y:S02]  /*69c0*/  F2FP.PACK_AB R105, R47, R46 ;  /* 0x0000002e2f69723e */ /* 0x000fe400000000ff */
[----:B------:R-:W-:Y:S02]  /*69d0*/  F2FP.PACK_AB R89, R85, R84 ;  /* 0x000000545559723e */ /* 0x000fe400000000ff */
[C---:B------:R-:W-:Y:S02]  /*69e0*/  LOP3.LUT R9, R2.reuse, 0x48, RZ, 0xfc, !PT ;  /* 0x0000004802097812 */ /* 0x040fe400078efcff */
[----:B------:R-:W-:-:S02]  /*69f0*/  LOP3.LUT R6, R2, 0x1408, RZ, 0xfc, !PT ;  /* 0x0000140802067812 */ /* 0x000fc400078efcff */
[C---:B------:R-:W-:Y:S02]  /*6a00*/  LOP3.LUT R4, R2.reuse, 0x2800, RZ, 0xfc, !PT ;  /* 0x0000280002047812 */ /* 0x040fe400078efcff */
[C---:B------:R-:W-:Y:S02]  /*6a10*/  LOP3.LUT R41, R2.reuse, 0x1c40, RZ, 0xfc, !PT ;  /* 0x00001c4002297812 */ /* 0x040fe400078efcff */
[----:B------:R-:W-:Y:S02]  /*6a20*/  F2FP.PACK_AB R104, R45, R44 ;  /* 0x0000002c2d68723e */ /* 0x000fe400000000ff */
[----:B------:R-:W-:Y:S02]  /*6a30*/  F2FP.PACK_AB R106, R51, R50 ;  /* 0x00000032336a723e */ /* 0x000fe400000000ff */
[----:B------:R-:W-:Y:S02]  /*6a40*/  LOP3.LUT R84, R5, R2, RZ, 0x3c, !PT ;  /* 0x0000000205547212 */ /* 0x000fe400078e3cff */
[----:B------:R-:W-:-:S02]  /*6a50*/  LOP3.LUT R11, R2, 0x40, RZ, 0xfc, !PT ;  /* 0x00000040020b7812 */ /* 0x000fc400078efcff */
[C---:B------:R-:W-:Y:S02]  /*6a60*/  LOP3.LUT R8, R2.reuse, 0x1400, RZ, 0xfc, !PT ;  /* 0x0000140002087812 */ /* 0x040fe400078efcff */
[C---:B------:R-:W-:Y:S02]  /*6a70*/  LOP3.LUT R7, R2.reuse, 0x1440, RZ, 0xfc, !PT ;  /* 0x0000144002077812 */ /* 0x040fe400078efcff */
[C---:B------:R-:W-:Y:S02]  /*6a80*/  LOP3.LUT R29, R2.reuse, 0x2c40, RZ, 0xfc, !PT ;  /* 0x00002c40021d7812 */ /* 0x040fe400078efcff */
[C---:B------:R-:W-:Y:S02]  /*6a90*/  LOP3.LUT R36, R2.reuse, 0x800, RZ, 0xfc, !PT ;  /* 0x0000080002247812 */ /* 0x040fe400078efcff */
[C---:B------:R-:W-:Y:S02]  /*6aa0*/  LOP3.LUT R38, R2.reuse, 0x808, RZ, 0xfc, !PT ;  /* 0x0000080802267812 */ /* 0x040fe400078efcff */
[----:B------:R-:W-:-:S02]  /*6ab0*/  LOP3.LUT R47, R2, 0x3048, RZ, 0xfc, !PT ;  /* 0x00003048022f7812 */ /* 0x000fc400078efcff */
[----:B------:R-:W-:Y:S02]  /*6ac0*/  F2FP.PACK_AB R107, R49, R48 ;  /* 0x00000030316b723e */ /* 0x000fe400000000ff */
[----:B------:R-:W-:Y:S02]  /*6ad0*/  F2FP.PACK_AB R181, R79, R78 ;  /* 0x0000004e4fb5723e */ /* 0x000fe400000000ff */
[C---:B------:R-:W-:Y:S02]  /*6ae0*/  LOP3.LUT R5, R2.reuse, 0x1448, RZ, 0xfc, !PT ;  /* 0x0000144802057812 */ /* 0x040fe400078efcff */
[C---:B------:R-:W-:Y:S02]  /*6af0*/  LOP3.LUT R23, R2.reuse, 0x1848, RZ, 0xfc, !PT ;  /* 0x0000184802177812 */ /* 0x040fe400078efcff */
[C---:B------:R-:W-:Y:S02]  /*6b00*/  LOP3.LUT R42, R2.reuse, 0x1c08, RZ, 0xfc, !PT ;  /* 0x00001c08022a7812 */ /* 0x040fe400078efcff */
[----:B------:R-:W-:-:S02]  /*6b10*/  LOP3.LUT R44, R2, 0x3000, RZ, 0xfc, !PT ;  /* 0x00003000022c7812 */ /* 0x000fc400078efcff */
[C---:B------:R-:W-:Y:S02]  /*6b20*/  LOP3.LUT R45, R2.reuse, 0x3040, RZ, 0xfc, !PT ;  /* 0x00003040022d7812 */ /* 0x040fe400078efcff */
[----:B------:R-:W-:Y:S02]  /*6b30*/  LOP3.LUT R51, R2, 0xc48, RZ, 0xfc, !PT ;  /* 0x00000c4802337812 */ /* 0x000fe400078efcff */
[----:B------:R-:W-:Y:S02]  /*6b40*/  LOP3.LUT R31, R10, 0x180, RZ, 0xc0, !PT ;  /* 0x000001800a1f7812 */ /* 0x000fe400078ec0ff */
        /* <DEDUP_REMOVED lines=96> */
[----:B------:R-:W-:Y:S02]  /*7150*/  LOP3.LUT R23, R40, 0x180, RZ, 0xc0, !PT ;  /* 0x0000018028177812 */ /* 0x000fe400078ec0ff */
[----:B------:R-:W-:Y:S02]  /*7160*/  LOP3.LUT R35, R43, 0x1c0, RZ, 0xc0, !PT ;  /* 0x000001c02b237812 */ /* 0x000fe400078ec0ff */
[----:B------:R-:W-:-:S02]  /*7170*/  LOP3.LUT R39, R46, 0x180, RZ, 0xc0, !PT ;  /* 0x000001802e277812 */ /* 0x000fc400078ec0ff */
[----:B------:R-:W-:Y:S02]  /*7180*/  LOP3.LUT R49, R53, 0x1c0, RZ, 0xc0, !PT ;  /* 0x000001c035317812 */ /* 0x000fe400078ec0ff */
[----:B------:R-:W-:Y:S02]  /*7190*/  LOP3.LUT R52, R55, 0x1c0, RZ, 0xc0, !PT ;  /* 0x000001c037347812 */ /* 0x000fe400078ec0ff */
[----:B------:R-:W-:Y:S02]  /*71a0*/  LOP3.LUT R54, R56, 0x180, RZ, 0xc0, !PT ;  /* 0x0000018038367812 */ /* 0x000fe400078ec0ff */
[----:B------:R-:W-:Y:S02]  /*71b0*/  LOP3.LUT R74, R74, 0x180, RZ, 0xc0, !PT ;  /* 0x000001804a4a7812 */ /* 0x000fe400078ec0ff */
[----:B------:R-:W-:Y:S02]  /*71c0*/  SHF.R.U32.HI R75, RZ, 0x3, R28 ;  /* 0x00000003ff4b7819 */ /* 0x000fe4000001161c */
[----:B------:R-:W-:-:S02]  /*71d0*/  SHF.R.U32.HI R73, RZ, 0x3, R27 ;  /* 0x00000003ff497819 */ /* 0x000fc4000001161b */
        /* <DEDUP_REMOVED lines=39> */
[----:B------:R-:W-:Y:S02]  /*7450*/  LOP3.LUT R78, R77, 0x48, R2, 0x1e, !PT ;  /* 0x000000484d4e7812 */ /* 0x000fe400078e1e02 */
        /* <DEDUP_REMOVED lines=16> */
[--C-:B------:R-:W-:Y:S02]  /*7560*/  LOP3.LUT R77, R75, 0x1400, R2.reuse, 0x1e, !PT ;  /* 0x000014004b4d7812 */ /* 0x100fe400078e1e02 */
        /* <DEDUP_REMOVED lines=22> */
[--C-:B------:R-:W-:Y:S02]  /*76d0*/  LOP3.LUT R63, R43, 0x1808, R2.reuse, 0x1e, !PT ;  /* 0x000018082b3f7812 */ /* 0x100fe400078e1e02 */
[--C-:B------:R-:W-:Y:S02]  /*76e0*/  LOP3.LUT R62, R40, 0x1848, R2.reuse, 0x1e, !PT ;  /* 0x00001848283e7812 */ /* 0x100fe400078e1e02 */
[--C-:B------:R-:W-:Y:S02]  /*76f0*/  LOP3.LUT R61, R37, 0x2c00, R2.reuse, 0x1e, !PT ;  /* 0x00002c00253d7812 */ /* 0x100fe400078e1e02 */
[--C-:B------:R-:W-:Y:S02]  /*7700*/  LOP3.LUT R60, R34, 0x2c40, R2.reuse, 0x1e, !PT ;  /* 0x00002c40223c7812 */ /* 0x100fe400078e1e02 */
[--C-:B------:R-:W-:Y:S01]  /*7710*/  LOP3.LUT R59, R33, 0x2c08, R2.reuse, 0x1e, !PT ;  /* 0x00002c08213b7812 */ /* 0x100fe200078e1e02 */
[C---:B------:R-:W-:Y:S01]  /*7720*/  IMAD.IADD R61, R0.reuse, 0x1, R61 ;  /* 0x00000001003d7824 */ /* 0x040fe200078e023d */
[----:B------:R-:W-:Y:S01]  /*7730*/  LOP3.LUT R58, R31, 0x2c48, R2, 0x1e, !PT ;  /* 0x00002c481f3a7812 */ /* 0x000fe200078e1e02 */
[----:B------:R-:W-:Y:S01]  /*7740*/  IMAD.IADD R60, R0, 0x1, R60 ;  /* 0x00000001003c7824 */ /* 0x000fe200078e023c */
[--C-:B------:R-:W-:Y:S01]  /*7750*/  LOP3.LUT R55, R24, 0x808, R2.reuse, 0x1e, !PT ;  /* 0x0000080818377812 */ /* 0x100fe200078e1e02 */
[C---:B------:R-:W-:Y:S01]  /*7760*/  IMAD.IADD R59, R0.reuse, 0x1, R59 ;  /* 0x00000001003b7824 */ /* 0x040fe200078e023b */
[----:B------:R-:W-:Y:S01]  /*7770*/  LOP3.LUT R68, R57, 0x440, R2, 0x1e, !PT ;  /* 0x0000044039447812 */ /* 0x000fe200078e1e02 */
[C---:B------:R-:W-:Y:S01]  /*7780*/  IMAD.IADD R58, R0.reuse, 0x1, R58 ;  /* 0x00000001003a7824 */ /* 0x040fe200078e023a */
[--C-:B------:R-:W-:Y:S01]  /*7790*/  LOP3.LUT R66, R53, 0x448, R2.reuse, 0x1e, !PT ;  /* 0x0000044835427812 */ /* 0x100fe200078e1e02 */
[----:B------:R-:W-:Y:S01]  /*77a0*/  IMAD.IADD R55, R0, 0x1, R55 ;  /* 0x0000000100377824 */ /* 0x000fe200078e0237 */
[----:B------:R-:W-:-:S02]  /*77b0*/  LOP3.LUT R65, R51, 0x1800, R2, 0x1e, !PT ;  /* 0x0000180033417812 */ /* 0x000fc400078e1e02 */
[--C-:B------:R-:W-:Y:S02]  /*77c0*/  LOP3.LUT R50, R17, 0x1c48, R2.reuse, 0x1e, !PT ;  /* 0x00001c4811327812 */ /* 0x100fe400078e1e02 */
[--C-:B------:R-:W-:Y:S02]  /*77d0*/  LOP3.LUT R46, R16, 0x3000, R2.reuse, 0x1e, !PT ;  /* 0x00003000102e7812 */ /* 0x100fe400078e1e02 */
[----:B------:R-:W-:Y:S01]  /*77e0*/  LOP3.LUT R45, R15, 0x3040, R2, 0x1e, !PT ;  /* 0x000030400f2d7812 */ /* 0x000fe200078e1e02 */
[----:B------:R-:W-:Y:S01]  /*77f0*/  IMAD.IADD R50, R0, 0x1, R50 ;  /* 0x0000000100327824 */ /* 0x000fe200078e0232 */
        /* <DEDUP_REMOVED lines=16> */
[----:B------:R-:W-:Y:S01]  /*7900*/  LOP3.LUT R57, R28, 0x800, R2, 0x1e, !PT ;  /* 0x000008001c397812 */ /* 0x000fe200078e1e02 */
        /* <DEDUP_REMOVED lines=14> */
[----:B------:R-:W-:Y:S01]  /*79f0*/  IMAD.IADD R22, R0, 0x1, R78 ;  /* 0x0000000100167824 */ /* 0x000fe200078e024e */
[--C-:B------:R-:W-:Y:S01]  /*7a00*/  LOP3.LUT R15, R23, 0x3448, R2.reuse, 0x1e, !PT ;  /* 0x00003448170f7812 */ /* 0x100fe200078e1e02 */
[----:B------:R-:W-:Y:S01]  /*7a10*/  IMAD.SHL.U32 R21, R21, 0x2, RZ ;  /* 0x0000000215157824 */ /* 0x000fe200078e00ff */
[--C-:B------:R-:W-:Y:S01]  /*7a20*/  LOP3.LUT R14, R25, 0x1000, R2.reuse, 0x1e, !PT ;  /* 0x00001000190e7812 */ /* 0x100fe200078e1e02 */
[----:B------:R-:W-:Y:S01]  /*7a30*/  IMAD.SHL.U32 R22, R22, 0x2, RZ ;  /* 0x0000000216167824 */ /* 0x000fe200078e00ff */
[--C-:B------:R-:W-:Y:S01]  /*7a40*/  LOP3.LUT R13, R29, 0x1040, R2.reuse, 0x1e, !PT ;  /* 0x000010401d0d7812 */ /* 0x100fe200078e1e02 */
        /* <DEDUP_REMOVED lines=19> */
[----:B------:R-:W-:Y:S01]  /*7b80*/  F2FP.PACK_AB R90, R91, R90 ;  /* 0x0000005a5b5a723e */ /* 0x000fe200000000ff */
[----:B------:R-:W-:Y:S01]  /*7b90*/  IMAD.IADD R81, R0, 0x1, R6 ;  /* 0x0000000100517824 */ /* 0x000fe200078e0206 */
[----:B------:R-:W-:Y:S01]  /*7ba0*/  F2FP.PACK_AB R91, R87, R86 ;  /* 0x00000056575b723e */ /* 0x000fe200000000ff */
[----:B------:R-:W-:Y:S01]  /*7bb0*/  IMAD.SHL.U32 R80, R2, 0x2, RZ ;  /* 0x0000000202507824 */ /* 0x000fe200078e00ff */
[----:B------:R-:W-:Y:S01]  /*7bc0*/  PRMT R87, R104, 0x7610, R87 ;  /* 0x0000761068577816 */ /* 0x000fe20000000057 */
[----:B------:R-:W-:Y:S01]  /*7bd0*/  IMAD.IADD R2, R0, 0x1, R79 ;  /* 0x0000000100027824 */ /* 0x000fe200078e024f */
[----:B------:R-:W-:Y:S01]  /*7be0*/  PRMT R86, R104, 0x7632, R86 ;  /* 0x0000763268567816 */ /* 0x000fe20000000056 */
[C---:B------:R-:W-:Y:S01]  /*7bf0*/  IMAD.IADD R79, R0.reuse, 0x1, R8 ;  /* 0x00000001004f7824 */ /* 0x040fe200078e0208 */
[----:B------:R-:W-:Y:S01]  /*7c00*/  PRMT R85, R105, 0x7610, R85 ;  /* 0x0000761069557816 */ /* 0x000fe20000000055 */
[----:B------:R-:W-:Y:S01]  /*7c10*/  IMAD.SHL.U32 R6, R3, 0x2, RZ ;  /* 0x0000000203067824 */ /* 0x000fe200078e00ff */
[----:B------:R-:W-:Y:S01]  /*7c20*/  STS.U16 [R80+0x7880], R87 ;  /* 0x0078805750007388 */ /* 0x000fe20000000400 */
[--C-:B------:R-:W-:Y:S01]  /*7c30*/  IMAD.IADD R82, R0, 0x1, R5.reuse ;  /* 0x0000000100527824 */ /* 0x100fe200078e0205 */
[----:B------:R-:W-:Y:S01]  /*7c40*/  PRMT R5, R105, 0x7632, R5 ;  /* 0x0000763269057816 */ /* 0x000fe20000000005 */
[----:B------:R-:W-:Y:S01]  /*7c50*/  IMAD.SHL.U32 R8, R2, 0x2, RZ ;  /* 0x0000000202087824 */ /* 0x000fe200078e00ff */
[C---:B------:R-:W-:Y:S01]  /*7c60*/  PRMT R3, R107.reuse, 0x7632, R3 ;  /* 0x000076326b037816 */ /* 0x040fe20000000003 */
[C-C-:B------:R-:W-:Y:S01]  /*7c70*/  IMAD.IADD R84, R0.reuse, 0x1, R4.reuse ;  /* 0x0000000100547824 */ /* 0x140fe200078e0204 */
[----:B------:R-:W-:Y:S01]  /*7c80*/  PRMT R4, R107, 0x7610, R4 ;  /* 0x000076106b047816 */ /* 0x000fe20000000004 */
[C---:B------:R-:W-:Y:S01]  /*7c90*/  IMAD.IADD R49, R0.reuse, 0x1, R45 ;  /* 0x0000000100317824 */ /* 0x040fe200078e022d */
[----:B------:R-:W-:Y:S01]  /*7ca0*/  STS.U16 [R6+0x7880], R86 ;  /* 0x0078805606007388 */ /* 0x000fe20000000400 */
[----:B------:R-:W-:Y:S01]  /*7cb0*/  IMAD.IADD R44, R0, 0x1, R62 ;  /* 0x00000001002c7824 */ /* 0x000fe200078e023e */
[----:B------:R-:W-:Y:S01]  /*7cc0*/  PRMT R2, R106, 0x7610, R2 ;  /* 0x000076106a027816 */ /* 0x000fe20000000002 */
[C---:B------:R-:W-:Y:S01]  /*7cd0*/  IMAD.IADD R48, R0.reuse, 0x1, R43 ;  /* 0x0000000100307824 */ /* 0x040fe200078e022b */
[----:B------:R-:W-:Y:S01]  /*7ce0*/  STS.U16 [R8+0x7880], R85 ;  /* 0x0078805508007388 */ /* 0x000fe20000000400 */
[----:B------:R-:W-:Y:S01]  /*7cf0*/  IMAD.IADD R45, R0, 0x1, R42 ;  /* 0x00000001002d7824 */ /* 0x000fe200078e022a */
[----:B------:R-:W-:Y:S01]  /*7d00*/  F2FP.PACK_AB R92, R93, R92 ;  /* 0x0000005c5d5c723e */ /* 0x000fe200000000ff */
[----:B------:R-:W-:Y:S01]  /*7d10*/  IMAD.SHL.U32 R20, R20, 0x2, RZ ;  /* 0x0000000214147824 */ /* 0x000fe200078e00ff */
        /* <DEDUP_REMOVED lines=15> */
[C---:B------:R-:W-:Y:S01]  /*7e10*/  IMAD.IADD R42, R0.reuse, 0x1, R39 ;  /* 0x00000001002a7824 */ /* 0x040fe200078e0227 */
[----:B------:R-:W-:Y:S01]  /*7e20*/  ISETP.NE.U32.AND P0, PT, RZ, c[0x0][0x358], PT ;  /* 0x0000d600ff007a0c */ /* 0x000fe20003f05070 */
[C---:B------:R-:W-:Y:S01]  /*7e30*/  IMAD.IADD R66, R0.reuse, 0x1, R37 ;  /* 0x0000000100427824 */ /* 0x040fe200078e0225 */
[----:B------:R-:W-:Y:S01]  /*7e40*/  ISETP.NE.U32.AND P1, PT, RZ, c[0x0][0x360], PT ;  /* 0x0000d800ff007a0c */ /* 0x000fe20003f25070 */
[C---:B------:R-:W-:Y:S01]  /*7e50*/  IMAD.IADD R65, R0.reuse, 0x1, R36 ;  /* 0x0000000100417824 */ /* 0x040fe200078e0224 */
[----:B------:R-:W-:Y:S01]  /*7e60*/  ISETP.NE.AND.EX P3, PT, RZ, c[0x0][0x35c], PT, P0 ;  /* 0x0000d700ff007a0c */ /* 0x000fe20003f65300 */
[C---:B------:R-:W-:Y:S01]  /*7e70*/  IMAD.IADD R64, R0.reuse, 0x1, R34 ;  /* 0x0000000100407824 */ /* 0x040fe200078e0222 */
[----:B------:R-:W-:Y:S01]  /*7e80*/  ISETP.NE.AND.EX P0, PT, RZ, c[0x0][0x364], PT, P1 ;  /* 0x0000d900ff007a0c */ /* 0x000fe20003f05310 */
[----:B------:R-:W-:-:S02]  /*7e90*/  IMAD.IADD R63, R0, 0x1, R33 ;  /* 0x00000001003f7824 */ /* 0x000fc400078e0221 */
[C---:B------:R-:W-:Y:S01]  /*7ea0*/  IMAD.IADD R62, R0.reuse, 0x1, R31 ;  /* 0x00000001003e7824 */ /* 0x040fe200078e021f */
[C---:B-1----:R-:W-:Y:S01]  /*7eb0*/  PRMT R5, R109.reuse, 0x7610, R5 ;  /* 0x000076106d057816 */ /* 0x042fe20000000005 */
[C---:B------:R-:W-:Y:S02]  /*7ec0*/  IMAD.IADD R71, R0.reuse, 0x1, R26 ;  /* 0x0000000100477824 */ /* 0x040fe400078e021a */
[C---:B------:R-:W-:Y:S01]  /*7ed0*/  IMAD.IADD R70, R0.reuse, 0x1, R24 ;  /* 0x0000000100467824 */ /* 0x040fe200078e0218 */
[----:B--2---:R-:W-:Y:S01]  /*7ee0*/  PRMT R4, R109, 0x7632, R4 ;  /* 0x000076326d047816 */ /* 0x004fe20000000004 */
[C---:B------:R-:W-:Y:S02]  /*7ef0*/  IMAD.IADD R69, R0.reuse, 0x1, R17 ;  /* 0x0000000100457824 */ /* 0x040fe400078e0211 */
[----:B------:R-:W-:Y:S01]  /*7f00*/  IMAD.IADD R68, R0, 0x1, R16 ;  /* 0x0000000100447824 */ /* 0x000fe200078e0210 */
[----:B---3--:R-:W-:Y:S01]  /*7f10*/  PRMT R3, R108, 0x7610, R3 ;  /* 0x000076106c037816 */ /* 0x008fe20000000003 */
[----:B------:R-:W-:-:S02]  /*7f20*/  IMAD.IADD R67, R0, 0x1, R15 ;  /* 0x0000000100437824 */ /* 0x000fc400078e020f */
[C---:B------:R-:W-:Y:S02]  /*7f30*/  IMAD.IADD R76, R0.reuse, 0x1, R14 ;  /* 0x00000001004c7824 */ /* 0x040fe400078e020e */
[C---:B------:R-:W-:Y:S02]  /*7f40*/  IMAD.IADD R75, R0.reuse, 0x1, R13 ;  /* 0x00000001004b7824 */ /* 0x040fe400078e020d */
[C---:B------:R-:W-:Y:S02]  /*7f50*/  IMAD.IADD R74, R0.reuse, 0x1, R12 ;  /* 0x00000001004a7824 */ /* 0x040fe400078e020c */
[C---:B------:R-:W-:Y:S02]  /*7f60*/  IMAD.IADD R73, R0.reuse, 0x1, R11 ;  /* 0x0000000100497824 */ /* 0x040fe400078e020b */
[C---:B------:R-:W-:Y:S02]  /*7f70*/  IMAD.IADD R72, R0.reuse, 0x1, R10 ;  /* 0x0000000100487824 */ /* 0x040fe400078e020a */
[----:B------:R-:W-:-:S02]  /*7f80*/  IMAD.IADD R77, R0, 0x1, R9 ;  /* 0x00000001004d7824 */ /* 0x000fc400078e0209 */
[----:B------:R-:W-:Y:S01]  /*7f90*/  IMAD.IADD R78, R0, 0x1, R7 ;  /* 0x00000001004e7824 */ /* 0x000fe200078e0207 */
[----:B------:R-:W-:Y:S01]  /*7fa0*/  PRMT R0, R106, 0x7632, R0 ;  /* 0x000076326a007816 */ /* 0x000fe20000000000 */
[----:B------:R-:W-:Y:S02]  /*7fb0*/  IMAD.SHL.U32 R19, R19, 0x2, RZ ;  /* 0x0000000213137824 */ /* 0x000fe400078e00ff */
        /* <DEDUP_REMOVED lines=31> */
[----:B------:R-:W-:Y:S02]  /*81b0*/  PRMT R3, R166, 0x7632, R3 ;  /* 0x00007632a6037816 */ /* 0x000fe40000000003 */
        /* <DEDUP_REMOVED lines=64> */
[----:B------:R-:W-:-:S03]  /*85c0*/  IMAD.SHL.U32 R61, R83, 0x2, RZ ;  /* 0x00000002533d7824 */ /* 0x000fc600078e00ff */
        /* <DEDUP_REMOVED lines=8> */
[----:B------:R-:W-:-:S03]  /*8650*/  PRMT R3, R181, 0x7632, R3 ;  /* 0x00007632b5037816 */ /* 0x000fc60000000003 */
        /* <DEDUP_REMOVED lines=28> */
[----:B------:R-:W-:Y:S01]  /*8820*/  STS.U16 [R49+0x7880], R5 ;  /* 0x0078800531007388 */ /* 0x000fe20000000400 */
[----:B------:R-:W-:-:S03]  /*8830*/  PRMT R3, R94, 0x7610, R3 ;  /* 0x000076105e037816 */ /* 0x000fc60000000003 */
[----:B------:R3:W-:Y:S04]  /*8840*/  STS.U16 [R53+0x7880], R4 ;  /* 0x0078800435007388 */ /* 0x0007e80000000400 */
[----:B------:R4:W-:Y:S01]  /*8850*/  STS.U16 [R58+0x7880], R3 ;  /* 0x007880033a007388 */ /* 0x0009e20000000400 */
[----:B-1----:R-:W-:Y:S02]  /*8860*/  PRMT R2, R94, 0x7632, R2 ;  /* 0x000076325e027816 */ /* 0x002fe40000000002 */
[----:B--2---:R-:W-:-:S03]  /*8870*/  PRMT R0, R96, 0x7610, R0 ;  /* 0x0000761060007816 */ /* 0x004fc60000000000 */
[----:B------:R1:W-:Y:S04]  /*8880*/  STS.U16 [R59+0x7880], R2 ;  /* 0x007880023b007388 */ /* 0x0003e80000000400 */
[----:B------:R2:W-:Y:S01]  /*8890*/  STS.U16 [R60+0x7880], R0 ;  /* 0x007880003c007388 */ /* 0x0005e20000000400 */
[----:B---3--:R-:W-:Y:S02]  /*88a0*/  PRMT R4, R102, 0x7632, R4 ;  /* 0x0000763266047816 */ /* 0x008fe40000000004 */
[C---:B----4-:R-:W-:Y:S02]  /*88b0*/  PRMT R3, R98.reuse, 0x7610, R3 ;  /* 0x0000761062037816 */ /* 0x050fe40000000003 */
[----:B-1----:R-:W-:Y:S02]  /*88c0*/  PRMT R2, R98, 0x7632, R2 ;  /* 0x0000763262027816 */ /* 0x002fe40000000002 */
[----:B--2---:R-:W-:-:S05]  /*88d0*/  PRMT R0, R96, 0x7632, R0 ;  /* 0x0000763260007816 */ /* 0x004fca0000000000 */
[----:B------:R1:W-:Y:S04]  /*88e0*/  STS.U16 [R54+0x7880], R0 ;  /* 0x0078800036007388 */ /* 0x0003e80000000400 */
[----:B------:R2:W-:Y:S04]  /*88f0*/  STS.U16 [R57+0x7880], R3 ;  /* 0x0078800339007388 */ /* 0x0005e80000000400 */
[----:B------:R3:W-:Y:S01]  /*8900*/  STS.U16 [R56+0x7880], R2 ;  /* 0x0078800238007388 */ /* 0x0007e20000000400 */
[C---:B-1----:R-:W-:Y:S02]  /*8910*/  PRMT R0, R100.reuse, 0x7610, R0 ;  /* 0x0000761064007816 */ /* 0x042fe40000000000 */
[----:B--2---:R-:W-:-:S03]  /*8920*/  PRMT R3, R100, 0x7632, R3 ;  /* 0x0000763264037816 */ /* 0x004fc60000000003 */
[----:B------:R1:W-:Y:S01]  /*8930*/  STS.U16 [R64+0x7880], R0 ;  /* 0x0078800040007388 */ /* 0x0003e20000000400 */
[----:B---3--:R-:W-:-:S03]  /*8940*/  F2FP.PACK_AB R2, R113, R112 ;  /* 0x000000707102723e */ /* 0x008fc600000000ff */
[----:B------:R2:W-:Y:S01]  /*8950*/  STS.U16 [R63+0x7880], R3 ;  /* 0x007880033f007388 */ /* 0x0005e20000000400 */
[----:B-1----:R-:W-:Y:S02]  /*8960*/  PRMT R0, R102, 0x7610, R0 ;  /* 0x0000761066007816 */ /* 0x002fe40000000000 */
[----:B--2---:R-:W-:-:S03]  /*8970*/  PRMT R3, R2, 0x7610, R3 ;  /* 0x0000761002037816 */ /* 0x004fc60000000003 */
[----:B------:R1:W-:Y:S01]  /*8980*/  STS.U16 [R62+0x7880], R0 ;  /* 0x007880003e007388 */ /* 0x0003e20000000400 */
[----:B------:R-:W-:-:S03]  /*8990*/  PRMT R2, R2, 0x7632, R2 ;  /* 0x0000763202027816 */ /* 0x000fc60000000002 */
[----:B------:R2:W-:Y:S04]  /*89a0*/  STS.U16 [R61+0x7880], R4 ;  /* 0x007880043d007388 */ /* 0x0005e80000000400 */
[----:B------:R3:W-:Y:S04]  /*89b0*/  STS.U16 [R80+0x80], R3 ;  /* 0x0000800350007388 */ /* 0x0007e80000000400 */
[----:B------:R4:W-:Y:S01]  /*89c0*/  STS.U16 [R6+0x80], R2 ;  /* 0x0000800206007388 */ /* 0x0009e20000000400 */
[----:B-1----:R-:W-:-:S04]  /*89d0*/  F2FP.PACK_AB R0, R115, R114 ;  /* 0x000000727300723e */ /* 0x002fc800000000ff */
[C---:B--2---:R-:W-:Y:S02]  /*89e0*/  PRMT R4, R0.reuse, 0x7610, R4 ;  /* 0x0000761000047816 */ /* 0x044fe40000000004 */
[----:B------:R-:W-:Y:S02]  /*89f0*/  PRMT R0, R0, 0x7632, R0 ;  /* 0x0000763200007816 */ /* 0x000fe40000000000 */
[----:B---3--:R-:W-:Y:S01]  /*8a00*/  F2FP.PACK_AB R3, R117, R116 ;  /* 0x000000747503723e */ /* 0x008fe200000000ff */
[----:B------:R1:W-:Y:S01]  /*8a10*/  STS.U16 [R8+0x80], R4 ;  /* 0x0000800408007388 */ /* 0x0003e20000000400 */
[----:B----4-:R-:W-:-:S03]  /*8a20*/  F2FP.PACK_AB R2, R119, R118 ;  /* 0x000000767702723e */ /* 0x010fc600000000ff */
[----:B------:R2:W-:Y:S04]  /*8a30*/  STS.U16 [R22+0x80], R0 ;  /* 0x0000800016007388 */ /* 0x0005e80000000400 */
[----:B------:R3:W-:Y:S01]  /*8a40*/  STS.U16 [R21+0x80], R3 ;  /* 0x0000800315007388 */ /* 0x0007e20000000400 */
[----:B-1----:R-:W-:Y:S02]  /*8a50*/  PRMT R4, R3, 0x7632, R4 ;  /* 0x0000763203047816 */ /* 0x002fe40000000004 */
[----:B--2---:R-:W-:-:S03]  /*8a60*/  F2FP.PACK_AB R0, R121, R120 ;  /* 0x000000787900723e */ /* 0x004fc600000000ff */
[----:B------:R1:W-:Y:S01]  /*8a70*/  STS.U16 [R20+0x80], R4 ;  /* 0x0000800414007388 */ /* 0x0003e20000000400 */
[----:B------:R-:W-:-:S03]  /*8a80*/  PRMT R5, R0, 0x7610, R5 ;  /* 0x0000761000057816 */ /* 0x000fc60000000005 */
[----:B------:R2:W-:Y:S01]  /*8a90*/  STS.U16 [R19+0x80], R2 ;  /* 0x0000800213007388 */ /* 0x0005e20000000400 */
[----:B---3--:R-:W-:Y:S02]  /*8aa0*/  F2FP.PACK_AB R3, R123, R122 ;  /* 0x0000007a7b03723e */ /* 0x008fe400000000ff */
[----:B------:R-:W-:Y:S02]  /*8ab0*/  PRMT R0, R0, 0x7632, R0 ;  /* 0x0000763200007816 */ /* 0x000fe40000000000 */
[----:B-1----:R-:W-:Y:S02]  /*8ac0*/  PRMT R4, R2, 0x7632, R4 ;  /* 0x0000763202047816 */ /* 0x002fe40000000004 */
[----:B--2---:R-:W-:-:S03]  /*8ad0*/  F2FP.PACK_AB R2, R133, R132 ;  /* 0x000000848502723e */ /* 0x004fc600000000ff */
[----:B------:R1:W-:Y:S04]  /*8ae0*/  STS.U16 [R18+0x80], R4 ;  /* 0x0000800412007388 */ /* 0x0003e80000000400 */
[----:B------:R2:W-:Y:S04]  /*8af0*/  STS.U16 [R29+0x80], R5 ;  /* 0x000080051d007388 */ /* 0x0005e80000000400 */
[----:B------:R3:W-:Y:S04]  /*8b00*/  STS.U16 [R28+0x80], R0 ;  /* 0x000080001c007388 */ /* 0x0007e80000000400 */
[----:B------:R4:W-:Y:S01]  /*8b10*/  STS.U16 [R27+0x80], R3 ;  /* 0x000080031b007388 */ /* 0x0009e20000000400 */
[----:B-1----:R-:W-:-:S02]  /*8b20*/  PRMT R4, R2, 0x7610, R4 ;  /* 0x0000761002047816 */ /* 0x002fc40000000004 */
[----:B------:R-:W-:Y:S02]  /*8b30*/  PRMT R2, R2, 0x7632, R2 ;  /* 0x0000763202027816 */ /* 0x000fe40000000002 */
[----:B--2---:R-:W-:Y:S02]  /*8b40*/  PRMT R5, R3, 0x7632, R5 ;  /* 0x0000763203057816 */ /* 0x004fe40000000005 */
[----:B---3--:R-:W-:-:S03]  /*8b50*/  F2FP.PACK_AB R0, R135, R134 ;  /* 0x000000868700723e */ /* 0x008fc600000000ff */
[----:B------:R-:W-:Y:S01]  /*8b60*/  STS.U16 [R25+0x80], R5 ;  /* 0x0000800519007388 */ /* 0x000fe20000000400 */
[----:B----4-:R-:W-:-:S03]  /*8b70*/  F2FP.PACK_AB R3, R129, R128 ;  /* 0x000000808103723e */ /* 0x010fc600000000ff */
[----:B------:R1:W-:Y:S04]  /*8b80*/  STS.U16 [R23+0x80], R4 ;  /* 0x0000800417007388 */ /* 0x0003e80000000400 */
[----:B------:R2:W-:Y:S01]  /*8b90*/  STS.U16 [R7+0x80], R2 ;  /* 0x0000800207007388 */ /* 0x0005e20000000400 */
[C---:B-1----:R-:W-:Y:S02]  /*8ba0*/  PRMT R4, R0.reuse, 0x7610, R4 ;  /* 0x0000761000047816 */ /* 0x042fe40000000004 */
[----:B------:R-:W-:Y:S02]  /*8bb0*/  PRMT R0, R0, 0x7632, R0 ;  /* 0x0000763200007816 */ /* 0x000fe40000000000 */
[----:B--2---:R-:W-:Y:S01]  /*8bc0*/  F2FP.PACK_AB R2, R131, R130 ;  /* 0x000000828302723e */ /* 0x004fe200000000ff */
[----:B------:R1:W-:Y:S01]  /*8bd0*/  STS.U16 [R10+0x80], R4 ;  /* 0x000080040a007388 */ /* 0x0003e20000000400 */
[----:B------:R-:W-:-:S03]  /*8be0*/  IMAD.MOV.U32 R7, RZ, RZ, 0x4 ;  /* 0x00000004ff077424 */ /* 0x000fc600078e00ff */
        /* <DEDUP_REMOVED lines=26> */
[----:B------:R1:W-:Y:S04]  /*8d90*/  STS.U16 [R34+0x80], R4 ;  /* 0x0000800422007388 */ /* 0x0003e80000000400 */
[----:B------:R2:W-:Y:S04]  /*8da0*/  STS.U16 [R35+0x80], R0 ;  /* 0x0000800023007388 */ /* 0x0005e80000000400 */
[----:B------:R3:W-:Y:S01]  /*8db0*/  STS.U16 [R31+0x80], R3 ;  /* 0x000080031f007388 */ /* 0x0007e20000000400 */
[----:B-1----:R-:W-:-:S02]  /*8dc0*/  PRMT R4, R3, 0x7632, R4 ;  /* 0x0000763203047816 */ /* 0x002fc40000000004 */
        /* <DEDUP_REMOVED lines=36> */
[----:B------:R-:W-:Y:S04]  /*9010*/  STS.U16 [R51+0x80], R5 ;  /* 0x0000800533007388 */ /* 0x000fe80000000400 */
[----:B------:R2:W-:Y:S04]  /*9020*/  STS.U16 [R50+0x80], R0 ;  /* 0x0000800032007388 */ /* 0x0005e80000000400 */
[----:B------:R3:W-:Y:S01]  /*9030*/  STS.U16 [R52+0x80], R3 ;  /* 0x0000800334007388 */ /* 0x0007e20000000400 */
[----:B-1----:R-:W-:-:S05]  /*9040*/  PRMT R4, R3, 0x7632, R4 ;  /* 0x0000763203047816 */ /* 0x002fca0000000004 */
[----:B------:R1:W-:Y:S01]  /*9050*/  STS.U16 [R55+0x80], R4 ;  /* 0x0000800437007388 */ /* 0x0003e20000000400 */
[----:B--2---:R-:W-:-:S03]  /*9060*/  F2FP.PACK_AB R0, R163, R162 ;  /* 0x000000a2a300723e */ /* 0x004fc600000000ff */
[----:B------:R2:W-:Y:S01]  /*9070*/  STS.U16 [R49+0x80], R2 ;  /* 0x0000800231007388 */ /* 0x0005e20000000400 */
[----:B---3--:R-:W-:Y:S02]  /*9080*/  PRMT R3, R2, 0x7632, R3 ;  /* 0x0000763202037816 */ /* 0x008fe40000000003 */
[----:B------:R-:W-:-:S03]  /*9090*/  PRMT R5, R0, 0x7610, R5 ;  /* 0x0000761000057816 */ /* 0x000fc60000000005 */
[----:B------:R3:W-:Y:S04]  /*90a0*/  STS.U16 [R53+0x80], R3 ;  /* 0x0000800335007388 */ /* 0x0007e80000000400 */
[----:B------:R-:W-:Y:S01]  /*90b0*/  STS.U16 [R58+0x80], R5 ;  /* 0x000080053a007388 */ /* 0x000fe20000000400 */
[----:B-1----:R-:W-:Y:S02]  /*90c0*/  PRMT R4, R0, 0x7632, R4 ;  /* 0x0000763200047816 */ /* 0x002fe40000000004 */
[----:B------:R-:W-:Y:S02]  /*90d0*/  F2FP.PACK_AB R0, R167, R172 ;  /* 0x000000aca700723e */ /* 0x000fe400000000ff */
[----:B--2---:R-:W-:Y:S01]  /*90e0*/  F2FP.PACK_AB R2, R165, R164 ;  /* 0x000000a4a502723e */ /* 0x004fe200000000ff */
[----:B------:R1:W-:Y:S03]  /*90f0*/  STS.U16 [R59+0x80], R4 ;  /* 0x000080043b007388 */ /* 0x0003e60000000400 */
[----:B---3--:R-:W-:-:S02]  /*9100*/  PRMT R3, R2, 0x7610, R3 ;  /* 0x0000761002037816 */ /* 0x008fc40000000003 */
[----:B------:R-:W-:-:S03]  /*9110*/  PRMT R2, R2, 0x7632, R2 ;  /* 0x0000763202027816 */ /* 0x000fc60000000002 */
[----:B------:R-:W-:Y:S04]  /*9120*/  STS.U16 [R60+0x80], R3 ;  /* 0x000080033c007388 */ /* 0x000fe80000000400 */
[----:B------:R2:W-:Y:S01]  /*9130*/  STS.U16 [R54+0x80], R2 ;  /* 0x0000800236007388 */ /* 0x0005e20000000400 */
[C---:B-1----:R-:W-:Y:S02]  /*9140*/  PRMT R4, R0.reuse, 0x7610, R4 ;  /* 0x0000761000047816 */ /* 0x042fe40000000004 */
[----:B------:R-:W-:-:S03]  /*9150*/  PRMT R0, R0, 0x7632, R0 ;  /* 0x0000763200007816 */ /* 0x000fc60000000000 */
[----:B------:R-:W-:Y:S04]  /*9160*/  STS.U16 [R57+0x80], R4 ;  /* 0x0000800439007388 */ /* 0x000fe80000000400 */
[----:B------:R1:W-:Y:S01]  /*9170*/  STS.U16 [R56+0x80], R0 ;  /* 0x0000800038007388 */ /* 0x0003e20000000400 */
[----:B--2---:R-:W-:-:S04]  /*9180*/  F2FP.PACK_AB R2, R169, R168 ;  /* 0x000000a8a902723e */ /* 0x004fc800000000ff */
[----:B------:R-:W-:Y:S01]  /*9190*/  PRMT R5, R2, 0x7632, R5 ;  /* 0x0000763202057816 */ /* 0x000fe20000000005 */
[----:B------:R2:W-:Y:S04]  /*91a0*/  STS.U16 [R64+0x80], R2 ;  /* 0x0000800240007388 */ /* 0x0005e80000000400 */
[----:B------:R-:W-:Y:S01]  /*91b0*/  STS.U16 [R63+0x80], R5 ;  /* 0x000080053f007388 */ /* 0x000fe20000000400 */
[----:B-1----:R-:W-:-:S04]  /*91c0*/  F2FP.PACK_AB R0, R171, R170 ;  /* 0x000000aaab00723e */ /* 0x002fc800000000ff */
[C---:B------:R-:W-:Y:S02]  /*91d0*/  PRMT R4, R0.reuse, 0x7610, R4 ;  /* 0x0000761000047816 */ /* 0x040fe40000000004 */
[----:B------:R-:W-:-:S03]  /*91e0*/  PRMT R0, R0, 0x7632, R0 ;  /* 0x0000763200007816 */ /* 0x000fc60000000000 */
[----:B------:R-:W-:Y:S01]  /*91f0*/  STS.U16 [R62+0x80], R4 ;  /* 0x000080043e007388 */ /* 0x000fe20000000400 */
[----:B--2---:R-:W-:-:S03]  /*9200*/  IMAD.WIDE R2, R250, R7, c[0x0][0x358] ;  /* 0x0000d600fa027625 */ /* 0x004fc600078e0207 */
[----:B------:R1:W-:Y:S04]  /*9210*/  STS.U16 [R61+0x80], R0 ;  /* 0x000080003d007388 */ /* 0x0003e80000000400 */
[----:B------:R-:W-:Y:S06]  /*9220*/  BAR.SYNC.DEFER_BLOCKING 0x1, 0x100 ;  /* 0x0044000000007b1d */ /* 0x000fec0000010000 */
[----:B-1----:R-:W2:Y:S01]  /*9230*/  @P3 LDG.E R0, [R2.64] ;  /* 0x0000000402003981 */ /* 0x002ea2000c1e1900 */
[----:B------:R-:W-:-:S02]  /*9240*/  IMAD.MOV.U32 R6, RZ, RZ, c[0x0][0x2f0] ;  /* 0x0000bc00ff067624 */ /* 0x000fc400078e00ff */
        /* <DEDUP_REMOVED lines=10> */
.L_x_1229:
[-C--:B------:R-:W-:Y:S01]  /*92f0*/  LEA.HI R2, R184, R251.reuse, RZ, 0x3 ;  /* 0x000000fbb8027211 */ /* 0x080fe200078f18ff */
[----:B------:R-:W-:Y:S01]  /*9300*/  CS2R R18, SRZ ;  /* 0x0000000000127805 */ /* 0x000fe2000001ff00 */
[C---:B------:R-:W-:Y:S01]  /*9310*/  ISETP.GT.AND P2, PT, R251.reuse, 0x27f, PT ;  /* 0x0000027ffb00780c */ /* 0x040fe20003f44270 */
[----:B------:R-:W-:Y:S01]  /*9320*/  CS2R R16, SRZ ;  /* 0x0000000000107805 */ /* 0x000fe2000001ff00 */
[----:B------:R-:W-:Y:S01]  /*9330*/  LOP3.LUT R0, R2, 0x1ffffff8, RZ, 0xc0, !PT ;  /* 0x1ffffff802007812 */ /* 0x000fe200078ec0ff */
[----:B------:R-:W-:Y:S01]  /*9340*/  CS2R R22, SRZ ;  /* 0x0000000000167805 */ /* 0x000fe2000001ff00 */
[----:B------:R-:W-:Y:S01]  /*9350*/  SHF.R.S32.HI R14, RZ, 0x3, R2 ;  /* 0x00000003ff0e7819 */ /* 0x000fe20000011402 */
[----:B------:R-:W-:Y:S01]  /*9360*/  CS2R R20, SRZ ;  /* 0x0000000000147805 */ /* 0x000fe2000001ff00 */
        /* <DEDUP_REMOVED lines=10> */
[----:B------:R-:W-:Y:S01]  /*9410*/  LEA.HI R2, R184, R251, RZ, 0x6 ;  /* 0x000000fbb8027211 */ /* 0x000fe200078f30ff */
[----:B------:R-:W-:Y:S01]  /*9420*/  CS2R R34, SRZ ;  /* 0x0000000000227805 */ /* 0x000fe2000001ff00 */
[----:B------:R-:W-:Y:S01]  /*9430*/  LOP3.LUT R3, R0, 0x38, R12, 0xf8, !PT ;  /* 0x0000003800037812 */ /* 0x000fe200078ef80c */
[----:B------:R-:W-:Y:S01]  /*9440*/  CS2R R32, SRZ ;  /* 0x0000000000207805 */ /* 0x000fe2000001ff00 */
[----:B------:R-:W-:Y:S01]  /*9450*/  SHF.R.U32.HI R0, RZ, 0x3, R0 ;  /* 0x00000003ff007819 */ /* 0x000fe20000011600 */
[----:B------:R-:W-:Y:S01]  /*9460*/  IMAD.SHL.U32 R2, R2, 0x8, RZ ;  /* 0x0000000802027824 */ /* 0x000fe200078e00ff */
        /* <DEDUP_REMOVED lines=28> */
[----:B-----5:R-:W-:Y:S01]  /*9630*/  IMAD R6, R249, -0x50, R6 ;  /* 0xffffffb0f9067824 */ /* 0x020fe200078e0206 */
[----:B------:R-:W-:Y:S01]  /*9640*/  SHF.R.S32.HI R55, RZ, 0x1f, R248 ;  /* 0x0000001fff377819 */ /* 0x000fe200000114f8 */
[----:B------:R-:W-:Y:S01]  /*9650*/  IMAD.SHL.U32 R0, R0, 0x2, RZ ;  /* 0x0000000200007824 */ /* 0x000fe200078e00ff */
[----:B------:R-:W-:Y:S01]  /*9660*/  SHF.R.S32.HI R13, RZ, 0x1f, R12 ;  /* 0x0000001fff0d7819 */ /* 0x000fe2000001140c */
[----:B------:R-:W-:Y:S01]  /*9670*/  BSSY B0, `(.L_x_1230) ;  /* 0x0000033000007945 */ /* 0x000fe20003800000 */
[----:B------:R-:W-:-:S02]  /*9680*/  IMNMX R54, R6, 0x50, PT ;  /* 0x0000005006367817 */ /* 0x000fc40003800200 */
[----:B------:R-:W1:Y:S01]  /*9690*/  @!P2 LDS.128 R16, [R0+0x7880] ;  /* 0x007880000010a984 */ /* 0x000e620000000c00 */
[----:B------:R-:W-:Y:S01]  /*96a0*/  SHF.R.S32.HI R92, RZ, 0x1f, R250 ;  /* 0x0000001fff5c7819 */ /* 0x000fe200000114fa */
[----:B------:R-:W-:Y:S01]  /*96b0*/  IMAD.WIDE.U32 R2, R248, c[0x0][0x338], R12 ;  /* 0x0000ce00f8027a25 */ /* 0x000fe200078e000c */
[----:B------:R-:W-:Y:S01]  /*96c0*/  ISETP.GE.AND P6, PT, R14, R54, PT ;  /* 0x000000360e00720c */ /* 0x000fe20003fc6270 */
[----:B------:R-:W2:Y:S01]  /*96d0*/  @!P2 LDS.128 R20, [R0+0xa080] ;  /* 0x00a080000014a984 */ /* 0x000ea20000000c00 */
[----:B------:R-:W-:Y:S02]  /*96e0*/  SEL R92, R92, RZ, !P3 ;  /* 0x000000ff5c5c7207 */ /* 0x000fe40005800000 */
[----:B------:R-:W-:Y:S01]  /*96f0*/  SEL R53, R250, RZ, !P3 ;  /* 0x000000fffa357207 */ /* 0x000fe20005800000 */
[----:B------:R-:W3:Y:S01]  /*9700*/  @!P2 LDS.128 R24, [R0+0xc880] ;  /* 0x00c880000018a984 */ /* 0x000ee20000000c00 */
[C---:B------:R-:W-:Y:S02]  /*9710*/  IADD3 R15, R12.reuse, 0x40, RZ ;  /* 0x000000400c0f7810 */ /* 0x040fe40007ffe0ff */
[----:B------:R-:W-:Y:S01]  /*9720*/  IADD3 R52, R12, 0x80, RZ ;  /* 0x000000800c347810 */ /* 0x000fe20007ffe0ff */
        /* <DEDUP_REMOVED lines=14> */
[----:B------:R2:W1:Y:S01]  /*9810*/  @!P0 LDS.128 R88, [R0+0x7080] ;  /* 0x0070800000588984 */ /* 0x0004620000000c00 */
[----:B------:R-:W-:-:S04]  /*9820*/  IADD3 R4, P0, R14, R4, RZ ;  /* 0x000000040e047210 */ /* 0x000fc80007f1e0ff */
[----:B------:R-:W-:Y:S01]  /*9830*/  LEA.HI.X.SX32 R5, R14, R5, 0x1, P0 ;  /* 0x000000050e057211 */ /* 0x000fe200000f0eff */
[----:B--2---:R-:W-:-:S04]  /*9840*/  IMAD R0, R55, c[0x0][0x338], RZ ;  /* 0x0000ce0037007a24 */ /* 0x004fc800078e02ff */
        /* <DEDUP_REMOVED lines=8> */
[----:B-1-34-:R-:W-:Y:S01]  /*98d0*/  IMAD R0, R3, c[0x0][0x330], RZ ;  /* 0x0000cc0003007a24 */ /* 0x01afe200078e02ff */
        /* <DEDUP_REMOVED lines=12> */
.L_x_1231:
[----:B-1-34-:R-:W-:Y:S05]  /*99a0*/  BSYNC B0 ;  /* 0x0000000000007941 */ /* 0x01afea0003800000 */
.L_x_1230:
        /* <DEDUP_REMOVED lines=20> */
.L_x_1233:
[----:B------:R-:W-:Y:S05]  /*9af0*/  BSYNC B0 ;  /* 0x0000000000007941 */ /* 0x000fea0003800000 */
.L_x_1232:
        /* <DEDUP_REMOVED lines=19> */
.L_x_1235:
[----:B------:R-:W-:Y:S05]  /*9c30*/  BSYNC B0 ;  /* 0x0000000000007941 */ /* 0x000fea0003800000 */
.L_x_1234:
        /* <DEDUP_REMOVED lines=23> */
.L_x_1237:
[----:B------:R-:W-:Y:S05]  /*9db0*/  BSYNC B0 ;  /* 0x0000000000007941 */ /* 0x000fea0003800000 */
.L_x_1236:
[----:B------:R-:W-:Y:S01]  /*9dc0*/  BSSY B0, `(.L_x_1238) ;  /* 0x0000012000007945 */ /* 0x000fe20003800000 */
[----:B------:R-:W-:Y:S05]  /*9dd0*/  @P5 BRA `(.L_x_1239) ;  /* 0x0000010000005947 */ /* 0x000fea0003800000 */
[----:B------:R-:W-:Y:S02]  /*9de0*/  IADD3 R0, P0, R2, 0x20, RZ ;  /* 0x0000002002007810 */ /* 0x000fe40007f1e0ff */
[----:B-1----:R-:W-:-:S02]  /*9df0*/  MOV R5, R7 ;  /* 0x0000000700057202 */ /* 0x002fc40000000f00 */
        /* <DEDUP_REMOVED lines=14> */
.L_x_1239:
[----:B------:R-:W-:Y:S05]  /*9ee0*/  BSYNC B0 ;  /* 0x0000000000007941 */ /* 0x000fea0003800000 */
.L_x_1238:
        /* <DEDUP_REMOVED lines=19> */
.L_x_1228:
[----:B------:R-:W-:Y:S01]  /*a020*/  ISETP.NE.U32.AND P0, PT, RZ, c[0x0][0x358], PT ;  /* 0x0000d600ff007a0c */ /* 0x000fe20003f05070 */
[----:B------:R-:W-:-:S03]  /*a030*/  IMAD.MOV.U32 R2, RZ, RZ, 0x4 ;  /* 0x00000004ff027424 */ /* 0x000fc600078e00ff */
        /* <DEDUP_REMOVED lines=15> */
[----:B--2--5:R-:W-:-:S04]  /*a130*/  IADD3 R7, -R0, R4, RZ ;  /* 0x0000000400077210 */ /* 0x024fc80007ffe1ff */
.L_x_1240:
[----:B------:R-:W-:Y:S01]  /*a140*/  SHF.R.S32.HI R14, RZ, 0x1f, R251 ;  /* 0x0000001fff0e7819 */ /* 0x000fe200000114fb */
[----:B-----5:R-:W-:Y:S01]  /*a150*/  IMAD R15, R249, -0x50, R7 ;  /* 0xffffffb0f90f7824 */ /* 0x020fe200078e0207 */
[----:B------:R-:W-:Y:S01]  /*a160*/  SHF.R.S32.HI R19, RZ, 0x1f, R248 ;  /* 0x0000001fff137819 */ /* 0x000fe200000114f8 */
[----:B------:R-:W-:Y:S01]  /*a170*/  BSSY B0, `(.L_x_1241) ;  /* 0x0000026000007945 */ /* 0x000fe20003800000 */
[----:B------:R-:W-:-:S02]  /*a180*/  LEA.HI R14, R14, R251, RZ, 0x3 ;  /* 0x000000fb0e0e7211 */ /* 0x000fc400078f18ff */
[----:B------:R-:W-:Y:S02]  /*a190*/  SHF.R.S32.HI R6, RZ, 0x1f, R250 ;  /* 0x0000001fff067819 */ /* 0x000fe400000114fa */
[----:B------:R-:W-:Y:S02]  /*a1a0*/  LOP3.LUT R0, R14, 0x1ffffff8, RZ, 0xc0, !PT ;  /* 0x1ffffff80e007812 */ /* 0x000fe400078ec0ff */
[----:B------:R-:W-:Y:S02]  /*a1b0*/  SHF.R.S32.HI R14, RZ, 0x3, R14 ;  /* 0x00000003ff0e7819 */ /* 0x000fe4000001140e */
[----:B------:R-:W-:Y:S01]  /*a1c0*/  SEL R20, R6, RZ, !P1 ;  /* 0x000000ff06147207 */ /* 0x000fe20004800000 */
[----:B------:R-:W-:Y:S01]  /*a1d0*/  IMAD.IADD R0, R251, 0x1, -R0 ;  /* 0x00000001fb007824 */ /* 0x000fe200078e0a00 */
[C---:B------:R-:W-:Y:S02]  /*a1e0*/  ISETP.GE.AND P6, PT, R14.reuse, R15, PT ;  /* 0x0000000f0e00720c */ /* 0x040fe40003fc6270 */
[----:B------:R-:W-:Y:S01]  /*a1f0*/  IADD3 R2, P0, R14, R2, RZ ;  /* 0x000000020e027210 */ /* 0x000fe20007f1e0ff */
[----:B------:R-:W-:Y:S01]  /*a200*/  IMAD.SHL.U32 R12, R0, 0x8, RZ ;  /* 0x00000008000c7824 */ /* 0x000fe200078e00ff */
[----:B------:R-:W-:Y:S01]  /*a210*/  SEL R18, R250, RZ, !P1 ;  /* 0x000000fffa127207 */ /* 0x000fe20004800000 */
[----:B------:R-:W-:Y:S01]  /*a220*/  IMAD R0, R19, c[0x0][0x308], RZ ;  /* 0x0000c20013007a24 */ /* 0x000fe200078e02ff */
[----:B------:R-:W-:Y:S01]  /*a230*/  LEA.HI.X.SX32 R3, R14, R3, 0x1, P0 ;  /* 0x000000030e037211 */ /* 0x000fe200000f0eff */
[----:B------:R-:W-:Y:S01]  /*a240*/  IMAD R6, R20, c[0x0][0x310], RZ ;  /* 0x0000c40014067a24 */ /* 0x000fe200078e02ff */
[----:B------:R-:W-:Y:S01]  /*a250*/  SHF.R.S32.HI R13, RZ, 0x1f, R12 ;  /* 0x0000001fff0d7819 */ /* 0x000fe2000001140c */
[----:B------:R-:W-:Y:S01]  /*a260*/  IMAD R0, R248, c[0x0][0x30c], R0 ;  /* 0x0000c300f8007a24 */ /* 0x000fe200078e0200 */
[----:B------:R-:W-:Y:S01]  /*a270*/  IADD3 R16, R12, 0x40, RZ ;  /* 0x000000400c107810 */ /* 0x000fe20007ffe0ff */
[----:B------:R-:W-:Y:S01]  /*a280*/  IMAD R6, R18, c[0x0][0x314], R6 ;  /* 0x0000c50012067a24 */ /* 0x000fe200078e0206 */
[----:B------:R-:W-:Y:S01]  /*a290*/  IADD3 R17, R12, 0x80, RZ ;  /* 0x000000800c117810 */ /* 0x000fe20007ffe0ff */
[----:B------:R-:W-:-:S04]  /*a2a0*/  IMAD.WIDE.U32 R4, R248, c[0x0][0x308], R12 ;  /* 0x0000c200f8047a25 */ /* 0x000fc800078e000c */
[----:B------:R-:W-:Y:S02]  /*a2b0*/  IMAD.IADD R5, R5, 0x1, R0 ;  /* 0x0000000105057824 */ /* 0x000fe400078e0200 */
[----:B------:R-:W-:-:S04]  /*a2c0*/  IMAD.WIDE R2, R249, 0x50, R2 ;  /* 0x00000050f9027825 */ /* 0x000fc800078e0202 */
[----:B------:R-:W-:-:S04]  /*a2d0*/  IMAD.WIDE.U32 R10, R18, c[0x0][0x310], R4 ;  /* 0x0000c400120a7a25 */ /* 0x000fc800078e0004 */
        /* <DEDUP_REMOVED lines=15> */
.L_x_1242:
[----:B------:R-:W-:Y:S05]  /*a3d0*/  BSYNC B0 ;  /* 0x0000000000007941 */ /* 0x000fea0003800000 */
.L_x_1241:
        /* <DEDUP_REMOVED lines=20> */
.L_x_1244:
[----:B------:R-:W-:Y:S05]  /*a520*/  BSYNC B0 ;  /* 0x0000000000007941 */ /* 0x000fea0003800000 */
.L_x_1243:
        /* <DEDUP_REMOVED lines=19> */
.L_x_1246:
[----:B------:R-:W-:Y:S05]  /*a660*/  BSYNC B0 ;  /* 0x0000000000007941 */ /* 0x000fea0003800000 */
.L_x_1245:
        /* <DEDUP_REMOVED lines=23> */
.L_x_1248:
[----:B------:R-:W-:Y:S05]  /*a7e0*/  BSYNC B0 ;  /* 0x0000000000007941 */ /* 0x000fea0003800000 */
.L_x_1247:
        /* <DEDUP_REMOVED lines=18> */
.L_x_1250:
[----:B------:R-:W-:Y:S05]  /*a910*/  BSYNC B0 ;  /* 0x0000000000007941 */ /* 0x000fea0003800000 */
.L_x_1249:
        /* <DEDUP_REMOVED lines=19> */
.L_x_1251:
        /* <DEDUP_REMOVED lines=11> */
.L_x_1427:


//--------------------- .text._ZN7cutlass13device_kernelIN5flash19enable_sm80_to_sm89INS1_16FlashAttnBwdSm80INS1_25CollectiveMainloopBwdSm80ILi2ELi1EN4cute5tupleIJNS5_1CILi64EEENS7_ILi80EEENS7_ILi192EEEEEENS_6half_tEfNS_4arch4Sm80ELb1ELb0ELb0ELb1ELb1ELb0ELb1ELb0ELi2ELi4ELi2ELi2ELb0EEENS1_21CollectiveEpilogueBwdISB_SC_SE_Li256ELb1ELb1ELi4EEENS1_25SingleTileBwdLPTSchedulerILb1ELi80ELb1EEEEEEEEEvNT_6ParamsE --------------------------
	.section	.text._ZN7cutlass13device_kernelIN5flash19enable_sm80_to_sm89INS1_16FlashAttnBwdSm80INS1_25CollectiveMainloopBwdSm80ILi2ELi1EN4cute5tupleIJNS5_1CILi64EEENS7_ILi80EEENS7_ILi192EEEEEENS_6half_tEfNS_4arch4Sm80ELb1ELb0ELb0ELb1ELb1ELb0ELb1ELb0ELi2ELi4ELi2ELi2ELb0EEENS1_21CollectiveEpilogueBwdISB_SC_SE_Li256ELb1ELb1ELi4EEENS1_25SingleTileBwdLPTSchedulerILb1ELi80ELb1EEEEEEEEEvNT_6ParamsE,"ax",@progbits
	.sectioninfo	@"SHI_REGISTERS=255"
	.align	128
.text._ZN7cutlass13device_kernelIN5flash19enable_sm80_to_sm89INS1_16FlashAttnBwdSm80INS1_25CollectiveMainloopBwdSm80ILi2ELi1EN4cute5tupleIJNS5_1CILi64EEENS7_ILi80EEENS7_ILi192EEEEEENS_6half_tEfNS_4arch4Sm80ELb1ELb0ELb0ELb1ELb1ELb0ELb1ELb0ELi2ELi4ELi2ELi2ELb0EEENS1_21CollectiveEpilogueBwdISB_SC_SE_Li256ELb1ELb1ELi4EEENS1_25SingleTileBwdLPTSchedulerILb1ELi80ELb1EEEEEEEEEvNT_6ParamsE:
        .type           _ZN7cutlass13device_kernelIN5flash19enable_sm80_to_sm89INS1_16FlashAttnBwdSm80INS1_25CollectiveMainloopBwdSm80ILi2ELi1EN4cute5tupleIJNS5_1CILi64EEENS7_ILi80EEENS7_ILi192EEEEEENS_6half_tEfNS_4arch4Sm80ELb1ELb0ELb0ELb1ELb1ELb0ELb1ELb0ELi2ELi4ELi2ELi2ELb0EEENS1_21CollectiveEpilogueBwdISB_SC_SE_Li256ELb1ELb1ELi4EEENS1_25SingleTileBwdLPTSchedulerILb1ELi80ELb1EEEEEEEEEvNT_6ParamsE,@function
        .size           _ZN7cutlass13device_kernelIN5flash19enable_sm80_to_sm89INS1_16FlashAttnBwdSm80INS1_25CollectiveMainloopBwdSm80ILi2ELi1EN4cute5tupleIJNS5_1CILi64EEENS7_ILi80EEENS7_ILi192EEEEEENS_6half_tEfNS_4arch4Sm80ELb1ELb0ELb0ELb1ELb1ELb0ELb1ELb0ELi2ELi4ELi2ELi2ELb0EEENS1_21CollectiveEpilogueBwdISB_SC_SE_Li256ELb1ELb1ELi4EEENS1_25SingleTileBwdLPTSchedulerILb1ELi80ELb1EEEEEEEEEvNT_6ParamsE,(.L_x_1428 - _ZN7cutlass13device_kernelIN5flash19enable_sm80_to_sm89INS1_16FlashAttnBwdSm80INS1_25CollectiveMainloopBwdSm80ILi2ELi1EN4cute5tupleIJNS5_1CILi64EEENS7_ILi80EEENS7_ILi192EEEEEENS_6half_tEfNS_4arch4Sm80ELb1ELb0ELb0ELb1ELb1ELb0ELb1ELb0ELi2ELi4ELi2ELi2ELb0EEENS1_21CollectiveEpilogueBwdISB_SC_SE_Li256ELb1ELb1ELi4EEENS1_25SingleTileBwdLPTSchedulerILb1ELi80ELb1EEEEEEEEEvNT_6ParamsE)
        .other          _ZN7cutlass13device_kernelIN5flash19enable_sm80_to_sm89INS1_16FlashAttnBwdSm80INS1_25CollectiveMainloopBwdSm80ILi2ELi1EN4cute5tupleIJNS5_1CILi64EEENS7_ILi80EEENS7_ILi192EEEEEENS_6half_tEfNS_4arch4Sm80ELb1ELb0ELb0ELb1ELb1ELb0ELb1ELb0ELi2ELi4ELi2ELi2ELb0EEENS1_21CollectiveEpilogueBwdISB_SC_SE_Li256ELb1ELb1ELi4EEENS1_25SingleTileBwdLPTSchedulerILb1ELi80ELb1EEEEEEEEEvNT_6ParamsE,@"STO_CUDA_ENTRY STV_DEFAULT"
_ZN7cutlass13device_kernelIN5flash19enable_sm80_to_sm89INS1_16FlashAttnBwdSm80INS1_25CollectiveMainloopBwdSm80ILi2ELi1EN4cute5tupleIJNS5_1CILi64EEENS7_ILi80EEENS7_ILi192EEEEEENS_6half_tEfNS_4arch4Sm80ELb1ELb0ELb0ELb1ELb1ELb0ELb1ELb0ELi2ELi4ELi2ELi2ELb0EEENS1_21CollectiveEpilogueBwdISB_SC_SE_Li256ELb1ELb1ELi4EEENS1_25SingleTileBwdLPTSchedulerILb1ELi80ELb1EEEEEEEEEvNT_6ParamsE:
        /* <DEDUP_REMOVED lines=24> */
.L_x_1253:
[----:B------:R-:W-:-:S04]  /*0180*/  MOV R2, c[0x0][0x3ac] ;  /* 0x0000eb0000027a02 */ /* 0x000fc80000000f00 */
[----:B------:R-:W-:Y:S02]  /*0190*/  ISETP.NE.AND P0, PT, R2, 0x1, PT ;  /* 0x000000010200780c */ /* 0x000fe40003f05270 */
[----:B------:R-:W-:-:S11]  /*01a0*/  MOV R2, R0 ;  /* 0x0000000000027202 */ /* 0x000fd60000000f00 */
[----:B------:R-:W-:-:S05]  /*01b0*/  @P0 IMAD.HI.U32 R3, R0, c[0x0][0x3b0], RZ ;  /* 0x0000ec0000030a27 */ /* 0x000fca00078e00ff */
[----:B------:R-:W-:-:S05]  /*01c0*/  @P0 SHF.R.U32.HI R2, RZ, c[0x0][0x3b4], R3 ;  /* 0x0000ed00ff020a19 */ /* 0x000fca0000011603 */
[----:B------:R-:W-:Y:S02]  /*01d0*/  IMAD R5, R2, c[0x0][0x3ac], RZ ;  /* 0x0000eb0002057a24 */ /* 0x000fe400078e02ff */
.L_x_1254:
        /* <DEDUP_REMOVED lines=16> */
.L_x_1255:
        /* <DEDUP_REMOVED lines=9> */
.L_x_1257:
[----:B------:R-:W-:-:S04]  /*0370*/  MOV R3, c[0x0][0x3d4] ;  /* 0x0000f50000037a02 */ /* 0x000fc80000000f00 */
.L_x_1256:
[----:B-----5:R-:W-:-:S05]  /*0380*/  IADD3 R3, R3, 0x4f, RZ ;  /* 0x0000004f03037810 */ /* 0x020fca0007ffe0ff */
[----:B------:R-:W-:-:S05]  /*0390*/  IMAD.HI R3, R3, 0x66666667, RZ ;  /* 0x6666666703037827 */ /* 0x000fca00078e02ff */
[----:B------:R-:W-:-:S04]  /*03a0*/  SHF.R.U32.HI R0, RZ, 0x1f, R3 ;  /* 0x0000001fff007819 */ /* 0x000fc80000011603 */
[----:B------:R-:W-:-:S04]  /*03b0*/  LEA.HI.SX32 R3, R3, R0, 0x1b ;  /* 0x0000000003037211 */ /* 0x000fc800078fdaff */
[-C--:B------:R-:W-:Y:S02]  /*03c0*/  ISETP.GT.AND P0, PT, R3, R2.reuse, PT ;  /* 0x000000020300720c */ /* 0x080fe40003f04270 */
[----:B------:R-:W-:Y:S02]  /*03d0*/  LOP3.LUT R2, RZ, R2, RZ, 0x33, !PT ;  /* 0x00000002ff027212 */ /* 0x000fe400078e33ff */
[----:B------:R-:W-:-:S03]  /*03e0*/  SEL R231, R231, 0xffffffff, P0 ;  /* 0xffffffffe7e77807 */ /* 0x000fc60000000000 */
[----:B------:R-:W-:Y:S01]  /*03f0*/  IMAD.IADD R232, R3, 0x1, R2 ;  /* 0x0000000103e87824 */ /* 0x000fe200078e0202 */
[----:B------:R-:W-:Y:S05]  /*0400*/  BRA `(.L_x_1258) ;  /* 0x0000038000007947 */ /* 0x000fea0003800000 */
.L_x_1252:
        /* <DEDUP_REMOVED lines=16> */
.L_x_1259:
[----:B------:R-:W-:Y:S02]  /*0510*/  MOV R0, c[0x0][0x3ac] ;  /* 0x0000eb0000007a02 */ /* 0x000fe40000000f00 */
[----:B------:R-:W-:Y:S02]  /*0520*/  MOV R2, R3 ;  /* 0x0000000300027202 */ /* 0x000fe40000000f00 */
[----:B------:R-:W-:-:S13]  /*0530*/  ISETP.NE.AND P0, PT, R0, 0x1, PT ;  /* 0x000000010000780c */ /* 0x000fda0003f05270 */
[----:B------:R-:W-:-:S05]  /*0540*/  @P0 IMAD.HI.U32 R0, R3, c[0x0][0x3b0], RZ ;  /* 0x0000ec0003000a27 */ /* 0x000fca00078e00ff */
[----:B------:R-:W-:-:S05]  /*0550*/  @P0 SHF.R.U32.HI R2, RZ, c[0x0][0x3b4], R0 ;  /* 0x0000ed00ff020a19 */ /* 0x000fca0000011600 */
[----:B------:R-:W-:Y:S02]  /*0560*/  IMAD R4, R2, c[0x0][0x3ac], RZ ;  /* 0x0000eb0002047a24 */ /* 0x000fe400078e02ff */
.L_x_1260:
        /* <DEDUP_REMOVED lines=16> */
.L_x_1261:
        /* <DEDUP_REMOVED lines=9> */
.L_x_1263:
[----:B------:R-:W-:-:S04]  /*0700*/  MOV R3, c[0x0][0x3d4] ;  /* 0x0000f50000037a02 */ /* 0x000fc80000000f00 */
.L_x_1262:
[----:B-----5:R-:W-:-:S05]  /*0710*/  IADD3 R3, R3, 0x4f, RZ ;  /* 0x0000004f03037810 */ /* 0x020fca0007ffe0ff */
[----:B------:R-:W-:-:S05]  /*0720*/  IMAD.HI R3, R3, 0x66666667, RZ ;  /* 0x6666666703037827 */ /* 0x000fca00078e02ff */
[----:B------:R-:W-:-:S04]  /*0730*/  SHF.R.U32.HI R0, RZ, 0x1f, R3 ;  /* 0x0000001fff007819 */ /* 0x000fc80000011603 */
[----:B------:R-:W-:-:S04]  /*0740*/  LEA.HI.SX32 R3, R3, R0, 0x1b ;  /* 0x0000000003037211 */ /* 0x000fc800078fdaff */
[-C--:B------:R-:W-:Y:S02]  /*0750*/  ISETP.GT.AND P0, PT, R3, R2.reuse, PT ;  /* 0x000000020300720c */ /* 0x080fe40003f04270 */
[----:B------:R-:W-:Y:S02]  /*0760*/  LOP3.LUT R2, RZ, R2, RZ, 0x33, !PT ;  /* 0x00000002ff027212 */ /* 0x000fe400078e33ff */
[----:B------:R-:W-:-:S03]  /*0770*/  SEL R231, R231, 0xffffffff, P0 ;  /* 0xffffffffe7e77807 */ /* 0x000fc60000000000 */
[----:B------:R-:W-:Y:S02]  /*0780*/  IMAD.IADD R232, R3, 0x1, R2 ;  /* 0x0000000103e87824 */ /* 0x000fe400078e0202 */
.L_x_1258:
[----:B------:R-:W-:-:S13]  /*0790*/  ISETP.GE.AND P0, PT, R231, RZ, PT ;  /* 0x000000ffe700720c */ /* 0x000fda0003f06270 */
[----:B------:R-:W-:Y:S05]  /*07a0*/  @!P0 EXIT ;  /* 0x000000000000894d */ /* 0x000fea0003800000 */
[----:B------:R-:W-:Y:S01]  /*07b0*/  ISETP.NE.U32.AND P0, PT, RZ, c[0x0][0x2c8], PT ;  /* 0x0000b200ff007a0c */ /* 0x000fe20003f05070 */
[----:B------:R-:W-:-:S03]  /*07c0*/  IMAD.MOV.U32 R6, RZ, RZ, 0x4 ;  /* 0x00000004ff067424 */ /* 0x000fc600078e00ff */
[----:B------:R-:W-:Y:S01]  /*07d0*/  ISETP.NE.AND.EX P6, PT, RZ, c[0x0][0x2cc], PT, P0 ;  /* 0x0000b300ff007a0c */ /* 0x000fe20003fc5300 */
[----:B------:R-:W-:Y:S01]  /*07e0*/  IMAD.WIDE R10, R231, R6, c[0x0][0x2c8] ;  /* 0x0000b200e70a7625 */ /* 0x000fe200078e0206 */
[----:B------:R-:W-:Y:S02]  /*07f0*/  ISETP.NE.U32.AND P0, PT, RZ, c[0x0][0x2d8], PT ;  /* 0x0000b600ff007a0c */ /* 0x000fe40003f05070 */
[----:B------:R-:W-:Y:S02]  /*0800*/  ISETP.NE.U32.AND P2, PT, RZ, c[0x0][0x2d0], PT ;  /* 0x0000b400ff007a0c */ /* 0x000fe40003f45070 */
[----:B------:R-:W-:Y:S02]  /*0810*/  ISETP.NE.AND.EX P0, PT, RZ, c[0x0][0x2dc], PT, P0 ;  /* 0x0000b700ff007a0c */ /* 0x000fe40003f05300 */
[----:B------:R-:W-:-:S05]  /*0820*/  ISETP.NE.AND.EX P2, PT, RZ, c[0x0][0x2d4], PT, P2 ;  /* 0x0000b500ff007a0c */ /* 0x000fca0003f45320 */
[----:B------:R-:W2:Y:S01]  /*0830*/  @P6 LDG.E R0, [R10.64] ;  /* 0x0000000a0a006981 */ /* 0x000ea2000c1e1900 */
[----:B------:R-:W-:Y:S01]  /*0840*/  IMAD.MOV.U32 R230, RZ, RZ, c[0x0][0x168] ;  /* 0x00005a00ffe67624 */ /* 0x000fe200078e00ff */
[----:B-1----:R-:W-:Y:S01]  /*0850*/  MOV R4, RZ ;  /* 0x000000ff00047202 */ /* 0x002fe20000000f00 */
[----:B------:R-:W-:Y:S02]  /*0860*/  IMAD.MOV.U32 R2, RZ, RZ, RZ ;  /* 0x000000ffff027224 */ /* 0x000fe400078e00ff */
[----:B------:R-:W-:-:S04]  /*0870*/  IMAD.WIDE R8, R231, R6, c[0x0][0x2d0] ;  /* 0x0000b400e7087625 */ /* 0x000fc800078e0206 */
[C---:B------:R-:W-:Y:S01]  /*0880*/  @P0 IMAD.WIDE R12, R231.reuse, R6, c[0x0][0x2d8] ;  /* 0x0000b600e70c0625 */ /* 0x040fe200078e0206 */
[----:B------:R1:W5:Y:S04]  /*0890*/  @P6 LDG.E R2, [R10.64] ;  /* 0x0000000a0a026981 */ /* 0x000368000c1e1900 */
[----:B------:R1:W5:Y:S04]  /*08a0*/  @P0 LDG.E R230, [R12.64] ;  /* 0x0000000a0ce60981 */ /* 0x000368000c1e1900 */
[----:B------:R1:W5:Y:S01]  /*08b0*/  @P2 LDG.E R4, [R8.64] ;  /* 0x0000000a08042981 */ /* 0x000362000c1e1900 */
[----:B------:R-:W-:Y:S01]  /*08c0*/  MOV R7, c[0x0][0x198] ;  /* 0x0000660000077a02 */ /* 0x000fe20000000f00 */
[----:B--2---:R-:W-:-:S05]  /*08d0*/  @P6 IMAD R0, R231, 0x40, R0 ;  /* 0x00000040e7006824 */ /* 0x004fca00078e0200 */
[----:B------:R-:W-:-:S04]  /*08e0*/  @P6 SHF.R.S32.HI R3, RZ, 0x1f, R0 ;  /* 0x0000001fff036819 */ /* 0x000fc80000011400 */
[----:B------:R-:W-:Y:S01]  /*08f0*/  @P6 LEA.HI R3, R3, R0, RZ, 0x6 ;  /* 0x0000000003036211 */ /* 0x000fe200078f30ff */
[----:B------:R-:W-:-:S03]  /*0900*/  IMAD.MOV.U32 R0, RZ, RZ, RZ ;  /* 0x000000ffff007224 */ /* 0x000fc600078e00ff */
[----:B------:R-:W-:Y:S01]  /*0910*/  @P6 LOP3.LUT R0, R3, 0xffffffc0, RZ, 0xc0, !PT ;  /* 0xffffffc003006812 */ /* 0x000fe200078ec0ff */
[----:B------:R-:W-:Y:S05]  /*0920*/  @P0 BRA `(.L_x_1264) ;  /* 0x0000004000000947 */ /* 0x000fea0003800000 */
[----:B-1----:R-:W-:Y:S05]  /*0930*/  @!P6 BRA `(.L_x_1264) ;  /* 0x000000300000e947 */ /* 0x002fea0003800000 */
[----:B-----5:R-:W2:Y:S04]  /*0940*/  LDG.E R230, [R10.64] ;  /* 0x0000000a0ae67981 */ /* 0x020ea8000c1e1900 */
[----:B------:R-:W2:Y:S02]  /*0950*/  LDG.E R3, [R10.64+0x4] ;  /* 0x0000040a0a037981 */ /* 0x000ea4000c1e1900 */
[----:B--2---:R-:W-:Y:S02]  /*0960*/  IADD3 R230, -R230, R3, RZ ;  /* 0x00000003e6e67210 */ /* 0x004fe40007ffe1ff */
.L_x_1264:
[----:B-1----:R-:W-:-:S04]  /*0970*/  ISETP.NE.U32.AND P0, PT, RZ, c[0x0][0x2e0], PT ;  /* 0x0000b800ff007a0c */ /* 0x002fc80003f05070 */
[----:B------:R-:W-:-:S13]  /*0980*/  ISETP.NE.AND.EX P0, PT, RZ, c[0x0][0x2e4], PT, P0 ;  /* 0x0000b900ff007a0c */ /* 0x000fda0003f05300 */
[----:B------:R-:W-:Y:S05]  /*0990*/  @!P0 BRA `(.L_x_1265) ;  /* 0x0000003000008947 */ /* 0x000fea0003800000 */
[----:B------:R-:W-:-:S06]  /*09a0*/  IMAD.WIDE R6, R231, R6, c[0x0][0x2e0] ;  /* 0x0000b800e7067625 */ /* 0x000fcc00078e0206 */
[----:B------:R1:W5:Y:S01]  /*09b0*/  LDG.E R7, [R6.64] ;  /* 0x0000000a06077981 */ /* 0x000362000c1e1900 */
[----:B------:R-:W-:Y:S05]  /*09c0*/  BRA `(.L_x_1266) ;  /* 0x0000004000007947 */ /* 0x000fea0003800000 */
.L_x_1265:
[----:B------:R-:W-:Y:S05]  /*09d0*/  @!P2 BRA `(.L_x_1266) ;  /* 0x000000300000a947 */ /* 0x000fea0003800000 */
[----:B------:R-:W2:Y:S04]  /*09e0*/  LDG.E R7, [R8.64] ;  /* 0x0000000a08077981 */ /* 0x000ea8000c1e1900 */
[----:B------:R-:W2:Y:S02]  /*09f0*/  LDG.E R6, [R8.64+0x4] ;  /* 0x0000040a08067981 */ /* 0x000ea4000c1e1900 */
[----:B--2---:R-:W-:-:S05]  /*0a00*/  IADD3 R7, -R7, R6, RZ ;  /* 0x0000000607077210 */ /* 0x004fca0007ffe1ff */
.L_x_1266:
[C---:B-----5:R-:W-:Y:S01]  /*0a10*/  IMAD.IADD R3, R230.reuse, 0x1, -R7 ;  /* 0x00000001e6037824 */ /* 0x060fe200078e0a07 */
[----:B------:R-:W-:Y:S01]  /*0a20*/  IADD3 R5, R230, 0x3f, RZ ;  /* 0x0000003fe6057810 */ /* 0x000fe20007ffe0ff */
[----:B------:R-:W-:Y:S01]  /*0a30*/  CS2R R170, SRZ ;  /* 0x0000000000aa7805 */ /* 0x000fe2000001ff00 */
[----:B------:R-:W-:Y:S01]  /*0a40*/  PLOP3.LUT P0, PT, PT, PT, PT, 0x80, 0x0 ;  /* 0x000000000000781c */ /* 0x000fe20003f0f070 */
[----:B------:R-:W-:Y:S01]  /*0a50*/  IMAD R3, R232, 0x50, R3 ;  /* 0x00000050e8037824 */ /* 0x000fe200078e0203 */
[----:B------:R-:W-:Y:S01]  /*0a60*/  SHF.R.S32.HI R222, RZ, 0x1f, R5 ;  /* 0x0000001fffde7819 */ /* 0x000fe20000011405 */
[----:B------:R-:W-:Y:S01]  /*0a70*/  CS2R R168, SRZ ;  /* 0x0000000000a87805 */ /* 0x000fe2000001ff00 */
[----:B------:R-:W-:Y:S01]  /*0a80*/  CS2R R166, SRZ ;  /* 0x0000000000a67805 */ /* 0x000fe2000001ff00 */
        /* <DEDUP_REMOVED lines=67> */
[----:B-1----:R-:W-:Y:S01]  /*0ec0*/  SHF.R.S32.HI R6, RZ, 0x1f, R223 ;  /* 0x0000001fff067819 */ /* 0x002fe200000114df */
[----:B------:R-:W-:Y:S01]  /*0ed0*/  IMAD.MOV.U32 R13, RZ, RZ, R233 ;  /* 0x000000ffff0d7224 */ /* 0x000fe200078e00e9 */
[----:B------:R-:W-:Y:S01]  /*0ee0*/  SHF.R.S32.HI R9, RZ, 0x1f, R231 ;  /* 0x0000001fff097819 */ /* 0x000fe200000114e7 */
[----:B------:R-:W-:Y:S01]  /*0ef0*/  UMOV UR7, 0x5 ;  /* 0x0000000500077882 */ /* 0x000fe20000000000 */
[----:B------:R-:W-:Y:S01]  /*0f00*/  ISETP.NE.AND P0, PT, R3, 0x1, PT ;  /* 0x000000010300780c */ /* 0x000fe20003f05270 */
[----:B------:R-:W-:Y:S01]  /*0f10*/  ULDC.64 UR4, c[0x0][0x1d8] ;  /* 0x0000760000047ab9 */ /* 0x000fe20000000a00 */
[-C--:B------:R-:W-:Y:S01]  /*0f20*/  LEA.HI R218, R6, R223.reuse, RZ, 0x3 ;  /* 0x000000df06da7211 */ /* 0x080fe200078f18ff */
[----:B------:R-:W-:Y:S01]  /*0f30*/  USHF.L.U64.HI UR5, UR4, UR7, UR5 ;  /* 0x0000000704057299 */ /* 0x000fe20008010205 */
[----:B------:R-:W-:Y:S01]  /*0f40*/  SEL R5, R9, RZ, !P2 ;  /* 0x000000ff09057207 */ /* 0x000fe20005000000 */
[----:B------:R-:W-:Y:S01]  /*0f50*/  USHF.L.U32 UR4, UR4, 0x5, URZ ;  /* 0x0000000504047899 */ /* 0x000fe2000800063f */
[----:B------:R-:W-:Y:S01]  /*0f60*/  LOP3.LUT R8, R218, 0xfffffff8, RZ, 0xc0, !PT ;  /* 0xfffffff8da087812 */ /* 0x000fe200078ec0ff */
[----:B------:R-:W-:Y:S01]  /*0f70*/  IMAD.MOV.U32 R217, RZ, RZ, 0x10 ;  /* 0x00000010ffd97424 */ /* 0x000fe200078e00ff */
[----:B------:R-:W-:Y:S01]  /*0f80*/  SHF.R.S32.HI R229, RZ, 0x3, R218 ;  /* 0x00000003ffe57819 */ /* 0x000fe200000114da */
[----:B------:R-:W-:Y:S01]  /*0f90*/  IMAD R15, R5, c[0x0][0x1e8], RZ ;  /* 0x00007a00050f7a24 */ /* 0x000fe200078e02ff */
[----:B------:R-:W-:Y:S01]  /*0fa0*/  SEL R20, R231, RZ, !P2 ;  /* 0x000000ffe7147207 */ /* 0x000fe20005000000 */
[----:B------:R-:W-:Y:S01]  /*0fb0*/  IMAD R5, R5, c[0x0][0x1b8], RZ ;  /* 0x00006e0005057a24 */ /* 0x000fe200078e02ff */
[----:B------:R-:W-:Y:S01]  /*0fc0*/  ISETP.GT.AND P5, PT, R223, 0x7f, PT ;  /* 0x0000007fdf00780c */ /* 0x000fe20003fa4270 */
[----:B------:R-:W-:Y:S01]  /*0fd0*/  @P0 IMAD.HI.U32 R3, R233, c[0x0][0x24c], RZ ;  /* 0x00009300e9030a27 */ /* 0x000fe200078e00ff */
[----:B------:R-:W-:Y:S01]  /*0fe0*/  SEL R9, R9, RZ, !P6 ;  /* 0x000000ff09097207 */ /* 0x000fe20007000000 */
[----:B------:R-:W-:Y:S01]  /*0ff0*/  CS2R R170, SRZ ;  /* 0x0000000000aa7805 */ /* 0x000fe2000001ff00 */
[----:B------:R-:W-:Y:S01]  /*1000*/  SEL R234, R231, RZ, !P6 ;  /* 0x000000ffe7ea7207 */ /* 0x000fe20007000000 */
[C---:B------:R-:W-:Y:S01]  /*1010*/  IMAD R18, R20.reuse, c[0x0][0x1ec], R15 ;  /* 0x00007b0014127a24 */ /* 0x040fe200078e020f */
[----:B------:R-:W-:Y:S01]  /*1020*/  @P0 SHF.R.U32.HI R13, RZ, c[0x0][0x250], R3 ;  /* 0x00009400ff0d0a19 */ /* 0x000fe20000011603 */
[----:B------:R-:W-:Y:S01]  /*1030*/  IMAD.IADD R3, R223, 0x1, -R8 ;  /* 0x00000001df037824 */ /* 0x000fe200078e0a08 */
[----:B------:R-:W-:Y:S01]  /*1040*/  IADD3 R28, P0, R229, R4, RZ ;  /* 0x00000004e51c7210 */ /* 0x000fe20007f1e0ff */
[----:B------:R-:W-:Y:S01]  /*1050*/  IMAD R14, R20, c[0x0][0x1bc], R5 ;  /* 0x00006f00140e7a24 */ /* 0x000fe200078e0205 */
[----:B------:R-:W-:Y:S01]  /*1060*/  SHF.R.S32.HI R12, RZ, 0x1f, R13 ;  /* 0x0000001fff0c7819 */ /* 0x000fe2000001140d */
[----:B------:R-:W-:Y:S01]  /*1070*/  IMAD.SHL.U32 R16, R3, 0x8, RZ ;  /* 0x0000000803107824 */ /* 0x000fe200078e00ff */
[----:B------:R-:W-:Y:S01]  /*1080*/  ISETP.GT.AND P6, PT, R223, 0x7f, PT ;  /* 0x0000007fdf00780c */ /* 0x000fe20003fc4270 */
[----:B------:R-:W-:Y:S01]  /*1090*/  IMAD.SHL.U32 R225, R229, 0x40, RZ ;  /* 0x00000040e5e17824 */ /* 0x000fe200078e00ff */
[----:B------:R-:W-:Y:S01]  /*10a0*/  LEA.HI R216, R6, R223, RZ, 0x7 ;  /* 0x000000df06d87211 */ /* 0x000fe200078f38ff */
[C---:B------:R-:W-:Y:S01]  /*10b0*/  IMAD R22, R12.reuse, c[0x0][0x1e0], RZ ;  /* 0x000078000c167a24 */ /* 0x040fe200078e02ff */
[----:B------:R-:W-:Y:S01]  /*10c0*/  SHF.R.S32.HI R17, RZ, 0x1f, R16 ;  /* 0x0000001fff117819 */ /* 0x000fe20000011410 */
[----:B------:R-:W-:Y:S01]  /*10d0*/  IMAD R12, R12, c[0x0][0x1b0], RZ ;  /* 0x00006c000c0c7a24 */ /* 0x000fe200078e02ff */
[----:B------:R-:W-:Y:S01]  /*10e0*/  LOP3.LUT R225, R225, 0x1c0, RZ, 0xc0, !PT ;  /* 0x000001c0e1e17812 */ /* 0x000fe200078ec0ff */
[C---:B------:R-:W-:Y:S01]  /*10f0*/  IMAD R22, R13.reuse, c[0x0][0x1e4], R22 ;  /* 0x000079000d167a24 */ /* 0x040fe200078e0216 */
[----:B------:R-:W-:Y:S01]  /*1100*/  SHF.R.S32.HI R216, RZ, 0x7, R216 ;  /* 0x00000007ffd87819 */ /* 0x000fe200000114d8 */
[----:B------:R-:W-:Y:S01]  /*1110*/  IMAD.WIDE.U32 R10, R13, c[0x0][0x1e0], R16 ;  /* 0x000078000d0a7a25 */ /* 0x000fe200078e0010 */
[----:B------:R-:W-:Y:S01]  /*1120*/  LOP3.LUT R8, R225, 0x38, R16, 0xf8, !PT ;  /* 0x00000038e1087812 */ /* 0x000fe200078ef810 */
[----:B------:R-:W-:Y:S01]  /*1130*/  CS2R R168, SRZ ;  /* 0x0000000000a87805 */ /* 0x000fe2000001ff00 */
[----:B------:R-:W-:Y:S01]  /*1140*/  SHF.R.U32.HI R225, RZ, 0x3, R225 ;  /* 0x00000003ffe17819 */ /* 0x000fe200000116e1 */
[----:B------:R-:W-:Y:S01]  /*1150*/  IMAD.IADD R23, R11, 0x1, R22 ;  /* 0x000000010b177824 */ /* 0x000fe200078e0216 */
[----:B------:R-:W-:Y:S01]  /*1160*/  SHF.R.S32.HI R11, RZ, 0x1f, R229 ;  /* 0x0000001fff0b7819 */ /* 0x000fe200000114e5 */
[----:B------:R-:W-:Y:S01]  /*1170*/  IMAD.MOV.U32 R22, RZ, RZ, R10 ;  /* 0x000000ffff167224 */ /* 0x000fe200078e000a */
[----:B------:R-:W-:Y:S01]  /*1180*/  LOP3.LUT R225, R8, R225, RZ, 0x3c, !PT ;  /* 0x000000e108e17212 */ /* 0x000fe200078e3cff */
[----:B------:R-:W-:Y:S01]  /*1190*/  IMAD R12, R13, c[0x0][0x1b4], R12 ;  /* 0x00006d000d0c7a24 */ /* 0x000fe200078e020c */
[-C--:B------:R-:W-:Y:S01]  /*11a0*/  LEA.HI.X.SX32 R29, R4, R11.reuse, 0x1, P0 ;  /* 0x0000000b041d7211 */ /* 0x080fe200000f0eff */
[----:B------:R-:W-:Y:S01]  /*11b0*/  IMAD.WIDE.U32 R22, R20, c[0x0][0x1e8], R22 ;  /* 0x00007a0014167a25 */ /* 0x000fe200078e0016 */
[----:B------:R-:W-:Y:S01]  /*11c0*/  IADD3 R8, R16, 0x80, RZ ;  /* 0x0000008010087810 */ /* 0x000fe20007ffe0ff */
[----:B------:R-:W-:Y:S01]  /*11d0*/  CS2R R166, SRZ ;  /* 0x0000000000a67805 */ /* 0x000fe2000001ff00 */
[----:B------:R-:W-:Y:S01]  /*11e0*/  LEA.HI R249, R216, R216, RZ, 0x1 ;  /* 0x000000d8d8f97211 */ /* 0x000fe200078f08ff */
[----:B------:R-:W-:Y:S01]  /*11f0*/  IMAD.WIDE R28, R232, 0x50, R28 ;  /* 0x00000050e81c7825 */ /* 0x000fe200078e021c */
[----:B------:R-:W-:Y:S01]  /*1200*/  ISETP.GE.AND P4, PT, R8, c[0x0][0x1cc], PT ;  /* 0x0000730008007a0c */ /* 0x000fe20003f86270 */
[----:B------:R-:W-:Y:S01]  /*1210*/  CS2R R164, SRZ ;  /* 0x0000000000a47805 */ /* 0x000fe2000001ff00 */
[----:B------:R-:W-:Y:S01]  /*1220*/  LOP3.LUT R249, R249, 0x1ffffffe, RZ, 0xc0, !PT ;  /* 0x1ffffffef9f97812 */ /* 0x000fe200078ec0ff */
[----:B------:R-:W-:Y:S01]  /*1230*/  IMAD.WIDE.U32 R24, R13, c[0x0][0x1b0], R16 ;  /* 0x00006c000d187a25 */ /* 0x000fe200078e0010 */
[----:B------:R-:W-:Y:S01]  /*1240*/  CS2R R162, SRZ ;  /* 0x0000000000a27805 */ /* 0x000fe2000001ff00 */
        /* <DEDUP_REMOVED lines=8> */
[----:B------:R-:W-:Y:S01]  /*12d0*/  IMAD.IADD R13, R25, 0x1, R12 ;  /* 0x00000001190d7824 */ /* 0x000fe200078e020c */
[----:B------:R-:W-:Y:S01]  /*12e0*/  CS2R R150, SRZ ;  /* 0x0000000000967805 */ /* 0x000fe2000001ff00 */
[----:B------:R-:W-:Y:S01]  /*12f0*/  IMAD.MOV.U32 R12, RZ, RZ, R24 ;  /* 0x000000ffff0c7224 */ /* 0x000fe200078e0018 */
[----:B------:R-:W-:Y:S01]  /*1300*/  CS2R R148, SRZ ;  /* 0x0000000000947805 */ /* 0x000fe2000001ff00 */
[C---:B------:R-:W-:Y:S01]  /*1310*/  IMAD R4, R28.reuse, c[0x0][0x1dc], R5 ;  /* 0x000077001c047a24 */ /* 0x040fe200078e0205 */
[----:B------:R-:W-:Y:S01]  /*1320*/  IADD3 R5, P1, R229, R2, RZ ;  /* 0x00000002e5057210 */ /* 0x000fe20007f3e0ff */
[----:B------:R-:W-:Y:S01]  /*1330*/  IMAD.WIDE.U32 R18, R28, c[0x0][0x1d8], R18 ;  /* 0x000076001c127a25 */ /* 0x000fe200078e0012 */
[----:B------:R-:W-:Y:S01]  /*1340*/  CS2R R146, SRZ ;  /* 0x0000000000927805 */ /* 0x000fe2000001ff00 */
[----:B------:R-:W-:Y:S01]  /*1350*/  CS2R R144, SRZ ;  /* 0x0000000000907805 */ /* 0x000fe2000001ff00 */
[----:B------:R-:W-:Y:S01]  /*1360*/  CS2R R142, SRZ ;  /* 0x00000000008e7805 */ /* 0x000fe2000001ff00 */
[----:B------:R-:W-:Y:S01]  /*1370*/  IMAD.WIDE.U32 R20, R20, c[0x0][0x1b8], R12 ;  /* 0x00006e0014147a25 */ /* 0x000fe200078e000c */
[----:B------:R-:W-:Y:S01]  /*1380*/  LEA R26, P0, R18, c[0x0][0x1c0], 0x1 ;  /* 0x00007000121a7a11 */ /* 0x000fe200078008ff */
[----:B------:R-:W-:Y:S01]  /*1390*/  CS2R R140, SRZ ;  /* 0x00000000008c7805 */ /* 0x000fe2000001ff00 */
[----:B------:R-:W-:Y:S01]  /*13a0*/  LEA.HI.X.SX32 R12, R2, R11, 0x1, P1 ;  /* 0x0000000b020c7211 */ /* 0x000fe200008f0eff */
[----:B------:R-:W-:Y:S01]  /*13b0*/  IMAD.IADD R4, R19, 0x1, R4 ;  /* 0x0000000113047824 */ /* 0x000fe200078e0204 */
[----:B------:R-:W-:Y:S01]  /*13c0*/  ISETP.GE.AND P1, PT, R16, c[0x0][0x1cc], PT ;  /* 0x0000730010007a0c */ /* 0x000fe20003f26270 */
[----:B------:R-:W-:Y:S01]  /*13d0*/  IMAD.MOV.U32 R13, RZ, RZ, c[0x0][0x1d8] ;  /* 0x00007600ff0d7624 */ /* 0x000fe200078e00ff */
[----:B------:R-:W-:Y:S01]  /*13e0*/  CS2R R138, SRZ ;  /* 0x00000000008a7805 */ /* 0x000fe2000001ff00 */
[----:B------:R-:W-:Y:S01]  /*13f0*/  IMAD R11, R29, c[0x0][0x1a8], RZ ;  /* 0x00006a001d0b7a24 */ /* 0x000fe200078e02ff */
[----:B------:R-:W-:Y:S01]  /*1400*/  LEA.HI.X R27, R18, c[0x0][0x1c4], R4, 0x1, P0 ;  /* 0x00007100121b7a11 */ /* 0x000fe200000f0c04 */
[----:B------:R-:W-:Y:S01]  /*1410*/  IMAD.IADD R15, R21, 0x1, R14 ;  /* 0x00000001150f7824 */ /* 0x000fe200078e020e */
[----:B------:R-:W-:Y:S01]  /*1420*/  IADD3 R4, R16, 0x40, RZ ;  /* 0x0000004010047810 */ /* 0x000fe20007ffe0ff */
[----:B------:R-:W-:Y:S01]  /*1430*/  IMAD.MOV.U32 R14, RZ, RZ, R20 ;  /* 0x000000ffff0e7224 */ /* 0x000fe200078e0014 */
[----:B------:R-:W-:Y:S01]  /*1440*/  LEA R20, P0, R13, R26, 0x6 ;  /* 0x0000001a0d147211 */ /* 0x000fe200078030ff */
[----:B------:R-:W-:Y:S01]  /*1450*/  IMAD.MOV.U32 R2, RZ, RZ, c[0x0][0x1dc] ;  /* 0x00007700ff027624 */ /* 0x000fe200078e00ff */
[----:B------:R-:W-:Y:S01]  /*1460*/  ISETP.GE.AND P3, PT, R4, c[0x0][0x1cc], PT ;  /* 0x0000730004007a0c */ /* 0x000fe20003f66270 */
[C---:B------:R-:W-:Y:S01]  /*1470*/  IMAD R10, R28.reuse, c[0x0][0x1ac], R11 ;  /* 0x00006b001c0a7a24 */ /* 0x040fe200078e020b */
[----:B------:R-:W-:Y:S01]  /*1480*/  CS2R R136, SRZ ;  /* 0x0000000000887805 */ /* 0x000fe2000001ff00 */
[----:B------:R-:W-:Y:S01]  /*1490*/  IMAD.IADD R11, R7, 0x1, -R229 ;  /* 0x00000001070b7824 */ /* 0x000fe200078e0ae5 */
[----:B------:R-:W-:Y:S01]  /*14a0*/  LEA.HI.X R21, R13, R27, R2, 0x6, P0 ;  /* 0x0000001b0d157211 */ /* 0x000fe200000f3402 */
[----:B------:R-:W-:Y:S01]  /*14b0*/  IMAD.WIDE.U32 R28, R28, c[0x0][0x1a8], R14 ;  /* 0x00006a001c1c7a25 */ /* 0x000fe200078e000e */
[----:B------:R-:W-:Y:S01]  /*14c0*/  LEA.HI R2, R6, R223, RZ, 0x6 ;  /* 0x000000df06027211 */ /* 0x000fe200078f30ff */
[----:B------:R-:W-:Y:S01]  /*14d0*/  CS2R R134, SRZ ;  /* 0x0000000000867805 */ /* 0x000fe2000001ff00 */
[----:B------:R-:W-:Y:S01]  /*14e0*/  SHF.R.S32.HI R14, RZ, 0x1f, R233 ;  /* 0x0000001fff0e7819 */ /* 0x000fe200000114e9 */
[----:B------:R-:W-:Y:S01]  /*14f0*/  IMAD R11, R232, -0x50, R11 ;  /* 0xffffffb0e80b7824 */ /* 0x000fe200078e020b */
[----:B------:R-:W-:Y:S01]  /*1500*/  SHF.R.S32.HI R2, RZ, 0x6, R2 ;  /* 0x00000006ff027819 */ /* 0x000fe20000011402 */
[----:B------:R-:W-:Y:S01]  /*1510*/  IMAD.U32 R15, RZ, RZ, UR4 ;  /* 0x00000004ff0f7e24 */ /* 0x000fe2000f8e00ff */
[----:B------:R-:W-:Y:S01]  /*1520*/  CS2R R132, SRZ ;  /* 0x0000000000847805 */ /* 0x000fe2000001ff00 */
[----:B------:R-:W-:Y:S01]  /*1530*/  IMAD.U32 R13, RZ, RZ, UR5 ;  /* 0x00000005ff0d7e24 */ /* 0x000fe2000f8e00ff */
[C---:B------:R-:W-:Y:S01]  /*1540*/  ISETP.LT.OR P0, PT, R11.reuse, 0x1, P1 ;  /* 0x000000010b00780c */ /* 0x040fe20000f01670 */
[----:B------:R-:W-:Y:S01]  /*1550*/  IMAD R225, R2, 0x200, R225 ;  /* 0x0000020002e17824 */ /* 0x000fe200078e02e1 */
[----:B------:R-:W-:Y:S01]  /*1560*/  ISETP.LT.OR P2, PT, R11, 0x1, P3 ;  /* 0x000000010b00780c */ /* 0x000fe20001f41670 */
[----:B------:R-:W-:Y:S01]  /*1570*/  IMAD.IADD R10, R29, 0x1, R10 ;  /* 0x000000011d0a7824 */ /* 0x000fe200078e020a */
[----:B------:R-:W-:Y:S01]  /*1580*/  ULDC.64 UR4, c[0x0][0x1a8] ;  /* 0x00006a0000047ab9 */ /* 0x000fe20000000a00 */
[----:B------:R-:W-:Y:S01]  /*1590*/  IMAD.SHL.U32 R225, R225, 0x2, RZ ;  /* 0x00000002e1e17824 */ /* 0x000fe200078e00ff */
[----:B------:R-:W-:Y:S01]  /*15a0*/  USHF.L.U32 UR6, UR4, 0x5, URZ ;  /* 0x0000000504067899 */ /* 0x000fe2000800063f */
[----:B------:R-:W-:Y:S01]  /*15b0*/  IMAD R22, R12, c[0x0][0x178], RZ ;  /* 0x00005e000c167a24 */ /* 0x000fe200078e02ff */
[----:B------:R-:W-:Y:S01]  /*15c0*/  USHF.L.U64.HI UR5, UR4, UR7, UR5 ;  /* 0x0000000704057299 */ /* 0x000fe20008010205 */
[----:B------:R-:W-:Y:S01]  /*15d0*/  IMAD.WIDE.U32 R30, R5, c[0x0][0x178], R16 ;  /* 0x00005e00051e7a25 */ /* 0x000fe200078e0010 */
[----:B------:R-:W-:Y:S01]  /*15e0*/  CS2R R130, SRZ ;  /* 0x0000000000827805 */ /* 0x000fe2000001ff00 */
[----:B------:R-:W-:Y:S01]  /*15f0*/  CS2R R128, SRZ ;  /* 0x0000000000807805 */ /* 0x000fe2000001ff00 */
[----:B------:R-:W-:Y:S01]  /*1600*/  CS2R R126, SRZ ;  /* 0x00000000007e7805 */ /* 0x000fe2000001ff00 */
[----:B------:R-:W-:Y:S01]  /*1610*/  @!PT LDS RZ, [RZ] ;  /* 0x00000000fffff984 */ /* 0x000fe20000000800 */
[----:B------:R-:W-:Y:S01]  /*1620*/  @!PT LDS RZ, [RZ] ;  /* 0x00000000fffff984 */ /* 0x000fe20000000800 */
[----:B------:R-:W-:Y:S01]  /*1630*/  @!PT LDS RZ, [RZ] ;  /* 0x00000000fffff984 */ /* 0x000fe20000000800 */
[----:B------:R1:W-:Y:S01]  /*1640*/  LDGSTS.E.BYPASS.LTC128B.128 [R225+0x7880], [R26.64], !P0 ;  /* 0x078800001ae17fae */ /* 0x0003e2000c101d4a */
[----:B------:R-:W-:Y:S01]  /*1650*/  @!P5 LEA R18, P0, R15, R20, 0x1 ;  /* 0x000000140f12d211 */ /* 0x000fe200078008ff */
[----:B------:R-:W-:Y:S01]  /*1660*/  IMAD R22, R5, c[0x0][0x17c], R22 ;  /* 0x00005f0005167a24 */ /* 0x000fe200078e0216 */
[----:B------:R-:W-:Y:S01]  /*1670*/  CS2R R124, SRZ ;  /* 0x00000000007c7805 */ /* 0x000fe2000001ff00 */
[----:B------:R1:W-:Y:S01]  /*1680*/  LDGSTS.E.BYPASS.LTC128B.128 [R225+0xa080], [R26.64+0x80], !P2 ;  /* 0x0a0800801ae17fae */ /* 0x0003e2000d101d4a */
[----:B------:R-:W-:Y:S01]  /*1690*/  @!P5 LEA.HI.X R19, R15, R21, R13, 0x1, P0 ;  /* 0x000000150f13d211 */ /* 0x000fe200000f0c0d */
[----:B------:R-:W-:Y:S01]  /*16a0*/  IMAD.MOV.U32 R13, RZ, RZ, c[0x0][0x1a8] ;  /* 0x00006a00ff0d7624 */ /* 0x000fe200078e00ff */
[C---:B------:R-:W-:Y:S01]  /*16b0*/  LEA R24, P0, R28.reuse, c[0x0][0x190], 0x1 ;  /* 0x000064001c187a11 */ /* 0x040fe200078008ff */
[----:B------:R-:W-:Y:S01]  /*16c0*/  IMAD.IADD R23, R31, 0x1, R22 ;  /* 0x000000011f177824 */ /* 0x000fe200078e0216 */
[C---:B------:R-:W-:Y:S01]  /*16d0*/  ISETP.LT.OR P2, PT, R11.reuse, 0x1, P4 ;  /* 0x000000010b00780c */ /* 0x040fe20002741670 */
[----:B------:R-:W-:Y:S01]  /*16e0*/  IMAD.MOV.U32 R22, RZ, RZ, R30 ;  /* 0x000000ffff167224 */ /* 0x000fe200078e001e */
[----:B------:R-:W-:Y:S01]  /*16f0*/  LEA.HI.X R25, R28, c[0x0][0x194], R10, 0x1, P0 ;  /* 0x000065001c197a11 */ /* 0x000fe200000f0c0a */
[----:B------:R-:W-:Y:S01]  /*1700*/  IMAD.MOV.U32 R10, RZ, RZ, c[0x0][0x1ac] ;  /* 0x00006b00ff0a7624 */ /* 0x000fe200078e00ff */
[C---:B------:R-:W-:Y:S01]  /*1710*/  ISETP.LT.OR P0, PT, R11.reuse, 0x21, P1 ;  /* 0x000000210b00780c */ /* 0x040fe20000f01670 */
[----:B------:R-:W-:Y:S01]  /*1720*/  IMAD R238, R14, c[0x0][0x180], RZ ;  /* 0x000060000eee7a24 */ /* 0x000fe200078e02ff */
[C---:B------:R-:W-:Y:S01]  /*1730*/  ISETP.LT.OR P1, PT, R11.reuse, 0x21, P3 ;  /* 0x000000210b00780c */ /* 0x040fe20001f21670 */
[----:B------:R-:W-:Y:S01]  /*1740*/  IMAD.U32 R15, RZ, RZ, UR6 ;  /* 0x00000006ff0f7e24 */ /* 0x000fe2000f8e00ff */
[----:B------:R-:W-:Y:S01]  /*1750*/  ISETP.LT.OR P5, PT, R11, 0x21, P4 ;  /* 0x000000210b00780c */ /* 0x000fe200027a1670 */
[C---:B------:R-:W-:Y:S01]  /*1760*/  IMAD R238, R233.reuse, c[0x0][0x184], R238 ;  /* 0x00006100e9ee7a24 */ /* 0x040fe200078e02ee */
[----:B------:R-:W-:Y:S01]  /*1770*/  UMOV UR6, 0x6 ;  /* 0x0000000600067882 */ /* 0x000fe20000000000 */
[----:B------:R-:W-:Y:S01]  /*1780*/  IMAD.WIDE.U32 R22, R233, c[0x0][0x180], R22 ;  /* 0x00006000e9167a25 */ /* 0x000fe200078e0016 */
[----:B------:R-:W-:Y:S01]  /*1790*/  CS2R R122, SRZ ;  /* 0x00000000007a7805 */ /* 0x000fe2000001ff00 */
[----:B------:R1:W-:Y:S01]  /*17a0*/  LDGSTS.E.BYPASS.LTC128B.128 [R225+0xc880], [R26.64+0x100], !P2 ;  /* 0x0c8801001ae17fae */ /* 0x0003e2000d101d4a */
[----:B------:R-:W-:Y:S01]  /*17b0*/  ISETP.GT.AND P2, PT, R223, 0x7f, PT ;  /* 0x0000007fdf00780c */ /* 0x000fe20003f44270 */
[----:B------:R-:W-:Y:S01]  /*17c0*/  IMAD.IADD R239, R23, 0x1, R238 ;  /* 0x0000000117ef7824 */ /* 0x000fe200078e02ee */
[----:B------:R-:W-:Y:S01]  /*17d0*/  CS2R R120, SRZ ;  /* 0x0000000000787805 */ /* 0x000fe2000001ff00 */
[----:B------:R2:W-:Y:S01]  /*17e0*/  LDGSTS.E.BYPASS.LTC128B.128 [R225+0x8880], [R20.64], !P0 ;  /* 0x0888000014e17fae */ /* 0x0005e2000c101d4a */
[----:B------:R-:W-:Y:S01]  /*17f0*/  IMAD.MOV.U32 R238, RZ, RZ, R22 ;  /* 0x000000ffffee7224 */ /* 0x000fe200078e0016 */
[----:B------:R-:W-:Y:S01]  /*1800*/  CS2R R118, SRZ ;  /* 0x0000000000767805 */ /* 0x000fe2000001ff00 */
[----:B------:R-:W-:Y:S01]  /*1810*/  IMAD R251, R9, c[0x0][0x188], RZ ;  /* 0x0000620009fb7a24 */ /* 0x000fe200078e02ff */
[----:B------:R2:W-:Y:S01]  /*1820*/  LDGSTS.E.BYPASS.LTC128B.128 [R225+0xb080], [R20.64+0x80], !P1 ;  /* 0x0b08008014e17fae */ /* 0x0005e2000c901d4a */
[C---:B------:R-:W-:Y:S01]  /*1830*/  LEA R30, P1, R13.reuse, R24, 0x6 ;  /* 0x000000180d1e7211 */ /* 0x040fe200078230ff */
[C---:B------:R-:W-:Y:S01]  /*1840*/  IMAD.WIDE.U32 R238, R234.reuse, c[0x0][0x188], R238 ;  /* 0x00006200eaee7a25 */ /* 0x040fe200078e00ee */
[----:B------:R-:W-:Y:S01]  /*1850*/  CS2R R116, SRZ ;  /* 0x0000000000747805 */ /* 0x000fe2000001ff00 */
[----:B------:R2:W-:Y:S01]  /*1860*/  LDGSTS.E.BYPASS.LTC128B.128 [R225+0xd880], [R20.64+0x100], !P5 ;  /* 0x0d88010014e17fae */ /* 0x0005e2000e901d4a */
[----:B------:R-:W-:Y:S01]  /*1870*/  LEA.HI.X R31, R13, R25, R10, 0x6, P1 ;  /* 0x000000190d1f7211 */ /* 0x000fe200008f340a */
[----:B------:R-:W-:Y:S01]  /*1880*/  IMAD.U32 R13, RZ, RZ, UR5 ;  /* 0x00000005ff0d7e24 */ /* 0x000fe2000f8e00ff */
[----:B------:R-:W-:Y:S01]  /*1890*/  ISETP.GT.AND P1, PT, R223, 0x7f, PT ;  /* 0x0000007fdf00780c */ /* 0x000fe20003f24270 */
[----:B------:R-:W-:Y:S01]  /*18a0*/  ULDC.64 UR4, c[0x0][0x178] ;  /* 0x00005e0000047ab9 */ /* 0x000fe20000000a00 */
[C---:B------:R-:W-:Y:S01]  /*18b0*/  @!P2 ISETP.GE.AND P0, PT, R11.reuse, 0x41, PT ;  /* 0x000000410b00a80c */ /* 0x040fe20003f06270 */
[----:B------:R-:W-:Y:S01]  /*18c0*/  USHF.L.U64.HI UR8, UR4, UR6, UR5 ;  /* 0x0000000604087299 */ /* 0x000fe20008010205 */
[----:B------:R-:W-:Y:S01]  /*18d0*/  @!P2 ISETP.LT.OR P3, PT, R11, 0x41, P3 ;  /* 0x000000410b00a80c */ /* 0x000fe20001f61670 */
[----:B------:R-:W-:Y:S01]  /*18e0*/  IMAD R251, R234, c[0x0][0x18c], R251 ;  /* 0x00006300eafb7a24 */ /* 0x000fe200078e02fb */
[----:B------:R-:W-:Y:S01]  /*18f0*/  @!P2 ISETP.GE.OR P4, PT, R16, c[0x0][0x1cc], !P0 ;  /* 0x000073001000aa0c */ /* 0x000fe20004786670 */
[----:B------:R-:W-:Y:S01]  /*1900*/  USHF.L.U32 UR12, UR4, 0x6, URZ ;  /* 0x00000006040c7899 */ /* 0x000fe2000800063f */
[----:B------:R-:W-:Y:S01]  /*1910*/  @!P2 ISETP.GE.OR P2, PT, R8, c[0x0][0x1cc], !P0 ;  /* 0x000073000800aa0c */ /* 0x000fe20004746670 */
[----:B------:R-:W-:Y:S01]  /*1920*/  IMAD.IADD R251, R239, 0x1, R251 ;  /* 0x00000001effb7824 */ /* 0x000fe200078e02fb */
[----:B------:R-:W-:Y:S01]  /*1930*/  ISETP.GE.AND P5, PT, R16, c[0x0][0x19c], PT ;  /* 0x0000670010007a0c */ /* 0x000fe20003fa6270 */
[----:B------:R-:W-:Y:S01]  /*1940*/  IMAD.MOV.U32 R250, RZ, RZ, R238 ;  /* 0x000000fffffa7224 */ /* 0x000fe200078e00ee */
[----:B------:R-:W-:Y:S01]  /*1950*/  SHF.R.S32.HI R10, RZ, 0x1f, R252 ;  /* 0x0000001fff0a7819 */ /* 0x000fe200000114fc */
[----:B------:R-:W-:Y:S01]  /*1960*/  USHF.L.U32 UR9, UR4, 0x5, URZ ;  /* 0x0000000504097899 */ /* 0x000fe2000800063f */
[----:B------:R-:W-:Y:S01]  /*1970*/  @!P1 LEA R28, P0, R15, R30, 0x1 ;  /* 0x0000001e0f1c9211 */ /* 0x000fe200078008ff */
[----:B------:R-:W-:Y:S01]  /*1980*/  IMAD R12, R12, c[0x0][0x208], RZ ;  /* 0x000082000c0c7a24 */ /* 0x000fe200078e02ff */
[----:B------:R-:W-:Y:S01]  /*1990*/  CS2R R114, SRZ ;  /* 0x0000000000727805 */ /* 0x000fe2000001ff00 */
[----:B------:R-:W-:Y:S01]  /*19a0*/  IMAD.WIDE.U32 R32, R5, c[0x0][0x208], R16 ;  /* 0x0000820005207a25 */ /* 0x000fe200078e0010 */
[----:B------:R-:W-:Y:S01]  /*19b0*/  @!P1 LEA.HI.X R29, R15, R31, R13, 0x1, P0 ;  /* 0x0000001f0f1d9211 */ /* 0x000fe200000f0c0d */
[----:B------:R3:W-:Y:S01]  /*19c0*/  @!P1 LDGSTS.E.BYPASS.LTC128B.128 [R225+0x9880], [R18.64], !P4 ;  /* 0x0988000012e19fae */ /* 0x0007e2000e101d4a */
[C---:B------:R-:W-:Y:S01]  /*19d0*/  ISETP.LT.OR P0, PT, R11.reuse, 0x1, P5 ;  /* 0x000000010b00780c */ /* 0x040fe20002f01670 */
[----:B------:R-:W-:Y:S01]  /*19e0*/  IMAD R13, R252, UR8, RZ ;  /* 0x00000008fc0d7c24 */ /* 0x000fe2000f8e02ff */
[----:B------:R-:W-:Y:S01]  /*19f0*/  USHF.L.U64.HI UR8, UR4, UR7, UR5 ;  /* 0x0000000704087299 */ /* 0x000fe20008010205 */
[----:B------:R3:W-:Y:S01]  /*1a00*/  @!P1 LDGSTS.E.BYPASS.LTC128B.128 [R225+0xc080], [R18.64+0x80], !P3 ;  /* 0x0c08008012e19fae */ /* 0x0007e2000d901d4a */
[----:B------:R-:W-:Y:S01]  /*1a10*/  ISETP.GE.AND P3, PT, R4, c[0x0][0x19c], PT ;  /* 0x0000670004007a0c */ /* 0x000fe20003f66270 */
[----:B------:R-:W-:Y:S01]  /*1a20*/  IMAD R13, R10, UR12, R13 ;  /* 0x0000000c0a0d7c24 */ /* 0x000fe2000f8e020d */
[----:B------:R-:W-:Y:S01]  /*1a30*/  ISETP.GE.AND P4, PT, R8, c[0x0][0x19c], PT ;  /* 0x0000670008007a0c */ /* 0x000fe20003f86270 */
[----:B------:R3:W-:Y:S01]  /*1a40*/  @!P1 LDGSTS.E.BYPASS.LTC128B.128 [R225+0xe880], [R18.64+0x100], !P2 ;  /* 0x0e88010012e19fae */ /* 0x0007e2000d101d4a */
[C---:B------:R-:W-:Y:S01]  /*1a50*/  ISETP.LT.OR P2, PT, R11.reuse, 0x1, P3 ;  /* 0x000000010b00780c */ /* 0x040fe20001f41670 */
[----:B------:R-:W-:Y:S01]  /*1a60*/  IMAD.U32 R15, RZ, RZ, UR9 ;  /* 0x00000009ff0f7e24 */ /* 0x000fe2000f8e00ff */
[----:B------:R-:W-:Y:S01]  /*1a70*/  ISETP.LT.OR P1, PT, R11, 0x1, P4 ;  /* 0x000000010b00780c */ /* 0x000fe20002721670 */
[----:B--2---:R-:W-:Y:S01]  /*1a80*/  IMAD.SHL.U32 R21, R223, 0x4, RZ ;  /* 0x00000004df157824 */ /* 0x004fe200078e00ff */
[----:B------:R-:W-:Y:S01]  /*1a90*/  ULDC.64 UR4, c[0x0][0x208] ;  /* 0x0000820000047ab9 */ /* 0x000fe20000000a00 */
[----:B------:R2:W-:Y:S01]  /*1aa0*/  LDGSTS.E.BYPASS.LTC128B.128 [R225+0x80], [R24.64], !P0 ;  /* 0x0008000018e17fae */ /* 0x0005e2000c101d4a */
[----:B------:R-:W-:Y:S01]  /*1ab0*/  IMAD R20, R0, 0xc0, RZ ;  /* 0x000000c000147824 */ /* 0x000fe200078e02ff */
[----:B------:R-:W-:Y:S01]  /*1ac0*/  USHF.L.U64.HI UR6, UR4, UR6, UR5 ;  /* 0x0000000604067299 */ /* 0x000fe20008010205 */
[----:B------:R-:W-:Y:S01]  /*1ad0*/  IMAD R12, R5, c[0x0][0x20c], R12 ;  /* 0x00008300050c7a24 */ /* 0x000fe200078e020c */
[----:B------:R-:W-:Y:S01]  /*1ae0*/  USHF.L.U64.HI UR5, UR4, UR7, UR5 ;  /* 0x0000000704057299 */ /* 0x000fe20008010205 */
[----:B------:R-:W-:Y:S01]  /*1af0*/  IMAD R221, R9, c[0x0][0x278], RZ ;  /* 0x00009e0009dd7a24 */ /* 0x000fe200078e02ff */
[----:B------:R-:W-:Y:S01]  /*1b00*/  CS2R R112, SRZ ;  /* 0x0000000000707805 */ /* 0x000fe2000001ff00 */
[----:B------:R-:W-:Y:S01]  /*1b10*/  IMAD.IADD R33, R33, 0x1, R12 ;  /* 0x0000000121217824 */ /* 0x000fe200078e020c */
[----:B------:R2:W-:Y:S01]  /*1b20*/  LDGSTS.E.BYPASS.LTC128B.128 [R225+0x2880], [R24.64+0x80], !P2 ;  /* 0x0288008018e17fae */ /* 0x0005e2000d101d4a */
[----:B------:R-:W-:Y:S01]  /*1b30*/  ISETP.LT.OR P2, PT, R11, 0x21, P5 ;  /* 0x000000210b00780c */ /* 0x000fe20002f41670 */
[----:B------:R-:W-:Y:S01]  /*1b40*/  IMAD R5, R252, UR6, RZ ;  /* 0x00000006fc057c24 */ /* 0x000fe2000f8e02ff */
[----:B------:R-:W-:Y:S01]  /*1b50*/  USHF.L.U32 UR6, UR4, 0x5, URZ ;  /* 0x0000000504067899 */ /* 0x000fe2000800063f */
[----:B------:R2:W-:Y:S01]  /*1b60*/  LDGSTS.E.BYPASS.LTC128B.128 [R225+0x5080], [R24.64+0x100], !P1 ;  /* 0x0508010018e17fae */ /* 0x0005e2000c901d4a */
[----:B------:R-:W-:Y:S01]  /*1b70*/  ISETP.GE.AND P1, PT, R4, c[0x0][0x16c], PT ;  /* 0x00005b0004007a0c */ /* 0x000fe20003f26270 */
[----:B------:R-:W-:Y:S01]  /*1b80*/  IMAD R221, R234, c[0x0][0x27c], R221 ;  /* 0x00009f00eadd7a24 */ /* 0x000fe200078e02dd */
[----:B------:R-:W-:Y:S01]  /*1b90*/  CS2R R102, SRZ ;  /* 0x0000000000667805 */ /* 0x000fe2000001ff00 */
[----:B------:R-:W-:Y:S01]  /*1ba0*/  IMAD R247, R9, c[0x0][0x218], RZ ;  /* 0x0000860009f77a24 */ /* 0x000fe200078e02ff */
[----:B------:R-:W-:Y:S01]  /*1bb0*/  CS2R R100, SRZ ;  /* 0x0000000000647805 */ /* 0x000fe2000001ff00 */
[----:B------:R-:W-:Y:S01]  /*1bc0*/  IMAD R242, R14, c[0x0][0x288], RZ ;  /* 0x0000a2000ef27a24 */ /* 0x000fe200078e02ff */
[----:B------:R-:W-:Y:S01]  /*1bd0*/  CS2R R98, SRZ ;  /* 0x0000000000627805 */ /* 0x000fe2000001ff00 */
[----:B------:R-:W-:Y:S01]  /*1be0*/  IMAD R247, R234, c[0x0][0x21c], R247 ;  /* 0x00008700eaf77a24 */ /* 0x000fe200078e02f7 */
[----:B------:R-:W-:Y:S01]  /*1bf0*/  CS2R R96, SRZ ;  /* 0x0000000000607805 */ /* 0x000fe2000001ff00 */
[----:B---3--:R-:W-:Y:S01]  /*1c00*/  IMAD.WIDE.U32 R18, R252, UR12, R250 ;  /* 0x0000000cfc127c25 */ /* 0x008fe2000f8e00fa */
[----:B------:R3:W-:Y:S01]  /*1c10*/  LDGSTS.E.BYPASS.LTC128B.128 [R225+0x1080], [R30.64], !P2 ;  /* 0x010800001ee17fae */ /* 0x0007e2000d101d4a */
[----:B------:R-:W-:Y:S01]  /*1c20*/  ISETP.LT.OR P2, PT, R11, 0x21, P3 ;  /* 0x000000210b00780c */ /* 0x000fe20001f41670 */
[----:B------:R-:W-:Y:S01]  /*1c30*/  USHF.L.U32 UR12, UR4, 0x6, URZ ;  /* 0x00000006040c7899 */ /* 0x000fe2000800063f */
[----:B------:R-:W-:Y:S01]  /*1c40*/  IMAD.IADD R13, R19, 0x1, R13 ;  /* 0x00000001130d7824 */ /* 0x000fe200078e020d */
[C---:B------:R-:W-:Y:S01]  /*1c50*/  LEA R22, P0, R18.reuse, c[0x0][0x160], 0x1 ;  /* 0x0000580012167a11 */ /* 0x040fe200078008ff */
[----:B------:R-:W-:Y:S01]  /*1c60*/  IMAD.U32 R19, RZ, RZ, UR9 ;  /* 0x00000009ff137e24 */ /* 0x000fe2000f8e00ff */
[----:B------:R-:W-:Y:S01]  /*1c70*/  CS2R R94, SRZ ;  /* 0x00000000005e7805 */ /* 0x000fe2000001ff00 */
[----:B------:R-:W-:Y:S01]  /*1c80*/  IMAD R242, R233, c[0x0][0x28c], R242 ;  /* 0x0000a300e9f27a24 */ /* 0x000fe200078e02f2 */
[----:B------:R-:W-:Y:S01]  /*1c90*/  LEA.HI.X R23, R18, c[0x0][0x164], R13, 0x1, P0 ;  /* 0x0000590012177a11 */ /* 0x000fe200000f0c0d */
[----:B------:R-:W-:Y:S01]  /*1ca0*/  IMAD.U32 R13, RZ, RZ, UR8 ;  /* 0x00000008ff0d7e24 */ /* 0x000fe2000f8e00ff */
[----:B------:R-:W-:Y:S01]  /*1cb0*/  LEA R18, P0, R19, R22, 0x1 ;  /* 0x0000001613127211 */ /* 0x000fe200078008ff */
[----:B------:R-:W-:Y:S01]  /*1cc0*/  IMAD R5, R10, UR12, R5 ;  /* 0x0000000c0a057c24 */ /* 0x000fe2000f8e0205 */
[----:B------:R-:W-:Y:S01]  /*1cd0*/  CS2R R92, SRZ ;  /* 0x00000000005c7805 */ /* 0x000fe2000001ff00 */
[----:B------:R-:W-:Y:S01]  /*1ce0*/  IMAD.SHL.U32 R213, R216, 0x8, RZ ;  /* 0x00000008d8d57824 */ /* 0x000fe200078e00ff */
[----:B------:R-:W-:Y:S01]  /*1cf0*/  LEA.HI.X R19, R15, R23, R13, 0x1, P0 ;  /* 0x000000170f137211 */ /* 0x000fe200000f0c0d */
[----:B------:R3:W-:Y:S01]  /*1d00*/  LDGSTS.E.BYPASS.LTC128B.128 [R225+0x3880], [R30.64+0x80], !P2 ;  /* 0x038800801ee17fae */ /* 0x0007e2000d101d4a */
[----:B------:R-:W-:Y:S01]  /*1d10*/  ISETP.GE.AND P0, PT, R16, c[0x0][0x16c], PT ;  /* 0x00005b0010007a0c */ /* 0x000fe20003f06270 */
[C---:B------:R-:W-:Y:S01]  /*1d20*/  IMAD R219, R9.reuse, c[0x0][0x290], RZ ;  /* 0x0000a40009db7a24 */ /* 0x040fe200078e02ff */
[----:B------:R-:W-:Y:S01]  /*1d30*/  SHF.R.S32.HI R15, RZ, 0x1f, R0 ;  /* 0x0000001fff0f7819 */ /* 0x000fe20000011400 */
[----:B------:R-:W-:Y:S01]  /*1d40*/  IMAD R241, R9, c[0x0][0x240], RZ ;  /* 0x0000900009f17a24 */ /* 0x000fe200078e02ff */
[----:B------:R-:W-:Y:S01]  /*1d50*/  SEL R13, RZ, 0x1, P0 ;  /* 0x00000001ff0d7807 */ /* 0x000fe20000000000 */
[C---:B------:R-:W-:Y:S01]  /*1d60*/  IMAD R219, R234.reuse, c[0x0][0x294], R219 ;  /* 0x0000a500eadb7a24 */ /* 0x040fe200078e02db */
[C---:B-1----:R-:W-:Y:S01]  /*1d70*/  IADD3 R26, P0, R21.reuse, R0, RZ ;  /* 0x00000000151a7210 */ /* 0x042fe20007f1e0ff */
[----:B------:R-:W-:Y:S01]  /*1d80*/  IMAD R241, R234, c[0x0][0x244], R241 ;  /* 0x00009100eaf17a24 */ /* 0x000fe200078e02f1 */
[----:B------:R-:W-:Y:S01]  /*1d90*/  SEL R0, RZ, 0xffffffff, P1 ;  /* 0xffffffffff007807 */ /* 0x000fe20000800000 */
[----:B------:R-:W-:Y:S01]  /*1da0*/  IMAD.MOV.U32 R215, RZ, RZ, 0x20 ;  /* 0x00000020ffd77424 */ /* 0x000fe200078e00ff */
[----:B------:R-:W-:Y:S01]  /*1db0*/  LEA.HI.X.SX32 R27, R21, R15, 0x1, P0 ;  /* 0x0000000f151b7211 */ /* 0x000fe200000f0eff */
[----:B------:R-:W-:Y:S01]  /*1dc0*/  IMAD.IADD R249, R216, 0x1, -R249 ;  /* 0x00000001d8f97824 */ /* 0x000fe200078e0af9 */
[----:B------:R-:W-:Y:S01]  /*1dd0*/  SHF.R.S32.HI R15, RZ, 0x1f, R223 ;  /* 0x0000001fff0f7819 */ /* 0x000fe200000114df */
[----:B------:R-:W-:Y:S01]  /*1de0*/  IMAD.SHL.U32 R0, R0, 0x2, RZ ;  /* 0x0000000200007824 */ /* 0x000fe200078e00ff */
[----:B--2---:R-:W-:Y:S01]  /*1df0*/  IADD3 R24, P0, R20, R223, RZ ;  /* 0x000000df14187210 */ /* 0x004fe20007f1e0ff */
[----:B------:R-:W-:Y:S01]  /*1e00*/  IMAD.WIDE.U32 R244, R233, c[0x0][0x270], R26 ;  /* 0x00009c00e9f47a25 */ /* 0x000fe200078e001a */
[----:B------:R-:W-:Y:S01]  /*1e10*/  ISETP.GE.AND P1, PT, R8, c[0x0][0x16c], PT ;  /* 0x00005b0008007a0c */ /* 0x000fe20003f26270 */
[----:B------:R-:W-:Y:S01]  /*1e20*/  CS2R R90, SRZ ;  /* 0x00000000005a7805 */ /* 0x000fe2000001ff00 */
[----:B------:R-:W-:Y:S01]  /*1e30*/  LEA.HI.X.SX32 R25, R20, R15, 0x1, P0 ;  /* 0x0000000f14197211 */ /* 0x000fe200000f0eff */
[----:B------:R-:W-:Y:S01]  /*1e40*/  IMAD.MOV.U32 R206, RZ, RZ, 0x120 ;  /* 0x00000120ffce7424 */ /* 0x000fe200078e00ff */
[C---:B------:R-:W-:Y:S01]  /*1e50*/  @!P6 ISETP.LT.OR P0, PT, R11.reuse, 0x41, P5 ;  /* 0x000000410b00e80c */ /* 0x040fe20002f01670 */
[----:B------:R-:W-:Y:S01]  /*1e60*/  IMAD R240, R232, -0x50, R7 ;  /* 0xffffffb0e8f07824 */ /* 0x000fe200078e0207 */
[----:B------:R-:W-:Y:S01]  /*1e70*/  @!P6 ISETP.LT.OR P5, PT, R11, 0x41, P3 ;  /* 0x000000410b00e80c */ /* 0x000fe20001fa1670 */
[----:B------:R-:W-:Y:S01]  /*1e80*/  IMAD.WIDE.U32 R24, R233, c[0x0][0x238], R24 ;  /* 0x00008e00e9187a25 */ /* 0x000fe200078e0018 */
[----:B------:R-:W-:Y:S01]  /*1e90*/  SEL R21, RZ, 0x4, P1 ;  /* 0x00000004ff157807 */ /* 0x000fe20000800000 */
[----:B------:R-:W-:Y:S01]  /*1ea0*/  CS2R R88, SRZ ;  /* 0x0000000000587805 */ /* 0x000fe2000001ff00 */
[C---:B------:R-:W-:Y:S01]  /*1eb0*/  ISETP.LT.OR P1, PT, R11.reuse, 0x21, P4 ;  /* 0x000000210b00780c */ /* 0x040fe20002721670 */
[----:B------:R-:W-:Y:S01]  /*1ec0*/  CS2R R86, SRZ ;  /* 0x0000000000567805 */ /* 0x000fe2000001ff00 */
[----:B------:R-:W-:Y:S01]  /*1ed0*/  @!P6 ISETP.LT.OR P3, PT, R11, 0x41, P4 ;  /* 0x000000410b00e80c */ /* 0x000fe20002761670 */
[----:B------:R-:W-:Y:S01]  /*1ee0*/  CS2R R84, SRZ ;  /* 0x0000000000547805 */ /* 0x000fe2000001ff00 */
[----:B------:R-:W-:Y:S01]  /*1ef0*/  ISETP.GT.AND P2, PT, R223, 0x7f, PT ;  /* 0x0000007fdf00780c */ /* 0x000fe20003f44270 */
[----:B------:R-:W-:Y:S01]  /*1f00*/  CS2R R82, SRZ ;  /* 0x0000000000527805 */ /* 0x000fe2000001ff00 */
[----:B------:R-:W-:Y:S01]  /*1f10*/  LOP3.LUT R0, R0, 0x2, R13, 0xe2, !PT ;  /* 0x0000000200007812 */ /* 0x000fe200078ee20d */
[----:B------:R-:W-:Y:S01]  /*1f20*/  CS2R R80, SRZ ;  /* 0x0000000000507805 */ /* 0x000fe2000001ff00 */
[----:B------:R-:W-:Y:S01]  /*1f30*/  LOP3.LUT R213, R213, 0x8, RZ, 0xc0, !PT ;  /* 0x00000008d5d57812 */ /* 0x000fe200078ec0ff */
[----:B------:R-:W-:Y:S01]  /*1f40*/  CS2R R78, SRZ ;  /* 0x00000000004e7805 */ /* 0x000fe2000001ff00 */
[----:B------:R-:W-:Y:S01]  /*1f50*/  P2R R11, PR, RZ, 0x20 ;  /* 0x00000020ff0b7803 */ /* 0x000fe20000000000 */
[----:B------:R-:W-:Y:S01]  /*1f60*/  CS2R R76, SRZ ;  /* 0x00000000004c7805 */ /* 0x000fe2000001ff00 */
[----:B------:R-:W-:Y:S01]  /*1f70*/  LOP3.LUT R0, R0, R21, RZ, 0xfc, !PT ;  /* 0x0000001500007212 */ /* 0x000fe200078efcff */
[----:B------:R3:W-:Y:S01]  /*1f80*/  LDGSTS.E.BYPASS.LTC128B.128 [R225+0x6080], [R30.64+0x100], !P1 ;  /* 0x060801001ee17fae */ /* 0x0007e2000c901d4a */
[----:B------:R-:W-:Y:S01]  /*1f90*/  ISETP.NE.AND P1, PT, R11, RZ, PT ;  /* 0x000000ff0b00720c */ /* 0x000fe20003f25270 */
[----:B------:R-:W-:Y:S01]  /*1fa0*/  IMAD.SHL.U32 R11, R252, 0x40, RZ ;  /* 0x00000040fc0b7824 */ /* 0x000fe200078e00ff */
[C---:B------:R-:W-:Y:S01]  /*1fb0*/  LOP3.LUT P4, RZ, R0.reuse, 0x1, RZ, 0xc0, !PT ;  /* 0x0000000100ff7812 */ /* 0x040fe2000788c0ff */
[----:B------:R1:W-:Y:S01]  /*1fc0*/  @!P2 LDGSTS.E.BYPASS.LTC128B.128 [R225+0x2080], [R28.64], !P0 ;  /* 0x020800001ce1afae */ /* 0x0003e2000c101d4a */
[C---:B------:R-:W-:Y:S01]  /*1fd0*/  LOP3.LUT P6, RZ, R0.reuse, 0x2, RZ, 0xc0, !PT ;  /* 0x0000000200ff7812 */ /* 0x040fe200078cc0ff */
[----:B------:R-:W-:Y:S01]  /*1fe0*/  IMAD.WIDE.U32 R20, R233, c[0x0][0x210], R32 ;  /* 0x00008400e9147a25 */ /* 0x000fe200078e0020 */
[-CC-:B------:R-:W-:Y:S01]  /*1ff0*/  IADD3 R13, -R229, R230.reuse, -R11.reuse ;  /* 0x000000e6e50d7210 */ /* 0x180fe20007ffe90b */
[----:B------:R-:W-:Y:S01]  /*2000*/  CS2R R74, SRZ ;  /* 0x00000000004a7805 */ /* 0x000fe2000001ff00 */
[----:B------:R-:W-:Y:S01]  /*2010*/  LOP3.LUT P5, RZ, R0, 0x4, RZ, 0xc0, !PT ;  /* 0x0000000400ff7812 */ /* 0x000fe200078ac0ff */
[C---:B------:R-:W-:Y:S01]  /*2020*/  IMAD R0, R14.reuse, c[0x0][0x270], RZ ;  /* 0x00009c000e007a24 */ /* 0x040fe200078e02ff */
[----:B------:R-:W-:Y:S01]  /*2030*/  SHF.R.S32.HI R12, RZ, 0x1f, R11 ;  /* 0x0000001fff0c7819 */ /* 0x000fe2000001140b */
[----:B------:R-:W-:Y:S01]  /*2040*/  CS2R R72, SRZ ;  /* 0x0000000000487805 */ /* 0x000fe2000001ff00 */
[C---:B------:R-:W-:Y:S01]  /*2050*/  ISETP.LT.OR P0, PT, R13.reuse, 0x1, !P5 ;  /* 0x000000010d00780c */ /* 0x040fe20006f01670 */
[----:B------:R1:W-:Y:S01]  /*2060*/  @!P2 LDGSTS.E.BYPASS.LTC128B.128 [R225+0x4880], [R28.64+0x80], !P1 ;  /* 0x048800801ce1afae */ /* 0x0003e2000c901d4a */
[----:B------:R-:W-:Y:S01]  /*2070*/  ISETP.LT.OR P1, PT, R13, 0x1, !P6 ;  /* 0x000000010d00780c */ /* 0x000fe20007721670 */
[----:B------:R-:W-:Y:S01]  /*2080*/  IMAD R15, R233, c[0x0][0x274], R0 ;  /* 0x00009d00e90f7a24 */ /* 0x000fe200078e0200 */
[----:B------:R-:W-:Y:S01]  /*2090*/  CS2R R70, SRZ ;  /* 0x0000000000467805 */ /* 0x000fe2000001ff00 */
[----:B------:R1:W-:Y:S01]  /*20a0*/  @!P2 LDGSTS.E.BYPASS.LTC128B.128 [R225+0x7080], [R28.64+0x100], !P3 ;  /* 0x070801001ce1afae */ /* 0x0003e2000d901d4a */
[----:B------:R-:W-:Y:S01]  /*20b0*/  ISETP.LT.OR P2, PT, R13, 0x1, !P4 ;  /* 0x000000010d00780c */ /* 0x000fe20006741670 */
[----:B------:R-:W-:Y:S01]  /*20c0*/  IMAD R0, R14, c[0x0][0x210], RZ ;  /* 0x000084000e007a24 */ /* 0x000fe200078e02ff */
[----:B------:R-:W-:Y:S01]  /*20d0*/  ISETP.GE.AND P3, PT, R16, c[0x0][0x1fc], PT ;  /* 0x00007f0010007a0c */ /* 0x000fe20003f66270 */
[----:B------:R-:W0:Y:S01]  /*20e0*/  LDGDEPBAR ;  /* 0x00000000000079af */ /* 0x000e220000000000 */
[----:B------:R-:W-:Y:S01]  /*20f0*/  IMAD.IADD R245, R245, 0x1, R15 ;  /* 0x00000001f5f57824 */ /* 0x000fe200078e020f */
[----:B------:R-:W-:Y:S01]  /*2100*/  CS2R R68, SRZ ;  /* 0x0000000000447805 */ /* 0x000fe2000001ff00 */
[----:B------:R-:W-:Y:S01]  /*2110*/  IMAD R0, R233, c[0x0][0x214], R0 ;  /* 0x00008500e9007a24 */ /* 0x000fe200078e0200 */
[----:B------:R-:W-:Y:S01]  /*2120*/  CS2R R66, SRZ ;  /* 0x0000000000427805 */ /* 0x000fe2000001ff00 */
[C---:B------:R-:W-:Y:S01]  /*2130*/  IMAD.WIDE.U32 R244, R234.reuse, c[0x0][0x278], R244 ;  /* 0x00009e00eaf47a25 */ /* 0x040fe200078e00f4 */
[----:B------:R-:W-:Y:S01]  /*2140*/  CS2R R64, SRZ ;  /* 0x0000000000407805 */ /* 0x000fe2000001ff00 */
[----:B------:R-:W-:Y:S01]  /*2150*/  CS2R R62, SRZ ;  /* 0x00000000003e7805 */ /* 0x000fe2000001ff00 */
[----:B------:R-:W-:Y:S01]  /*2160*/  CS2R R60, SRZ ;  /* 0x00000000003c7805 */ /* 0x000fe2000001ff00 */
[----:B------:R-:W-:Y:S01]  /*2170*/  IMAD.IADD R21, R21, 0x1, R0 ;  /* 0x0000000115157824 */ /* 0x000fe200078e0200 */
[----:B------:R2:W-:Y:S01]  /*2180*/  LDGSTS.E.BYPASS.LTC128B.128 [R225+0xf080], [R22.64], !P2 ;  /* 0x0f08000016e17fae */ /* 0x0005e2000d101d4a */
[----:B------:R-:W-:Y:S01]  /*2190*/  ISETP.LT.OR P2, PT, R13, 0x21, !P4 ;  /* 0x000000210d00780c */ /* 0x000fe20006741670 */
[----:B------:R-:W-:Y:S01]  /*21a0*/  IMAD.IADD R221, R245, 0x1, R221 ;  /* 0x00000001f5dd7824 */ /* 0x000fe200078e02dd */
[----:B------:R-:W-:Y:S01]  /*21b0*/  IADD3 R0, -R11, R230, -R229 ;  /* 0x000000e60b007210 */ /* 0x000fe20007ffe9e5 */
[----:B------:R2:W-:Y:S01]  /*21c0*/  LDGSTS.E.BYPASS.LTC128B.128 [R225+0x11080], [R22.64+0x80], !P1 ;  /* 0x1108008016e17fae */ /* 0x0005e2000c901d4a */
[----:B------:R-:W-:Y:S01]  /*21d0*/  ISETP.GT.AND P1, PT, R223, 0xf, PT ;  /* 0x0000000fdf00780c */ /* 0x000fe20003f24270 */
[----:B------:R-:W-:Y:S01]  /*21e0*/  IMAD.WIDE.U32 R236, R234, c[0x0][0x218], R20 ;  /* 0x00008600eaec7a25 */ /* 0x000fe200078e0014 */
[----:B------:R-:W-:Y:S01]  /*21f0*/  CS2R R58, SRZ ;  /* 0x00000000003a7805 */ /* 0x000fe2000001ff00 */
[----:B------:R2:W-:Y:S01]  /*2200*/  LDGSTS.E.BYPASS.LTC128B.128 [R225+0x13080], [R22.64+0x100], !P0 ;  /* 0x1308010016e17fae */ /* 0x0005e2000c101d4a */
[----:B------:R-:W-:Y:S01]  /*2210*/  ISETP.LT.OR P0, PT, R13, 0x21, !P6 ;  /* 0x000000210d00780c */ /* 0x000fe20007701670 */
[----:B------:R-:W-:Y:S01]  /*2220*/  IMAD.IADD R247, R237, 0x1, R247 ;  /* 0x00000001edf77824 */ /* 0x000fe200078e02f7 */
[----:B------:R-:W-:Y:S01]  /*2230*/  P2R R10, PR, RZ, 0x2 ;  /* 0x00000002ff0a7803 */ /* 0x000fe20000000000 */
[----:B------:R-:W-:Y:S01]  /*2240*/  IMAD.MOV.U32 R246, RZ, RZ, R236 ;  /* 0x000000fffff67224 */ /* 0x000fe200078e00ec */
[----:B------:R-:W-:Y:S01]  /*2250*/  ISETP.LT.OR P1, PT, R13, 0x21, !P5 ;  /* 0x000000210d00780c */ /* 0x000fe20006f21670 */
[----:B------:R4:W-:Y:S01]  /*2260*/  LDGSTS.E.BYPASS.LTC128B.128 [R225+0x10080], [R18.64], !P2 ;  /* 0x1008000012e17fae */ /* 0x0009e2000d101d4a */
[----:B------:R-:W-:Y:S01]  /*2270*/  ISETP.GT.AND P2, PT, R223, 0xf, PT ;  /* 0x0000000fdf00780c */ /* 0x000fe20003f44270 */
[----:B------:R-:W-:Y:S01]  /*2280*/  IMAD.WIDE.U32 R20, R252, UR12, R246 ;  /* 0x0000000cfc147c25 */ /* 0x000fe2000f8e00f6 */
[----:B------:R-:W-:Y:S01]  /*2290*/  CS2R R56, SRZ ;  /* 0x0000000000387805 */ /* 0x000fe2000001ff00 */
[----:B------:R-:W-:Y:S01]  /*22a0*/  CS2R R54, SRZ ;  /* 0x0000000000367805 */ /* 0x000fe2000001ff00 */
[----:B------:R-:W-:Y:S01]  /*22b0*/  CS2R R52, SRZ ;  /* 0x0000000000347805 */ /* 0x000fe2000001ff00 */
[----:B------:R-:W-:Y:S01]  /*22c0*/  IMAD.IADD R5, R21, 0x1, R5 ;  /* 0x0000000115057824 */ /* 0x000fe200078e0205 */
[----:B------:R-:W-:Y:S01]  /*22d0*/  CS2R R50, SRZ ;  /* 0x0000000000327805 */ /* 0x000fe2000001ff00 */
[----:B------:R4:W-:Y:S01]  /*22e0*/  LDGSTS.E.BYPASS.LTC128B.128 [R225+0x12080], [R18.64+0x80], !P0 ;  /* 0x1208008012e17fae */ /* 0x0009e2000c101d4a */
[----:B------:R-:W-:Y:S01]  /*22f0*/  IMAD R14, R14, c[0x0][0x238], RZ ;  /* 0x00008e000e0e7a24 */ /* 0x000fe200078e02ff */
[----:B------:R-:W-:Y:S01]  /*2300*/  CS2R R48, SRZ ;  /* 0x0000000000307805 */ /* 0x000fe2000001ff00 */
[----:B------:R-:W-:Y:S01]  /*2310*/  CS2R R46, SRZ ;  /* 0x00000000002e7805 */ /* 0x000fe2000001ff00 */
[----:B------:R4:W-:Y:S01]  /*2320*/  LDGSTS.E.BYPASS.LTC128B.128 [R225+0x14080], [R18.64+0x100], !P1 ;  /* 0x1408010012e17fae */ /* 0x0009e2000c901d4a */
[----:B------:R-:W-:Y:S01]  /*2330*/  ISETP.LT.OR P1, PT, R0, 0x1, P3 ;  /* 0x000000010000780c */ /* 0x000fe20001f21670 */
[----:B------:R-:W-:Y:S01]  /*2340*/  IMAD R14, R233, c[0x0][0x23c], R14 ;  /* 0x00008f00e90e7a24 */ /* 0x000fe200078e020e */
[----:B------:R-:W-:Y:S01]  /*2350*/  @!P2 IADD3 R13, P0, R11, R244, RZ ;  /* 0x000000f40b0da210 */ /* 0x000fe20007f1e0ff */
[----:B------:R-:W-:Y:S01]  /*2360*/  CS2R R44, SRZ ;  /* 0x00000000002c7805 */ /* 0x000fe2000001ff00 */
[----:B------:R-:W-:-:S02]  /*2370*/  UMOV UR4, URZ ;  /* 0x0000003f00047c82 */ /* 0x000fc40008000000 */
[----:B------:R-:W-:Y:S01]  /*2380*/  UMOV UR13, 0x1 ;  /* 0x00000001000d7882 */ /* 0x000fe20000000000 */
[----:B------:R-:W-:Y:S01]  /*2390*/  @!P2 IMAD.X R10, R12, 0x1, R221, P0 ;  /* 0x000000010c0aa824 */ /* 0x000fe200000e06dd */
[----:B-1----:R-:W-:Y:S01]  /*23a0*/  @!P2 LEA R28, P0, R13, c[0x0][0x258], 0x2 ;  /* 0x000096000d1caa11 */ /* 0x002fe200078010ff */
[----:B--2---:R-:W-:-:S03]  /*23b0*/  IMAD.U32 R22, RZ, RZ, UR6 ;  /* 0x00000006ff167e24 */ /* 0x004fc6000f8e00ff */
[----:B------:R-:W-:Y:S01]  /*23c0*/  @!P2 LEA.HI.X R29, R13, c[0x0][0x25c], R10, 0x2, P0 ;  /* 0x000097000d1daa11 */ /* 0x000fe200000f140a */
[----:B------:R-:W-:Y:S01]  /*23d0*/  @!P2 IMAD.SHL.U32 R13, R223, 0x10, RZ ;  /* 0x00000010df0da824 */ /* 0x000fe200078e00ff */
[----:B---3--:R-:W-:Y:S01]  /*23e0*/  LEA R30, P0, R20, c[0x0][0x1f0], 0x1 ;  /* 0x00007c00141e7a11 */ /* 0x008fe200078008ff */
[----:B------:R-:W-:-:S03]  /*23f0*/  IMAD.U32 R10, RZ, RZ, UR6 ;  /* 0x00000006ff0a7e24 */ /* 0x000fc6000f8e00ff */
[----:B------:R1:W-:Y:S01]  /*2400*/  @!P2 LDGSTS.E.BYPASS.LTC128B.128 [R13+0x21080], [R28.64] ;  /* 0x210800001c0dafae */ /* 0x0003e2000b901d4a */
[----:B------:R-:W-:Y:S02]  /*2410*/  ISETP.GE.AND P2, PT, R4, c[0x0][0x1fc], PT ;  /* 0x00007f0004007a0c */ /* 0x000fe40003f46270 */
[----:B------:R-:W-:Y:S01]  /*2420*/  LEA.HI.X R31, R20, c[0x0][0x1f4], R5, 0x1, P0 ;  /* 0x00007d00141f7a11 */ /* 0x000fe200000f0c05 */
[----:B------:R-:W0:Y:S01]  /*2430*/  LDGDEPBAR ;  /* 0x00000000000079af */ /* 0x000e220000000000 */
[----:B------:R-:W-:Y:S01]  /*2440*/  ISETP.LT.OR P0, PT, R0, 0x1, P2 ;  /* 0x000000010000780c */ /* 0x000fe20001701670 */
[----:B------:R-:W-:Y:S01]  /*2450*/  IMAD.U32 R5, RZ, RZ, UR5 ;  /* 0x00000005ff057e24 */ /* 0x000fe2000f8e00ff */
[----:B------:R-:W-:Y:S01]  /*2460*/  LEA.HI R20, R6, R223, RZ, 0x4 ;  /* 0x000000df06147211 */ /* 0x000fe200078f20ff */
[----:B------:R2:W-:Y:S10]  /*2470*/  LDGSTS.E.BYPASS.LTC128B.128 [R225+0x1b080], [R30.64], !P1 ;  /* 0x1b0800001ee17fae */ /* 0x0005f4000c901d4a */
[----:B------:R2:W-:Y:S01]  /*2480*/  LDGSTS.E.BYPASS.LTC128B.128 [R225+0x1d080], [R30.64+0x80], !P0 ;  /* 0x1d0800801ee17fae */ /* 0x0005e2000c101d4a */
[----:B------:R-:W-:-:S04]  /*2490*/  LEA R22, P0, R22, R30, 0x1 ;  /* 0x0000001e16167211 */ /* 0x000fc800078008ff */
[----:B------:R-:W-:Y:S02]  /*24a0*/  LEA.HI.X R23, R10, R31, R5, 0x1, P0 ;  /* 0x0000001f0a177211 */ /* 0x000fe400000f0c05 */
[----:B------:R-:W-:Y:S02]  /*24b0*/  ISETP.GE.AND P0, PT, R8, c[0x0][0x1fc], PT ;  /* 0x00007f0008007a0c */ /* 0x000fe40003f06270 */
[----:B------:R-:W-:Y:S02]  /*24c0*/  SHF.R.S32.HI R10, RZ, 0x4, R20 ;  /* 0x00000004ff0a7819 */ /* 0x000fe40000011414 */
[----:B------:R-:W-:Y:S02]  /*24d0*/  ISETP.LT.OR P1, PT, R0, 0x1, P0 ;  /* 0x000000010000780c */ /* 0x000fe40000721670 */
[----:B------:R-:W-:Y:S02]  /*24e0*/  LEA.HI R5, R20, R10, RZ, 0x1 ;  /* 0x0000000a14057211 */ /* 0x000fe400078f08ff */
[----:B------:R-:W-:-:S02]  /*24f0*/  ISETP.LT.OR P0, PT, R0, 0x21, P0 ;  /* 0x000000210000780c */ /* 0x000fc40000701670 */
[----:B------:R-:W-:-:S05]  /*2500*/  LOP3.LUT R5, R5, 0xfffffffe, RZ, 0xc0, !PT ;  /* 0xfffffffe05057812 */ /* 0x000fca00078ec0ff */
[----:B------:R-:W-:Y:S02]  /*2510*/  IMAD.IADD R5, R10, 0x1, -R5 ;  /* 0x000000010a057824 */ /* 0x000fe400078e0a05 */
[----:B------:R2:W-:Y:S01]  /*2520*/  LDGSTS.E.BYPASS.LTC128B.128 [R225+0x1f080], [R30.64+0x100], !P1 ;  /* 0x1f0801001ee17fae */ /* 0x0005e2000c901d4a */
[----:B------:R-:W-:Y:S01]  /*2530*/  ISETP.LT.OR P1, PT, R0, 0x21, P3 ;  /* 0x000000210000780c */ /* 0x000fe20001f21670 */
[----:B------:R-:W-:Y:S01]  /*2540*/  IMAD.SHL.U32 R220, R5, 0x8, RZ ;  /* 0x0000000805dc7824 */ /* 0x000fe200078e00ff */
[----:B------:R-:W-:Y:S02]  /*2550*/  ISETP.GE.AND P3, PT, R16, c[0x0][0x1fc], PT ;  /* 0x00007f0010007a0c */ /* 0x000fe40003f66270 */
[----:B------:R-:W-:Y:S02]  /*2560*/  LEA.HI R16, R6, R223, RZ, 0x2 ;  /* 0x000000df06107211 */ /* 0x000fe400078f10ff */
[----:B------:R-:W-:Y:S02]  /*2570*/  LOP3.LUT R220, R220, 0x8, RZ, 0xc0, !PT ;  /* 0x00000008dcdc7812 */ /* 0x000fe400078ec0ff */
[----:B-1----:R-:W-:-:S02]  /*2580*/  SHF.R.S32.HI R13, RZ, 0x2, R16 ;  /* 0x00000002ff0d7819 */ /* 0x002fc40000011410 */
[----:B----4-:R-:W-:Y:S02]  /*2590*/  SHF.R.S32.HI R18, RZ, 0x1f, R16 ;  /* 0x0000001fff127819 */ /* 0x010fe40000011410 */
[----:B------:R-:W-:Y:S01]  /*25a0*/  LOP3.LUT R16, R16, 0x3ffffffc, RZ, 0xc0, !PT ;  /* 0x3ffffffc10107812 */ /* 0x000fe200078ec0ff */
[----:B------:R1:W-:Y:S01]  /*25b0*/  LDGSTS.E.BYPASS.LTC128B.128 [R225+0x1c080], [R22.64], !P1 ;  /* 0x1c08000016e17fae */ /* 0x0003e2000c901d4a */
[----:B------:R-:W-:Y:S01]  /*25c0*/  LEA.HI R15, R18, R13, RZ, 0x3 ;  /* 0x0000000d120f7211 */ /* 0x000fe200078f18ff */
[----:B------:R-:W-:Y:S01]  /*25d0*/  IMAD.WIDE.U32 R18, R233, c[0x0][0x288], R26 ;  /* 0x0000a200e9127a25 */ /* 0x000fe200078e001a */
[----:B------:R-:W-:Y:S02]  /*25e0*/  ISETP.LT.OR P1, PT, R0, 0x21, P2 ;  /* 0x000000210000780c */ /* 0x000fe40001721670 */
[----:B------:R-:W-:Y:S01]  /*25f0*/  LOP3.LUT R0, R15, 0xfffffff8, RZ, 0xc0, !PT ;  /* 0xfffffff80f007812 */ /* 0x000fe200078ec0ff */
[----:B------:R-:W-:Y:S01]  /*2600*/  IMAD.IADD R243, R19, 0x1, R242 ;  /* 0x0000000113f37824 */ /* 0x000fe200078e02f2 */
[----:B------:R-:W-:Y:S01]  /*2610*/  LEA.HI R19, R6, R223, RZ, 0x5 ;  /* 0x000000df06137211 */ /* 0x000fe200078f28ff */
[----:B------:R-:W-:Y:S01]  /*2620*/  IMAD.MOV.U32 R242, RZ, RZ, R18 ;  /* 0x000000fffff27224 */ /* 0x000fe200078e0012 */
[----:B------:R-:W-:Y:S01]  /*2630*/  ISETP.GE.AND P2, PT, R8, c[0x0][0x1fc], PT ;  /* 0x00007f0008007a0c */ /* 0x000fe20003f46270 */
[----:B------:R-:W-:Y:S01]  /*2640*/  IMAD.IADD R0, R13, 0x1, -R0 ;  /* 0x000000010d007824 */ /* 0x000fe200078e0a00 */
[----:B------:R-:W-:Y:S01]  /*2650*/  SHF.R.S32.HI R13, RZ, 0x1f, R19 ;  /* 0x0000001fff0d7819 */ /* 0x000fe20000011413 */
[----:B------:R-:W-:Y:S01]  /*2660*/  IMAD.WIDE.U32 R242, R234, c[0x0][0x290], R242 ;  /* 0x0000a400eaf27a25 */ /* 0x000fe200078e00f2 */
[----:B------:R-:W-:-:S02]  /*2670*/  SHF.R.S32.HI R10, RZ, 0x5, R19 ;  /* 0x00000005ff0a7819 */ /* 0x000fc40000011413 */
[----:B------:R-:W-:Y:S01]  /*2680*/  SEL R6, RZ, 0x1, P3 ;  /* 0x00000001ff067807 */ /* 0x000fe20001800000 */
[----:B------:R1:W-:Y:S01]  /*2690*/  LDGSTS.E.BYPASS.LTC128B.128 [R225+0x1e080], [R22.64+0x80], !P1 ;  /* 0x1e08008016e17fae */ /* 0x0003e2000c901d4a */
[----:B------:R-:W-:Y:S01]  /*26a0*/  LEA.HI R13, R13, R10, RZ, 0x2 ;  /* 0x0000000a0d0d7211 */ /* 0x000fe200078f10ff */
[----:B------:R-:W-:Y:S01]  /*26b0*/  IMAD.IADD R16, R223, 0x1, -R16 ;  /* 0x00000001df107824 */ /* 0x000fe200078e0a10 */
[----:B------:R-:W-:Y:S01]  /*26c0*/  ISETP.GE.AND P1, PT, R4, c[0x0][0x1fc], PT ;  /* 0x00007f0004007a0c */ /* 0x000fe20003f26270 */
[----:B------:R1:W-:Y:S01]  /*26d0*/  LDGSTS.E.BYPASS.LTC128B.128 [R225+0x20080], [R22.64+0x100], !P0 ;  /* 0x2008010016e17fae */ /* 0x0003e2000c101d4a */
[----:B------:R-:W-:Y:S01]  /*26e0*/  LOP3.LUT R13, R13, 0xfffffffc, RZ, 0xc0, !PT ;  /* 0xfffffffc0d0d7812 */ /* 0x000fe200078ec0ff */
[----:B------:R-:W-:Y:S01]  /*26f0*/  IMAD.IADD R219, R243, 0x1, R219 ;  /* 0x00000001f3db7824 */ /* 0x000fe200078e02db */
[----:B------:R-:W-:Y:S01]  /*2700*/  IADD3 R11, P0, R11, R242, RZ ;  /* 0x000000f20b0b7210 */ /* 0x000fe20007f1e0ff */
[----:B------:R-:W-:Y:S01]  /*2710*/  IMAD.IADD R15, R25, 0x1, R14 ;  /* 0x00000001190f7824 */ /* 0x000fe200078e020e */
[----:B------:R-:W-:Y:S01]  /*2720*/  ISETP.GE.AND P3, PT, R223, 0x10, PT ;  /* 0x00000010df00780c */ /* 0x000fe20003f66270 */
[----:B------:R-:W-:Y:S01]  /*2730*/  IMAD.IADD R4, R10, 0x1, -R13 ;  /* 0x000000010a047824 */ /* 0x000fe200078e0a0d */
[----:B------:R-:W-:Y:S01]  /*2740*/  SEL R226, RZ, 0x4, P2 ;  /* 0x00000004ffe27807 */ /* 0x000fe20001000000 */
[----:B------:R-:W-:-:S02]  /*2750*/  IMAD.X R12, R12, 0x1, R219, P0 ;  /* 0x000000010c0c7824 */ /* 0x000fc400000e06db */
[C---:B------:R-:W-:Y:S01]  /*2760*/  IMAD.SHL.U32 R18, R4.reuse, 0x100, RZ ;  /* 0x0000010004127824 */ /* 0x040fe200078e00ff */
[----:B------:R-:W-:Y:S01]  /*2770*/  LEA.HI R13, R4, R4, RZ, 0x1 ;  /* 0x00000004040d7211 */ /* 0x000fe200078f08ff */
[----:B------:R-:W-:-:S04]  /*2780*/  IMAD.MOV.U32 R14, RZ, RZ, R24 ;  /* 0x000000ffff0e7224 */ /* 0x000fc800078e0018 */
[----:B------:R-:W-:Y:S02]  /*2790*/  IMAD.SHL.U32 R13, R13, 0x100, RZ ;  /* 0x000001000d0d7824 */ /* 0x000fe400078e00ff */
[----:B------:R-:W-:-:S03]  /*27a0*/  IMAD.WIDE.U32 R234, R234, c[0x0][0x240], R14 ;  /* 0x00009000eaea7a25 */ /* 0x000fc600078e000e */
[----:B------:R-:W-:Y:S01]  /*27b0*/  LOP3.LUT R13, R13, 0x7ffffe00, RZ, 0xc0, !PT ;  /* 0x7ffffe000d0d7812 */ /* 0x000fe200078ec0ff */
[----:B------:R-:W-:Y:S02]  /*27c0*/  IMAD.SHL.U32 R14, R4, 0x10, RZ ;  /* 0x00000010040e7824 */ /* 0x000fe400078e00ff */
[----:B------:R-:W-:Y:S02]  /*27d0*/  IMAD.IADD R241, R235, 0x1, R241 ;  /* 0x00000001ebf17824 */ /* 0x000fe400078e02f1 */
[----:B------:R-:W-:Y:S01]  /*27e0*/  IMAD R13, R16, 0x2, R13 ;  /* 0x00000002100d7824 */ /* 0x000fe200078e020d */
[----:B------:R-:W-:Y:S01]  /*27f0*/  LOP3.LUT R16, R19, 0xffffffe0, RZ, 0xc0, !PT ;  /* 0xffffffe013107812 */ /* 0x000fe200078ec0ff */
[----:B-1----:R-:W-:Y:S02]  /*2800*/  IMAD.SHL.U32 R22, R0, 0x10, RZ ;  /* 0x0000001000167824 */ /* 0x002fe400078e00ff */
[----:B------:R-:W-:-:S03]  /*2810*/  IMAD.SHL.U32 R19, R10, 0x100, RZ ;  /* 0x000001000a137824 */ /* 0x000fc600078e00ff */
[----:B------:R-:W-:Y:S02]  /*2820*/  LOP3.LUT R17, R213, 0x70, R22, 0xf8, !PT ;  /* 0x00000070d5117812 */ /* 0x000fe400078ef816 */
[----:B------:R-:W-:Y:S02]  /*2830*/  LEA R22, P0, R11, c[0x0][0x280], 0x2 ;  /* 0x0000a0000b167a11 */ /* 0x000fe400078010ff */
[----:B------:R-:W-:Y:S02]  /*2840*/  LOP3.LUT R17, R17, 0x100, R18, 0xf8, !PT ;  /* 0x0000010011117812 */ /* 0x000fe400078ef812 */
[----:B------:R-:W-:Y:S01]  /*2850*/  LEA.HI.X R23, R11, c[0x0][0x284], R12, 0x2, P0 ;  /* 0x0000a1000b177a11 */ /* 0x000fe200000f140c */
[----:B------:R-:W-:Y:S01]  /*2860*/  @!P3 IMAD.SHL.U32 R11, R223, 0x10, RZ ;  /* 0x00000010df0bb824 */ /* 0x000fe200078e00ff */
[----:B------:R-:W-:Y:S02]  /*2870*/  SHF.R.U32.HI R8, RZ, 0x3, R17 ;  /* 0x00000003ff087819 */ /* 0x000fe40000011611 */
[----:B------:R-:W-:-:S02]  /*2880*/  LOP3.LUT R12, R20, 0xfffffff0, RZ, 0xc0, !PT ;  /* 0xfffffff0140c7812 */ /* 0x000fc400078ec0ff */
[----:B------:R-:W-:Y:S01]  /*2890*/  LOP3.LUT R18, R17, 0x28, R8, 0x78, !PT ;  /* 0x0000002811127812 */ /* 0x000fe200078e7808 */
[C---:B------:R-:W-:Y:S01]  /*28a0*/  IMAD.IADD R8, R223.reuse, 0x1, -R16 ;  /* 0x00000001df087824 */ /* 0x040fe200078e0a10 */
[----:B------:R-:W-:Y:S01]  /*28b0*/  LOP3.LUT P0, RZ, R0, 0x1, RZ, 0xc0, !PT ;  /* 0x0000000100ff7812 */ /* 0x000fe2000780c0ff */
[----:B------:R-:W-:Y:S01]  /*28c0*/  IMAD.IADD R12, R223, 0x1, -R12 ;  /* 0x00000001df0c7824 */ /* 0x000fe200078e0a0c */
[----:B------:R1:W-:Y:S01]  /*28d0*/  @!P3 LDGSTS.E.BYPASS.LTC128B.128 [R11+0x21280], [R22.64] ;  /* 0x21280000160bbfae */ /* 0x0003e2000b901d4a */
[----:B------:R-:W-:Y:S01]  /*28e0*/  IMAD.IADD R18, R13, 0x1, R18 ;  /* 0x000000010d127824 */ /* 0x000fe200078e0212 */
[----:B------:R-:W-:Y:S01]  /*28f0*/  SHF.R.S32.HI R17, RZ, 0x1f, R8 ;  /* 0x0000001fff117819 */ /* 0x000fe20000011408 */
[----:B------:R-:W-:Y:S01]  /*2900*/  IMAD.SHL.U32 R16, R12, 0x10, RZ ;  /* 0x000000100c107824 */ /* 0x000fe200078e00ff */
[----:B------:R-:W-:Y:S01]  /*2910*/  SHF.R.S32.HI R211, RZ, 0x1f, R12 ;  /* 0x0000001fffd37819 */ /* 0x000fe2000001140c */
[----:B------:R-:W-:Y:S01]  /*2920*/  IMAD.SHL.U32 R227, R18, 0x2, RZ ;  /* 0x0000000212e37824 */ /* 0x000fe200078e00ff */
[----:B------:R-:W-:Y:S01]  /*2930*/  LEA.HI R13, R17, R8, RZ, 0x2 ;  /* 0x00000008110d7211 */ /* 0x000fe200078f10ff */
[----:B------:R-:W0:Y:S01]  /*2940*/  LDGDEPBAR ;  /* 0x00000000000079af */ /* 0x000e220000000000 */
[----:B------:R-:W-:-:S02]  /*2950*/  LEA.HI R211, R211, R12, RZ, 0x3 ;  /* 0x0000000cd3d37211 */ /* 0x000fc400078f18ff */
[----:B------:R-:W-:Y:S01]  /*2960*/  LOP3.LUT R9, R13, 0x7ffffffc, RZ, 0xc0, !PT ;  /* 0x7ffffffc0d097812 */ /* 0x000fe200078ec0ff */
[----:B------:R-:W0:Y:S01]  /*2970*/  LDGDEPBAR ;  /* 0x00000000000079af */ /* 0x000e220000000000 */
[C---:B------:R-:W-:Y:S02]  /*2980*/  IADD3 R0, R227.reuse, 0x21480, RZ ;  /* 0x00021480e3007810 */ /* 0x040fe40007ffe0ff */
[----:B------:R-:W-:Y:S01]  /*2990*/  IADD3 R224, R227, 0x215a0, RZ ;  /* 0x000215a0e3e07810 */ /* 0x000fe20007ffe0ff */
[----:B------:R-:W-:Y:S01]  /*29a0*/  IMAD.IADD R8, R8, 0x1, -R9 ;  /* 0x0000000108087824 */ /* 0x000fe200078e0a09 */
[----:B------:R-:W-:Y:S01]  /*29b0*/  @P0 IADD3 R224, R0, 0xe0, RZ ;  /* 0x000000e000e00810 */ /* 0x000fe20007ffe0ff */
[----:B------:R-:W-:Y:S01]  /*29c0*/  IMAD.SHL.U32 R0, R2, 0x8, RZ ;  /* 0x0000000802007824 */ /* 0x000fe200078e00ff */
[----:B------:R-:W-:Y:S01]  /*29d0*/  SEL R9, RZ, 0xffffffff, P1 ;  /* 0xffffffffff097807 */ /* 0x000fe20000800000 */
[----:B------:R-:W-:Y:S01]  /*29e0*/  IMAD R249, R249, 0x4, R8 ;  /* 0x00000004f9f97824 */ /* 0x000fe200078e0208 */
[----:B------:R-:W-:-:S02]  /*29f0*/  LOP3.LUT P0, RZ, R3, 0x2, RZ, 0xc0, !PT ;  /* 0x0000000203ff7812 */ /* 0x000fc4000780c0ff */
[C---:B------:R-:W-:Y:S01]  /*2a00*/  LOP3.LUT P1, RZ, R3.reuse, 0x4, RZ, 0xc0, !PT ;  /* 0x0000000403ff7812 */ /* 0x040fe2000782c0ff */
[----:B------:R-:W-:Y:S01]  /*2a10*/  IMAD.SHL.U32 R3, R3, 0x40, RZ ;  /* 0x0000004003037824 */ /* 0x000fe200078e00ff */
[C---:B------:R-:W-:Y:S01]  /*2a20*/  LOP3.LUT R15, R211.reuse, 0xfffffff8, RZ, 0xc0, !PT ;  /* 0xfffffff8d30f7812 */ /* 0x040fe200078ec0ff */
[----:B------:R-:W-:Y:S01]  /*2a30*/  IMAD.SHL.U32 R211, R211, 0x40, RZ ;  /* 0x00000040d3d37824 */ /* 0x000fe200078e00ff */
[----:B------:R-:W-:Y:S01]  /*2a40*/  LOP3.LUT R16, R16, 0xf0, RZ, 0xc0, !PT ;  /* 0x000000f010107812 */ /* 0x000fe200078ec0ff */
[----:B-1----:R-:W-:Y:S01]  /*2a50*/  IMAD.SHL.U32 R11, R5, 0x20, RZ ;  /* 0x00000020050b7824 */ /* 0x002fe200078e00ff */
[----:B------:R-:W-:Y:S01]  /*2a60*/  LOP3.LUT R3, R3, 0x1c0, RZ, 0xc0, !PT ;  /* 0x000001c003037812 */ /* 0x000fe200078ec0ff */
[----:B------:R-:W-:Y:S01]  /*2a70*/  IMAD.IADD R2, R12, 0x1, -R15 ;  /* 0x000000010c027824 */ /* 0x000fe200078e0a0f */
[----:B------:R-:W-:Y:S01]  /*2a80*/  LEA.HI.SX32 R228, R13, R14, 0x1e ;  /* 0x0000000e0de47211 */ /* 0x000fe200078ff2ff */
[----:B------:R-:W-:Y:S01]  /*2a90*/  IMAD.SHL.U32 R9, R9, 0x2, RZ ;  /* 0x0000000209097824 */ /* 0x000fe200078e00ff */
[----:B------:R-:W-:Y:S01]  /*2aa0*/  SEL R209, R217, 0xfffffff0, !P0 ;  /* 0xfffffff0d9d17807 */ /* 0x000fe20004000000 */
[----:B------:R-:W-:Y:S01]  /*2ab0*/  IMAD.SHL.U32 R249, R249, 0x2, RZ ;  /* 0x00000002f9f97824 */ /* 0x000fe200078e00ff */
[----:B------:R-:W-:-:S02]  /*2ac0*/  LOP3.LUT R10, R3, 0x8, R218, 0xf8, !PT ;  /* 0x00000008030a7812 */ /* 0x000fc400078ef8da */
[----:B------:R-:W-:Y:S02]  /*2ad0*/  LOP3.LUT R11, R11, 0x20, RZ, 0xc0, !PT ;  /* 0x000000200b0b7812 */ /* 0x000fe400078ec0ff */
[----:B------:R-:W-:Y:S02]  /*2ae0*/  LOP3.LUT R13, R3, 0x30, R14, 0xf8, !PT ;  /* 0x00000030030d7812 */ /* 0x000fe400078ef80e */
[----:B------:R-:W-:Y:S02]  /*2af0*/  SEL R207, R215, 0xffffffe0, !P1 ;  /* 0xffffffe0d7cf7807 */ /* 0x000fe40004800000 */
[----:B------:R-:W-:Y:S02]  /*2b00*/  SHF.R.U32.HI R3, RZ, 0x3, R3 ;  /* 0x00000003ff037819 */ /* 0x000fe40000011603 */
[C---:B------:R-:W-:Y:S02]  /*2b10*/  LOP3.LUT P1, RZ, R2.reuse, 0x4, RZ, 0xc0, !PT ;  /* 0x0000000402ff7812 */ /* 0x040fe4000782c0ff */
[C---:B------:R-:W-:Y:S01]  /*2b20*/  LOP3.LUT P0, RZ, R2.reuse, 0x2, RZ, 0xc0, !PT ;  /* 0x0000000202ff7812 */ /* 0x040fe2000780c0ff */
[----:B------:R-:W-:Y:S01]  /*2b30*/  IMAD.SHL.U32 R2, R2, 0x40, RZ ;  /* 0x0000004002027824 */ /* 0x000fe200078e00ff */
[----:B------:R-:W-:-:S02]  /*2b40*/  LOP3.LUT R212, R16, 0x100, R19, 0xf8, !PT ;  /* 0x0000010010d47812 */ /* 0x000fc400078ef813 */
[----:B------:R-:W-:Y:S02]  /*2b50*/  LOP3.LUT R0, R11, 0x18, R0, 0xf8, !PT ;  /* 0x000000180b007812 */ /* 0x000fe400078ef800 */
[----:B------:R-:W-:Y:S02]  /*2b60*/  LOP3.LUT R11, R10, R3, RZ, 0x3c, !PT ;  /* 0x000000030a0b7212 */ /* 0x000fe400078e3cff */
[----:B------:R-:W-:Y:S02]  /*2b70*/  LOP3.LUT R218, R13, 0x8, R218, 0xf8, !PT ;  /* 0x000000080dda7812 */ /* 0x000fe400078ef8da */
[----:B------:R-:W-:Y:S01]  /*2b80*/  SHF.R.U32.HI R13, RZ, 0x3, R212 ;  /* 0x00000003ff0d7819 */ /* 0x000fe200000116d4 */
[----:B------:R-:W-:Y:S01]  /*2b90*/  IMAD R216, R216, 0x200, R11 ;  /* 0x00000200d8d87824 */ /* 0x000fe200078e020b */
[----:B------:R-:W-:Y:S02]  /*2ba0*/  LOP3.LUT R2, R2, 0x1c0, RZ, 0xc0, !PT ;  /* 0x000001c002027812 */ /* 0x000fe400078ec0ff */
[----:B------:R-:W-:Y:S01]  /*2bb0*/  LOP3.LUT R13, R13, 0x38, RZ, 0xc0, !PT ;  /* 0x000000380d0d7812 */ /* 0x000fe200078ec0ff */
[----:B------:R-:W-:Y:S01]  /*2bc0*/  IMAD.SHL.U32 R216, R216, 0x2, RZ ;  /* 0x00000002d8d87824 */ /* 0x000fe200078e00ff */
[----:B------:R-:W-:-:S02]  /*2bd0*/  LOP3.LUT R211, R211, 0xfffffe00, RZ, 0xc0, !PT ;  /* 0xfffffe00d3d37812 */ /* 0x000fc400078ec0ff */
[----:B------:R-:W-:Y:S01]  /*2be0*/  SHF.R.U32.HI R11, RZ, 0x3, R2 ;  /* 0x00000003ff0b7819 */ /* 0x000fe20000011602 */
[----:B------:R-:W-:Y:S01]  /*2bf0*/  IMAD R209, R209, 0x2, R216 ;  /* 0x00000002d1d17824 */ /* 0x000fe200078e02d8 */
        /* <DEDUP_REMOVED lines=8> */
[----:B------:R-:W-:Y:S01]  /*2c80*/  LOP3.LUT R213, R16, R213, RZ, 0xfc, !PT ;  /* 0x000000d510d57212 */ /* 0x000fe200078efcff */
[----:B------:R-:W-:Y:S01]  /*2c90*/  IMAD.IADD R220, R3, 0x1, R220 ;  /* 0x0000000103dc7824 */ /* 0x000fe200078e02dc */
[----:B------:R-:W-:Y:S01]  /*2ca0*/  SEL R217, R217, 0xfffffff0, !P0 ;  /* 0xfffffff0d9d97807 */ /* 0x000fe20004000000 */
[----:B------:R-:W-:Y:S01]  /*2cb0*/  IMAD R218, R5, 0x200, R218 ;  /* 0x0000020005da7824 */ /* 0x000fe200078e02da */
[----:B------:R-:W-:Y:S01]  /*2cc0*/  LOP3.LUT R213, R213, 0x18, R12, 0x78, !PT ;  /* 0x00000018d5d57812 */ /* 0x000fe200078e780c */
        /* <DEDUP_REMOVED lines=8> */
[----:B------:R-:W-:Y:S01]  /*2d50*/  IMAD.IADD R210, R220, 0x1, R217 ;  /* 0x00000001dcd27824 */ /* 0x000fe200078e02d9 */
[----:B------:R-:W-:Y:S01]  /*2d60*/  LOP3.LUT R9, R9, 0x2, R6, 0xe2, !PT ;  /* 0x0000000209097812 */ /* 0x000fe200078ee206 */
[----:B------:R-:W-:Y:S01]  /*2d70*/  IMAD R214, R215, 0x2, R214 ;  /* 0x00000002d7d67824 */ /* 0x000fe200078e02d6 */
[----:B------:R-:W-:Y:S01]  /*2d80*/  LOP3.LUT R211, R0, R211, RZ, 0xfc, !PT ;  /* 0x000000d300d37212 */ /* 0x000fe200078efcff */
[----:B------:R-:W-:Y:S01]  /*2d90*/  IMAD R206, R206, 0x2, R213 ;  /* 0x00000002cece7824 */ /* 0x000fe200078e02d5 */
[----:B------:R-:W-:Y:S01]  /*2da0*/  LOP3.LUT R226, R9, R226, RZ, 0xfc, !PT ;  /* 0x000000e209e27212 */ /* 0x000fe200078efcff */
[----:B------:R-:W-:Y:S01]  /*2db0*/  IMAD.IADD R215, R220, 0x1, R215 ;  /* 0x00000001dcd77824 */ /* 0x000fe200078e02d7 */
[----:B------:R-:W-:Y:S01]  /*2dc0*/  LEA R212, R212, 0x23c80, 0x1 ;  /* 0x00023c80d4d47811 */ /* 0x000fe200078e08ff */
[----:B------:R-:W-:Y:S01]  /*2dd0*/  IMAD.IADD R0, R204, 0x1, R205 ;  /* 0x00000001cc007824 */ /* 0x000fe200078e02cd */
[----:B--2---:R-:W-:-:S02]  /*2de0*/  LEA R211, R211, 0x80, 0x1 ;  /* 0x00000080d3d37811 */ /* 0x004fc400078e08ff */
.L_x_1270:
[----:B------:R-:W-:Y:S04]  /*2df0*/  DEPBAR.LE SB0, 0x1 ;  /* 0x000080400000791a */ /* 0x000fe80000000000 */
[----:B------:R-:W-:Y:S01]  /*2e00*/  BAR.SYNC.DEFER_BLOCKING 0x0 ;  /* 0x0000000000007b1d */ /* 0x000fe20000010000 */
[----:B------:R-:W-:Y:S01]  /*2e10*/  MOV R3, UR4 ;  /* 0x0000000400037c02 */ /* 0x000fe20008000f00 */
[----:B------:R-:W-:Y:S01]  /*2e20*/  IMAD.U32 R104, RZ, RZ, UR4 ;  /* 0x00000004ff687e24 */ /* 0x000fe2000f8e00ff */
[----:B------:R-:W-:Y:S02]  /*2e30*/  MOV R42, UR4 ;  /* 0x00000004002a7c02 */ /* 0x000fe40008000f00 */
[----:B------:R-:W-:Y:S01]  /*2e40*/  IADD3 R248, R252, 0x1, RZ ;  /* 0x00000001fcf87810 */ /* 0x000fe20007ffe0ff */
[----:B------:R-:W-:Y:S02]  /*2e50*/  IMAD R3, R3, 0x3000, R220 ;  /* 0x0000300003037824 */ /* 0x000fe400078e02dc */
[----:B------:R-:W-:Y:S01]  /*2e60*/  IMAD R42, R42, 0x3000, R217 ;  /* 0x000030002a2a7824 */ /* 0x000fe200078e02d9 */
[----:B------:R-:W-:Y:S01]  /*2e70*/  ISETP.GE.AND P3, PT, R248, R222, PT ;  /* 0x000000def800720c */ /* 0x000fe20003f66270 */
[----:B------:R-:W-:Y:S02]  /*2e80*/  IMAD.SHL.U32 R174, R3, 0x2, RZ ;  /* 0x0000000203ae7824 */ /* 0x000fe400078e00ff */
[--C-:B------:R-:W-:Y:S02]  /*2e90*/  IMAD.IADD R37, R220, 0x1, R42.reuse ;  /* 0x00000001dc257824 */ /* 0x100fe400078e022a */
[----:B------:R-:W-:Y:S02]  /*2ea0*/  IMAD R43, R104, 0x3000, R215 ;  /* 0x00003000682b7824 */ /* 0x000fe400078e02d7 */
        /* <DEDUP_REMOVED lines=158> */
[----:B--2-4-:R-:W-:Y:S01]  /*3890*/  ISETP.GT.AND P1, PT, R223, 0xf, PT ;  /* 0x0000000fdf00780c */ /* 0x014fe20003f24270 */
[----:B------:R-:W-:Y:S01]  /*38a0*/  IMAD.WIDE.U32 R26, R248, c[0x0][0x178], RZ ;  /* 0x00005e00f81a7a25 */ /* 0x000fe200078e00ff */
[----:B------:R-:W-:Y:S03]  /*38b0*/  SHF.R.S32.HI R25, RZ, 0x1f, R248 ;  /* 0x0000001fff197819 */ /* 0x000fe600000114f8 */
[----:B------:R-:W-:Y:S02]  /*38c0*/  IMAD.SHL.U32 R31, R26, 0x40, RZ ;  /* 0x000000401a1f7824 */ /* 0x000fe400078e00ff */
[----:B------:R-:W-:Y:S02]  /*38d0*/  IMAD R25, R25, c[0x0][0x178], RZ ;  /* 0x00005e0019197a24 */ /* 0x000fe400078e02ff */
[C---:B------:R-:W-:Y:S01]  /*38e0*/  IMAD R30, R248.reuse, -0x40, R230 ;  /* 0xffffffc0f81e7824 */ /* 0x040fe200078e02e6 */
[----:B------:R-:W-:Y:S01]  /*38f0*/  IADD3 R24, P2, R31, R238, RZ ;  /* 0x000000ee1f187210 */ /* 0x000fe20007f5e0ff */
[----:B------:R-:W-:Y:S02]  /*3900*/  IMAD R25, R248, c[0x0][0x17c], R25 ;  /* 0x00005f00f8197a24 */ /* 0x000fe400078e0219 */
[----:B------:R-:W-:Y:S01]  /*3910*/  @!P1 LEA R28, R252, 0x40, 0x6 ;  /* 0x00000040fc1c9811 */ /* 0x000fe200078e30ff */
[----:B------:R-:W-:Y:S02]  /*3920*/  IMAD.IADD R30, R30, 0x1, -R229 ;  /* 0x000000011e1e7824 */ /* 0x000fe400078e0ae5 */
[----:B------:R-:W-:Y:S01]  /*3930*/  IMAD.IADD R25, R27, 0x1, R25 ;  /* 0x000000011b197824 */ /* 0x000fe200078e0219 */
[C---:B------:R-:W-:Y:S04]  /*3940*/  @!P1 IADD3 R29, P0, R28.reuse, R244, RZ ;  /* 0x000000f41c1d9210 */ /* 0x040fe80007f1e0ff */
[----:B------:R-:W-:Y:S02]  /*3950*/  @!P1 LEA.HI.X.SX32 R28, R28, R221, 0x1, P0 ;  /* 0x000000dd1c1c9211 */ /* 0x000fe400000f0eff */
[----:B------:R-:W-:Y:S02]  /*3960*/  IADD3 R27, P1, P0, R238, UR9, R31 ;  /* 0x00000009ee1b7c10 */ /* 0x000fe4000f83e01f */
[----:B------:R-:W-:Y:S04]  /*3970*/  SHF.L.U64.HI R25, R26, 0x6, R25 ;  /* 0x000000061a197819 */ /* 0x000fe80000010219 */
[----:B------:R-:W-:Y:S01]  /*3980*/  IADD3.X R26, R251, UR8, R25, P1, P0 ;  /* 0x00000008fb1a7c10 */ /* 0x000fe20008fe0419 */
[----:B------:R-:W-:Y:S01]  /*3990*/  IMAD.X R25, R25, 0x1, R251, P2 ;  /* 0x0000000119197824 */ /* 0x000fe200010e06fb */
[----:B------:R-:W-:Y:S02]  /*39a0*/  ISETP.GT.AND P1, PT, R223, 0xf, PT ;  /* 0x0000000fdf00780c */ /* 0x000fe40003f24270 */
[----:B------:R-:W-:Y:S11]  /*39b0*/  ISETP.LT.OR P2, PT, R30, 0x21, !P4 ;  /* 0x000000211e00780c */ /* 0x000ff60006741670 */
[C---:B------:R-:W-:Y:S04]  /*39c0*/  @!P1 LEA R34, P0, R29.reuse, c[0x0][0x258], 0x2 ;  /* 0x000096001d229a11 */ /* 0x040fe800078010ff */
[----:B------:R-:W-:Y:S02]  /*39d0*/  @!P1 LEA.HI.X R35, R29, c[0x0][0x25c], R28, 0x2, P0 ;  /* 0x000097001d239a11 */ /* 0x000fe400000f141c */
[C---:B------:R-:W-:Y:S02]  /*39e0*/  LEA R28, P0, R27.reuse, c[0x0][0x160], 0x1 ;  /* 0x000058001b1c7a11 */ /* 0x040fe400078008ff */
[----:B------:R-:W-:Y:S02]  /*39f0*/  LEA R36, P1, R24, c[0x0][0x160], 0x1 ;  /* 0x0000580018247a11 */ /* 0x000fe400078208ff */
[----:B------:R-:W-:Y:S01]  /*3a00*/  LEA.HI.X R29, R27, c[0x0][0x164], R26, 0x1, P0 ;  /* 0x000059001b1d7a11 */ /* 0x000fe200000f0c1a */
[----:B------:R-:W-:Y:S01]  /*3a10*/  IMAD.SHL.U32 R27, R223, 0x4, RZ ;  /* 0x00000004df1b7824 */ /* 0x000fe200078e00ff */
[----:B------:R-:W-:Y:S02]  /*3a20*/  ISETP.LT.OR P0, PT, R30, 0x1, !P4 ;  /* 0x000000011e00780c */ /* 0x000fe40006701670 */
[----:B------:R-:W-:Y:S01]  /*3a30*/  LEA.HI.X R37, R24, c[0x0][0x164], R25, 0x1, P1 ;  /* 0x0000590018257a11 */ /* 0x000fe200008f0c19 */
[----:B------:R-:W-:Y:S01]  /*3a40*/  IMAD.U32 R24, RZ, RZ, UR13 ;  /* 0x0000000dff187e24 */ /* 0x000fe2000f8e00ff */
[----:B------:R-:W-:Y:S02]  /*3a50*/  IADD3 R25, R225, 0xf080, RZ ;  /* 0x0000f080e1197810 */ /* 0x000fe40007ffe0ff */
[----:B------:R-:W-:Y:S03]  /*3a60*/  ISETP.LT.OR P1, PT, R30, 0x1, !P6 ;  /* 0x000000011e00780c */ /* 0x000fe60007721670 */
        /* <DEDUP_REMOVED lines=9> */
[----:B------:R-:W-:Y:S03]  /*3b00*/  ISETP.LT.OR P0, PT, R30, 0x21, !P5 ;  /* 0x000000211e00780c */ /* 0x000fe60006f01670 */
[----:B------:R2:W-:Y:S01]  /*3b10*/  LDGSTS.E.BYPASS.LTC128B.128 [R25+0x1000], [R28.64], !P2 ;  /* 0x010000001c197fae */ /* 0x0005e2000d101d4a */
[----:B------:R-:W-:Y:S03]  /*3b20*/  ISETP.GT.AND P2, PT, R223, 0xf, PT ;  /* 0x0000000fdf00780c */ /* 0x000fe60003f44270 */
[----:B------:R2:W-:Y:S06]  /*3b30*/  LDGSTS.E.BYPASS.LTC128B.128 [R25+0x3000], [R28.64+0x80], !P1 ;  /* 0x030000801c197fae */ /* 0x0005ec000c901d4a */
[----:B------:R2:W-:Y:S04]  /*3b40*/  LDGSTS.E.BYPASS.LTC128B.128 [R25+0x5000], [R28.64+0x100], !P0 ;  /* 0x050001001c197fae */ /* 0x0005e8000c101d4a */
[----:B------:R-:W-:Y:S04]  /*3b50*/  @!P2 IMAD R24, R24, 0x40, R27 ;  /* 0x000000401818a824 */ /* 0x000fe800078e021b */
[----:B------:R-:W-:Y:S05]  /*3b60*/  @!P2 IMAD.SHL.U32 R31, R24, 0x4, RZ ;  /* 0x00000004181fa824 */ /* 0x000fea00078e00ff */
[----:B------:R2:W-:Y:S02]  /*3b70*/  @!P2 LDGSTS.E.BYPASS.LTC128B.128 [R31+0x21080], [R34.64] ;  /* 0x21080000221fafae */ /* 0x0005e4000b901d4a */
.L_x_1268:
[C---:B-12-4-:R-:W-:Y:S01]  /*3b80*/  HMMA.16816.F32 R24, R104.reuse, R2, RZ ;  /* 0x000000026818723c */ /* 0x056fe200000018ff */
[----:B------:R-:W-:Y:S03]  /*3b90*/  LDSM.16.M88.2 R2, [R208+0x7880] ;  /* 0x00788000d002783b */ /* 0x000fe60000000100 */
[----:B------:R-:W-:Y:S01]  /*3ba0*/  IMAD.IADD R188, R205, 0x1, R214 ;  /* 0x00000001cdbc7824 */ /* 0x000fe200078e02d6 */
[----:B------:R-:W0:Y:S03]  /*3bb0*/  LDGDEPBAR ;  /* 0x00000000000079af */ /* 0x000e260000000000 */
[C---:B------:R-:W-:Y:S08]  /*3bc0*/  HMMA.16816.F32 R28, R104.reuse, R108, RZ ;  /* 0x0000006c681c723c */ /* 0x040ff000000018ff */
[C---:B------:R-:W-:Y:S08]  /*3bd0*/  HMMA.16816.F32 R32, R104.reuse, R32, RZ ;  /* 0x000000206820723c */ /* 0x040ff000000018ff */
        /* <DEDUP_REMOVED lines=8> */
[C---:B------:R-:W-:Y:S08]  /*3c60*/  HMMA.16816.F32 R28, R176.reuse, R180, R28 ;  /* 0x000000b4b01c723c */ /* 0x040ff0000000181c */
[C---:B------:R-:W-:Y:S01]  /*3c70*/  HMMA.16816.F32 R32, R176.reuse, R182, R32 ;  /* 0x000000b6b020723c */ /* 0x040fe20000001820 */
[----:B------:R-:W-:Y:S07]  /*3c80*/  LDSM.16.M88.4 R180, [R188] ;  /* 0x00000000bcb4783b */ /* 0x000fee0000000200 */
[C---:B------:R-:W-:Y:S01]  /*3c90*/  HMMA.16816.F32 R36, R176.reuse, R184, R36 ;  /* 0x000000b8b024723c */ /* 0x040fe20000001824 */
[----:B------:R-:W3:Y:S07]  /*3ca0*/  LDSM.16.M88.2 R184, [R207+0x7880] ;  /* 0x00788000cfb8783b */ /* 0x000eee0000000100 */
[----:B------:R-:W-:Y:S01]  /*3cb0*/  HMMA.16816.F32 R40, R176, R186, R40 ;  /* 0x000000bab028723c */ /* 0x000fe20000001828 */
[----:B------:R-:W-:Y:S07]  /*3cc0*/  LDSM.16.M88.2 R176, [R216+0xa880] ;  /* 0x00a88000d8b0783b */ /* 0x000fee0000000100 */
[C---:B-1----:R-:W-:Y:S01]  /*3cd0*/  HMMA.16816.F32 R24, R108.reuse, R2, R24 ;  /* 0x000000026c18723c */ /* 0x042fe20000001818 */
[----:B------:R-:W1:Y:S07]  /*3ce0*/  LDSM.16.M88.2 R2, [R207+0x8080] ;  /* 0x00808000cf02783b */ /* 0x000e6e0000000100 */
[C---:B--2---:R-:W-:Y:S01]  /*3cf0*/  HMMA.16816.F32 R28, R108.reuse, R104, R28 ;  /* 0x000000686c1c723c */ /* 0x044fe2000000181c */
[----:B------:R-:W2:Y:S07]  /*3d00*/  LDSM.16.M88.2 R104, [R207+0x8880] ;  /* 0x00888000cf68783b */ /* 0x000eae0000000100 */
[C---:B----4-:R-:W-:Y:S01]  /*3d10*/  HMMA.16816.F32 R32, R108.reuse, R106, R32 ;  /* 0x0000006a6c20723c */ /* 0x050fe20000001820 */
[----:B------:R-:W4:Y:S07]  /*3d20*/  LDSM.16.M88.2 R106, [R207+0x9080] ;  /* 0x00908000cf6a783b */ /* 0x000f2e0000000100 */
[C---:B-----5:R-:W-:Y:S08]  /*3d30*/  HMMA.16816.F32 R36, R108.reuse, R172, R36 ;  /* 0x000000ac6c24723c */ /* 0x060ff00000001824 */
[----:B---3--:R-:W-:Y:S01]  /*3d40*/  HMMA.16816.F32 R40, R108, R174, R40 ;  /* 0x000000ae6c28723c */ /* 0x008fe20000001828 */
[----:B------:R-:W3:Y:S04]  /*3d50*/  LDSM.16.M88.2 R108, [R207+0x9880] ;  /* 0x00988000cf6c783b */ /* 0x000ee80000000100 */
[----:B------:R-:W-:Y:S03]  /*3d60*/  LDSM.16.M88.2 R110, [R216+0xa080] ;  /* 0x00a08000d86e783b */ /* 0x000fe60000000100 */
[C---:B------:R-:W-:Y:S01]  /*3d70*/  HMMA.16816.F32 R24, R180.reuse, R184, R24 ;  /* 0x000000b8b418723c */ /* 0x040fe20000001818 */
[----:B------:R-:W5:Y:S07]  /*3d80*/  LDSM.16.M88.4 R172, [R204+0x1d080] ;  /* 0x01d08000ccac783b */ /* 0x000f6e0000000200 */
[C---:B-1----:R-:W-:Y:S01]  /*3d90*/  HMMA.16816.F32 R28, R180.reuse, R2, R28 ;  /* 0x00000002b41c723c */ /* 0x042fe2000000181c */
[----:B------:R-:W1:Y:S07]  /*3da0*/  LDSM.16.M88.2 R2, [R216+0xb080] ;  /* 0x00b08000d802783b */ /* 0x000e6e0000000100 */
[C---:B--2---:R-:W-:Y:S01]  /*3db0*/  HMMA.16816.F32 R32, R180.reuse, R104, R32 ;  /* 0x00000068b420723c */ /* 0x044fe20000001820 */
[----:B------:R-:W2:Y:S07]  /*3dc0*/  LDSM.16.M88.2 R104, [R216+0xb880] ;  /* 0x00b88000d868783b */ /* 0x000eae0000000100 */
[C---:B----4-:R-:W-:Y:S01]  /*3dd0*/  HMMA.16816.F32 R36, R180.reuse, R106, R36 ;  /* 0x0000006ab424723c */ /* 0x050fe20000001824 */
[----:B------:R-:W4:Y:S07]  /*3de0*/  LDSM.16.M88.2 R106, [R216+0xc080] ;  /* 0x00c08000d86a783b */ /* 0x000f2e0000000100 */
[----:B---3--:R-:W-:Y:S01]  /*3df0*/  HMMA.16816.F32 R40, R180, R108, R40 ;  /* 0x0000006cb428723c */ /* 0x008fe20000001828 */
[----:B------:R-:W-:Y:S04]  /*3e00*/  LDSM.16.M88.2 R108, [R209+0xa080] ;  /* 0x00a08000d16c783b */ /* 0x000fe80000000100 */
[----:B------:R-:W3:Y:S03]  /*3e10*/  LDSM.16.M88.4 R180, [R0+0x1d080] ;  /* 0x01d0800000b4783b */ /* 0x000ee60000000200 */
        /* <DEDUP_REMOVED lines=8> */
[----:B----4-:R-:W-:Y:S01]  /*3ea0*/  HMMA.16816.F32 R40, R172, R106, R40 ;  /* 0x0000006aac28723c */ /* 0x010fe20000001828 */
[----:B------:R-:W4:Y:S04]  /*3eb0*/  LDSM.16.M88.2 R106, [R209+0xc080] ;  /* 0x00c08000d16a783b */ /* 0x000f280000000100 */
[----:B------:R-:W-:Y:S03]  /*3ec0*/  LDSM.16.M88.4 R172, [R214+0x2000] ;  /* 0x00200000d6ac783b */ /* 0x000fe60000000200 */
[C---:B---3--:R-:W-:Y:S01]  /*3ed0*/  HMMA.16816.F32 R24, R180.reuse, R108, R24 ;  /* 0x0000006cb418723c */ /* 0x048fe20000001818 */
[----:B------:R-:W3:Y:S07]  /*3ee0*/  LDSM.16.M88.2 R108, [R208+0xa080] ;  /* 0x00a08000d06c783b */ /* 0x000eee0000000100 */
[C---:B-----5:R-:W-:Y:S01]  /*3ef0*/  HMMA.16816.F32 R28, R180.reuse, R110, R28 ;  /* 0x0000006eb41c723c */ /* 0x060fe2000000181c */
[----:B------:R-:W5:Y:S07]  /*3f00*/  LDSM.16.M88.2 R110, [R208+0xa880] ;  /* 0x00a88000d06e783b */ /* 0x000f6e0000000100 */
[C---:B-1----:R-:W-:Y:S01]  /*3f10*/  HMMA.16816.F32 R32, R180.reuse, R2, R32 ;  /* 0x00000002b420723c */ /* 0x042fe20000001820 */
[----:B------:R-:W1:Y:S07]  /*3f20*/  LDSM.16.M88.2 R2, [R208+0xb080] ;  /* 0x00b08000d002783b */ /* 0x000e6e0000000100 */
[C---:B--2---:R-:W-:Y:S01]  /*3f30*/  HMMA.16816.F32 R36, R180.reuse, R104, R36 ;  /* 0x00000068b424723c */ /* 0x044fe20000001824 */
[----:B------:R-:W2:Y:S07]  /*3f40*/  LDSM.16.M88.2 R104, [R208+0xb880] ;  /* 0x00b88000d068783b */ /* 0x000eae0000000100 */
[----:B----4-:R-:W-:Y:S01]  /*3f50*/  HMMA.16816.F32 R40, R180, R106, R40 ;  /* 0x0000006ab428723c */ /* 0x010fe20000001828 */
[----:B------:R-:W4:Y:S04]  /*3f60*/  LDSM.16.M88.2 R106, [R208+0xc080] ;  /* 0x00c08000d06a783b */ /* 0x000f280000000100 */
[----:B------:R-:W-:Y:S02]  /*3f70*/  LDSM.16.M88.2 R180, [R207+0xb880] ;  /* 0x00b88000cfb4783b */ /* 0x000fe40000000100 */
[----:B------:R-:W-:Y:S01]  /*3f80*/  IMAD.IADD R182, R240, 0x1, -R249 ;  /* 0x00000001f0b67824 */ /* 0x000fe200078e0af9 */
[C---:B---3--:R-:W-:Y:S01]  /*3f90*/  HMMA.16816.F32 R24, R172.reuse, R108, R24 ;  /* 0x0000006cac18723c */ /* 0x048fe20000001818 */
[----:B------:R-:W3:Y:S04]  /*3fa0*/  LDSM.16.M88.2 R108, [R207+0xa080] ;  /* 0x00a08000cf6c783b */ /* 0x000ee80000000100 */
[----:B------:R-:W-:Y:S03]  /*3fb0*/  IMAD R183, R252, 0x40, R240 ;  /* 0x00000040fcb77824 */ /* 0x000fe600078e02f0 */
[C---:B-----5:R-:W-:Y:S01]  /*3fc0*/  HMMA.16816.F32 R28, R172.reuse, R110, R28 ;  /* 0x0000006eac1c723c */ /* 0x060fe2000000181c */
[----:B------:R-:W5:Y:S03]  /*3fd0*/  LDSM.16.M88.2 R110, [R207+0xa880] ;  /* 0x00a88000cf6e783b */ /* 0x000f660000000100 */
[----:B------:R-:W-:Y:S04]  /*3fe0*/  IADD3 R183, -R230, 0x1, R183 ;  /* 0x00000001e6b77810 */ /* 0x000fe80007ffe1b7 */
[----:B------:R-:W-:Y:S01]  /*3ff0*/  IADD3 R183, -R249, R228, R183 ;  /* 0x000000e4f9b77210 */ /* 0x000fe20007ffe1b7 */
[C---:B-1----:R-:W-:Y:S01]  /*4000*/  HMMA.16816.F32 R32, R172.reuse, R2, R32 ;  /* 0x00000002ac20723c */ /* 0x042fe20000001820 */
[----:B------:R-:W1:Y:S02]  /*4010*/  LDSM.16.M88.2 R2, [R207+0xb080] ;  /* 0x00b08000cf02783b */ /* 0x000e640000000100 */
[----:B------:R-:W-:Y:S02]  /*4020*/  IMNMX R184, R182, R183, PT ;  /* 0x000000b7b6b87217 */ /* 0x000fe40003800200 */
[----:B------:R-:W-:Y:S02]  /*4030*/  IADD3 R183, R183, 0x8, RZ ;  /* 0x00000008b7b77810 */ /* 0x000fe40007ffe0ff */
[----:B------:R-:W-:Y:S01]  /*4040*/  ISETP.GT.AND P0, PT, R184, RZ, PT ;  /* 0x000000ffb800720c */ /* 0x000fe20003f04270 */
[C---:B--2---:R-:W-:Y:S01]  /*4050*/  HMMA.16816.F32 R36, R172.reuse, R104, R36 ;  /* 0x00000068ac24723c */ /* 0x044fe20000001824 */
[----:B------:R-:W2:Y:S03]  /*4060*/  LDSM.16.M88.2 R104, [R207+0xc080] ;  /* 0x00c08000cf68783b */ /* 0x000ea60000000100 */
[----:B------:R-:W-:Y:S04]  /*4070*/  IMNMX R182, R182, R183, PT ;  /* 0x000000b7b6b67217 */ /* 0x000fe80003800200 */
[----:B----4-:R-:W-:Y:S01]  /*4080*/  HMMA.16816.F32 R40, R172, R106, R40 ;  /* 0x0000006aac28723c */ /* 0x010fe20000001828 */
[----:B------:R-:W-:Y:S02]  /*4090*/  LDSM.16.M88.2 R106, [R216+0xc880] ;  /* 0x00c88000d86a783b */ /* 0x000fe40000000100 */
[C---:B------:R-:W-:Y:S02]  /*40a0*/  ISETP.GT.AND P2, PT, R182.reuse, 0x31, PT ;  /* 0x00000031b600780c */ /* 0x040fe40003f44270 */
[----:B------:R-:W4:Y:S01]  /*40b0*/  LDSM.16.M88.4 R172, [R204+0x1f080] ;  /* 0x01f08000ccac783b */ /* 0x000f220000000200 */
[----:B------:R-:W-:Y:S02]  /*40c0*/  ISETP.GT.AND P1, PT, R182, 0x40, PT ;  /* 0x00000040b600780c */ /* 0x000fe40003f24270 */
[C---:B---3--:R-:W-:Y:S01]  /*40d0*/  HMMA.16816.F32 R24, R176.reuse, R108, R24 ;  /* 0x0000006cb018723c */ /* 0x048fe20000001818 */
[----:B------:R-:W3:Y:S04]  /*40e0*/  LDSM.16.M88.2 R108, [R216+0xd080] ;  /* 0x00d08000d86c783b */ /* 0x000ee80000000100 */
[----:B------:R-:W-:Y:S03]  /*40f0*/  FSEL R22, R22, -INF , P1 ;  /* 0xff80000016167808 */ /* 0x000fe60000800000 */
[C---:B-----5:R-:W-:Y:S01]  /*4100*/  HMMA.16816.F32 R28, R176.reuse, R110, R28 ;  /* 0x0000006eb01c723c */ /* 0x060fe2000000181c */
[----:B------:R-:W5:Y:S03]  /*4110*/  LDSM.16.M88.2 R110, [R216+0xd880] ;  /* 0x00d88000d86e783b */ /* 0x000f660000000100 */
[--C-:B------:R-:W-:Y:S04]  /*4120*/  FFMA.FTZ R22, R22, c[0x0][0x29c], -R189.reuse ;  /* 0x0000a70016167a23 */ /* 0x100fe800000108bd */
[C---:B-1----:R-:W-:Y:S01]  /*4130*/  HMMA.16816.F32 R32, R176.reuse, R2, R32 ;  /* 0x00000002b020723c */ /* 0x042fe20000001820 */
[----:B------:R-:W1:Y:S01]  /*4140*/  LDSM.16.M88.2 R2, [R216+0xe080] ;  /* 0x00e08000d802783b */ /* 0x000e620000000100 */
[----:B------:R-:W-:Y:S06]  /*4150*/  MUFU.EX2 R22, R22 ;  /* 0x0000001600167308 */ /* 0x000fec0000000800 */
[C---:B------:R-:W-:Y:S07]  /*4160*/  HMMA.16816.F32 R36, R176.reuse, R180, R36 ;  /* 0x000000b4b024723c */ /* 0x040fee0000001824 */
[----:B------:R-:W-:Y:S01]  /*4170*/  FSEL R181, R4, -INF , P0 ;  /* 0xff80000004b57808 */ /* 0x000fe20000000000 */
[----:B--2---:R-:W-:Y:S01]  /*4180*/  HMMA.16816.F32 R40, R176, R104, R40 ;  /* 0x00000068b028723c */ /* 0x004fe20000001828 */
[----:B------:R-:W2:Y:S02]  /*4190*/  LDSM.16.M88.2 R104, [R216+0xe880] ;  /* 0x00e88000d868783b */ /* 0x000ea40000000100 */
[C---:B------:R-:W-:Y:S01]  /*41a0*/  ISETP.GT.AND P0, PT, R184.reuse, 0x1, PT ;  /* 0x00000001b800780c */ /* 0x040fe20003f04270 */
[--C-:B------:R-:W-:Y:S01]  /*41b0*/  FFMA.FTZ R180, R181, c[0x0][0x29c], -R190.reuse ;  /* 0x0000a700b5b47a23 */ /* 0x100fe200000108be */
[----:B------:R-:W-:Y:S02]  /*41c0*/  LDSM.16.M88.4 R176, [R0+0x1f080] ;  /* 0x01f0800000b0783b */ /* 0x000fe40000000200 */
[----:B------:R-:W-:Y:S01]  /*41d0*/  FSEL R5, R5, -INF , P0 ;  /* 0xff80000005057808 */ /* 0x000fe20000000000 */
[C---:B----4-:R-:W-:Y:S01]  /*41e0*/  HMMA.16816.F32 R24, R172.reuse, R106, R24 ;  /* 0x0000006aac18723c */ /* 0x050fe20000001818 */
[----:B------:R-:W4:Y:S01]  /*41f0*/  LDSM.16.M88.2 R106, [R209+0xc880] ;  /* 0x00c88000d16a783b */ /* 0x000f220000000100 */
[----:B------:R-:W-:Y:S03]  /*4200*/  MUFU.EX2 R180, R180 ;  /* 0x000000b400b47308 */ /* 0x000fe60000000800 */
[--C-:B------:R-:W-:Y:S01]  /*4210*/  FFMA.FTZ R181, R5, c[0x0][0x29c], -R190.reuse ;  /* 0x0000a70005b57a23 */ /* 0x100fe200000108be */
[----:B------:R-:W-:Y:S01]  /*4220*/  ISETP.GT.AND P0, PT, R184, 0x10, PT ;  /* 0x00000010b800780c */ /* 0x000fe20003f04270 */
[----:B------:R-:W-:Y:S01]  /*4230*/  LDSM.16.M88.2 R4, [R209+0xe080] ;  /* 0x00e08000d104783b */ /* 0x000fe20000000100 */
[C---:B---3--:R-:W-:Y:S03]  /*4240*/  HMMA.16816.F32 R28, R172.reuse, R108, R28 ;  /* 0x0000006cac1c723c */ /* 0x048fe6000000181c */
[----:B------:R-:W3:Y:S01]  /*4250*/  LDSM.16.M88.2 R108, [R209+0xd080] ;  /* 0x00d08000d16c783b */ /* 0x000ee20000000100 */
[----:B------:R-:W-:Y:S04]  /*4260*/  MUFU.EX2 R181, R181 ;  /* 0x000000b500b57308 */ /* 0x000fe80000000800 */
[C---:B-----5:R-:W-:Y:S07]  /*4270*/  HMMA.16816.F32 R32, R172.reuse, R110, R32 ;  /* 0x0000006eac20723c */ /* 0x060fee0000001820 */
[----:B------:R-:W-:Y:S01]  /*4280*/  FSEL R111, R8, -INF , P0 ;  /* 0xff800000086f7808 */ /* 0x000fe20000000000 */
[C---:B-1----:R-:W-:Y:S01]  /*4290*/  HMMA.16816.F32 R36, R172.reuse, R2, R36 ;  /* 0x00000002ac24723c */ /* 0x042fe20000001824 */
[----:B------:R-:W1:Y:S02]  /*42a0*/  LDSM.16.M88.2 R2, [R209+0xd880] ;  /* 0x00d88000d102783b */ /* 0x000e640000000100 */
[C---:B------:R-:W-:Y:S05]  /*42b0*/  ISETP.GT.AND P0, PT, R184.reuse, 0x11, PT ;  /* 0x00000011b800780c */ /* 0x040fea0003f04270 */
[----:B--2---:R-:W-:Y:S07]  /*42c0*/  HMMA.16816.F32 R40, R172, R104, R40 ;  /* 0x00000068ac28723c */ /* 0x004fee0000001828 */
[--C-:B------:R-:W-:Y:S01]  /*42d0*/  FFMA.FTZ R172, R111, c[0x0][0x29c], -R190.reuse ;  /* 0x0000a7006fac7a23 */ /* 0x100fe200000108be */
[C---:B----4-:R-:W-:Y:S01]  /*42e0*/  HMMA.16816.F32 R24, R176.reuse, R106, R24 ;  /* 0x0000006ab018723c */ /* 0x050fe20000001818 */
[----:B------:R-:W-:Y:S04]  /*42f0*/  LDSM.16.M88.4 R104, [R214+0x4000] ;  /* 0x00400000d668783b */ /* 0x000fe80000000200 */
[----:B------:R-:W-:Y:S01]  /*4300*/  FSEL R111, R9, -INF , P0 ;  /* 0xff800000096f7808 */ /* 0x000fe20000000000 */
[----:B------:R-:W-:Y:S01]  /*4310*/  MUFU.EX2 R172, R172 ;  /* 0x000000ac00ac7308 */ /* 0x000fe20000000800 */
[----:B------:R-:W2:Y:S01]  /*4320*/  LDSM.16.M88.2 R8, [R209+0xe880] ;  /* 0x00e88000d108783b */ /* 0x000ea20000000100 */
[----:B------:R-:W-:Y:S01]  /*4330*/  ISETP.GT.AND P0, PT, R184, 0x20, PT ;  /* 0x00000020b800780c */ /* 0x000fe20003f04270 */
[C---:B---3--:R-:W-:Y:S03]  /*4340*/  HMMA.16816.F32 R28, R176.reuse, R108, R28 ;  /* 0x0000006cb01c723c */ /* 0x048fe6000000181c */
[--C-:B------:R-:W-:Y:S01]  /*4350*/  FFMA.FTZ R173, R111, c[0x0][0x29c], -R190.reuse ;  /* 0x0000a7006fad7a23 */ /* 0x100fe200000108be */
[----:B------:R-:W-:Y:S01]  /*4360*/  FSEL R175, R12, -INF , P0 ;  /* 0xff8000000caf7808 */ /* 0x000fe20000000000 */
[----:B------:R-:W3:Y:S01]  /*4370*/  LDSM.16.M88.2 R110, [R208+0xc880] ;  /* 0x00c88000d06e783b */ /* 0x000ee20000000100 */
[C---:B------:R-:W-:Y:S03]  /*4380*/  ISETP.GT.AND P0, PT, R184.reuse, 0x21, PT ;  /* 0x00000021b800780c */ /* 0x040fe60003f04270 */
[----:B------:R-:W4:Y:S03]  /*4390*/  MUFU.EX2 R173, R173 ;  /* 0x000000ad00ad7308 */ /* 0x000f260000000800 */
[----:B------:R-:W-:Y:S01]  /*43a0*/  FSEL R109, R13, -INF , P0 ;  /* 0xff8000000d6d7808 */ /* 0x000fe20000000000 */
[--C-:B------:R-:W-:Y:S01]  /*43b0*/  FFMA.FTZ R174, R175, c[0x0][0x29c], -R190.reuse ;  /* 0x0000a700afae7a23 */ /* 0x100fe200000108be */
[C---:B-1----:R-:W-:Y:S01]  /*43c0*/  HMMA.16816.F32 R32, R176.reuse, R2, R32 ;  /* 0x00000002b020723c */ /* 0x042fe20000001820 */
[----:B------:R-:W1:Y:S02]  /*43d0*/  LDSM.16.M88.2 R12, [R208+0xd080] ;  /* 0x00d08000d00c783b */ /* 0x000e640000000100 */
[----:B------:R-:W-:Y:S01]  /*43e0*/  ISETP.GT.AND P0, PT, R184, 0x30, PT ;  /* 0x00000030b800780c */ /* 0x000fe20003f04270 */
[--C-:B------:R-:W-:Y:S01]  /*43f0*/  FFMA.FTZ R175, R109, c[0x0][0x29c], -R190.reuse ;  /* 0x0000a7006daf7a23 */ /* 0x100fe200000108be */
[----:B------:R-:W5:Y:S01]  /*4400*/  LDSM.16.M88.2 R2, [R208+0xd880] ;  /* 0x00d88000d002783b */ /* 0x000f620000000100 */
[----:B------:R-:W-:Y:S01]  /*4410*/  MUFU.EX2 R174, R174 ;  /* 0x000000ae00ae7308 */ /* 0x000fe20000000800 */
[----:B------:R-:W-:Y:S01]  /*4420*/  FSEL R109, R16, -INF , P0 ;  /* 0xff800000106d7808 */ /* 0x000fe20000000000 */
[C---:B------:R-:W-:Y:S01]  /*4430*/  HMMA.16816.F32 R36, R176.reuse, R4, R36 ;  /* 0x00000004b024723c */ /* 0x040fe20000001824 */
[----:B------:R-:W4:Y:S02]  /*4440*/  LDSM.16.M88.2 R4, [R208+0xe080] ;  /* 0x00e08000d004783b */ /* 0x000f240000000100 */
[C---:B------:R-:W-:Y:S01]  /*4450*/  ISETP.GT.AND P0, PT, R184.reuse, 0x31, PT ;  /* 0x00000031b800780c */ /* 0x040fe20003f04270 */
[--C-:B------:R-:W-:Y:S03]  /*4460*/  FFMA.FTZ R185, R109, c[0x0][0x29c], -R190.reuse ;  /* 0x0000a7006db97a23 */ /* 0x100fe600000108be */
[----:B------:R-:W-:Y:S01]  /*4470*/  FSEL R17, R17, -INF , P0 ;  /* 0xff80000011117808 */ /* 0x000fe20000000000 */
[----:B------:R-:W1:Y:S01]  /*4480*/  MUFU.EX2 R175, R175 ;  /* 0x000000af00af7308 */ /* 0x000e620000000800 */
[----:B------:R-:W-:Y:S01]  /*4490*/  ISETP.GT.AND P0, PT, R184, 0x40, PT ;  /* 0x00000040b800780c */ /* 0x000fe20003f04270 */
[----:B--2---:R-:W-:Y:S01]  /*44a0*/  HMMA.16816.F32 R40, R176, R8, R40 ;  /* 0x00000008b028723c */ /* 0x004fe20000001828 */
[----:B------:R-:W2:Y:S07]  /*44b0*/  LDSM.16.M88.2 R8, [R208+0xe880] ;  /* 0x00e88000d008783b */ /* 0x000eae0000000100 */
[----:B------:R-:W-:Y:S01]  /*44c0*/  MUFU.EX2 R185, R185 ;  /* 0x000000b900b97308 */ /* 0x000fe20000000800 */
[--C-:B------:R-:W-:Y:S01]  /*44d0*/  FFMA.FTZ R176, R17, c[0x0][0x29c], -R190.reuse ;  /* 0x0000a70011b07a23 */ /* 0x100fe200000108be */
[C---:B---3--:R-:W-:Y:S01]  /*44e0*/  HMMA.16816.F32 R24, R104.reuse, R110, R24 ;  /* 0x0000006e6818723c */ /* 0x048fe20000001818 */
[----:B------:R-:W-:Y:S04]  /*44f0*/  LDSM.16.M88.2 R16, [R207+0xc880] ;  /* 0x00c88000cf10783b */ /* 0x000fe80000000100 */
[----:B------:R-:W3:Y:S01]  /*4500*/  LDSM.16.M88.4 R108, [R188+0x4000] ;  /* 0x00400000bc6c783b */ /* 0x000ee20000000200 */
[----:B------:R-:W-:Y:S02]  /*4510*/  FSEL R177, R20, -INF , P0 ;  /* 0xff80000014b17808 */ /* 0x000fe40000000000 */
[----:B------:R-:W2:Y:S01]  /*4520*/  MUFU.EX2 R176, R176 ;  /* 0x000000b000b07308 */ /* 0x000ea20000000800 */
[----:B------:R-:W-:Y:S01]  /*4530*/  ISETP.GT.AND P0, PT, R184, 0x41, PT ;  /* 0x00000041b800780c */ /* 0x000fe20003f04270 */
[C---:B-1----:R-:W-:Y:S01]  /*4540*/  HMMA.16816.F32 R28, R104.reuse, R12, R28 ;  /* 0x0000000c681c723c */ /* 0x042fe2000000181c */
[----:B------:R-:W1:Y:S02]  /*4550*/  LDSM.16.M88.2 R12, [R207+0xd080] ;  /* 0x00d08000cf0c783b */ /* 0x000e640000000100 */
[----:B------:R-:W-:Y:S01]  /*4560*/  FSEL R21, R21, -INF , P0 ;  /* 0xff80000015157808 */ /* 0x000fe20000000000 */
[--C-:B------:R-:W-:Y:S01]  /*4570*/  FFMA.FTZ R20, R177, c[0x0][0x29c], -R190.reuse ;  /* 0x0000a700b1147a23 */ /* 0x100fe200000108be */
[----:B------:R-:W-:Y:S03]  /*4580*/  ISETP.GT.AND P0, PT, R182, RZ, PT ;  /* 0x000000ffb600720c */ /* 0x000fe60003f04270 */
[C---:B-----5:R-:W-:Y:S01]  /*4590*/  HMMA.16816.F32 R32, R104.reuse, R2, R32 ;  /* 0x000000026820723c */ /* 0x060fe20000001820 */
[----:B------:R-:W5:Y:S01]  /*45a0*/  LDSM.16.M88.2 R2, [R207+0xd880] ;  /* 0x00d88000cf02783b */ /* 0x000f620000000100 */
[----:B------:R-:W-:Y:S02]  /*45b0*/  MUFU.EX2 R20, R20 ;  /* 0x0000001400147308 */ /* 0x000fe40000000800 */
[----:B------:R-:W-:Y:S01]  /*45c0*/  FSEL R6, R6, -INF , P0 ;  /* 0xff80000006067808 */ /* 0x000fe20000000000 */
[----:B------:R-:W-:Y:S01]  /*45d0*/  FFMA.FTZ R190, R21, c[0x0][0x29c], -R190 ;  /* 0x0000a70015be7a23 */ /* 0x000fe200000108be */
[----:B------:R-:W-:Y:S02]  /*45e0*/  ISETP.GT.AND P0, PT, R182, 0x1, PT ;  /* 0x00000001b600780c */ /* 0x000fe40003f04270 */
[C---:B----4-:R-:W-:Y:S01]  /*45f0*/  HMMA.16816.F32 R36, R104.reuse, R4, R36 ;  /* 0x000000046824723c */ /* 0x050fe20000001824 */
[----:B------:R-:W4:Y:S03]  /*4600*/  LDSM.16.M88.2 R4, [R207+0xe080] ;  /* 0x00e08000cf04783b */ /* 0x000f260000000100 */
[--C-:B------:R-:W-:Y:S01]  /*4610*/  FFMA.FTZ R177, R6, c[0x0][0x29c], -R189.reuse ;  /* 0x0000a70006b17a23 */ /* 0x100fe200000108bd */
[----:B------:R-:W-:Y:S01]  /*4620*/  FSEL R6, R7, -INF , P0 ;  /* 0xff80000007067808 */ /* 0x000fe20000000000 */
[----:B------:R-:W-:Y:S01]  /*4630*/  MUFU.EX2 R21, R190 ;  /* 0x000000be00157308 */ /* 0x000fe20000000800 */
[----:B------:R-:W-:Y:S01]  /*4640*/  ISETP.GT.AND P0, PT, R182, 0x10, PT ;  /* 0x00000010b600780c */ /* 0x000fe20003f04270 */
[----:B--2---:R-:W-:Y:S01]  /*4650*/  HMMA.16816.F32 R40, R104, R8, R40 ;  /* 0x000000086828723c */ /* 0x004fe20000001828 */
[----:B------:R-:W2:Y:S03]  /*4660*/  LDS R9, [R228.X4+0x21280] ;  /* 0x02128000e4097984 */ /* 0x000ea60000004800 */
[--C-:B------:R-:W-:Y:S01]  /*4670*/  FFMA.FTZ R178, R6, c[0x0][0x29c], -R189.reuse ;  /* 0x0000a70006b27a23 */ /* 0x100fe200000108bd */
[----:B------:R-:W-:Y:S02]  /*4680*/  FSEL R6, R10, -INF , P0 ;  /* 0xff8000000a067808 */ /* 0x000fe40000000000 */
[----:B------:R-:W-:Y:S01]  /*4690*/  ISETP.GT.AND P0, PT, R182, 0x11, PT ;  /* 0x00000011b600780c */ /* 0x000fe20003f04270 */
[----:B------:R-:W-:Y:S01]  /*46a0*/  MUFU.EX2 R177, R177 ;  /* 0x000000b100b17308 */ /* 0x000fe20000000800 */
[C---:B---3--:R-:W-:Y:S05]  /*46b0*/  HMMA.16816.F32 R24, R108.reuse, R16, R24 ;  /* 0x000000106c18723c */ /* 0x048fea0000001818 */
[--C-:B------:R-:W-:Y:S01]  /*46c0*/  FFMA.FTZ R10, R6, c[0x0][0x29c], -R189.reuse ;  /* 0x0000a700060a7a23 */ /* 0x100fe200000108bd */
[----:B------:R-:W-:Y:S01]  /*46d0*/  FSEL R184, R11, -INF , P0 ;  /* 0xff8000000bb87808 */ /* 0x000fe20000000000 */
[----:B------:R-:W3:Y:S01]  /*46e0*/  LDSM.16.M88.2 R6, [R207+0xe880] ;  /* 0x00e88000cf06783b */ /* 0x000ee20000000100 */
[C---:B-1----:R-:W-:Y:S01]  /*46f0*/  HMMA.16816.F32 R28, R108.reuse, R12, R28 ;  /* 0x0000000c6c1c723c */ /* 0x042fe2000000181c */
[----:B------:R-:W1:Y:S02]  /*4700*/  MUFU.EX2 R8, R178 ;  /* 0x000000b200087308 */ /* 0x000e640000000800 */
[----:B------:R-:W-:Y:S01]  /*4710*/  ISETP.GT.AND P0, PT, R182, 0x20, PT ;  /* 0x00000020b600780c */ /* 0x000fe20003f04270 */
[--C-:B------:R-:W-:Y:S03]  /*4720*/  FFMA.FTZ R11, R184, c[0x0][0x29c], -R189.reuse ;  /* 0x0000a700b80b7a23 */ /* 0x100fe600000108bd */
[----:B------:R-:W-:Y:S01]  /*4730*/  FSEL R14, R14, -INF , P0 ;  /* 0xff8000000e0e7808 */ /* 0x000fe20000000000 */
[C---:B-----5:R-:W-:Y:S03]  /*4740*/  HMMA.16816.F32 R32, R108.reuse, R2, R32 ;  /* 0x000000026c20723c */ /* 0x060fe60000001820 */
[----:B------:R-:W-:Y:S01]  /*4750*/  ISETP.GT.AND P0, PT, R182, 0x21, PT ;  /* 0x00000021b600780c */ /* 0x000fe20003f04270 */
[----:B------:R-:W-:Y:S01]  /*4760*/  MUFU.EX2 R10, R10 ;  /* 0x0000000a000a7308 */ /* 0x000fe20000000800 */
[--C-:B------:R-:W-:Y:S02]  /*4770*/  FFMA.FTZ R12, R14, c[0x0][0x29c], -R189.reuse ;  /* 0x0000a7000e0c7a23 */ /* 0x100fe400000108bd */
[----:B------:R-:W-:Y:S01]  /*4780*/  FSEL R14, R15, -INF , P0 ;  /* 0xff8000000f0e7808 */ /* 0x000fe20000000000 */
[C---:B----4-:R-:W-:Y:S03]  /*4790*/  HMMA.16816.F32 R36, R108.reuse, R4, R36 ;  /* 0x000000046c24723c */ /* 0x050fe60000001824 */
[----:B------:R-:W-:Y:S01]  /*47a0*/  ISETP.GT.AND P0, PT, R182, 0x30, PT ;  /* 0x00000030b600780c */ /* 0x000fe20003f04270 */
[----:B------:R-:W-:Y:S02]  /*47b0*/  FFMA.FTZ R13, R14, c[0x0][0x29c], -R189 ;  /* 0x0000a7000e0d7a23 */ /* 0x000fe400000108bd */
[----:B------:R-:W-:Y:S01]  /*47c0*/  MUFU.EX2 R12, R12 ;  /* 0x0000000c000c7308 */ /* 0x000fe20000000800 */
[----:B------:R-:W-:Y:S01]  /*47d0*/  FSEL R18, R18, -INF , P0 ;  /* 0xff80000012127808 */ /* 0x000fe20000000000 */
[----:B--2---:R-:W-:Y:S01]  /*47e0*/  FADD.FTZ R16, R29, -R9 ;  /* 0x800000091d107221 */ /* 0x004fe20000010000 */
[----:B------:R-:W-:Y:S03]  /*47f0*/  ISETP.GT.AND P0, PT, R182, 0x41, PT ;  /* 0x00000041b600780c */ /* 0x000fe60003f04270 */
[----:B------:R-:W-:Y:S01]  /*4800*/  FMUL.FTZ R16, R173, R16 ;  /* 0x00000010ad107220 */ /* 0x000fe20000410000 */
[----:B------:R-:W-:Y:S01]  /*4810*/  FSEL R14, R23, -INF , P0 ;  /* 0xff800000170e7808 */ /* 0x000fe20000000000 */
[----:B------:R-:W-:Y:S01]  /*4820*/  FFMA.FTZ R5, R18, c[0x0][0x29c], -R189 ;  /* 0x0000a70012057a23 */ /* 0x000fe200000108bd */
[----:B------:R-:W-:Y:S01]  /*4830*/  FSEL R4, R19, -INF , P2 ;  /* 0xff80000013047808 */ /* 0x000fe20001000000 */
[--C-:B------:R-:W-:Y:S01]  /*4840*/  FADD.FTZ R18, R33, -R9.reuse ;  /* 0x8000000921127221 */ /* 0x100fe20000010000 */
[----:B------:R-:W2:Y:S01]  /*4850*/  MUFU.EX2 R11, R11 ;  /* 0x0000000b000b7308 */ /* 0x000ea20000000800 */
[----:B------:R-:W-:Y:S02]  /*4860*/  FADD.FTZ R15, R28, -R9 ;  /* 0x800000091c0f7221 */ /* 0x000fe40000010000 */
[----:B------:R-:W-:Y:S02]  /*4870*/  FMUL.FTZ R18, R175, R18 ;  /* 0x00000012af127220 */ /* 0x000fe40000410000 */
[--C-:B------:R-:W-:Y:S01]  /*4880*/  FFMA.FTZ R4, R4, c[0x0][0x29c], -R189.reuse ;  /* 0x0000a70004047a23 */ /* 0x100fe200000108bd */
[----:B---3--:R-:W-:Y:S03]  /*4890*/  HMMA.16816.F32 R40, R108, R6, R40 ;  /* 0x000000066c28723c */ /* 0x008fe60000001828 */
[----:B------:R-:W-:Y:S01]  /*48a0*/  FFMA.FTZ R189, R14, c[0x0][0x29c], -R189 ;  /* 0x0000a7000ebd7a23 */ /* 0x000fe200000108bd */
[----:B------:R-:W3:Y:S01]  /*48b0*/  MUFU.EX2 R13, R13 ;  /* 0x0000000d000d7308 */ /* 0x000ee20000000800 */
[----:B------:R-:W4:Y:S01]  /*48c0*/  LDS R14, [R228.X4+0x212a0] ;  /* 0x0212a000e40e7984 */ /* 0x000f220000004800 */
[--C-:B------:R-:W-:Y:S01]  /*48d0*/  FADD.FTZ R17, R32, -R9.reuse ;  /* 0x8000000920117221 */ /* 0x100fe20000010000 */
[----:B------:R-:W-:Y:S01]  /*48e0*/  F2FP.PACK_AB R32, R176, R185 ;  /* 0x000000b9b020723e */ /* 0x000fe200000000ff */
[--C-:B------:R-:W-:Y:S04]  /*48f0*/  FADD.FTZ R7, R24, -R9.reuse ;  /* 0x8000000918077221 */ /* 0x100fe80000010000 */
[--C-:B------:R-:W-:Y:S02]  /*4900*/  FADD.FTZ R6, R25, -R9.reuse ;  /* 0x8000000919067221 */ /* 0x100fe40000010000 */
[----:B------:R-:W-:Y:S01]  /*4910*/  FMUL.FTZ R7, R180, R7 ;  /* 0x00000007b4077220 */ /* 0x000fe20000410000 */
[C---:B------:R-:W-:Y:S01]  /*4920*/  F2FP.PACK_AB R180, R181.reuse, R180 ;  /* 0x000000b4b5b4723e */ /* 0x040fe200000000ff */
[----:B------:R-:W-:Y:S01]  /*4930*/  FMUL.FTZ R6, R181, R6 ;  /* 0x00000006b5067220 */ /* 0x000fe20000410000 */
[----:B------:R-:W-:Y:S01]  /*4940*/  MUFU.EX2 R5, R5 ;  /* 0x0000000500057308 */ /* 0x000fe20000000800 */
[--C-:B------:R-:W-:Y:S02]  /*4950*/  FADD.FTZ R36, R36, -R9.reuse ;  /* 0x8000000924247221 */ /* 0x100fe40000010000 */
[--C-:B------:R-:W-:Y:S01]  /*4960*/  FADD.FTZ R37, R37, -R9.reuse ;  /* 0x8000000925257221 */ /* 0x100fe20000010000 */
[----:B------:R-:W-:Y:S01]  /*4970*/  F2FP.PACK_AB R6, R6, R7 ;  /* 0x000000070606723e */ /* 0x000fe200000000ff */
[----:B------:R-:W-:Y:S01]  /*4980*/  STS [R227+0x21480], R180 ;  /* 0x021480b4e3007388 */ /* 0x000fe20000000800 */
[----:B------:R-:W-:Y:S01]  /*4990*/  FMUL.FTZ R15, R172, R15 ;  /* 0x0000000fac0f7220 */ /* 0x000fe20000410000 */
[----:B------:R-:W-:Y:S01]  /*49a0*/  F2FP.PACK_AB R172, R173, R172 ;  /* 0x000000acadac723e */ /* 0x000fe200000000ff */
[--C-:B------:R-:W-:Y:S02]  /*49b0*/  FADD.FTZ R28, R41, -R9.reuse ;  /* 0x80000009291c7221 */ /* 0x100fe40000010000 */
[----:B------:R-:W-:Y:S01]  /*49c0*/  FADD.FTZ R7, R40, -R9 ;  /* 0x8000000928077221 */ /* 0x000fe20000010000 */
[----:B-1----:R-:W-:Y:S01]  /*49d0*/  F2FP.PACK_AB R9, R8, R177 ;  /* 0x000000b10809723e */ /* 0x002fe200000000ff */
[----:B------:R-:W-:Y:S01]  /*49e0*/  FMUL.FTZ R28, R21, R28 ;  /* 0x0000001c151c7220 */ /* 0x000fe20000410000 */
[----:B------:R-:W1:Y:S01]  /*49f0*/  MUFU.EX2 R4, R4 ;  /* 0x0000000400047308 */ /* 0x000e620000000800 */
[----:B------:R-:W-:Y:S01]  /*4a00*/  FMUL.FTZ R7, R20, R7 ;  /* 0x0000000714077220 */ /* 0x000fe20000410000 */
[----:B------:R-:W-:Y:S01]  /*4a10*/  F2FP.PACK_AB R16, R16, R15 ;  /* 0x0000000f1010723e */ /* 0x000fe200000000ff */
[----:B------:R5:W-:Y:S01]  /*4a20*/  STS [R224], R9 ;  /* 0x00000009e0007388 */ /* 0x000be20000000800 */
[----:B------:R-:W-:Y:S01]  /*4a30*/  FMUL.FTZ R17, R174, R17 ;  /* 0x00000011ae117220 */ /* 0x000fe20000410000 */
[----:B------:R-:W-:Y:S01]  /*4a40*/  F2FP.PACK_AB R174, R175, R174 ;  /* 0x000000aeafae723e */ /* 0x000fe200000000ff */
[----:B------:R-:W-:Y:S01]  /*4a50*/  FMUL.FTZ R36, R185, R36 ;  /* 0x00000024b9247220 */ /* 0x000fe20000410000 */
[----:B------:R-:W-:Y:S01]  /*4a60*/  F2FP.PACK_AB R28, R28, R7 ;  /* 0x000000071c1c723e */ /* 0x000fe200000000ff */
[----:B------:R-:W-:Y:S01]  /*4a70*/  STS [R227+0x21c80], R172 ;  /* 0x021c80ace3007388 */ /* 0x000fe20000000800 */
[----:B--2---:R-:W-:Y:S01]  /*4a80*/  F2FP.PACK_AB R7, R11, R10 ;  /* 0x0000000a0b07723e */ /* 0x004fe200000000ff */
[----:B------:R-:W2:Y:S01]  /*4a90*/  MUFU.EX2 R189, R189 ;  /* 0x000000bd00bd7308 */ /* 0x000ea20000000800 */
[----:B---3--:R-:W-:Y:S01]  /*4aa0*/  F2FP.PACK_AB R15, R13, R12 ;  /* 0x0000000c0d0f723e */ /* 0x008fe200000000ff */
[----:B------:R-:W-:Y:S01]  /*4ab0*/  FMUL.FTZ R37, R176, R37 ;  /* 0x00000025b0257220 */ /* 0x000fe20000410000 */
[----:B------:R-:W-:Y:S01]  /*4ac0*/  F2FP.PACK_AB R18, R18, R17 ;  /* 0x000000111212723e */ /* 0x000fe200000000ff */
[----:B------:R2:W-:Y:S01]  /*4ad0*/  STS [R224+0x800], R7 ;  /* 0x00080007e0007388 */ /* 0x0005e20000000800 */
[----:B------:R-:W-:Y:S01]  /*4ae0*/  F2FP.PACK_AB R20, R21, R20 ;  /* 0x000000141514723e */ /* 0x000fe200000000ff */
[--C-:B----4-:R-:W-:Y:S01]  /*4af0*/  FADD.FTZ R40, R26, -R14.reuse ;  /* 0x8000000e1a287221 */ /* 0x110fe20000010000 */
[----:B------:R-:W-:Y:S01]  /*4b00*/  F2FP.PACK_AB R36, R37, R36 ;  /* 0x000000242524723e */ /* 0x000fe200000000ff */
[----:B------:R-:W-:Y:S01]  /*4b10*/  STS [R227+0x22480], R174 ;  /* 0x022480aee3007388 */ /* 0x000fe20000000800 */
[--C-:B------:R-:W-:Y:S02]  /*4b20*/  FADD.FTZ R19, R30, -R14.reuse ;  /* 0x8000000e1e137221 */ /* 0x100fe40000010000 */
[----:B------:R-:W-:Y:S01]  /*4b30*/  FMUL.FTZ R40, R177, R40 ;  /* 0x00000028b1287220 */ /* 0x000fe20000410000 */
[----:B------:R-:W-:Y:S01]  /*4b40*/  STS [R224+0x1000], R15 ;  /* 0x0010000fe0007388 */ /* 0x000fe20000000800 */
[--C-:B------:R-:W-:Y:S01]  /*4b50*/  FADD.FTZ R30, R31, -R14.reuse ;  /* 0x8000000e1f1e7221 */ /* 0x100fe20000010000 */
[----:B-1----:R-:W-:Y:S01]  /*4b60*/  F2FP.PACK_AB R17, R4, R5 ;  /* 0x000000050411723e */ /* 0x002fe200000000ff */
[----:B------:R-:W-:Y:S01]  /*4b70*/  FMUL.FTZ R19, R10, R19 ;  /* 0x000000130a137220 */ /* 0x000fe20000410000 */
[----:B------:R-:W-:Y:S01]  /*4b80*/  STS [R227+0x22c80], R32 ;  /* 0x022c8020e3007388 */ /* 0x000fe20000000800 */
[----:B------:R-:W-:Y:S02]  /*4b90*/  FMUL.FTZ R30, R11, R30 ;  /* 0x0000001e0b1e7220 */ /* 0x000fe40000410000 */
[--C-:B-----5:R-:W-:Y:S01]  /*4ba0*/  FADD.FTZ R9, R27, -R14.reuse ;  /* 0x8000000e1b097221 */ /* 0x120fe20000010000 */
[----:B------:R-:W-:Y:S01]  /*4bb0*/  STS [R224+0x1800], R17 ;  /* 0x00180011e0007388 */ /* 0x000fe20000000800 */
[--C-:B------:R-:W-:Y:S01]  /*4bc0*/  FADD.FTZ R11, R34, -R14.reuse ;  /* 0x8000000e220b7221 */ /* 0x100fe20000010000 */
[----:B------:R-:W-:Y:S01]  /*4bd0*/  F2FP.PACK_AB R19, R30, R19 ;  /* 0x000000131e13723e */ /* 0x000fe200000000ff */
[----:B------:R-:W-:Y:S01]  /*4be0*/  FMUL.FTZ R9, R8, R9 ;  /* 0x0000000908097220 */ /* 0x000fe20000410000 */
[----:B------:R-:W-:Y:S01]  /*4bf0*/  STS [R227+0x23480], R20 ;  /* 0x02348014e3007388 */ /* 0x000fe20000000800 */
[--C-:B------:R-:W-:Y:S02]  /*4c00*/  FADD.FTZ R8, R35, -R14.reuse ;  /* 0x8000000e23087221 */ /* 0x100fe40000010000 */
[----:B------:R-:W-:Y:S01]  /*4c10*/  FMUL.FTZ R11, R12, R11 ;  /* 0x0000000b0c0b7220 */ /* 0x000fe20000410000 */
[----:B------:R-:W-:Y:S01]  /*4c20*/  F2FP.PACK_AB R9, R9, R40 ;  /* 0x000000280909723e */ /* 0x000fe200000000ff */
[----:B------:R-:W-:Y:S01]  /*4c30*/  FMUL.FTZ R8, R13, R8 ;  /* 0x000000080d087220 */ /* 0x000fe20000410000 */
[----:B--2---:R-:W-:Y:S01]  /*4c40*/  F2FP.PACK_AB R7, R189, R22 ;  /* 0x00000016bd07723e */ /* 0x004fe200000000ff */
[--C-:B------:R-:W-:Y:S02]  /*4c50*/  FADD.FTZ R38, R38, -R14.reuse ;  /* 0x8000000e26267221 */ /* 0x100fe40000010000 */
[--C-:B------:R-:W-:Y:S01]  /*4c60*/  FADD.FTZ R39, R39, -R14.reuse ;  /* 0x8000000e27277221 */ /* 0x100fe20000010000 */
[----:B------:R-:W-:Y:S01]  /*4c70*/  F2FP.PACK_AB R21, R8, R11 ;  /* 0x0000000b0815723e */ /* 0x000fe200000000ff */
[----:B------:R-:W-:Y:S01]  /*4c80*/  STS [R224+0x2000], R7 ;  /* 0x00200007e0007388 */ /* 0x000fe20000000800 */
[----:B------:R-:W-:Y:S02]  /*4c90*/  FMUL.FTZ R38, R5, R38 ;  /* 0x0000002605267220 */ /* 0x000fe40000410000 */
[----:B------:R-:W-:Y:S01]  /*4ca0*/  FMUL.FTZ R39, R4, R39 ;  /* 0x0000002704277220 */ /* 0x000fe20000410000 */
[----:B------:R-:W-:Y:S01]  /*4cb0*/  BAR.SYNC.DEFER_BLOCKING 0x0 ;  /* 0x0000000000007b1d */ /* 0x000fe20000010000 */
[--C-:B------:R-:W-:Y:S02]  /*4cc0*/  FADD.FTZ R13, R42, -R14.reuse ;  /* 0x8000000e2a0d7221 */ /* 0x100fe40000010000 */
[----:B------:R-:W-:Y:S01]  /*4cd0*/  FADD.FTZ R14, R43, -R14 ;  /* 0x8000000e2b0e7221 */ /* 0x000fe20000010000 */
[----:B------:R-:W-:Y:S01]  /*4ce0*/  F2FP.PACK_AB R39, R39, R38 ;  /* 0x000000262727723e */ /* 0x000fe200000000ff */
[----:B------:R-:W-:Y:S02]  /*4cf0*/  FMUL.FTZ R13, R22, R13 ;  /* 0x0000000d160d7220 */ /* 0x000fe40000410000 */
[----:B------:R-:W-:Y:S02]  /*4d00*/  FMUL.FTZ R14, R189, R14 ;  /* 0x0000000ebd0e7220 */ /* 0x000fe40000410000 */
[----:B------:R-:W-:Y:S03]  /*4d10*/  IMAD.SHL.U32 R110, R218, 0x2, RZ ;  /* 0x00000002da6e7824 */ /* 0x000fe600078e00ff */
        /* <DEDUP_REMOVED lines=129> */
[----:B------:R-:W-:Y:S02]  /*5530*/  LEA R8, P0, R9, c[0x0][0x280], 0x2 ;  /* 0x0000a00009087a11 */ /* 0x000fe400078010ff */
[----:B------:R-:W-:Y:S02]  /*5540*/  IADD3 R6, -R229, R230, -R6 ;  /* 0x000000e6e5067210 */ /* 0x000fe40007ffe906 */
[----:B------:R-:W-:Y:S01]  /*5550*/  LEA.HI.X R9, R9, c[0x0][0x284], R4, 0x2, P0 ;  /* 0x0000a10009097a11 */ /* 0x000fe200000f1404 */
[----:B------:R-:W-:Y:S01]  /*5560*/  IMAD.X R4, R3, 0x1, R247, P1 ;  /* 0x0000000103047824 */ /* 0x000fe200008e06f7 */
[C---:B------:R-:W-:Y:S02]  /*5570*/  LEA R10, P0, R5.reuse, c[0x0][0x1f0], 0x1 ;  /* 0x00007c00050a7a11 */ /* 0x040fe400078008ff */
[----:B------:R-:W-:Y:S02]  /*5580*/  ISETP.LT.OR P2, PT, R6, 0x1, !P3 ;  /* 0x000000010600780c */ /* 0x000fe40005f41670 */
[----:B------:R-:W-:Y:S02]  /*5590*/  LEA.HI.X R11, R5, c[0x0][0x1f4], R4, 0x1, P0 ;  /* 0x00007d00050b7a11 */ /* 0x000fe400000f0c04 */
[C---:B------:R-:W-:Y:S02]  /*55a0*/  LEA R4, P0, R7.reuse, c[0x0][0x1f0], 0x1 ;  /* 0x00007c0007047a11 */ /* 0x040fe400078008ff */
        /* <DEDUP_REMOVED lines=20> */
.L_x_1269:
        /* <DEDUP_REMOVED lines=11> */
[----:B------:R-:W-:Y:S03]  /*57a0*/  LEA.HI.X.SX32 R3, R252, R241, 0x1, P0 ;  /* 0x000000f1fc037211 */ /* 0x000fe600000f0eff */
[----:B------:R-:W-:Y:S04]  /*57b0*/  IMAD.MOV.U32 R252, RZ, RZ, R248 ;  /* 0x000000fffffc7224 */ /* 0x000fe800078e00f8 */
        /* <DEDUP_REMOVED lines=11> */
[----:B------:R-:W1:Y:S07]  /*5870*/  LDSM.16.M88.4 R172, [R212+0x1000] ;  /* 0x00100000d4ac783b */ /* 0x000e6e0000000200 */
[-C--:B------:R-:W-:Y:S08]  /*5880*/  HMMA.16816.F32 R4, R184, R188.reuse, R4 ;  /* 0x000000bcb804723c */ /* 0x080ff00000001804 */
[C---:B------:R-:W-:Y:S08]  /*5890*/  HMMA.16816.F32 R8, R192.reuse, R188, R8 ;  /* 0x000000bcc008723c */ /* 0x040ff00000001808 */
[-C--:B------:R-:W-:Y:S08]  /*58a0*/  HMMA.16816.F32 R12, R192, R190.reuse, R12 ;  /* 0x000000bec00c723c */ /* 0x080ff0000000180c */
[C---:B------:R-:W-:Y:S01]  /*58b0*/  HMMA.16816.F32 R16, R184.reuse, R190, R16 ;  /* 0x000000beb810723c */ /* 0x040fe20000001810 */
        /* <DEDUP_REMOVED lines=9> */
[----:B------:R-:W3:Y:S07]  /*5950*/  LDSM.16.MT88.4 R192, [R211+0x6000] ;  /* 0x00600000d3c0783b */ /* 0x000eee0000004200 */
[----:B------:R-:W-:Y:S01]  /*5960*/  HMMA.16816.F32 R108, R184, R202, R108 ;  /* 0x000000cab86c723c */ /* 0x000fe2000000186c */
[----:B------:R-:W4:Y:S04]  /*5970*/  LDSM.16.M88.4 R184, [R212+0x1800] ;  /* 0x00180000d4b8783b */ /* 0x000f280000000200 */
[----:B------:R-:W5:Y:S03]  /*5980*/  LDSM.16.M88.4 R200, [R212+0x1c00] ;  /* 0x001c0000d4c8783b */ /* 0x000f660000000200 */
        /* <DEDUP_REMOVED lines=9> */
[----:B------:R-:W-:Y:S07]  /*5a20*/  LDSM.16.MT88.4 R188, [R211+0x2000] ;  /* 0x00200000d3bc783b */ /* 0x000fee0000004200 */
[-C--:B---3--:R-:W-:Y:S08]  /*5a30*/  HMMA.16816.F32 R36, R172, R192.reuse, R36 ;  /* 0x000000c0ac24723c */ /* 0x088ff00000001824 */
[C---:B------:R-:W-:Y:S08]  /*5a40*/  HMMA.16816.F32 R40, R180.reuse, R192, R40 ;  /* 0x000000c0b428723c */ /* 0x040ff00000001828 */
[-C--:B------:R-:W-:Y:S01]  /*5a50*/  HMMA.16816.F32 R104, R180, R194.reuse, R104 ;  /* 0x000000c2b468723c */ /* 0x080fe20000001868 */
[----:B------:R-:W-:Y:S07]  /*5a60*/  LDSM.16.M88.4 R180, [R212+0x2000] ;  /* 0x00200000d4b4783b */ /* 0x000fee0000000200 */
[----:B------:R-:W-:Y:S01]  /*5a70*/  HMMA.16816.F32 R108, R172, R194, R108 ;  /* 0x000000c2ac6c723c */ /* 0x000fe2000000186c */
[----:B------:R-:W2:Y:S04]  /*5a80*/  LDSM.16.MT88.4 R172, [R211+0x6800] ;  /* 0x00680000d3ac783b */ /* 0x000ea80000004200 */
[----:B------:R-:W3:Y:S03]  /*5a90*/  LDSM.16.M88.4 R192, [R212+0x2400] ;  /* 0x00240000d4c0783b */ /* 0x000ee60000000200 */
[-C--:B----4-:R-:W-:Y:S08]  /*5aa0*/  HMMA.16816.F32 R4, R184, R196.reuse, R4 ;  /* 0x000000c4b804723c */ /* 0x090ff00000001804 */
[C---:B-----5:R-:W-:Y:S08]  /*5ab0*/  HMMA.16816.F32 R8, R200.reuse, R196, R8 ;  /* 0x000000c4c808723c */ /* 0x060ff00000001808 */
        /* <DEDUP_REMOVED lines=233> */
.L_x_1267:
        /* <DEDUP_REMOVED lines=8> */
[--C-:B-1----:R-:W-:Y:S02]  /*69d0*/  SHF.R.S32.HI R6, RZ, 0x2, R5.reuse ;  /* 0x00000002ff067819 */ /* 0x102fe40000011405 */
        /* <DEDUP_REMOVED lines=624> */
[----:B--2---:R-:W-:-:S04]  /*90e0*/  IADD3 R77, -R77, R2, RZ ;  /* 0x000000024d4d7210 */ /* 0x004fc80007ffe1ff */
.L_x_1272:
[-C--:B---3--:R-:W-:Y:S01]  /*90f0*/  LEA.HI R2, R0, R223.reuse, RZ, 0x3 ;  /* 0x000000df00027211 */ /* 0x088fe200078f18ff */
[----:B-----5:R-:W-:Y:S01]  /*9100*/  IMAD R77, R232, -0x50, R77 ;  /* 0xffffffb0e84d7824 */ /* 0x020fe200078e024d */
[----:B------:R-:W-:Y:S01]  /*9110*/  LEA.HI R0, R0, R223, RZ, 0x6 ;  /* 0x000000df00007211 */ /* 0x000fe200078f30ff */
[----:B------:R-:W-:Y:S01]  /*9120*/  CS2R R42, SRZ ;  /* 0x00000000002a7805 */ /* 0x000fe2000001ff00 */
[----:B------:R-:W-:Y:S01]  /*9130*/  LOP3.LUT R80, R2, 0x1ffffff8, RZ, 0xc0, !PT ;  /* 0x1ffffff802507812 */ /* 0x000fe200078ec0ff */
[----:B------:R-:W-:Y:S01]  /*9140*/  CS2R R40, SRZ ;  /* 0x0000000000287805 */ /* 0x000fe2000001ff00 */
[----:B------:R-:W-:Y:S01]  /*9150*/  SHF.R.S32.HI R2, RZ, 0x3, R2 ;  /* 0x00000003ff027819 */ /* 0x000fe20000011402 */
[----:B------:R-:W-:Y:S01]  /*9160*/  IMAD.SHL.U32 R0, R0, 0x8, RZ ;  /* 0x0000000800007824 */ /* 0x000fe200078e00ff */
[C---:B------:R-:W-:Y:S01]  /*9170*/  ISETP.GT.AND P0, PT, R223.reuse, 0x7f, PT ;  /* 0x0000007fdf00780c */ /* 0x040fe20003f04270 */
[----:B------:R-:W-:Y:S01]  /*9180*/  IMAD.IADD R80, R223, 0x1, -R80 ;  /* 0x00000001df507824 */ /* 0x000fe200078e0a50 */
[----:B------:R-:W-:Y:S01]  /*9190*/  IMNMX R77, R77, 0x50, PT ;  /* 0x000000504d4d7817 */ /* 0x000fe20003800200 */
[----:B------:R-:W-:Y:S01]  /*91a0*/  IMAD.SHL.U32 R3, R2, 0x40, RZ ;  /* 0x0000004002037824 */ /* 0x000fe200078e00ff */
[----:B------:R-:W-:Y:S01]  /*91b0*/  CS2R R46, SRZ ;  /* 0x00000000002e7805 */ /* 0x000fe2000001ff00 */
        /* <DEDUP_REMOVED lines=12> */
[----:B------:R-:W-:Y:S01]  /*9280*/  CS2R R12, SRZ ;  /* 0x00000000000c7805 */ /* 0x000fe2000001ff00 */
[----:B------:R-:W-:Y:S01]  /*9290*/  LOP3.LUT R3, R4, R3, RZ, 0x3c, !PT ;  /* 0x0000000304037212 */ /* 0x000fe200078e3cff */
[----:B------:R-:W-:Y:S01]  /*92a0*/  IMAD.WIDE.U32 R84, R233, c[0x0][0x338], R80 ;  /* 0x0000ce00e9547a25 */ /* 0x000fe200078e0050 */
[----:B------:R-:W-:Y:S01]  /*92b0*/  CS2R R4, SRZ ;  /* 0x0000000000047805 */ /* 0x000fe2000001ff00 */
[----:B------:R-:W-:Y:S01]  /*92c0*/  ISETP.GE.AND P6, PT, R2, R77, PT ;  /* 0x0000004d0200720c */ /* 0x000fe20003fc6270 */
[----:B------:R-:W-:Y:S01]  /*92d0*/  CS2R R66, SRZ ;  /* 0x0000000000427805 */ /* 0x000fe2000001ff00 */
[----:B------:R-:W-:Y:S01]  /*92e0*/  LOP3.LUT R78, R3, 0x7ffffe00, R0, 0xf8, !PT ;  /* 0x7ffffe00034e7812 */ /* 0x000fe200078ef800 */
[----:B------:R-:W-:Y:S01]  /*92f0*/  CS2R R64, SRZ ;  /* 0x0000000000407805 */ /* 0x000fe2000001ff00 */
[----:B------:R-:W-:Y:S01]  /*9300*/  SHF.R.S32.HI R0, RZ, 0x1f, R233 ;  /* 0x0000001fff007819 */ /* 0x000fe200000114e9 */
[----:B------:R-:W-:Y:S01]  /*9310*/  CS2R R70, SRZ ;  /* 0x0000000000467805 */ /* 0x000fe2000001ff00 */
[----:B------:R-:W-:Y:S01]  /*9320*/  SHF.R.S32.HI R3, RZ, 0x1f, R231 ;  /* 0x0000001fff037819 */ /* 0x000fe200000114e7 */
[----:B------:R-:W-:Y:S01]  /*9330*/  IMAD.SHL.U32 R78, R78, 0x2, RZ ;  /* 0x000000024e4e7824 */ /* 0x000fe200078e00ff */
[C---:B------:R-:W-:Y:S01]  /*9340*/  ISETP.GT.AND P2, PT, R223.reuse, 0x27f, PT ;  /* 0x0000027fdf00780c */ /* 0x040fe20003f44270 */
[----:B------:R-:W-:Y:S01]  /*9350*/  IMAD R76, R0, c[0x0][0x338], RZ ;  /* 0x0000ce00004c7a24 */ /* 0x000fe200078e02ff */
[----:B------:R-:W-:Y:S01]  /*9360*/  ISETP.GT.AND P1, PT, R223, 0x17f, PT ;  /* 0x0000017fdf00780c */ /* 0x000fe20003f24270 */
[----:B------:R-:W-:Y:S01]  /*9370*/  CS2R R68, SRZ ;  /* 0x0000000000447805 */ /* 0x000fe2000001ff00 */
[----:B------:R-:W-:Y:S01]  /*9380*/  SEL R3, R3, RZ, !P3 ;  /* 0x000000ff03037207 */ /* 0x000fe20005800000 */
[----:B------:R-:W-:Y:S01]  /*9390*/  IMAD R76, R233, c[0x0][0x33c], R76 ;  /* 0x0000cf00e94c7a24 */ /* 0x000fe200078e024c */
[----:B------:R-:W1:Y:S01]  /*93a0*/  @!P0 LDS.128 R40, [R78+0x9880] ;  /* 0x009880004e288984 */ /* 0x000e620000000c00 */
[----:B------:R-:W-:Y:S01]  /*93b0*/  SEL R231, R231, RZ, !P3 ;  /* 0x000000ffe7e77207 */ /* 0x000fe20005800000 */
[----:B------:R-:W-:Y:S01]  /*93c0*/  CS2R R74, SRZ ;  /* 0x00000000004a7805 */ /* 0x000fe2000001ff00 */
[----:B------:R-:W-:Y:S01]  /*93d0*/  IMAD.IADD R85, R85, 0x1, R76 ;  /* 0x0000000155557824 */ /* 0x000fe200078e024c */
[----:B------:R-:W2:Y:S01]  /*93e0*/  @!P0 LDS.128 R44, [R78+0xc080] ;  /* 0x00c080004e2c8984 */ /* 0x000ea20000000c00 */
[----:B------:R-:W-:Y:S01]  /*93f0*/  IMAD R76, R3, c[0x0][0x340], RZ ;  /* 0x0000d000034c7a24 */ /* 0x000fe200078e02ff */
[----:B------:R-:W-:Y:S01]  /*9400*/  CS2R R72, SRZ ;  /* 0x0000000000487805 */ /* 0x000fe2000001ff00 */
[----:B------:R-:W-:Y:S01]  /*9410*/  CS2R R54, SRZ ;  /* 0x0000000000367805 */ /* 0x000fe2000001ff00 */
[----:B------:R-:W3:Y:S01]  /*9420*/  @!P0 LDS.128 R48, [R78+0xe880] ;  /* 0x00e880004e308984 */ /* 0x000ee20000000c00 */
[----:B------:R-:W-:Y:S01]  /*9430*/  CS2R R52, SRZ ;  /* 0x0000000000347805 */ /* 0x000fe2000001ff00 */
[----:B------:R-:W-:Y:S01]  /*9440*/  CS2R R58, SRZ ;  /* 0x00000000003a7805 */ /* 0x000fe2000001ff00 */
[----:B------:R-:W-:Y:S01]  /*9450*/  CS2R R56, SRZ ;  /* 0x0000000000387805 */ /* 0x000fe2000001ff00 */
[----:B------:R-:W4:Y:S01]  /*9460*/  @!P0 LDS.128 R4, [R78+0x2080] ;  /* 0x002080004e048984 */ /* 0x000f220000000c00 */
[----:B------:R-:W-:Y:S01]  /*9470*/  CS2R R62, SRZ ;  /* 0x00000000003e7805 */ /* 0x000fe2000001ff00 */
[----:B------:R-:W-:Y:S01]  /*9480*/  CS2R R60, SRZ ;  /* 0x00000000003c7805 */ /* 0x000fe2000001ff00 */
[----:B------:R-:W-:Y:S01]  /*9490*/  CS2R R30, SRZ ;  /* 0x00000000001e7805 */ /* 0x000fe2000001ff00 */
[----:B------:R-:W1:Y:S01]  /*94a0*/  @!P0 LDS.128 R8, [R78+0x4880] ;  /* 0x004880004e088984 */ /* 0x000e620000000c00 */
[----:B------:R-:W-:Y:S01]  /*94b0*/  CS2R R28, SRZ ;  /* 0x00000000001c7805 */ /* 0x000fe2000001ff00 */
[----:B------:R-:W-:Y:S01]  /*94c0*/  CS2R R34, SRZ ;  /* 0x0000000000227805 */ /* 0x000fe2000001ff00 */
[----:B------:R-:W-:Y:S01]  /*94d0*/  CS2R R32, SRZ ;  /* 0x0000000000207805 */ /* 0x000fe2000001ff00 */
[----:B------:R-:W1:Y:S01]  /*94e0*/  @!P0 LDS.128 R12, [R78+0x7080] ;  /* 0x007080004e0c8984 */ /* 0x000e620000000c00 */
[C---:B------:R-:W-:Y:S01]  /*94f0*/  IADD3 R86, P0, R2.reuse, R82, RZ ;  /* 0x0000005202567210 */ /* 0x040fe20007f1e0ff */
        /* <DEDUP_REMOVED lines=8> */
[----:B------:R-:W-:Y:S01]  /*9580*/  LEA.HI.X.SX32 R87, R2, R83, 0x1, P0 ;  /* 0x0000005302577211 */ /* 0x000fe200000f0eff */
[C---:B------:R-:W-:Y:S01]  /*9590*/  IMAD R76, R231.reuse, c[0x0][0x344], R76 ;  /* 0x0000d100e74c7a24 */ /* 0x040fe200078e024c */
[----:B------:R-:W-:Y:S01]  /*95a0*/  BSSY B0, `(.L_x_1273) ;  /* 0x0000020000007945 */ /* 0x000fe20003800000 */
[----:B------:R-:W-:Y:S01]  /*95b0*/  IMAD.WIDE.U32 R82, R231, c[0x0][0x340], R84 ;  /* 0x0000d000e7527a25 */ /* 0x000fe200078e0054 */
[----:B------:R-:W1:Y:S01]  /*95c0*/  @!P2 LDS.128 R64, [R78+0x7880] ;  /* 0x007880004e40a984 */ /* 0x000e620000000c00 */
[----:B------:R-:W-:-:S02]  /*95d0*/  IADD3 R79, R80, 0x40, RZ ;  /* 0x00000040504f7810 */ /* 0x000fc40007ffe0ff */
[----:B------:R-:W-:Y:S01]  /*95e0*/  IMAD.WIDE R84, R232, 0x50, R86 ;  /* 0x00000050e8547825 */ /* 0x000fe200078e0256 */
[----:B------:R-:W1:Y:S03]  /*95f0*/  @!P2 LDS.128 R68, [R78+0xa080] ;  /* 0x00a080004e44a984 */ /* 0x000e660000000c00 */
[----:B------:R-:W-:Y:S01]  /*9600*/  IMAD.IADD R87, R83, 0x1, R76 ;  /* 0x0000000153577824 */ /* 0x000fe200078e024c */
        /* <DEDUP_REMOVED lines=12> */
[----:B---34-:R-:W-:Y:S01]  /*96d0*/  IMAD R76, R85, c[0x0][0x330], RZ ;  /* 0x0000cc00554c7a24 */ /* 0x018fe200078e02ff */
        /* <DEDUP_REMOVED lines=12> */
.L_x_1274:
[----:B---34-:R-:W-:Y:S05]  /*97a0*/  BSYNC B0 ;  /* 0x0000000000007941 */ /* 0x018fea0003800000 */
.L_x_1273:
        /* <DEDUP_REMOVED lines=20> */
.L_x_1276:
[----:B------:R-:W-:Y:S05]  /*98f0*/  BSYNC B0 ;  /* 0x0000000000007941 */ /* 0x000fea0003800000 */
.L_x_1275:
        /* <DEDUP_REMOVED lines=20> */
.L_x_1278:
[----:B------:R-:W-:Y:S05]  /*9a40*/  BSYNC B0 ;  /* 0x0000000000007941 */ /* 0x000fea0003800000 */
.L_x_1277:
        /* <DEDUP_REMOVED lines=23> */
.L_x_1280:
[----:B------:R-:W-:Y:S05]  /*9bc0*/  BSYNC B0 ;  /* 0x0000000000007941 */ /* 0x000fea0003800000 */
.L_x_1279:
        /* <DEDUP_REMOVED lines=18> */
.L_x_1282:
[----:B------:R-:W-:Y:S05]  /*9cf0*/  BSYNC B0 ;  /* 0x0000000000007941 */ /* 0x000fea0003800000 */
.L_x_1281:
        /* <DEDUP_REMOVED lines=19> */
.L_x_1271:
[----:B------:R-:W-:Y:S01]  /*9e30*/  ISETP.NE.U32.AND P0, PT, RZ, c[0x0][0x358], PT ;  /* 0x0000d600ff007a0c */ /* 0x000fe20003f05070 */
[----:B------:R-:W-:-:S03]  /*9e40*/  IMAD.MOV.U32 R0, RZ, RZ, 0x4 ;  /* 0x00000004ff007424 */ /* 0x000fc600078e00ff */
[----:B------:R-:W-:Y:S01]  /*9e50*/  ISETP.NE.AND.EX P1, PT, RZ, c[0x0][0x35c], PT, P0 ;  /* 0x0000d700ff007a0c */ /* 0x000fe20003f25300 */
[----:B-1----:R-:W-:Y:S01]  /*9e60*/  IMAD.WIDE R6, R231, R0, c[0x0][0x358] ;  /* 0x0000d600e7067625 */ /* 0x002fe200078e0200 */
        /* <DEDUP_REMOVED lines=13> */
[----:B--2---:R-:W-:-:S04]  /*9f40*/  IADD3 R5, -R5, R0, RZ ;  /* 0x0000000005057210 */ /* 0x004fc80007ffe1ff */
.L_x_1283:
[----:B-1----:R-:W-:Y:S01]  /*9f50*/  SHF.R.S32.HI R2, RZ, 0x1f, R223 ;  /* 0x0000001fff027819 */ /* 0x002fe200000114df */
[----:B-----5:R-:W-:Y:S01]  /*9f60*/  IMAD R5, R232, -0x50, R5 ;  /* 0xffffffb0e8057824 */ /* 0x020fe200078e0205 */
[----:B------:R-:W-:Y:S01]  /*9f70*/  SHF.R.S32.HI R0, RZ, 0x1f, R233 ;  /* 0x0000001fff007819 */ /* 0x000fe200000114e9 */
[----:B------:R-:W-:Y:S01]  /*9f80*/  BSSY B0, `(.L_x_1284) ;  /* 0x0000026000007945 */ /* 0x000fe20003800000 */
[----:B------:R-:W-:-:S02]  /*9f90*/  LEA.HI R2, R2, R223, RZ, 0x3 ;  /* 0x000000df02027211 */ /* 0x000fc400078f18ff */
[----:B------:R-:W-:Y:S01]  /*9fa0*/  SHF.R.S32.HI R3, RZ, 0x1f, R231 ;  /* 0x0000001fff037819 */ /* 0x000fe200000114e7 */
[----:B------:R-:W-:Y:S01]  /*9fb0*/  IMAD R4, R0, c[0x0][0x308], RZ ;  /* 0x0000c20000047a24 */ /* 0x000fe200078e02ff */
[----:B------:R-:W-:Y:S02]  /*9fc0*/  LOP3.LUT R6, R2, 0x1ffffff8, RZ, 0xc0, !PT ;  /* 0x1ffffff802067812 */ /* 0x000fe400078ec0ff */
[----:B------:R-:W-:Y:S01]  /*9fd0*/  SHF.R.S32.HI R2, RZ, 0x3, R2 ;  /* 0x00000003ff027819 */ /* 0x000fe20000011402 */
[----:B------:R-:W-:Y:S01]  /*9fe0*/  IMAD R11, R233, c[0x0][0x30c], R4 ;  /* 0x0000c300e90b7a24 */ /* 0x000fe200078e0204 */
[----:B------:R-:W-:Y:S01]  /*9ff0*/  SEL R3, R3, RZ, !P1 ;  /* 0x000000ff03037207 */ /* 0x000fe20004800000 */
[----:B------:R-:W-:Y:S01]  /*a000*/  IMAD.IADD R6, R223, 0x1, -R6 ;  /* 0x00000001df067824 */ /* 0x000fe200078e0a06 */
[C---:B------:R-:W-:Y:S02]  /*a010*/  ISETP.GE.AND P6, PT, R2.reuse, R5, PT ;  /* 0x000000050200720c */ /* 0x040fe40003fc6270 */
[----:B------:R-:W-:Y:S01]  /*a020*/  IADD3 R14, P0, R2, R12, RZ ;  /* 0x0000000c020e7210 */ /* 0x000fe20007f1e0ff */
[----:B------:R-:W-:Y:S01]  /*a030*/  IMAD.SHL.U32 R6, R6, 0x8, RZ ;  /* 0x0000000806067824 */ /* 0x000fe200078e00ff */
[----:B------:R-:W-:Y:S01]  /*a040*/  SEL R231, R231, RZ, !P1 ;  /* 0x000000ffe7e77207 */ /* 0x000fe20004800000 */
[----:B------:R-:W-:Y:S01]  /*a050*/  IMAD R4, R3, c[0x0][0x310], RZ ;  /* 0x0000c40003047a24 */ /* 0x000fe200078e02ff */
[----:B------:R-:W-:-:S02]  /*a060*/  LEA.HI.X.SX32 R15, R2, R13, 0x1, P0 ;  /* 0x0000000d020f7211 */ /* 0x000fc400000f0eff */
[----:B------:R-:W-:Y:S01]  /*a070*/  SHF.R.S32.HI R7, RZ, 0x1f, R6 ;  /* 0x0000001fff077819 */ /* 0x000fe20000011406 */
[----:B------:R-:W-:Y:S01]  /*a080*/  IMAD R17, R231, c[0x0][0x314], R4 ;  /* 0x0000c500e7117a24 */ /* 0x000fe200078e0204 */
[----:B------:R-:W-:Y:S01]  /*a090*/  IADD3 R4, R6, 0x80, RZ ;  /* 0x0000008006047810 */ /* 0x000fe20007ffe0ff */
[----:B------:R-:W-:-:S04]  /*a0a0*/  IMAD.WIDE R14, R232, 0x50, R14 ;  /* 0x00000050e80e7825 */ /* 0x000fc800078e020e */
[----:B------:R-:W-:-:S04]  /*a0b0*/  IMAD.WIDE.U32 R8, R233, c[0x0][0x308], R6 ;  /* 0x0000c200e9087a25 */ /* 0x000fc800078e0006 */
[----:B------:R-:W-:-:S04]  /*a0c0*/  IMAD.IADD R9, R9, 0x1, R11 ;  /* 0x0000000109097824 */ /* 0x000fc800078e020b */
[----:B------:R-:W-:Y:S01]  /*a0d0*/  IMAD.WIDE.U32 R12, R231, c[0x0][0x310], R8 ;  /* 0x0000c400e70c7a25 */ /* 0x000fe200078e0008 */
[----:B------:R-:W-:-:S03]  /*a0e0*/  IADD3 R8, R6, 0x40, RZ ;  /* 0x0000004006087810 */ /* 0x000fc60007ffe0ff */
        /* <DEDUP_REMOVED lines=15> */
.L_x_1285:
[----:B------:R-:W-:Y:S05]  /*a1e0*/  BSYNC B0 ;  /* 0x0000000000007941 */ /* 0x000fea0003800000 */
.L_x_1284:
[----:B------:R-:W-:Y:S01]  /*a1f0*/  IADD3 R10, R2, 0x20, RZ ;  /* 0x00000020020a7810 */ /* 0x000fe20007ffe0ff */
[----:B------:R-:W-:Y:S03]  /*a200*/  BSSY B0, `(.L_x_1286) ;  /* 0x0000013000007945 */ /* 0x000fe60003800000 */
[----:B------:R-:W-:-:S13]  /*a210*/  ISETP.GE.AND P5, PT, R10, R5, PT ;  /* 0x000000050a00720c */ /* 0x000fda0003fa6270 */
        /* <DEDUP_REMOVED lines=17> */
.L_x_1287:
[----:B------:R-:W-:Y:S05]  /*a330*/  BSYNC B0 ;  /* 0x0000000000007941 */ /* 0x000fea0003800000 */
.L_x_1286:
        /* <DEDUP_REMOVED lines=20> */
.L_x_1289:
[----:B------:R-:W-:Y:S05]  /*a480*/  BSYNC B0 ;  /* 0x0000000000007941 */ /* 0x000fea0003800000 */
.L_x_1288:
        /* <DEDUP_REMOVED lines=23> */
.L_x_1291:
[----:B------:R-:W-:Y:S05]  /*a600*/  BSYNC B0 ;  /* 0x0000000000007941 */ /* 0x000fea0003800000 */
.L_x_1290:
        /* <DEDUP_REMOVED lines=18> */
.L_x_1293:
[----:B------:R-:W-:Y:S05]  /*a730*/  BSYNC B0 ;  /* 0x0000000000007941 */ /* 0x000fea0003800000 */
.L_x_1292:
[----:B------:R-:W-:Y:S05]  /*a740*/  @P4 EXIT ;  /* 0x000000000000494d */ /* 0x000fea0003800000 */
[----:B------:R-:W-:Y:S01]  /*a750*/  IADD3 R0, P0, R14, 0x40, RZ ;  /* 0x000000400e007810 */ /* 0x000fe20007f1e0ff */
[----:B------:R-:W-:Y:S01]  /*a760*/  IMAD.MOV.U32 R11, RZ, RZ, R13 ;  /* 0x000000ffff0b7224 */ /* 0x000fe200078e000d */
[----:B------:R-:W-:-:S03]  /*a770*/  ISETP.GE.AND P1, PT, R6, c[0x0][0x324], PT ;  /* 0x0000c90006007a0c */ /* 0x000fc60003f26270 */
[----:B------:R-:W-:Y:S01]  /*a780*/  IMAD.X R14, RZ, RZ, R15, P0 ;  /* 0x000000ffff0e7224 */ /* 0x000fe200000e060f */
[----:B------:R-:W-:Y:S01]  /*a790*/  ISETP.GE.AND P0, PT, R8, c[0x0][0x324], PT ;  /* 0x0000c90008007a0c */ /* 0x000fe20003f06270 */
[----:B------:R-:W-:-:S04]  /*a7a0*/  IMAD.WIDE.U32 R10, R0, c[0x0][0x330], R10 ;  /* 0x0000cc00000a7a25 */ /* 0x000fc800078e000a */
[----:B-1----:R-:W-:Y:S01]  /*a7b0*/  IMAD R3, R14, c[0x0][0x330], RZ ;  /* 0x0000cc000e037a24 */ /* 0x002fe200078e02ff */
        /* <DEDUP_REMOVED lines=10> */
.L_x_1294:
        /* <DEDUP_REMOVED lines=10> */
.L_x_1428:


//--------------------- .text._ZN7cutlass13device_kernelIN5flash19enable_sm80_to_sm89INS1_16FlashAttnBwdSm80INS1_25CollectiveMainloopBwdSm80ILi2ELi1EN4cute5tupleIJNS5_1CILi64EEENS7_ILi80EEENS7_ILi192EEEEEENS_6half_tEfNS_4arch4Sm80ELb1ELb0ELb0ELb1ELb0ELb0ELb1ELb0ELi2ELi4ELi2ELi2ELb0EEENS1_24CollectiveEpilogueBwdGQAISB_fSE_Li256ELb1ELb0EEENS1_25SingleTileBwdLPTSchedulerILb1ELi80ELb0EEEEEEEEEvNT_6ParamsE --------------------------
	.section	.text._ZN7cutlass13device_kernelIN5flash19enable_sm80_to_sm89INS1_16FlashAttnBwdSm80INS1_25CollectiveMainloopBwdSm80ILi2ELi1EN4cute5tupleIJNS5_1CILi64EEENS7_ILi80EEENS7_ILi192EEEEEENS_6half_tEfNS_4arch4Sm80ELb1ELb0ELb0ELb1ELb0ELb0ELb1ELb0ELi2ELi4ELi2ELi2ELb0EEENS1_24CollectiveEpilogueBwdGQAISB_fSE_Li256ELb1ELb0EEENS1_25SingleTileBwdLPTSchedulerILb1ELi80ELb0EEEEEEEEEvNT_6ParamsE,"ax",@progbits
	.sectioninfo	@"SHI_REGISTERS=255"
	.align	128
.text._ZN7cutlass13device_kernelIN5flash19enable_sm80_to_sm89INS1_16FlashAttnBwdSm80INS1_25CollectiveMainloopBwdSm80ILi2ELi1EN4cute5tupleIJNS5_1CILi64EEENS7_ILi80EEENS7_ILi192EEEEEENS_6half_tEfNS_4arch4Sm80ELb1ELb0ELb0ELb1ELb0ELb0ELb1ELb0ELi2ELi4ELi2ELi2ELb0EEENS1_24CollectiveEpilogueBwdGQAISB_fSE_Li256ELb1ELb0EEENS1_25SingleTileBwdLPTSchedulerILb1ELi80ELb0EEEEEEEEEvNT_6ParamsE:
        .type           _ZN7cutlass13device_kernelIN5flash19enable_sm80_to_sm89INS1_16FlashAttnBwdSm80INS1_25CollectiveMainloopBwdSm80ILi2ELi1EN4cute5tupleIJNS5_1CILi64EEENS7_ILi80EEENS7_ILi192EEEEEENS_6half_tEfNS_4arch4Sm80ELb1ELb0ELb0ELb1ELb0ELb0ELb1ELb0ELi2ELi4ELi2ELi2ELb0EEENS1_24CollectiveEpilogueBwdGQAISB_fSE_Li256ELb1ELb0EEENS1_25SingleTileBwdLPTSchedulerILb1ELi80ELb0EEEEEEEEEvNT_6ParamsE,@function
        .size           _ZN7cutlass13device_kernelIN5flash19enable_sm80_to_sm89INS1_16FlashAttnBwdSm80INS1_25CollectiveMainloopBwdSm80ILi2ELi1EN4cute5tupleIJNS5_1CILi64EEENS7_ILi80EEENS7_ILi192EEEEEENS_6half_tEfNS_4arch4Sm80ELb1ELb0ELb0ELb1ELb0ELb0ELb1ELb0ELi2ELi4ELi2ELi2ELb0EEENS1_24CollectiveEpilogueBwdGQAISB_fSE_Li256ELb1ELb0EEENS1_25SingleTileBwdLPTSchedulerILb1ELi80ELb0EEEEEEEEEvNT_6ParamsE,(.L_x_1429 - _ZN7cutlass13device_kernelIN5flash19enable_sm80_to_sm89INS1_16FlashAttnBwdSm80INS1_25CollectiveMainloopBwdSm80ILi2ELi1EN4cute5tupleIJNS5_1CILi64EEENS7_ILi80EEENS7_ILi192EEEEEENS_6half_tEfNS_4arch4Sm80ELb1ELb0ELb0ELb1ELb0ELb0ELb1ELb0ELi2ELi4ELi2ELi2ELb0EEENS1_24CollectiveEpilogueBwdGQAISB_fSE_Li256ELb1ELb0EEENS1_25SingleTileBwdLPTSchedulerILb1ELi80ELb0EEEEEEEEEvNT_6ParamsE)
        .other          _ZN7cutlass13device_kernelIN5flash19enable_sm80_to_sm89INS1_16FlashAttnBwdSm80INS1_25CollectiveMainloopBwdSm80ILi2ELi1EN4cute5tupleIJNS5_1CILi64EEENS7_ILi80EEENS7_ILi192EEEEEENS_6half_tEfNS_4arch4Sm80ELb1ELb0ELb0ELb1ELb0ELb0ELb1ELb0ELi2ELi4ELi2ELi2ELb0EEENS1_24CollectiveEpilogueBwdGQAISB_fSE_Li256ELb1ELb0EEENS1_25SingleTileBwdLPTSchedulerILb1ELi80ELb0EEEEEEEEEvNT_6ParamsE,@"STO_CUDA_ENTRY STV_DEFAULT"
_ZN7cutlass13device_kernelIN5flash19enable_sm80_to_sm89INS1_16FlashAttnBwdSm80INS1_25CollectiveMainloopBwdSm80ILi2ELi1EN4cute5tupleIJNS5_1CILi64EEENS7_ILi80EEENS7_ILi192EEEEEENS_6half_tEfNS_4arch4Sm80ELb1ELb0ELb0ELb1ELb0ELb0ELb1ELb0ELi2ELi4ELi2ELi2ELb0EEENS1_24CollectiveEpilogueBwdGQAISB_fSE_Li256ELb1ELb0EEENS1_25SingleTileBwdLPTSchedulerILb1ELi80ELb0EEEEEEEEEvNT_6ParamsE:
        /* <DEDUP_REMOVED lines=30> */
.L_x_1296:
        /* <DEDUP_REMOVED lines=8> */
.L_x_1297:
        /* <DEDUP_REMOVED lines=21> */
.L_x_1298:
        /* <DEDUP_REMOVED lines=14> */
.L_x_1300:
[----:B------:R-:W-:Y:S02]  /*0490*/  ULDC UR4, c[0x0][0x3dc] ;  /* 0x0000f70000047ab9 */ /* 0x000fe40000000800 */
.L_x_1299:
[----:B------:R-:W-:-:S04]  /*04a0*/  UIADD3 UR4, UR4, 0x4f, URZ ;  /* 0x0000004f04047890 */ /* 0x000fc8000fffe03f */
[----:B------:R-:W-:-:S04]  /*04b0*/  UIMAD.WIDE UR4, UR4, 0x66666667, URZ ;  /* 0x66666667040478a5 */ /* 0x000fc8000f8e023f */
[----:B------:R-:W-:-:S04]  /*04c0*/  USHF.R.U32.HI UR4, URZ, 0x1f, UR5 ;  /* 0x0000001f3f047899 */ /* 0x000fc80008011605 */
[----:B------:R-:W-:-:S04]  /*04d0*/  ULEA.HI.SX32 UR4, UR5, UR4, 0x1b ;  /* 0x0000000405047291 */ /* 0x000fc8000f8fda3f */
[----:B------:R-:W-:-:S04]  /*04e0*/  UISETP.GE.AND UP0, UPT, UR11, UR4, UPT ;  /* 0x000000040b00728c */ /* 0x000fc8000bf06270 */
[----:B------:R-:W-:-:S06]  /*04f0*/  USEL UR7, UR7, 0xffffffff, !UP0 ;  /* 0xffffffff07077887 */ /* 0x000fcc000c000000 */
[----:B------:R-:W-:Y:S01]  /*0500*/  MOV R234, UR7 ;  /* 0x0000000700ea7c02 */ /* 0x000fe20008000f00 */
[----:B------:R-:W-:Y:S05]  /*0510*/  BRA `(.L_x_1301) ;  /* 0x0000049000007947 */ /* 0x000fea0003800000 */
.L_x_1295:
        /* <DEDUP_REMOVED lines=22> */
.L_x_1302:
        /* <DEDUP_REMOVED lines=8> */
.L_x_1303:
        /* <DEDUP_REMOVED lines=21> */
.L_x_1304:
        /* <DEDUP_REMOVED lines=14> */
.L_x_1306:
[----:B------:R-:W-:Y:S02]  /*0930*/  ULDC UR4, c[0x0][0x3dc] ;  /* 0x0000f70000047ab9 */ /* 0x000fe40000000800 */
.L_x_1305:
[----:B------:R-:W-:-:S04]  /*0940*/  UIADD3 UR4, UR4, 0x4f, URZ ;  /* 0x0000004f04047890 */ /* 0x000fc8000fffe03f */
[----:B------:R-:W-:-:S04]  /*0950*/  UIMAD.WIDE UR4, UR4, 0x66666667, URZ ;  /* 0x66666667040478a5 */ /* 0x000fc8000f8e023f */
[----:B------:R-:W-:-:S04]  /*0960*/  USHF.R.U32.HI UR4, URZ, 0x1f, UR5 ;  /* 0x0000001f3f047899 */ /* 0x000fc80008011605 */
[----:B------:R-:W-:-:S04]  /*0970*/  ULEA.HI.SX32 UR4, UR5, UR4, 0x1b ;  /* 0x0000000405047291 */ /* 0x000fc8000f8fda3f */
[----:B------:R-:W-:-:S04]  /*0980*/  UISETP.GE.AND UP0, UPT, UR11, UR4, UPT ;  /* 0x000000040b00728c */ /* 0x000fc8000bf06270 */
[----:B------:R-:W-:-:S06]  /*0990*/  USEL UR7, UR7, 0xffffffff, !UP0 ;  /* 0xffffffff07077887 */ /* 0x000fcc000c000000 */
[----:B------:R-:W-:-:S04]  /*09a0*/  MOV R234, UR7 ;  /* 0x0000000700ea7c02 */ /* 0x000fc80008000f00 */
.L_x_1301:
[----:B------:R-:W-:-:S13]  /*09b0*/  ISETP.GE.AND P0, PT, R234, RZ, PT ;  /* 0x000000ffea00720c */ /* 0x000fda0003f06270 */
        /* <DEDUP_REMOVED lines=9> */
[----:B------:R-:W2:Y:S02]  /*0a50*/  @P6 LDG.E R3, [R16.64] ;  /* 0x0000000c10036981 */ /* 0x000ea4000c1e1900 */
[CC--:B------:R-:W-:Y:S02]  /*0a60*/  @P0 IMAD.WIDE R4, R234.reuse, R9.reuse, c[0x0][0x2d8] ;  /* 0x0000b600ea040625 */ /* 0x0c0fe400078e0209 */
[----:B------:R-:W3:Y:S02]  /*0a70*/  @P6 LDG.E R13, [R16.64] ;  /* 0x0000000c100d6981 */ /* 0x000ee4000c1e1900 */
[C---:B------:R-:W-:Y:S02]  /*0a80*/  IMAD.WIDE R14, R234.reuse, R9, c[0x0][0x2d0] ;  /* 0x0000b400ea0e7625 */ /* 0x040fe400078e0209 */
[----:B------:R1:W4:Y:S04]  /*0a90*/  @P0 LDG.E R2, [R4.64] ;  /* 0x0000000c04020981 */ /* 0x000328000c1e1900 */
[----:B------:R-:W5:Y:S01]  /*0aa0*/  @P2 LDG.E R11, [R14.64] ;  /* 0x0000000c0e0b2981 */ /* 0x000f62000c1e1900 */
[----:B------:R-:W-:Y:S01]  /*0ab0*/  ULDC UR9, c[0x0][0x168] ;  /* 0x00005a0000097ab9 */ /* 0x000fe20000000800 */
[----:B------:R-:W-:Y:S01]  /*0ac0*/  CS2R R6, SRZ ;  /* 0x0000000000067805 */ /* 0x000fe2000001ff00 */
[----:B------:R-:W-:Y:S01]  /*0ad0*/  ULDC UR14, c[0x0][0x198] ;  /* 0x00006600000e7ab9 */ /* 0x000fe20000000800 */
[----:B-1----:R-:W-:Y:S01]  /*0ae0*/  CS2R R4, SRZ ;  /* 0x0000000000047805 */ /* 0x002fe2000001ff00 */
[----:B--2---:R-:W-:-:S05]  /*0af0*/  @P6 IMAD R3, R234, 0x40, R3 ;  /* 0x00000040ea036824 */ /* 0x004fca00078e0203 */
[----:B------:R-:W-:Y:S01]  /*0b00*/  @P6 SHF.R.S32.HI R0, RZ, 0x1f, R3 ;  /* 0x0000001fff006819 */ /* 0x000fe20000011403 */
[----:B----4-:R1:W2:Y:S03]  /*0b10*/  @P0 R2UR UR9, R2 ;  /* 0x00000000020903c2 */ /* 0x0102a600000e0000 */
[----:B------:R-:W-:Y:S01]  /*0b20*/  @P6 LEA.HI R0, R0, R3, RZ, 0x6 ;  /* 0x0000000300006211 */ /* 0x000fe200078f30ff */
[----:B------:R-:W-:Y:S01]  /*0b30*/  IMAD.MOV.U32 R3, RZ, RZ, RZ ;  /* 0x000000ffff037224 */ /* 0x000fe200078e00ff */
[--C-:B---3--:R-:W-:Y:S01]  /*0b40*/  @P6 SHF.R.S32.HI R5, RZ, 0x1f, R13.reuse ;  /* 0x0000001fff056819 */ /* 0x108fe2000001140d */
[----:B------:R-:W-:Y:S01]  /*0b50*/  @P6 IMAD.MOV.U32 R4, RZ, RZ, R13 ;  /* 0x000000ffff046224 */ /* 0x000fe200078e000d */
[--C-:B-----5:R-:W-:Y:S01]  /*0b60*/  @P2 SHF.R.S32.HI R7, RZ, 0x1f, R11.reuse ;  /* 0x0000001fff072819 */ /* 0x120fe2000001140b */
[----:B------:R-:W-:Y:S01]  /*0b70*/  @P2 IMAD.MOV.U32 R6, RZ, RZ, R11 ;  /* 0x000000ffff062224 */ /* 0x000fe200078e000b */
[----:B------:R-:W-:Y:S01]  /*0b80*/  @P6 LOP3.LUT R3, R0, 0xffffffc0, RZ, 0xc0, !PT ;  /* 0xffffffc000036812 */ /* 0x000fe200078ec0ff */
[----:B-12---:R-:W-:Y:S05]  /*0b90*/  @P0 BRA `(.L_x_1307) ;  /* 0x0000006000000947 */ /* 0x006fea0003800000 */
[----:B------:R-:W-:Y:S05]  /*0ba0*/  @!P6 BRA `(.L_x_1307) ;  /* 0x000000500000e947 */ /* 0x000fea0003800000 */
[----:B------:R-:W2:Y:S04]  /*0bb0*/  LDG.E R2, [R16.64] ;  /* 0x0000000c10027981 */ /* 0x000ea8000c1e1900 */
[----:B------:R-:W3:Y:S01]  /*0bc0*/  LDG.E R0, [R16.64+0x4] ;  /* 0x0000040c10007981 */ /* 0x000ee2000c1e1900 */
[----:B--2---:R-:W1:Y:S08]  /*0bd0*/  R2UR UR9, R2 ;  /* 0x00000000020973c2 */ /* 0x004e7000000e0000 */
[----:B---3--:R-:W1:Y:S02]  /*0be0*/  R2UR UR4, R0 ;  /* 0x00000000000473c2 */ /* 0x008e6400000e0000 */
[----:B-1----:R-:W-:-:S06]  /*0bf0*/  UIADD3 UR9, -UR9, UR4, URZ ;  /* 0x0000000409097290 */ /* 0x002fcc000fffe13f */
.L_x_1307:
[----:B------:R-:W-:-:S04]  /*0c00*/  ISETP.NE.U32.AND P0, PT, RZ, c[0x0][0x2e0], PT ;  /* 0x0000b800ff007a0c */ /* 0x000fc80003f05070 */
[----:B------:R-:W-:-:S13]  /*0c10*/  ISETP.NE.AND.EX P0, PT, RZ, c[0x0][0x2e4], PT, P0 ;  /* 0x0000b900ff007a0c */ /* 0x000fda0003f05300 */
[----:B------:R-:W-:Y:S05]  /*0c20*/  @!P0 BRA `(.L_x_1308) ;  /* 0x0000004000008947 */ /* 0x000fea0003800000 */
[----:B------:R-:W-:-:S05]  /*0c30*/  IMAD.WIDE R8, R234, R9, c[0x0][0x2e0] ;  /* 0x0000b800ea087625 */ /* 0x000fca00078e0209 */
[----:B------:R-:W2:Y:S02]  /*0c40*/  LDG.E R0, [R8.64] ;  /* 0x0000000c08007981 */ /* 0x000ea4000c1e1900 */
[----:B--2---:R1:W2:Y:S02]  /*0c50*/  R2UR UR14, R0 ;  /* 0x00000000000e73c2 */ /* 0x0042a400000e0000 */
[----:B-12---:R-:W-:Y:S05]  /*0c60*/  BRA `(.L_x_1309) ;  /* 0x0000006000007947 */ /* 0x006fea0003800000 */
.L_x_1308:
[----:B------:R-:W-:Y:S05]  /*0c70*/  @!P2 BRA `(.L_x_1309) ;  /* 0x000000500000a947 */ /* 0x000fea0003800000 */
[----:B------:R-:W2:Y:S04]  /*0c80*/  LDG.E R0, [R14.64] ;  /* 0x0000000c0e007981 */ /* 0x000ea8000c1e1900 */
[----:B------:R-:W3:Y:S01]  /*0c90*/  LDG.E R2, [R14.64+0x4] ;  /* 0x0000040c0e027981 */ /* 0x000ee2000c1e1900 */
[----:B--2---:R-:W1:Y:S08]  /*0ca0*/  R2UR UR14, R0 ;  /* 0x00000000000e73c2 */ /* 0x004e7000000e0000 */
[----:B---3--:R-:W1:Y:S02]  /*0cb0*/  R2UR UR4, R2 ;  /* 0x00000000020473c2 */ /* 0x008e6400000e0000 */
[----:B-1----:R-:W-:-:S06]  /*0cc0*/  UIADD3 UR14, -UR14, UR4, URZ ;  /* 0x000000040e0e7290 */ /* 0x002fcc000fffe13f */
.L_x_1309:
[----:B------:R-:W-:Y:S01]  /*0cd0*/  UIADD3 UR6, -UR14, UR9, URZ ;  /* 0x000000090e067290 */ /* 0x000fe2000fffe13f */
[----:B------:R-:W-:Y:S01]  /*0ce0*/  PLOP3.LUT P0, PT, PT, PT, PT, 0x80, 0x0 ;  /* 0x000000000000781c */ /* 0x000fe20003f0f070 */
[----:B------:R-:W-:Y:S01]  /*0cf0*/  ULDC UR4, c[0x0][0x2a4] ;  /* 0x0000a90000047ab9 */ /* 0x000fe20000000800 */
[----:B------:R-:W-:Y:S01]  /*0d00*/  CS2R R170, SRZ ;  /* 0x0000000000aa7805 */ /* 0x000fe2000001ff00 */
[----:B------:R-:W-:Y:S01]  /*0d10*/  UIMAD UR6, UR11, 0x50, UR6 ;  /* 0x000000500b0678a4 */ /* 0x000fe2000f8e0206 */
        /* <DEDUP_REMOVED lines=72> */
[----:B------:R-:W-:Y:S01]  /*11a0*/  SHF.R.S32.HI R17, RZ, 0x1f, R226 ;  /* 0x0000001fff117819 */ /* 0x000fe200000114e2 */
[----:B------:R-:W-:Y:S01]  /*11b0*/  ULDC.64 UR6, c[0x0][0x248] ;  /* 0x0000920000067ab9 */ /* 0x000fe20000000a00 */
[----:B------:R-:W-:Y:S01]  /*11c0*/  IMAD.U32 R14, RZ, RZ, UR11 ;  /* 0x0000000bff0e7e24 */ /* 0x000fe2000f8e00ff */
[----:B------:R-:W-:Y:S01]  /*11d0*/  UISETP.NE.AND UP0, UPT, UR6, 0x1, UPT ;  /* 0x000000010600788c */ /* 0x000fe2000bf05270 */
[----:B------:R-:W-:Y:S01]  /*11e0*/  LEA.HI R218, R17, R226, RZ, 0x3 ;  /* 0x000000e211da7211 */ /* 0x000fe200078f18ff */
[----:B------:R-:W-:Y:S01]  /*11f0*/  UIMAD.WIDE.U32 UR6, UR10, UR7, URZ ;  /* 0x000000070a0672a5 */ /* 0x000fe2000f8e003f */
[----:B------:R-:W-:Y:S01]  /*1200*/  SEL R26, R234, RZ, !P2 ;  /* 0x000000ffea1a7207 */ /* 0x000fe20005000000 */
[----:B------:R-:W-:Y:S01]  /*1210*/  ULDC UR4, c[0x0][0x250] ;  /* 0x0000940000047ab9 */ /* 0x000fe20000000800 */
[----:B------:R-:W-:Y:S01]  /*1220*/  LOP3.LUT R11, R218, 0xfffffff8, RZ, 0xc0, !PT ;  /* 0xfffffff8da0b7812 */ /* 0x000fe200078ec0ff */
[----:B------:R-:W-:Y:S01]  /*1230*/  UMOV UR15, UR10 ;  /* 0x0000000a000f7c82 */ /* 0x000fe20008000000 */
[----:B------:R-:W-:Y:S01]  /*1240*/  SHF.R.S32.HI R233, RZ, 0x3, R218 ;  /* 0x00000003ffe97819 */ /* 0x000fe200000114da */
[----:B------:R-:W-:Y:S01]  /*1250*/  IMAD.U32 R240, RZ, RZ, UR10 ;  /* 0x0000000afff07e24 */ /* 0x000fe2000f8e00ff */
[----:B------:R-:W-:Y:S01]  /*1260*/  SEL R236, R234, RZ, !P6 ;  /* 0x000000ffeaec7207 */ /* 0x000fe20007000000 */
[----:B------:R-:W-:Y:S01]  /*1270*/  IMAD.IADD R2, R226, 0x1, -R11 ;  /* 0x00000001e2027824 */ /* 0x000fe200078e0a0b */
[----:B------:R-:W-:Y:S01]  /*1280*/  @UP0 USHF.R.U32.HI UR15, URZ, UR4, UR7 ;  /* 0x000000043f0f0299 */ /* 0x000fe20008011607 */
[----:B------:R-:W-:Y:S01]  /*1290*/  SHF.R.S32.HI R9, RZ, 0x1f, R233 ;  /* 0x0000001fff097819 */ /* 0x000fe200000114e9 */
[C---:B------:R-:W-:Y:S01]  /*12a0*/  IMAD.SHL.U32 R13, R233.reuse, 0x40, RZ ;  /* 0x00000040e90d7824 */ /* 0x040fe200078e00ff */
[----:B------:R-:W-:Y:S01]  /*12b0*/  ULDC.64 UR6, c[0x0][0x1e0] ;  /* 0x0000780000067ab9 */ /* 0x000fe20000000a00 */
[----:B------:R-:W-:Y:S01]  /*12c0*/  IMAD.SHL.U32 R22, R2, 0x8, RZ ;  /* 0x0000000802167824 */ /* 0x000fe200078e00ff */
[----:B------:R-:W-:Y:S01]  /*12d0*/  USHF.R.S32.HI UR4, URZ, 0x1f, UR15 ;  /* 0x0000001f3f047899 */ /* 0x000fe2000801140f */
[C---:B------:R-:W-:Y:S01]  /*12e0*/  IADD3 R29, P1, R233.reuse, R4, RZ ;  /* 0x00000004e91d7210 */ /* 0x040fe20007f3e0ff */
[----:B------:R-:W-:Y:S01]  /*12f0*/  IMAD.U32 R31, RZ, RZ, UR15 ;  /* 0x0000000fff1f7e24 */ /* 0x000fe2000f8e00ff */
[----:B------:R-:W-:Y:S01]  /*1300*/  IADD3 R6, P0, R233, R6, RZ ;  /* 0x00000006e9067210 */ /* 0x000fe20007f1e0ff */
[----:B------:R-:W-:Y:S01]  /*1310*/  UIMAD UR6, UR4, UR6, URZ ;  /* 0x00000006040672a4 */ /* 0x000fe2000f8e023f */
[----:B------:R-:W-:Y:S01]  /*1320*/  SHF.R.S32.HI R23, RZ, 0x1f, R22 ;  /* 0x0000001fff177819 */ /* 0x000fe20000011416 */
[C---:B------:R-:W-:Y:S01]  /*1330*/  IMAD.X R10, R9.reuse, 0x1, R5, P1 ;  /* 0x00000001090a7824 */ /* 0x040fe200008e0605 */
[----:B------:R-:W-:Y:S01]  /*1340*/  SHF.R.S32.HI R4, RZ, 0x1f, R234 ;  /* 0x0000001fff047819 */ /* 0x000fe200000114ea */
[----:B------:R-:W-:Y:S01]  /*1350*/  UIMAD UR6, UR15, UR7, UR6 ;  /* 0x000000070f0672a4 */ /* 0x000fe2000f8e0206 */
[----:B------:R-:W-:Y:S01]  /*1360*/  IMAD.X R7, R9, 0x1, R7, P0 ;  /* 0x0000000109077824 */ /* 0x000fe200000e0607 */
[----:B------:R-:W-:Y:S01]  /*1370*/  IADD3 R0, -R233, UR14, RZ ;  /* 0x0000000ee9007c10 */ /* 0x000fe2000fffe1ff */
[----:B------:R-:W-:Y:S01]  /*1380*/  IMAD.WIDE.U32 R18, R31, c[0x0][0x1e0], R22 ;  /* 0x000078001f127a25 */ /* 0x000fe200078e0016 */
[----:B------:R-:W-:Y:S01]  /*1390*/  SEL R5, R4, RZ, !P2 ;  /* 0x000000ff04057207 */ /* 0x000fe20005000000 */
[----:B------:R-:W-:Y:S01]  /*13a0*/  USHF.R.S32.HI UR17, URZ, 0x1f, UR8 ;  /* 0x0000001f3f117899 */ /* 0x000fe20008011408 */
[----:B------:R-:W-:Y:S01]  /*13b0*/  LOP3.LUT R13, R13, 0x1c0, RZ, 0xc0, !PT ;  /* 0x000001c00d0d7812 */ /* 0x000fe200078ec0ff */
[----:B------:R-:W-:Y:S01]  /*13c0*/  IMAD.WIDE R14, R14, 0x50, R6 ;  /* 0x000000500e0e7825 */ /* 0x000fe200078e0206 */
[----:B------:R-:W-:Y:S01]  /*13d0*/  IADD3 R19, R19, UR6, RZ ;  /* 0x0000000613137c10 */ /* 0x000fe2000fffe0ff */
[----:B------:R-:W-:Y:S01]  /*13e0*/  ULDC.64 UR6, c[0x0][0x1b0] ;  /* 0x00006c0000067ab9 */ /* 0x000fe20000000a00 */
[-C--:B------:R-:W-:Y:S01]  /*13f0*/  LEA.HI R6, R17, R226.reuse, RZ, 0x6 ;  /* 0x000000e211067211 */ /* 0x080fe200078f30ff */
[----:B------:R-:W-:Y:S01]  /*1400*/  IMAD R7, R5, c[0x0][0x1e8], RZ ;  /* 0x00007a0005077a24 */ /* 0x000fe200078e02ff */
[----:B------:R-:W-:Y:S01]  /*1410*/  IADD3 R8, R22, 0x80, RZ ;  /* 0x0000008016087810 */ /* 0x000fe20007ffe0ff */
[----:B------:R-:W-:Y:S01]  /*1420*/  IMAD.WIDE.U32 R18, R26, c[0x0][0x1e8], R18 ;  /* 0x00007a001a127a25 */ /* 0x000fe200078e0012 */
[----:B------:R-:W-:Y:S01]  /*1430*/  UIMAD UR6, UR4, UR6, URZ ;  /* 0x00000006040672a4 */ /* 0x000fe2000f8e023f */
[----:B------:R-:W-:Y:S01]  /*1440*/  SEL R4, R4, RZ, !P6 ;  /* 0x000000ff04047207 */ /* 0x000fe20007000000 */
[----:B------:R-:W-:Y:S01]  /*1450*/  USHF.R.S32.HI UR4, URZ, 0x1f, UR10 ;  /* 0x0000001f3f047899 */ /* 0x000fe2000801140a */
[----:B------:R-:W-:Y:S01]  /*1460*/  IMAD R7, R26, c[0x0][0x1ec], R7 ;  /* 0x00007b001a077a24 */ /* 0x000fe200078e0207 */
[----:B------:R-:W-:Y:S01]  /*1470*/  ISETP.GE.AND P5, PT, R8, c[0x0][0x1cc], PT ;  /* 0x0000730008007a0c */ /* 0x000fe20003fa6270 */
[----:B------:R-:W-:Y:S01]  /*1480*/  IMAD.U32 R9, RZ, RZ, UR11 ;  /* 0x0000000bff097e24 */ /* 0x000fe2000f8e00ff */
[----:B------:R-:W-:Y:S01]  /*1490*/  UIMAD UR6, UR15, UR7, UR6 ;  /* 0x000000070f0672a4 */ /* 0x000fe2000f8e0206 */
[----:B------:R-:W-:Y:S01]  /*14a0*/  IMAD R24, R10, c[0x0][0x178], RZ ;  /* 0x00005e000a187a24 */ /* 0x000fe200078e02ff */
[----:B------:R-:W-:Y:S01]  /*14b0*/  ISETP.GT.AND P6, PT, R226, 0x7f, PT ;  /* 0x0000007fe200780c */ /* 0x000fe20003fc4270 */
[----:B------:R-:W-:Y:S01]  /*14c0*/  IMAD.IADD R19, R19, 0x1, R7 ;  /* 0x0000000113137824 */ /* 0x000fe200078e0207 */
[----:B------:R-:W-:Y:S01]  /*14d0*/  USHF.L.U32 UR15, UR8, 0x6, URZ ;  /* 0x00000006080f7899 */ /* 0x000fe2000800063f */
[----:B------:R-:W-:Y:S01]  /*14e0*/  IMAD R7, R15, c[0x0][0x1d8], RZ ;  /* 0x000076000f077a24 */ /* 0x000fe200078e02ff */
[----:B------:R-:W-:Y:S01]  /*14f0*/  LEA.HI R216, R17, R226, RZ, 0x7 ;  /* 0x000000e211d87211 */ /* 0x000fe200078f38ff */
[----:B------:R-:W-:Y:S01]  /*1500*/  IMAD R9, R9, -0x50, R0 ;  /* 0xffffffb009097824 */ /* 0x000fe200078e0200 */
[----:B------:R-:W-:Y:S01]  /*1510*/  LOP3.LUT R0, R13, 0x38, R22, 0xf8, !PT ;  /* 0x000000380d007812 */ /* 0x000fe200078ef816 */
[C---:B------:R-:W-:Y:S01]  /*1520*/  IMAD R24, R29.reuse, c[0x0][0x17c], R24 ;  /* 0x00005f001d187a24 */ /* 0x040fe200078e0218 */
[----:B------:R-:W-:Y:S01]  /*1530*/  SHF.R.U32.HI R13, RZ, 0x3, R13 ;  /* 0x00000003ff0d7819 */ /* 0x000fe2000001160d */
[----:B------:R-:W-:Y:S01]  /*1540*/  IMAD.WIDE.U32 R20, R29, c[0x0][0x178], R22 ;  /* 0x00005e001d147a25 */ /* 0x000fe200078e0016 */
[----:B------:R-:W-:Y:S01]  /*1550*/  SHF.R.S32.HI R216, RZ, 0x7, R216 ;  /* 0x00000007ffd87819 */ /* 0x000fe200000114d8 */
[----:B------:R-:W-:Y:S01]  /*1560*/  UIMAD UR14, UR11, -0x50, UR14 ;  /* 0xffffffb00b0e78a4 */ /* 0x000fe2000f8e020e */
        /* <DEDUP_REMOVED lines=9> */
[----:B------:R-:W-:Y:S01]  /*1600*/  IMAD.MOV.U32 R24, RZ, RZ, R20 ;  /* 0x000000ffff187224 */ /* 0x000fe200078e0014 */
[----:B------:R-:W-:Y:S01]  /*1610*/  LEA R20, P0, R18, c[0x0][0x1c0], 0x1 ;  /* 0x0000700012147a11 */ /* 0x000fe200078008ff */
[----:B------:R-:W-:Y:S01]  /*1620*/  IMAD.IADD R0, R19, 0x1, R7 ;  /* 0x0000000113007824 */ /* 0x000fe200078e0207 */
[----:B------:R-:W-:Y:S01]  /*1630*/  CS2R R160, SRZ ;  /* 0x0000000000a07805 */ /* 0x000fe2000001ff00 */
[----:B------:R-:W-:Y:S01]  /*1640*/  IMAD.MOV.U32 R11, RZ, RZ, c[0x0][0x1d8] ;  /* 0x00007600ff0b7624 */ /* 0x000fe200078e00ff */
[----:B------:R-:W-:Y:S01]  /*1650*/  CS2R R158, SRZ ;  /* 0x00000000009e7805 */ /* 0x000fe2000001ff00 */
[----:B------:R-:W-:Y:S01]  /*1660*/  IMAD.WIDE.U32 R240, R240, c[0x0][0x180], R24 ;  /* 0x00006000f0f07a25 */ /* 0x000fe200078e0018 */
[----:B------:R-:W-:Y:S01]  /*1670*/  LEA.HI.X R21, R18, c[0x0][0x1c4], R0, 0x1, P0 ;  /* 0x0000710012157a11 */ /* 0x000fe200000f0c00 */
[----:B------:R-:W-:Y:S01]  /*1680*/  CS2R R156, SRZ ;  /* 0x00000000009c7805 */ /* 0x000fe2000001ff00 */
[C---:B------:R-:W-:Y:S01]  /*1690*/  ISETP.GE.AND P0, PT, R22.reuse, c[0x0][0x1cc], PT ;  /* 0x0000730016007a0c */ /* 0x040fe20003f06270 */
[----:B------:R-:W-:Y:S01]  /*16a0*/  IMAD.MOV.U32 R7, RZ, RZ, c[0x0][0x1dc] ;  /* 0x00007700ff077624 */ /* 0x000fe200078e00ff */
[----:B------:R-:W-:Y:S01]  /*16b0*/  SHF.R.S32.HI R0, RZ, 0x6, R6 ;  /* 0x00000006ff007819 */ /* 0x000fe20000011406 */
[----:B------:R-:W-:Y:S01]  /*16c0*/  IMAD.WIDE.U32 R30, R31, c[0x0][0x1b0], R22 ;  /* 0x00006c001f1e7a25 */ /* 0x000fe200078e0016 */
[----:B------:R-:W-:Y:S01]  /*16d0*/  ISETP.LT.OR P2, PT, R9, 0x1, P0 ;  /* 0x000000010900780c */ /* 0x000fe20000741670 */
[----:B------:R-:W-:Y:S01]  /*16e0*/  CS2R R154, SRZ ;  /* 0x00000000009a7805 */ /* 0x000fe2000001ff00 */
[----:B------:R-:W-:Y:S01]  /*16f0*/  IADD3 R6, R22, 0x40, RZ ;  /* 0x0000004016067810 */ /* 0x000fe20007ffe0ff */
[----:B------:R-:W-:Y:S01]  /*1700*/  IMAD R228, R0, 0x200, R13 ;  /* 0x0000020000e47824 */ /* 0x000fe200078e020d */
[C---:B------:R-:W-:Y:S01]  /*1710*/  LEA R24, P1, R11.reuse, R20, 0x6 ;  /* 0x000000140b187211 */ /* 0x040fe200078230ff */
[C---:B------:R-:W-:Y:S01]  /*1720*/  IMAD.SHL.U32 R13, R11.reuse, 0x20, RZ ;  /* 0x000000200b0d7824 */ /* 0x040fe200078e00ff */
[----:B------:R-:W-:Y:S01]  /*1730*/  ISETP.GE.AND P4, PT, R6, c[0x0][0x1cc], PT ;  /* 0x0000730006007a0c */ /* 0x000fe20003f86270 */
[----:B------:R-:W-:Y:S01]  /*1740*/  IMAD.SHL.U32 R228, R228, 0x2, RZ ;  /* 0x00000002e4e47824 */ /* 0x000fe200078e00ff */
[----:B------:R-:W-:Y:S01]  /*1750*/  LEA.HI.X R25, R11, R21, R7, 0x6, P1 ;  /* 0x000000150b197211 */ /* 0x000fe200008f3407 */
[----:B------:R-:W-:Y:S01]  /*1760*/  IMAD.MOV.U32 R7, RZ, RZ, 0x5 ;  /* 0x00000005ff077424 */ /* 0x000fe200078e00ff */
[----:B------:R-:W-:Y:S01]  /*1770*/  ISETP.LT.OR P3, PT, R9, 0x1, P4 ;  /* 0x000000010900780c */ /* 0x000fe20002761670 */
        /* <DEDUP_REMOVED lines=8> */
[----:B------:R-:W-:Y:S01]  /*1800*/  SHF.L.U64.HI R11, R11, R7, c[0x0][0x1dc] ;  /* 0x000077000b0b7619 */ /* 0x000fe20000010207 */
[----:B------:R-:W-:Y:S01]  /*1810*/  IMAD.MOV.U32 R16, RZ, RZ, c[0x0][0x1a8] ;  /* 0x00006a00ff107624 */ /* 0x000fe200078e00ff */
[----:B------:R-:W-:Y:S01]  /*1820*/  IADD3 R31, R31, UR6, RZ ;  /* 0x000000061f1f7c10 */ /* 0x000fe2000fffe0ff */
[----:B------:R-:W-:Y:S01]  /*1830*/  ULDC.64 UR6, c[0x0][0x180] ;  /* 0x0000600000067ab9 */ /* 0x000fe20000000a00 */
[C---:B------:R-:W-:Y:S01]  /*1840*/  ISETP.LT.OR P5, PT, R9.reuse, 0x21, P5 ;  /* 0x000000210900780c */ /* 0x040fe20002fa1670 */
[----:B------:R-:W-:Y:S01]  /*1850*/  UIMAD UR6, UR4, UR6, URZ ;  /* 0x00000006040672a4 */ /* 0x000fe2000f8e023f */
[----:B------:R-:W-:Y:S01]  /*1860*/  IMAD R10, R10, c[0x0][0x208], RZ ;  /* 0x000082000a0a7a24 */ /* 0x000fe200078e02ff */
[----:B------:R1:W-:Y:S01]  /*1870*/  LDGSTS.E.BYPASS.LTC128B.128 [R228+0xa080], [R20.64+0x80], !P3 ;  /* 0x0a08008014e47fae */ /* 0x0003e2000d901d4c */
[----:B------:R-:W-:Y:S01]  /*1880*/  ISETP.GT.AND P3, PT, R226, 0x7f, PT ;  /* 0x0000007fe200780c */ /* 0x000fe20003f64270 */
[----:B------:R-:W-:Y:S01]  /*1890*/  IMAD.WIDE.U32 R26, R26, c[0x0][0x1b8], R30 ;  /* 0x00006e001a1a7a25 */ /* 0x000fe200078e001e */
[----:B------:R-:W-:Y:S01]  /*18a0*/  UIMAD UR6, UR10, UR7, UR6 ;  /* 0x000000070a0672a4 */ /* 0x000fe2000f8e0206 */
[----:B------:R1:W-:Y:S01]  /*18b0*/  LDGSTS.E.BYPASS.LTC128B.128 [R228+0xc880], [R20.64+0x100], !P2 ;  /* 0x0c88010014e47fae */ /* 0x0003e2000d101d4c */
[----:B------:R-:W-:Y:S01]  /*18c0*/  ISETP.LT.OR P2, PT, R9, 0x21, P4 ;  /* 0x000000210900780c */ /* 0x000fe20002741670 */
[----:B------:R-:W-:Y:S01]  /*18d0*/  IMAD.IADD R27, R27, 0x1, R5 ;  /* 0x000000011b1b7824 */ /* 0x000fe200078e0205 */
[----:B------:R-:W-:Y:S01]  /*18e0*/  CS2R R152, SRZ ;  /* 0x0000000000987805 */ /* 0x000fe2000001ff00 */
[----:B------:R2:W-:Y:S01]  /*18f0*/  LDGSTS.E.BYPASS.LTC128B.128 [R228+0x8880], [R24.64], !P1 ;  /* 0x0888000018e47fae */ /* 0x0005e2000c901d4c */
[----:B------:R-:W-:Y:S01]  /*1900*/  ISETP.GE.AND P1, PT, R6, c[0x0][0x16c], PT ;  /* 0x00005b0006007a0c */ /* 0x000fe20003f26270 */
[----:B------:R-:W-:Y:S01]  /*1910*/  IMAD R5, R15, c[0x0][0x1a8], RZ ;  /* 0x00006a000f057a24 */ /* 0x000fe200078e02ff */
[----:B------:R-:W-:Y:S01]  /*1920*/  IADD3 R241, R241, UR6, RZ ;  /* 0x00000006f1f17c10 */ /* 0x000fe2000fffe0ff */
[----:B------:R-:W-:Y:S01]  /*1930*/  IMAD.MOV.U32 R222, RZ, RZ, c[0x0][0x178] ;  /* 0x00005e00ffde7624 */ /* 0x000fe200078e00ff */
[----:B------:R-:W-:Y:S01]  /*1940*/  SEL R12, RZ, 0xffffffff, P1 ;  /* 0xffffffffff0c7807 */ /* 0x000fe20000800000 */
[----:B------:R-:W-:Y:S01]  /*1950*/  IMAD R5, R14, c[0x0][0x1ac], R5 ;  /* 0x00006b000e057a24 */ /* 0x000fe200078e0205 */
[----:B------:R-:W-:Y:S01]  /*1960*/  ISETP.GT.AND P1, PT, R226, 0x7f, PT ;  /* 0x0000007fe200780c */ /* 0x000fe20003f24270 */
[----:B------:R-:W-:Y:S01]  /*1970*/  IMAD.WIDE.U32 R14, R14, c[0x0][0x1a8], R26 ;  /* 0x00006a000e0e7a25 */ /* 0x000fe200078e001a */
[----:B------:R-:W-:Y:S01]  /*1980*/  @!P3 LEA R18, P0, R13, R24, 0x1 ;  /* 0x000000180d12b211 */ /* 0x000fe200078008ff */
[----:B------:R2:W-:Y:S01]  /*1990*/  LDGSTS.E.BYPASS.LTC128B.128 [R228+0xb080], [R24.64+0x80], !P2 ;  /* 0x0b08008018e47fae */ /* 0x0005e2000d101d4c */
[----:B------:R-:W-:Y:S01]  /*19a0*/  ULDC.64 UR6, c[0x0][0x270] ;  /* 0x00009c0000067ab9 */ /* 0x000fe20000000a00 */
[----:B------:R-:W-:Y:S01]  /*19b0*/  IMAD.IADD R5, R15, 0x1, R5 ;  /* 0x000000010f057824 */ /* 0x000fe200078e0205 */
[----:B------:R-:W-:Y:S01]  /*19c0*/  @!P3 LEA.HI.X R19, R13, R25, R11, 0x1, P0 ;  /* 0x000000190d13b211 */ /* 0x000fe200000f0c0b */
[----:B------:R2:W-:Y:S01]  /*19d0*/  LDGSTS.E.BYPASS.LTC128B.128 [R228+0xd880], [R24.64+0x100], !P5 ;  /* 0x0d88010018e47fae */ /* 0x0005e2000e901d4c */
[----:B------:R-:W-:Y:S01]  /*19e0*/  ISETP.GE.AND P0, PT, R22, c[0x0][0x16c], PT ;  /* 0x00005b0016007a0c */ /* 0x000fe20003f06270 */
[----:B------:R-:W-:Y:S01]  /*19f0*/  IMAD.SHL.U32 R12, R12, 0x2, RZ ;  /* 0x000000020c0c7824 */ /* 0x000fe200078e00ff */
[----:B------:R-:W-:Y:S01]  /*1a00*/  UIMAD UR6, UR4, UR6, URZ ;  /* 0x00000006040672a4 */ /* 0x000fe2000f8e023f */
[----:B------:R-:W-:Y:S01]  /*1a10*/  IMAD R251, R4, c[0x0][0x188], RZ ;  /* 0x0000620004fb7a24 */ /* 0x000fe200078e02ff */
[----:B------:R-:W-:Y:S01]  /*1a20*/  SEL R11, RZ, 0x1, P0 ;  /* 0x00000001ff0b7807 */ /* 0x000fe20000000000 */
[----:B------:R-:W-:Y:S01]  /*1a30*/  IMAD.WIDE.U32 R240, R236, c[0x0][0x188], R240 ;  /* 0x00006200ecf07a25 */ /* 0x000fe200078e00f0 */
[C---:B------:R-:W-:Y:S01]  /*1a40*/  @!P3 ISETP.GE.AND P0, PT, R9.reuse, 0x41, PT ;  /* 0x000000410900b80c */ /* 0x040fe20003f06270 */
[----:B------:R-:W-:Y:S01]  /*1a50*/  UIMAD UR16, UR10, UR7, UR6 ;  /* 0x000000070a1072a4 */ /* 0x000fe2000f8e0206 */
[----:B------:R-:W-:Y:S01]  /*1a60*/  @!P1 ISETP.LT.OR P2, PT, R9, 0x41, P4 ;  /* 0x000000410900980c */ /* 0x000fe20002741670 */
[----:B-1----:R-:W-:Y:S01]  /*1a70*/  IMAD R20, R29, c[0x0][0x20c], R10 ;  /* 0x000083001d147a24 */ /* 0x002fe200078e020a */
[----:B------:R-:W-:Y:S01]  /*1a80*/  ISETP.GT.AND P4, PT, R226, 0x7f, PT ;  /* 0x0000007fe200780c */ /* 0x000fe20003f84270 */
[----:B------:R-:W-:Y:S01]  /*1a90*/  IMAD R251, R236, c[0x0][0x18c], R251 ;  /* 0x00006300ecfb7a24 */ /* 0x000fe200078e02fb */
[----:B------:R-:W-:Y:S01]  /*1aa0*/  LOP3.LUT R12, R12, 0x2, R11, 0xe2, !PT ;  /* 0x000000020c0c7812 */ /* 0x000fe200078ee20b */
[----:B------:R-:W-:Y:S01]  /*1ab0*/  IMAD.MOV.U32 R11, RZ, RZ, c[0x0][0x1ac] ;  /* 0x00006b00ff0b7624 */ /* 0x000fe200078e00ff */
[----:B------:R-:W-:Y:S01]  /*1ac0*/  ULDC.64 UR6, c[0x0][0x210] ;  /* 0x0000840000067ab9 */ /* 0x000fe20000000a00 */
[----:B------:R-:W-:Y:S01]  /*1ad0*/  IMAD.SHL.U32 R13, R222, 0x40, RZ ;  /* 0x00000040de0d7824 */ /* 0x000fe200078e00ff */
[----:B------:R-:W-:Y:S01]  /*1ae0*/  UIMAD UR6, UR4, UR6, URZ ;  /* 0x00000006040672a4 */ /* 0x000fe2000f8e023f */
[----:B------:R-:W-:Y:S01]  /*1af0*/  IMAD.IADD R251, R241, 0x1, R251 ;  /* 0x00000001f1fb7824 */ /* 0x000fe200078e02fb */
[----:B------:R-:W-:Y:S01]  /*1b00*/  CS2R R150, SRZ ;  /* 0x0000000000967805 */ /* 0x000fe2000001ff00 */
[----:B------:R-:W-:Y:S01]  /*1b10*/  @!P1 ISETP.GE.OR P3, PT, R22, c[0x0][0x1cc], !P0 ;  /* 0x0000730016009a0c */ /* 0x000fe20004766670 */
[----:B------:R-:W-:Y:S01]  /*1b20*/  IMAD.MOV.U32 R250, RZ, RZ, R240 ;  /* 0x000000fffffa7224 */ /* 0x000fe200078e00f0 */
[----:B------:R-:W-:Y:S01]  /*1b30*/  UIMAD UR6, UR10, UR7, UR6 ;  /* 0x000000070a0672a4 */ /* 0x000fe2000f8e0206 */
[----:B------:R-:W-:Y:S01]  /*1b40*/  IMAD.SHL.U32 R232, R226, 0x4, RZ ;  /* 0x00000004e2e87824 */ /* 0x000fe200078e00ff */
[----:B------:R-:W-:Y:S01]  /*1b50*/  @!P4 ISETP.GE.OR P1, PT, R8, c[0x0][0x1cc], !P0 ;  /* 0x000073000800ca0c */ /* 0x000fe20004726670 */
[----:B------:R-:W-:Y:S01]  /*1b60*/  IMAD.WIDE.U32 R30, R13, UR8, R250 ;  /* 0x000000080d1e7c25 */ /* 0x000fe2000f8e00fa */
[C---:B------:R-:W-:Y:S01]  /*1b70*/  LEA R32, P0, R14.reuse, c[0x0][0x190], 0x1 ;  /* 0x000064000e207a11 */ /* 0x040fe200078008ff */
[----:B------:R-:W-:Y:S01]  /*1b80*/  CS2R R148, SRZ ;  /* 0x0000000000947805 */ /* 0x000fe2000001ff00 */
[----:B------:R-:W-:Y:S01]  /*1b90*/  CS2R R146, SRZ ;  /* 0x0000000000927805 */ /* 0x000fe2000001ff00 */
[----:B------:R-:W-:Y:S01]  /*1ba0*/  IMAD.WIDE.U32 R28, R29, c[0x0][0x208], R22 ;  /* 0x000082001d1c7a25 */ /* 0x000fe200078e0016 */
[----:B------:R-:W-:Y:S01]  /*1bb0*/  LEA.HI.X R33, R14, c[0x0][0x194], R5, 0x1, P0 ;  /* 0x000065000e217a11 */ /* 0x000fe200000f0c05 */
[----:B------:R-:W-:Y:S01]  /*1bc0*/  CS2R R144, SRZ ;  /* 0x0000000000907805 */ /* 0x000fe2000001ff00 */
[----:B------:R-:W-:Y:S01]  /*1bd0*/  CS2R R142, SRZ ;  /* 0x00000000008e7805 */ /* 0x000fe2000001ff00 */
[----:B------:R1:W-:Y:S01]  /*1be0*/  @!P4 LDGSTS.E.BYPASS.LTC128B.128 [R228+0x9880], [R18.64], !P3 ;  /* 0x0988000012e4cfae */ /* 0x0003e2000d901d4c */
[----:B------:R-:W-:Y:S01]  /*1bf0*/  ISETP.GE.AND P3, PT, R8, c[0x0][0x19c], PT ;  /* 0x0000670008007a0c */ /* 0x000fe20003f66270 */
[----:B------:R-:W-:Y:S01]  /*1c00*/  IMAD.MOV.U32 R5, RZ, RZ, 0x6 ;  /* 0x00000006ff057424 */ /* 0x000fe200078e00ff */
[----:B------:R-:W-:Y:S01]  /*1c10*/  CS2R R140, SRZ ;  /* 0x00000000008c7805 */ /* 0x000fe2000001ff00 */
[----:B------:R1:W-:Y:S01]  /*1c20*/  @!P4 LDGSTS.E.BYPASS.LTC128B.128 [R228+0xc080], [R18.64+0x80], !P2 ;  /* 0x0c08008012e4cfae */ /* 0x0003e2000d101d4c */
[----:B------:R-:W-:Y:S01]  /*1c30*/  ISETP.GE.AND P2, PT, R6, c[0x0][0x19c], PT ;  /* 0x0000670006007a0c */ /* 0x000fe20003f46270 */
[----:B------:R-:W-:Y:S01]  /*1c40*/  IMAD.SHL.U32 R14, R16, 0x20, RZ ;  /* 0x00000020100e7824 */ /* 0x000fe200078e00ff */
[----:B------:R-:W-:Y:S01]  /*1c50*/  ISETP.LT.OR P5, PT, R9, 0x1, P3 ;  /* 0x000000010900780c */ /* 0x000fe20001fa1670 */
[----:B------:R1:W-:Y:S01]  /*1c60*/  @!P4 LDGSTS.E.BYPASS.LTC128B.128 [R228+0xe880], [R18.64+0x100], !P1 ;  /* 0x0e88010012e4cfae */ /* 0x0003e2000c901d4c */
[----:B------:R-:W-:Y:S01]  /*1c70*/  ISETP.GE.AND P4, PT, R22, c[0x0][0x19c], PT ;  /* 0x0000670016007a0c */ /* 0x000fe20003f86270 */
[----:B------:R-:W-:Y:S01]  /*1c80*/  IMAD.IADD R21, R29, 0x1, R20 ;  /* 0x000000011d157824 */ /* 0x000fe200078e0214 */
[C---:B------:R-:W-:Y:S01]  /*1c90*/  ISETP.LT.OR P1, PT, R9.reuse, 0x1, P2 ;  /* 0x000000010900780c */ /* 0x040fe20001721670 */
[----:B------:R-:W-:Y:S01]  /*1ca0*/  IMAD.MOV.U32 R20, RZ, RZ, R28 ;  /* 0x000000ffff147224 */ /* 0x000fe200078e001c */
[----:B------:R-:W-:Y:S01]  /*1cb0*/  ISETP.LT.OR P0, PT, R9, 0x1, P4 ;  /* 0x000000010900780c */ /* 0x000fe20002701670 */
[C---:B------:R-:W-:Y:S01]  /*1cc0*/  IMAD.SHL.U32 R223, R222.reuse, 0x20, RZ ;  /* 0x00000020dedf7824 */ /* 0x040fe200078e00ff */
[C---:B------:R-:W-:Y:S01]  /*1cd0*/  SHF.L.U64.HI R10, R222.reuse, R5, c[0x0][0x17c] ;  /* 0x00005f00de0a7619 */ /* 0x040fe20000010205 */
[----:B------:R-:W-:Y:S01]  /*1ce0*/  IMAD.MOV.U32 R224, RZ, RZ, c[0x0][0x208] ;  /* 0x00008200ffe07624 */ /* 0x000fe200078e00ff */
[----:B------:R-:W-:Y:S01]  /*1cf0*/  SHF.L.U64.HI R222, R222, R7, c[0x0][0x17c] ;  /* 0x00005f00dede7619 */ /* 0x000fe20000010207 */
[----:B------:R-:W-:Y:S01]  /*1d00*/  IMAD R221, R4, c[0x0][0x278], RZ ;  /* 0x00009e0004dd7a24 */ /* 0x000fe200078e02ff */
[----:B------:R-:W-:Y:S01]  /*1d10*/  CS2R R138, SRZ ;  /* 0x00000000008a7805 */ /* 0x000fe2000001ff00 */
[----:B------:R-:W-:Y:S01]  /*1d20*/  IMAD R10, R10, UR8, RZ ;  /* 0x000000080a0a7c24 */ /* 0x000fe2000f8e02ff */
[----:B------:R-:W-:Y:S01]  /*1d30*/  CS2R R136, SRZ ;  /* 0x0000000000887805 */ /* 0x000fe2000001ff00 */
[----:B------:R-:W-:Y:S01]  /*1d40*/  IMAD R221, R236, c[0x0][0x27c], R221 ;  /* 0x00009f00ecdd7a24 */ /* 0x000fe200078e02dd */
[----:B------:R-:W-:Y:S01]  /*1d50*/  CS2R R134, SRZ ;  /* 0x0000000000867805 */ /* 0x000fe2000001ff00 */
[----:B------:R-:W-:Y:S01]  /*1d60*/  IMAD R10, R13, UR17, R10 ;  /* 0x000000110d0a7c24 */ /* 0x000fe2000f8e020a */
[----:B------:R-:W-:Y:S01]  /*1d70*/  CS2R R132, SRZ ;  /* 0x0000000000847805 */ /* 0x000fe2000001ff00 */
[----:B------:R3:W-:Y:S01]  /*1d80*/  LDGSTS.E.BYPASS.LTC128B.128 [R228+0x80], [R32.64], !P0 ;  /* 0x0008000020e47fae */ /* 0x0007e2000c101d4c */
[C---:B------:R-:W-:Y:S01]  /*1d90*/  LEA R26, P0, R16.reuse, R32, 0x6 ;  /* 0x00000020101a7211 */ /* 0x040fe200078030ff */
[----:B------:R-:W-:Y:S01]  /*1da0*/  IMAD.IADD R10, R31, 0x1, R10 ;  /* 0x000000011f0a7824 */ /* 0x000fe200078e020a */
[----:B------:R-:W-:Y:S01]  /*1db0*/  CS2R R130, SRZ ;  /* 0x0000000000827805 */ /* 0x000fe2000001ff00 */
[----:B------:R3:W-:Y:S01]  /*1dc0*/  LDGSTS.E.BYPASS.LTC128B.128 [R228+0x2880], [R32.64+0x80], !P1 ;  /* 0x0288008020e47fae */ /* 0x0007e2000c901d4c */
[C---:B------:R-:W-:Y:S01]  /*1dd0*/  ISETP.LT.OR P1, PT, R9.reuse, 0x21, P4 ;  /* 0x000000210900780c */ /* 0x040fe20002721670 */
[----:B------:R-:W-:Y:S01]  /*1de0*/  IMAD.U32 R13, RZ, RZ, UR10 ;  /* 0x0000000aff0d7e24 */ /* 0x000fe2000f8e00ff */
[C---:B------:R-:W-:Y:S01]  /*1df0*/  LEA.HI.X R27, R16.reuse, R33, R11, 0x6, P0 ;  /* 0x00000021101b7211 */ /* 0x040fe200000f340b */
[----:B------:R3:W-:Y:S01]  /*1e00*/  LDGSTS.E.BYPASS.LTC128B.128 [R228+0x5080], [R32.64+0x100], !P5 ;  /* 0x0508010020e47fae */ /* 0x0007e2000e901d4c */
[----:B------:R-:W-:Y:S01]  /*1e10*/  SHF.L.U64.HI R11, R16, R7, c[0x0][0x1ac] ;  /* 0x00006b00100b7619 */ /* 0x000fe20000010207 */
[----:B------:R-:W-:Y:S01]  /*1e20*/  IMAD R247, R4, c[0x0][0x218], RZ ;  /* 0x0000860004f77a24 */ /* 0x000fe200078e02ff */
[----:B--2---:R-:W-:Y:S01]  /*1e30*/  @!P6 LEA R24, P0, R14, R26, 0x1 ;  /* 0x0000001a0e18e211 */ /* 0x004fe200078008ff */
[----:B------:R-:W-:Y:S01]  /*1e40*/  IMAD.SHL.U32 R225, R224, 0x20, RZ ;  /* 0x00000020e0e17824 */ /* 0x000fe200078e00ff */
[C---:B------:R-:W-:Y:S01]  /*1e50*/  ISETP.LT.OR P5, PT, R9.reuse, 0x21, P3 ;  /* 0x000000210900780c */ /* 0x040fe20001fa1670 */
[----:B------:R-:W-:Y:S01]  /*1e60*/  IMAD R247, R236, c[0x0][0x21c], R247 ;  /* 0x00008700ecf77a24 */ /* 0x000fe200078e02f7 */
[----:B------:R-:W-:Y:S01]  /*1e70*/  @!P6 LEA.HI.X R25, R14, R27, R11, 0x1, P0 ;  /* 0x0000001b0e19e211 */ /* 0x000fe200000f0c0b */
[----:B------:R-:W-:Y:S01]  /*1e80*/  IMAD.U32 R14, RZ, RZ, UR15 ;  /* 0x0000000fff0e7e24 */ /* 0x000fe2000f8e00ff */
[----:B------:R-:W-:Y:S01]  /*1e90*/  ISETP.GE.AND P0, PT, R8, c[0x0][0x16c], PT ;  /* 0x00005b0008007a0c */ /* 0x000fe20003f06270 */
[----:B------:R2:W-:Y:S01]  /*1ea0*/  LDGSTS.E.BYPASS.LTC128B.128 [R228+0x1080], [R26.64], !P1 ;  /* 0x010800001ae47fae */ /* 0x0005e2000c901d4c */
[----:B------:R-:W-:Y:S01]  /*1eb0*/  ISETP.GT.AND P1, PT, R226, 0x7f, PT ;  /* 0x0000007fe200780c */ /* 0x000fe20003f24270 */
[----:B------:R-:W-:Y:S01]  /*1ec0*/  IMAD R219, R4, c[0x0][0x290], RZ ;  /* 0x0000a40004db7a24 */ /* 0x000fe200078e02ff */
[----:B------:R-:W-:Y:S01]  /*1ed0*/  SEL R11, RZ, 0x4, P0 ;  /* 0x00000004ff0b7807 */ /* 0x000fe20000000000 */
[----:B------:R-:W-:Y:S01]  /*1ee0*/  IMAD.SHL.U32 R211, R216, 0x8, RZ ;  /* 0x00000008d8d37824 */ /* 0x000fe200078e00ff */
[----:B-1----:R-:W-:Y:S01]  /*1ef0*/  LEA R18, P0, R30, c[0x0][0x160], 0x1 ;  /* 0x000058001e127a11 */ /* 0x002fe200078008ff */
[----:B------:R-:W-:Y:S01]  /*1f00*/  IMAD R219, R236, c[0x0][0x294], R219 ;  /* 0x0000a500ecdb7a24 */ /* 0x000fe200078e02db */
[----:B------:R-:W-:Y:S01]  /*1f10*/  ISETP.LT.OR P6, PT, R9, 0x21, P2 ;  /* 0x000000210900780c */ /* 0x000fe200017c1670 */
[----:B------:R-:W-:Y:S01]  /*1f20*/  IMAD R235, R4, c[0x0][0x240], RZ ;  /* 0x0000900004eb7a24 */ /* 0x000fe200078e02ff */
[----:B------:R-:W-:Y:S01]  /*1f30*/  LEA.HI.X R19, R30, c[0x0][0x164], R10, 0x1, P0 ;  /* 0x000059001e137a11 */ /* 0x000fe200000f0c0a */
[----:B------:R-:W-:Y:S01]  /*1f40*/  IMAD.MOV.U32 R217, RZ, RZ, 0x10 ;  /* 0x00000010ffd97424 */ /* 0x000fe200078e00ff */
[----:B------:R-:W-:Y:S01]  /*1f50*/  IADD3 R10, P0, R232, R3, RZ ;  /* 0x00000003e80a7210 */ /* 0x000fe20007f1e0ff */
[----:B------:R-:W-:Y:S01]  /*1f60*/  IMAD R235, R236, c[0x0][0x244], R235 ;  /* 0x00009100eceb7a24 */ /* 0x000fe200078e02eb */
[----:B------:R-:W-:Y:S01]  /*1f70*/  LOP3.LUT R211, R211, 0x8, RZ, 0xc0, !PT ;  /* 0x00000008d3d37812 */ /* 0x000fe200078ec0ff */
[----:B------:R-:W-:Y:S01]  /*1f80*/  IMAD.MOV.U32 R215, RZ, RZ, 0x20 ;  /* 0x00000020ffd77424 */ /* 0x000fe200078e00ff */
[C---:B------:R-:W-:Y:S01]  /*1f90*/  @!P1 ISETP.LT.OR P4, PT, R9.reuse, 0x41, P4 ;  /* 0x000000410900980c */ /* 0x040fe20002781670 */
[----:B------:R-:W-:Y:S01]  /*1fa0*/  IMAD.SHL.U32 R0, R0, 0x8, RZ ;  /* 0x0000000800007824 */ /* 0x000fe200078e00ff */
[C---:B------:R-:W-:Y:S01]  /*1fb0*/  @!P1 ISETP.LT.OR P2, PT, R9.reuse, 0x41, P2 ;  /* 0x000000410900980c */ /* 0x040fe20001741670 */
[----:B------:R-:W-:Y:S01]  /*1fc0*/  CS2R R128, SRZ ;  /* 0x0000000000807805 */ /* 0x000fe2000001ff00 */
[----:B------:R-:W-:Y:S01]  /*1fd0*/  @!P1 ISETP.LT.OR P3, PT, R9, 0x41, P3 ;  /* 0x000000410900980c */ /* 0x000fe20001f61670 */
[----:B------:R2:W-:Y:S01]  /*1fe0*/  LDGSTS.E.BYPASS.LTC128B.128 [R228+0x3880], [R26.64+0x80], !P6 ;  /* 0x038800801ae47fae */ /* 0x0005e2000f101d4c */
[----:B------:R-:W-:Y:S01]  /*1ff0*/  LOP3.LUT R9, R12, R11, RZ, 0xfc, !PT ;  /* 0x0000000b0c097212 */ /* 0x000fe200078efcff */
[----:B------:R-:W-:Y:S01]  /*2000*/  IMAD.U32 R12, RZ, RZ, UR10 ;  /* 0x0000000aff0c7e24 */ /* 0x000fe2000f8e00ff */
[----:B------:R-:W-:Y:S01]  /*2010*/  SHF.R.S32.HI R11, RZ, 0x1f, R3 ;  /* 0x0000001fff0b7819 */ /* 0x000fe20000011403 */
[----:B------:R2:W-:Y:S01]  /*2020*/  LDGSTS.E.BYPASS.LTC128B.128 [R228+0x6080], [R26.64+0x100], !P5 ;  /* 0x060801001ae47fae */ /* 0x0005e2000e901d4c */
[C---:B------:R-:W-:Y:S01]  /*2030*/  LOP3.LUT P5, RZ, R9.reuse, 0x1, RZ, 0xc0, !PT ;  /* 0x0000000109ff7812 */ /* 0x040fe200078ac0ff */
[----:B------:R-:W-:Y:S01]  /*2040*/  IMAD.WIDE.U32 R238, R12, c[0x0][0x210], R20 ;  /* 0x000084000cee7a25 */ /* 0x000fe200078e0014 */
[----:B------:R-:W-:Y:S01]  /*2050*/  LEA.HI.X.SX32 R11, R232, R11, 0x1, P0 ;  /* 0x0000000be80b7211 */ /* 0x000fe200000f0eff */
[----:B------:R1:W-:Y:S01]  /*2060*/  @!P1 LDGSTS.E.BYPASS.LTC128B.128 [R228+0x2080], [R24.64], !P4 ;  /* 0x0208000018e49fae */ /* 0x0003e2000e101d4c */
[----:B------:R-:W-:Y:S01]  /*2070*/  ISETP.GT.AND P0, PT, R226, 0x7f, PT ;  /* 0x0000007fe200780c */ /* 0x000fe20003f04270 */
[----:B------:R-:W-:Y:S01]  /*2080*/  CS2R R126, SRZ ;  /* 0x00000000007e7805 */ /* 0x000fe2000001ff00 */
[----:B------:R-:W-:Y:S01]  /*2090*/  LOP3.LUT P4, RZ, R9, 0x2, RZ, 0xc0, !PT ;  /* 0x0000000209ff7812 */ /* 0x000fe2000788c0ff */
[----:B------:R-:W-:Y:S01]  /*20a0*/  IMAD.WIDE.U32 R244, R13, c[0x0][0x270], R10 ;  /* 0x00009c000df47a25 */ /* 0x000fe200078e000a */
[----:B------:R-:W-:Y:S01]  /*20b0*/  LOP3.LUT P6, RZ, R9, 0x4, RZ, 0xc0, !PT ;  /* 0x0000000409ff7812 */ /* 0x000fe200078cc0ff */
[----:B------:R-:W-:Y:S01]  /*20c0*/  CS2R R124, SRZ ;  /* 0x00000000007c7805 */ /* 0x000fe2000001ff00 */
[----:B------:R-:W-:Y:S01]  /*20d0*/  IADD3 R9, -R233, UR9, -R14 ;  /* 0x00000009e9097c10 */ /* 0x000fe2000fffe90e */
[----:B------:R-:W-:Y:S01]  /*20e0*/  CS2R R122, SRZ ;  /* 0x00000000007a7805 */ /* 0x000fe2000001ff00 */
[----:B------:R-:W-:Y:S01]  /*20f0*/  IADD3 R245, R245, UR16, RZ ;  /* 0x00000010f5f57c10 */ /* 0x000fe2000fffe0ff */
[----:B------:R-:W-:Y:S01]  /*2100*/  USHF.R.S32.HI UR16, URZ, 0x1f, UR15 ;  /* 0x0000001f3f107899 */ /* 0x000fe2000801140f */
[C---:B------:R-:W-:Y:S01]  /*2110*/  ISETP.LT.OR P1, PT, R9.reuse, 0x1, !P4 ;  /* 0x000000010900780c */ /* 0x040fe20006721670 */
[----:B------:R-:W-:Y:S01]  /*2120*/  CS2R R120, SRZ ;  /* 0x0000000000787805 */ /* 0x000fe2000001ff00 */
[----:B------:R-:W-:Y:S01]  /*2130*/  SHF.L.U64.HI R12, R224, R5, c[0x0][0x20c] ;  /* 0x00008300e00c7619 */ /* 0x000fe20000010205 */
[----:B------:R1:W-:Y:S01]  /*2140*/  @!P0 LDGSTS.E.BYPASS.LTC128B.128 [R228+0x4880], [R24.64+0x80], !P2 ;  /* 0x0488008018e48fae */ /* 0x0003e2000d101d4c */
[----:B------:R-:W-:Y:S01]  /*2150*/  ISETP.LT.OR P2, PT, R9, 0x1, !P5 ;  /* 0x000000010900780c */ /* 0x000fe20006f41670 */
[----:B------:R-:W-:Y:S01]  /*2160*/  IMAD.WIDE.U32 R244, R236, c[0x0][0x278], R244 ;  /* 0x00009e00ecf47a25 */ /* 0x000fe200078e00f4 */
[----:B------:R-:W-:Y:S01]  /*2170*/  IADD3 R239, R239, UR6, RZ ;  /* 0x00000006efef7c10 */ /* 0x000fe2000fffe0ff */
[----:B------:R1:W-:Y:S01]  /*2180*/  @!P0 LDGSTS.E.BYPASS.LTC128B.128 [R228+0x7080], [R24.64+0x100], !P3 ;  /* 0x0708010018e48fae */ /* 0x0003e2000d901d4c */
[C---:B------:R-:W-:Y:S01]  /*2190*/  ISETP.LT.OR P0, PT, R9.reuse, 0x1, !P6 ;  /* 0x000000010900780c */ /* 0x040fe20007701670 */
[----:B------:R-:W-:Y:S01]  /*21a0*/  IMAD R12, R12, UR8, RZ ;  /* 0x000000080c0c7c24 */ /* 0x000fe2000f8e02ff */
[----:B------:R-:W-:Y:S01]  /*21b0*/  ISETP.LT.OR P3, PT, R9, 0x21, !P5 ;  /* 0x000000210900780c */ /* 0x000fe20006f61670 */
[----:B------:R-:W0:Y:S01]  /*21c0*/  LDGDEPBAR ;  /* 0x00000000000079af */ /* 0x000e220000000000 */
[----:B------:R-:W-:Y:S01]  /*21d0*/  IMAD.IADD R221, R245, 0x1, R221 ;  /* 0x00000001f5dd7824 */ /* 0x000fe200078e02dd */
[----:B------:R-:W-:Y:S01]  /*21e0*/  ULDC.64 UR6, c[0x0][0x288] ;  /* 0x0000a20000067ab9 */ /* 0x000fe20000000a00 */
[----:B------:R-:W-:Y:S01]  /*21f0*/  IMAD.WIDE.U32 R238, R236, c[0x0][0x218], R238 ;  /* 0x00008600ecee7a25 */ /* 0x000fe200078e00ee */
[----:B------:R-:W-:Y:S01]  /*2200*/  UIMAD UR6, UR4, UR6, URZ ;  /* 0x00000006040672a4 */ /* 0x000fe2000f8e023f */
[----:B------:R-:W-:Y:S01]  /*2210*/  CS2R R118, SRZ ;  /* 0x0000000000767805 */ /* 0x000fe2000001ff00 */
[----:B------:R4:W-:Y:S01]  /*2220*/  LDGSTS.E.BYPASS.LTC128B.128 [R228+0xf080], [R18.64], !P2 ;  /* 0x0f08000012e47fae */ /* 0x0009e2000d101d4c */
[----:B------:R-:W-:Y:S01]  /*2230*/  ISETP.LT.OR P2, PT, R9, 0x21, !P4 ;  /* 0x000000210900780c */ /* 0x000fe20006741670 */
[----:B------:R-:W-:Y:S01]  /*2240*/  IMAD.IADD R247, R239, 0x1, R247 ;  /* 0x00000001eff77824 */ /* 0x000fe200078e02f7 */
[----:B------:R-:W-:Y:S01]  /*2250*/  UIMAD UR6, UR10, UR7, UR6 ;  /* 0x000000070a0672a4 */ /* 0x000fe2000f8e0206 */
[----:B------:R4:W-:Y:S01]  /*2260*/  LDGSTS.E.BYPASS.LTC128B.128 [R228+0x11080], [R18.64+0x80], !P1 ;  /* 0x1108008012e47fae */ /* 0x0009e2000c901d4c */
[----:B------:R-:W-:Y:S01]  /*2270*/  ISETP.LT.OR P1, PT, R9, 0x21, !P6 ;  /* 0x000000210900780c */ /* 0x000fe20007721670 */
[----:B------:R-:W-:Y:S01]  /*2280*/  IMAD.MOV.U32 R246, RZ, RZ, R238 ;  /* 0x000000fffff67224 */ /* 0x000fe200078e00ee */
[----:B------:R-:W-:Y:S01]  /*2290*/  CS2R R116, SRZ ;  /* 0x0000000000747805 */ /* 0x000fe2000001ff00 */
[----:B------:R4:W-:Y:S01]  /*22a0*/  LDGSTS.E.BYPASS.LTC128B.128 [R228+0x13080], [R18.64+0x100], !P0 ;  /* 0x1308010012e47fae */ /* 0x0009e2000c101d4c */
[C---:B------:R-:W-:Y:S01]  /*22b0*/  LEA R20, P0, R223.reuse, R18, 0x1 ;  /* 0x00000012df147211 */ /* 0x040fe200078008ff */
[----:B------:R-:W-:Y:S01]  /*22c0*/  CS2R R114, SRZ ;  /* 0x0000000000727805 */ /* 0x000fe2000001ff00 */
[----:B------:R-:W-:Y:S01]  /*22d0*/  CS2R R112, SRZ ;  /* 0x0000000000707805 */ /* 0x000fe2000001ff00 */
[----:B------:R-:W-:Y:S01]  /*22e0*/  CS2R R102, SRZ ;  /* 0x0000000000667805 */ /* 0x000fe2000001ff00 */
[----:B------:R-:W-:Y:S01]  /*22f0*/  LEA.HI.X R21, R223, R19, R222, 0x1, P0 ;  /* 0x00000013df157211 */ /* 0x000fe200000f0cde */
[----:B------:R-:W-:Y:S01]  /*2300*/  CS2R R100, SRZ ;  /* 0x0000000000647805 */ /* 0x000fe2000001ff00 */
[C---:B------:R-:W-:Y:S01]  /*2310*/  ISETP.GT.AND P0, PT, R226.reuse, 0xf, PT ;  /* 0x0000000fe200780c */ /* 0x040fe20003f04270 */
[----:B------:R-:W-:Y:S01]  /*2320*/  CS2R R98, SRZ ;  /* 0x0000000000627805 */ /* 0x000fe2000001ff00 */
[----:B------:R-:W-:Y:S01]  /*2330*/  CS2R R96, SRZ ;  /* 0x0000000000607805 */ /* 0x000fe2000001ff00 */
[----:B------:R5:W-:Y:S01]  /*2340*/  LDGSTS.E.BYPASS.LTC128B.128 [R228+0x10080], [R20.64], !P3 ;  /* 0x1008000014e47fae */ /* 0x000be2000d901d4c */
[C---:B------:R-:W-:Y:S01]  /*2350*/  ISETP.GT.AND P3, PT, R226.reuse, 0xf, PT ;  /* 0x0000000fe200780c */ /* 0x040fe20003f64270 */
[----:B------:R-:W-:Y:S01]  /*2360*/  CS2R R94, SRZ ;  /* 0x00000000005e7805 */ /* 0x000fe2000001ff00 */
[----:B------:R-:W-:Y:S01]  /*2370*/  P2R R5, PR, RZ, 0x1 ;  /* 0x00000001ff057803 */ /* 0x000fe20000000000 */
[----:B------:R5:W-:Y:S01]  /*2380*/  LDGSTS.E.BYPASS.LTC128B.128 [R228+0x12080], [R20.64+0x80], !P2 ;  /* 0x1208008014e47fae */ /* 0x000be2000d101d4c */
[----:B------:R-:W-:Y:S01]  /*2390*/  ISETP.GT.AND P2, PT, R226, 0xf, PT ;  /* 0x0000000fe200780c */ /* 0x000fe20003f44270 */
[C---:B------:R-:W-:Y:S01]  /*23a0*/  IMAD.SHL.U32 R5, R224.reuse, 0x40, RZ ;  /* 0x00000040e0057824 */ /* 0x040fe200078e00ff */
[----:B------:R-:W-:Y:S01]  /*23b0*/  SHF.L.U64.HI R224, R224, R7, c[0x0][0x20c] ;  /* 0x00008300e0e07619 */ /* 0x000fe20000010207 */
[----:B------:R5:W-:Y:S01]  /*23c0*/  LDGSTS.E.BYPASS.LTC128B.128 [R228+0x14080], [R20.64+0x100], !P1 ;  /* 0x1408010014e47fae */ /* 0x000be2000c901d4c */
[----:B------:R-:W-:Y:S01]  /*23d0*/  IMAD R7, R3, 0xc0, RZ ;  /* 0x000000c003077824 */ /* 0x000fe200078e02ff */
[----:B------:R-:W-:Y:S01]  /*23e0*/  SHF.R.S32.HI R3, RZ, 0x1f, R226 ;  /* 0x0000001fff037819 */ /* 0x000fe200000114e2 */
[C---:B------:R-:W-:Y:S01]  /*23f0*/  IMAD R9, R5.reuse, UR17, R12 ;  /* 0x0000001105097c24 */ /* 0x040fe2000f8e020c */
[----:B------:R-:W-:Y:S01]  /*2400*/  CS2R R92, SRZ ;  /* 0x00000000005c7805 */ /* 0x000fe2000001ff00 */
[----:B------:R-:W-:Y:S01]  /*2410*/  CS2R R90, SRZ ;  /* 0x00000000005a7805 */ /* 0x000fe2000001ff00 */
[----:B------:R-:W-:Y:S01]  /*2420*/  @!P3 IADD3 R13, P0, R244, UR15, RZ ;  /* 0x0000000ff40dbc10 */ /* 0x000fe2000ff1e0ff */
[----:B------:R-:W-:Y:S01]  /*2430*/  CS2R R88, SRZ ;  /* 0x0000000000587805 */ /* 0x000fe2000001ff00 */
[----:B------:R-:W-:Y:S01]  /*2440*/  CS2R R86, SRZ ;  /* 0x0000000000567805 */ /* 0x000fe2000001ff00 */
[----:B----4-:R-:W-:Y:S01]  /*2450*/  IMAD.WIDE.U32 R18, R5, UR8, R246 ;  /* 0x0000000805127c25 */ /* 0x010fe2000f8e00f6 */
[----:B------:R-:W-:Y:S01]  /*2460*/  @!P3 IADD3.X R12, R221, UR16, RZ, P0, !PT ;  /* 0x00000010dd0cbc10 */ /* 0x000fe200087fe4ff */
[----:B------:R-:W-:Y:S01]  /*2470*/  CS2R R84, SRZ ;  /* 0x0000000000547805 */ /* 0x000fe2000001ff00 */
[----:B-1----:R-:W-:Y:S01]  /*2480*/  @!P2 LEA R24, P0, R13, c[0x0][0x258], 0x2 ;  /* 0x000096000d18aa11 */ /* 0x002fe200078010ff */
[----:B------:R-:W-:Y:S01]  /*2490*/  IMAD.IADD R9, R19, 0x1, R9 ;  /* 0x0000000113097824 */ /* 0x000fe200078e0209 */
[----:B------:R-:W-:Y:S01]  /*24a0*/  IADD3 R5, -R14, UR9, -R233 ;  /* 0x000000090e057c10 */ /* 0x000fe2000fffe9e9 */
[----:B------:R-:W-:Y:S01]  /*24b0*/  IMAD.U32 R14, RZ, RZ, UR10 ;  /* 0x0000000aff0e7e24 */ /* 0x000fe2000f8e00ff */
[----:B------:R-:W-:Y:S01]  /*24c0*/  @!P2 LEA.HI.X R25, R13, c[0x0][0x25c], R12, 0x2, P0 ;  /* 0x000097000d19aa11 */ /* 0x000fe200000f140c */
[----:B------:R-:W-:Y:S01]  /*24d0*/  @!P2 IMAD.SHL.U32 R12, R226, 0x10, RZ ;  /* 0x00000010e20ca824 */ /* 0x000fe200078e00ff */
[----:B------:R-:W-:Y:S01]  /*24e0*/  ISETP.GE.AND P3, PT, R22, c[0x0][0x1fc], PT ;  /* 0x00007f0016007a0c */ /* 0x000fe20003f66270 */
[----:B------:R-:W-:Y:S01]  /*24f0*/  CS2R R82, SRZ ;  /* 0x0000000000527805 */ /* 0x000fe2000001ff00 */
[----:B--2---:R-:W-:Y:S01]  /*2500*/  LEA R26, P0, R18, c[0x0][0x1f0], 0x1 ;  /* 0x00007c00121a7a11 */ /* 0x004fe200078008ff */
[----:B------:R-:W-:Y:S01]  /*2510*/  CS2R R80, SRZ ;  /* 0x0000000000507805 */ /* 0x000fe2000001ff00 */
[----:B------:R1:W-:Y:S01]  /*2520*/  @!P2 LDGSTS.E.BYPASS.LTC128B.128 [R12+0x21080], [R24.64] ;  /* 0x21080000180cafae */ /* 0x0003e2000b901d4c */
[----:B------:R-:W-:Y:S01]  /*2530*/  ISETP.GE.AND P2, PT, R6, c[0x0][0x1fc], PT ;  /* 0x00007f0006007a0c */ /* 0x000fe20003f46270 */
[----:B------:R-:W-:Y:S01]  /*2540*/  CS2R R78, SRZ ;  /* 0x00000000004e7805 */ /* 0x000fe2000001ff00 */
[C---:B------:R-:W-:Y:S01]  /*2550*/  ISETP.LT.OR P1, PT, R5.reuse, 0x1, P3 ;  /* 0x000000010500780c */ /* 0x040fe20001f21670 */
[----:B------:R-:W0:Y:S01]  /*2560*/  LDGDEPBAR ;  /* 0x00000000000079af */ /* 0x000e220000000000 */
[----:B------:R-:W-:Y:S01]  /*2570*/  LEA.HI.X R27, R18, c[0x0][0x1f4], R9, 0x1, P0 ;  /* 0x00007d00121b7a11 */ /* 0x000fe200000f0c09 */
[----:B------:R-:W-:Y:S01]  /*2580*/  IMAD.U32 R18, RZ, RZ, UR10 ;  /* 0x0000000aff127e24 */ /* 0x000fe2000f8e00ff */
[----:B------:R-:W-:Y:S01]  /*2590*/  ISETP.LT.OR P0, PT, R5, 0x1, P2 ;  /* 0x000000010500780c */ /* 0x000fe20001701670 */
[----:B------:R-:W-:Y:S01]  /*25a0*/  CS2R R76, SRZ ;  /* 0x00000000004c7805 */ /* 0x000fe2000001ff00 */
[-C--:B------:R-:W-:Y:S01]  /*25b0*/  LEA.HI R13, R17, R226.reuse, RZ, 0x2 ;  /* 0x000000e2110d7211 */ /* 0x080fe200078f10ff */
[----:B------:R-:W-:Y:S01]  /*25c0*/  IMAD.WIDE.U32 R18, R18, c[0x0][0x288], R10 ;  /* 0x0000a20012127a25 */ /* 0x000fe200078e000a */
[----:B------:R-:W-:Y:S01]  /*25d0*/  ISETP.LT.OR P3, PT, R5, 0x21, P3 ;  /* 0x000000210500780c */ /* 0x000fe20001f61670 */
[----:B------:R-:W-:Y:S01]  /*25e0*/  CS2R R74, SRZ ;  /* 0x00000000004a7805 */ /* 0x000fe2000001ff00 */
[----:B------:R-:W-:Y:S01]  /*25f0*/  SHF.R.S32.HI R11, RZ, 0x2, R13 ;  /* 0x00000002ff0b7819 */ /* 0x000fe2000001140d */
[----:B------:R-:W-:Y:S01]  /*2600*/  CS2R R72, SRZ ;  /* 0x0000000000487805 */ /* 0x000fe2000001ff00 */
[----:B------:R-:W-:Y:S01]  /*2610*/  IADD3 R19, R19, UR6, RZ ;  /* 0x0000000613137c10 */ /* 0x000fe2000fffe0ff */
[----:B------:R3:W-:Y:S01]  /*2620*/  LDGSTS.E.BYPASS.LTC128B.128 [R228+0x1b080], [R26.64], !P1 ;  /* 0x1b0800001ae47fae */ /* 0x0007e2000c901d4c */
[----:B------:R-:W-:Y:S01]  /*2630*/  LEA.HI R9, R17, R226, RZ, 0x5 ;  /* 0x000000e211097211 */ /* 0x000fe200078f28ff */
[----:B------:R-:W-:Y:S01]  /*2640*/  ULDC.64 UR6, c[0x0][0x238] ;  /* 0x00008e0000067ab9 */ /* 0x000fe20000000a00 */
[----:B------:R-:W-:Y:S01]  /*2650*/  CS2R R70, SRZ ;  /* 0x0000000000467805 */ /* 0x000fe2000001ff00 */
[----:B------:R3:W-:Y:S01]  /*2660*/  LDGSTS.E.BYPASS.LTC128B.128 [R228+0x1d080], [R26.64+0x80], !P0 ;  /* 0x1d0800801ae47fae */ /* 0x0007e2000c101d4c */
[C---:B-----5:R-:W-:Y:S01]  /*2670*/  LEA R20, P0, R225.reuse, R26, 0x1 ;  /* 0x0000001ae1147211 */ /* 0x060fe200078008ff */
[----:B------:R-:W-:Y:S01]  /*2680*/  IMAD.WIDE.U32 R242, R236, c[0x0][0x290], R18 ;  /* 0x0000a400ecf27a25 */ /* 0x000fe200078e0012 */
[----:B------:R-:W-:Y:S01]  /*2690*/  UIMAD UR6, UR4, UR6, URZ ;  /* 0x00000006040672a4 */ /* 0x000fe2000f8e023f */
[----:B------:R-:W-:Y:S01]  /*26a0*/  CS2R R68, SRZ ;  /* 0x0000000000447805 */ /* 0x000fe2000001ff00 */
[----:B------:R-:W-:Y:S01]  /*26b0*/  LEA.HI.X R21, R225, R27, R224, 0x1, P0 ;  /* 0x0000001be1157211 */ /* 0x000fe200000f0ce0 */
[----:B------:R-:W-:Y:S01]  /*26c0*/  IMAD.IADD R219, R243, 0x1, R219 ;  /* 0x00000001f3db7824 */ /* 0x000fe200078e02db */
[CC--:B-1----:R-:W-:Y:S01]  /*26d0*/  IADD3 R24, P0, R7.reuse, R226.reuse, RZ ;  /* 0x000000e207187210 */ /* 0x0c2fe20007f1e0ff */
[----:B------:R-:W-:Y:S01]  /*26e0*/  UIMAD UR6, UR10, UR7, UR6 ;  /* 0x000000070a0672a4 */ /* 0x000fe2000f8e0206 */
[----:B------:R-:W-:Y:S01]  /*26f0*/  SHF.R.S32.HI R12, RZ, 0x1f, R13 ;  /* 0x0000001fff0c7819 */ /* 0x000fe2000001140d */
[----:B------:R-:W-:Y:S01]  /*2700*/  CS2R R66, SRZ ;  /* 0x0000000000427805 */ /* 0x000fe2000001ff00 */
[----:B------:R-:W-:Y:S01]  /*2710*/  LEA.HI.X.SX32 R25, R7, R3, 0x1, P0 ;  /* 0x0000000307197211 */ /* 0x000fe200000f0eff */
[----:B------:R-:W-:Y:S01]  /*2720*/  CS2R R64, SRZ ;  /* 0x0000000000407805 */ /* 0x000fe2000001ff00 */
[----:B------:R-:W-:Y:S01]  /*2730*/  ISETP.GE.AND P0, PT, R8, c[0x0][0x1fc], PT ;  /* 0x00007f0008007a0c */ /* 0x000fe20003f06270 */
[----:B------:R-:W-:Y:S01]  /*2740*/  CS2R R62, SRZ ;  /* 0x00000000003e7805 */ /* 0x000fe2000001ff00 */
[----:B------:R-:W-:Y:S01]  /*2750*/  LEA.HI R3, R17, R226, RZ, 0x4 ;  /* 0x000000e211037211 */ /* 0x000fe200078f20ff */
[----:B------:R-:W-:Y:S01]  /*2760*/  IMAD.WIDE.U32 R14, R14, c[0x0][0x238], R24 ;  /* 0x00008e000e0e7a25 */ /* 0x000fe200078e0018 */
[C---:B------:R-:W-:Y:S01]  /*2770*/  ISETP.LT.OR P1, PT, R5.reuse, 0x1, P0 ;  /* 0x000000010500780c */ /* 0x040fe20000721670 */
[----:B------:R-:W-:Y:S01]  /*2780*/  CS2R R60, SRZ ;  /* 0x00000000003c7805 */ /* 0x000fe2000001ff00 */
[----:B------:R-:W-:Y:S01]  /*2790*/  ISETP.LT.OR P0, PT, R5, 0x21, P0 ;  /* 0x000000210500780c */ /* 0x000fe20000701670 */
[----:B------:R-:W-:Y:S01]  /*27a0*/  CS2R R58, SRZ ;  /* 0x00000000003a7805 */ /* 0x000fe2000001ff00 */
[----:B------:R-:W-:Y:S01]  /*27b0*/  LEA.HI R12, R12, R11, RZ, 0x3 ;  /* 0x0000000b0c0c7211 */ /* 0x000fe200078f18ff */
[----:B------:R-:W-:Y:S01]  /*27c0*/  CS2R R56, SRZ ;  /* 0x0000000000387805 */ /* 0x000fe2000001ff00 */
[----:B------:R-:W-:Y:S01]  /*27d0*/  SHF.R.S32.HI R10, RZ, 0x4, R3 ;  /* 0x00000004ff0a7819 */ /* 0x000fe20000011403 */
[----:B------:R-:W-:Y:S01]  /*27e0*/  CS2R R54, SRZ ;  /* 0x0000000000367805 */ /* 0x000fe2000001ff00 */
[----:B------:R-:W-:Y:S01]  /*27f0*/  LOP3.LUT R12, R12, 0xfffffff8, RZ, 0xc0, !PT ;  /* 0xfffffff80c0c7812 */ /* 0x000fe200078ec0ff */
[----:B------:R-:W-:Y:S01]  /*2800*/  CS2R R52, SRZ ;  /* 0x0000000000347805 */ /* 0x000fe2000001ff00 */
[----:B------:R-:W-:Y:S01]  /*2810*/  LEA.HI R7, R3, R10, RZ, 0x1 ;  /* 0x0000000a03077211 */ /* 0x000fe200078f08ff */
[----:B------:R-:W-:Y:S01]  /*2820*/  CS2R R50, SRZ ;  /* 0x0000000000327805 */ /* 0x000fe2000001ff00 */
[----:B------:R-:W-:Y:S01]  /*2830*/  LOP3.LUT R13, R13, 0x3ffffffc, RZ, 0xc0, !PT ;  /* 0x3ffffffc0d0d7812 */ /* 0x000fe200078ec0ff */
[----:B------:R3:W-:Y:S01]  /*2840*/  LDGSTS.E.BYPASS.LTC128B.128 [R228+0x1f080], [R26.64+0x100], !P1 ;  /* 0x1f0801001ae47fae */ /* 0x0007e2000c901d4c */
[----:B------:R-:W-:Y:S01]  /*2850*/  ISETP.LT.OR P1, PT, R5, 0x21, P2 ;  /* 0x000000210500780c */ /* 0x000fe20001721670 */
[----:B------:R-:W-:Y:S01]  /*2860*/  IMAD.IADD R11, R11, 0x1, -R12 ;  /* 0x000000010b0b7824 */ /* 0x000fe200078e0a0c */
[----:B------:R-:W-:Y:S01]  /*2870*/  LOP3.LUT R5, R7, 0xfffffffe, RZ, 0xc0, !PT ;  /* 0xfffffffe07057812 */ /* 0x000fe200078ec0ff */
[----:B------:R1:W-:Y:S01]  /*2880*/  LDGSTS.E.BYPASS.LTC128B.128 [R228+0x1c080], [R20.64], !P3 ;  /* 0x1c08000014e47fae */ /* 0x0003e2000d901d4c */
[--C-:B------:R-:W-:Y:S01]  /*2890*/  SHF.R.S32.HI R7, RZ, 0x1f, R9.reuse ;  /* 0x0000001fff077819 */ /* 0x100fe20000011409 */
[----:B------:R-:W-:Y:S01]  /*28a0*/  IMAD.SHL.U32 R16, R11, 0x10, RZ ;  /* 0x000000100b107824 */ /* 0x000fe200078e00ff */
[----:B------:R-:W-:Y:S01]  /*28b0*/  SHF.R.S32.HI R12, RZ, 0x5, R9 ;  /* 0x00000005ff0c7819 */ /* 0x000fe20000011409 */
[----:B------:R-:W-:Y:S01]  /*28c0*/  IMAD.IADD R5, R10, 0x1, -R5 ;  /* 0x000000010a057824 */ /* 0x000fe200078e0a05 */
[----:B------:R-:W-:Y:S01]  /*28d0*/  ISETP.GE.AND P3, PT, R8, c[0x0][0x1fc], PT ;  /* 0x00007f0008007a0c */ /* 0x000fe20003f66270 */
[----:B------:R-:W-:Y:S01]  /*28e0*/  IMAD.IADD R13, R226, 0x1, -R13 ;  /* 0x00000001e20d7824 */ /* 0x000fe200078e0a0d */
[----:B------:R-:W-:Y:S01]  /*28f0*/  LEA.HI R7, R7, R12, RZ, 0x2 ;  /* 0x0000000c07077211 */ /* 0x000fe200078f10ff */
[----:B------:R-:W-:Y:S01]  /*2900*/  IMAD.SHL.U32 R220, R5, 0x8, RZ ;  /* 0x0000000805dc7824 */ /* 0x000fe200078e00ff */
[----:B------:R-:W-:Y:S01]  /*2910*/  LOP3.LUT R16, R211, 0x70, R16, 0xf8, !PT ;  /* 0x00000070d3107812 */ /* 0x000fe200078ef810 */
[----:B------:R1:W-:Y:S01]  /*2920*/  LDGSTS.E.BYPASS.LTC128B.128 [R228+0x1e080], [R20.64+0x80], !P1 ;  /* 0x1e08008014e47fae */ /* 0x0003e2000c901d4c */
[----:B------:R-:W-:Y:S01]  /*2930*/  ISETP.GE.AND P1, PT, R6, c[0x0][0x1fc], PT ;  /* 0x00007f0006007a0c */ /* 0x000fe20003f26270 */
[----:B------:R-:W-:Y:S01]  /*2940*/  CS2R R48, SRZ ;  /* 0x0000000000307805 */ /* 0x000fe2000001ff00 */
[----:B------:R-:W-:Y:S01]  /*2950*/  LOP3.LUT R7, R7, 0xfffffffc, RZ, 0xc0, !PT ;  /* 0xfffffffc07077812 */ /* 0x000fe200078ec0ff */
[----:B------:R1:W-:Y:S01]  /*2960*/  LDGSTS.E.BYPASS.LTC128B.128 [R228+0x20080], [R20.64+0x100], !P0 ;  /* 0x2008010014e47fae */ /* 0x0003e2000c101d4c */
[----:B------:R-:W-:Y:S01]  /*2970*/  IADD3 R6, P0, R242, UR15, RZ ;  /* 0x0000000ff2067c10 */ /* 0x000fe2000ff1e0ff */
[----:B------:R-:W-:Y:S01]  /*2980*/  CS2R R46, SRZ ;  /* 0x00000000002e7805 */ /* 0x000fe2000001ff00 */
[----:B------:R-:W-:Y:S01]  /*2990*/  LOP3.LUT R3, R3, 0xfffffff0, RZ, 0xc0, !PT ;  /* 0xfffffff003037812 */ /* 0x000fe200078ec0ff */
[----:B------:R-:W-:Y:S01]  /*29a0*/  CS2R R44, SRZ ;  /* 0x00000000002c7805 */ /* 0x000fe2000001ff00 */
[----:B------:R-:W-:Y:S01]  /*29b0*/  IADD3.X R17, R219, UR16, RZ, P0, !PT ;  /* 0x00000010db117c10 */ /* 0x000fe200087fe4ff */
[----:B------:R-:W-:Y:S01]  /*29c0*/  UMOV UR4, URZ ;  /* 0x0000003f00047c82 */ /* 0x000fe20008000000 */
[----:B------:R-:W-:Y:S01]  /*29d0*/  LEA R18, P0, R6, c[0x0][0x280], 0x2 ;  /* 0x0000a00006127a11 */ /* 0x000fe200078010ff */
[----:B------:R-:W-:Y:S01]  /*29e0*/  UMOV UR16, 0x1 ;  /* 0x0000000100107882 */ /* 0x000fe20000000000 */
[----:B------:R-:W-:-:S02]  /*29f0*/  LOP3.LUT R9, R9, 0xffffffe0, RZ, 0xc0, !PT ;  /* 0xffffffe009097812 */ /* 0x000fc400078ec0ff */
[----:B------:R-:W-:Y:S01]  /*2a00*/  LEA.HI.X R19, R6, c[0x0][0x284], R17, 0x2, P0 ;  /* 0x0000a10006137a11 */ /* 0x000fe200000f1411 */
[----:B------:R-:W-:Y:S01]  /*2a10*/  IMAD.IADD R6, R12, 0x1, -R7 ;  /* 0x000000010c067824 */ /* 0x000fe200078e0a07 */
[C---:B------:R-:W-:Y:S01]  /*2a20*/  ISETP.GE.AND P0, PT, R226.reuse, 0x10, PT ;  /* 0x00000010e200780c */ /* 0x040fe20003f06270 */
[----:B------:R-:W-:Y:S01]  /*2a30*/  IMAD.IADD R9, R226, 0x1, -R9 ;  /* 0x00000001e2097824 */ /* 0x000fe200078e0a09 */
[----:B------:R-:W-:Y:S01]  /*2a40*/  IADD3 R15, R15, UR6, RZ ;  /* 0x000000060f0f7c10 */ /* 0x000fe2000fffe0ff */
[C---:B------:R-:W-:Y:S01]  /*2a50*/  IMAD.SHL.U32 R17, R6.reuse, 0x100, RZ ;  /* 0x0000010006117824 */ /* 0x040fe200078e00ff */
[----:B------:R-:W-:Y:S02]  /*2a60*/  LEA.HI R10, R6, R6, RZ, 0x1 ;  /* 0x00000006060a7211 */ /* 0x000fe400078f08ff */
[----:B------:R-:W-:Y:S01]  /*2a70*/  ISETP.GE.AND P2, PT, R22, c[0x0][0x1fc], PT ;  /* 0x00007f0016007a0c */ /* 0x000fe20003f46270 */
[----:B------:R-:W-:Y:S01]  /*2a80*/  IMAD.WIDE.U32 R236, R236, c[0x0][0x240], R14 ;  /* 0x00009000ecec7a25 */ /* 0x000fe200078e000e */
[----:B------:R-:W-:-:S02]  /*2a90*/  LOP3.LUT R16, R16, 0x100, R17, 0xf8, !PT ;  /* 0x0000010010107812 */ /* 0x000fc400078ef811 */
[----:B------:R-:W-:Y:S01]  /*2aa0*/  LEA.HI R15, R216, R216, RZ, 0x1 ;  /* 0x000000d8d80f7211 */ /* 0x000fe200078f08ff */
[----:B------:R-:W-:Y:S01]  /*2ab0*/  IMAD.SHL.U32 R10, R10, 0x100, RZ ;  /* 0x000001000a0a7824 */ /* 0x000fe200078e00ff */
[----:B------:R-:W-:Y:S01]  /*2ac0*/  SEL R7, RZ, 0x1, P2 ;  /* 0x00000001ff077807 */ /* 0x000fe20001000000 */
[----:B------:R-:W-:Y:S01]  /*2ad0*/  IMAD.IADD R235, R237, 0x1, R235 ;  /* 0x00000001edeb7824 */ /* 0x000fe200078e02eb */
[----:B-1----:R-:W-:Y:S02]  /*2ae0*/  SHF.R.S32.HI R20, RZ, 0x1f, R9 ;  /* 0x0000001fff147819 */ /* 0x002fe40000011409 */
[----:B------:R-:W-:Y:S01]  /*2af0*/  LOP3.LUT R8, R10, 0x7ffffe00, RZ, 0xc0, !PT ;  /* 0x7ffffe000a087812 */ /* 0x000fe200078ec0ff */
[----:B------:R-:W-:Y:S01]  /*2b00*/  IMAD.IADD R10, R226, 0x1, -R3 ;  /* 0x00000001e20a7824 */ /* 0x000fe200078e0a03 */
[----:B------:R-:W-:Y:S01]  /*2b10*/  LEA.HI R231, R20, R9, RZ, 0x2 ;  /* 0x0000000914e77211 */ /* 0x000fe200078f10ff */
[----:B------:R-:W-:Y:S01]  /*2b20*/  @!P0 IMAD.SHL.U32 R3, R226, 0x10, RZ ;  /* 0x00000010e2038824 */ /* 0x000fe200078e00ff */
[----:B------:R-:W-:Y:S01]  /*2b30*/  LOP3.LUT R15, R15, 0x1ffffffe, RZ, 0xc0, !PT ;  /* 0x1ffffffe0f0f7812 */ /* 0x000fe200078ec0ff */
[----:B------:R-:W-:Y:S01]  /*2b40*/  IMAD R8, R13, 0x2, R8 ;  /* 0x000000020d087824 */ /* 0x000fe200078e0208 */
[----:B------:R-:W-:-:S02]  /*2b50*/  SHF.R.U32.HI R13, RZ, 0x3, R16 ;  /* 0x00000003ff0d7819 */ /* 0x000fc40000011610 */
[----:B------:R1:W-:Y:S01]  /*2b60*/  @!P0 LDGSTS.E.BYPASS.LTC128B.128 [R3+0x21280], [R18.64] ;  /* 0x2128000012038fae */ /* 0x0003e2000b901d4c */
[----:B------:R-:W-:Y:S01]  /*2b70*/  LOP3.LUT P0, RZ, R11, 0x1, RZ, 0xc0, !PT ;  /* 0x000000010bff7812 */ /* 0x000fe2000780c0ff */
[----:B------:R-:W-:Y:S01]  /*2b80*/  IMAD.SHL.U32 R11, R12, 0x100, RZ ;  /* 0x000001000c0b7824 */ /* 0x000fe200078e00ff */
[----:B------:R-:W-:Y:S01]  /*2b90*/  LOP3.LUT R13, R16, 0x28, R13, 0x78, !PT ;  /* 0x00000028100d7812 */ /* 0x000fe200078e780d */
[----:B------:R-:W-:Y:S01]  /*2ba0*/  IMAD.SHL.U32 R16, R10, 0x10, RZ ;  /* 0x000000100a107824 */ /* 0x000fe200078e00ff */
[----:B------:R-:W-:Y:S01]  /*2bb0*/  SHF.R.S32.HI R209, RZ, 0x1f, R10 ;  /* 0x0000001fffd17819 */ /* 0x000fe2000001140a */
[----:B------:R-:W-:Y:S01]  /*2bc0*/  IMAD.IADD R248, R216, 0x1, -R15 ;  /* 0x00000001d8f87824 */ /* 0x000fe200078e0a0f */
[----:B------:R-:W-:Y:S01]  /*2bd0*/  LOP3.LUT R4, R231, 0x7ffffffc, RZ, 0xc0, !PT ;  /* 0x7ffffffce7047812 */ /* 0x000fe200078ec0ff */
[----:B------:R-:W-:Y:S01]  /*2be0*/  IMAD.IADD R8, R8, 0x1, R13 ;  /* 0x0000000108087824 */ /* 0x000fe200078e020d */
[----:B------:R-:W-:Y:S01]  /*2bf0*/  LEA.HI R209, R209, R10, RZ, 0x3 ;  /* 0x0000000ad1d17211 */ /* 0x000fe200078f18ff */
[----:B------:R-:W-:Y:S01]  /*2c00*/  IMAD.SHL.U32 R12, R6, 0x10, RZ ;  /* 0x00000010060c7824 */ /* 0x000fe200078e00ff */
[----:B------:R-:W-:Y:S01]  /*2c10*/  LOP3.LUT R16, R16, 0xf0, RZ, 0xc0, !PT ;  /* 0x000000f010107812 */ /* 0x000fe200078ec0ff */
[----:B------:R-:W-:Y:S01]  /*2c20*/  IMAD.SHL.U32 R230, R8, 0x2, RZ ;  /* 0x0000000208e67824 */ /* 0x000fe200078e00ff */
[----:B------:R-:W-:Y:S01]  /*2c30*/  LOP3.LUT R13, R209, 0xfffffff8, RZ, 0xc0, !PT ;  /* 0xfffffff8d10d7812 */ /* 0x000fe200078ec0ff */
[----:B------:R-:W-:Y:S01]  /*2c40*/  IMAD.IADD R9, R9, 0x1, -R4 ;  /* 0x0000000109097824 */ /* 0x000fe200078e0a04 */
[----:B------:R-:W-:Y:S01]  /*2c50*/  SEL R4, RZ, 0xffffffff, P1 ;  /* 0xffffffffff047807 */ /* 0x000fe20000800000 */
[----:B------:R-:W-:Y:S01]  /*2c60*/  IMAD.SHL.U32 R209, R209, 0x40, RZ ;  /* 0x00000040d1d17824 */ /* 0x000fe200078e00ff */
[----:B------:R-:W-:Y:S01]  /*2c70*/  IADD3 R227, R230, 0x215a0, RZ ;  /* 0x000215a0e6e37810 */ /* 0x000fe20007ffe0ff */
[----:B------:R-:W-:Y:S01]  /*2c80*/  IMAD R248, R248, 0x4, R9 ;  /* 0x00000004f8f87824 */ /* 0x000fe200078e0209 */
[----:B------:R-:W-:Y:S01]  /*2c90*/  LOP3.LUT P1, RZ, R2, 0x4, RZ, 0xc0, !PT ;  /* 0x0000000402ff7812 */ /* 0x000fe2000782c0ff */
[----:B------:R-:W-:Y:S01]  /*2ca0*/  IMAD.SHL.U32 R4, R4, 0x2, RZ ;  /* 0x0000000204047824 */ /* 0x000fe200078e00ff */
[----:B------:R-:W-:Y:S01]  /*2cb0*/  LOP3.LUT R210, R16, 0x100, R11, 0xf8, !PT ;  /* 0x0000010010d27812 */ /* 0x000fe200078ef80b */
[----:B------:R-:W-:Y:S01]  /*2cc0*/  IMAD.SHL.U32 R11, R5, 0x20, RZ ;  /* 0x00000020050b7824 */ /* 0x000fe200078e00ff */
[----:B------:R-:W-:Y:S01]  /*2cd0*/  SEL R205, R215, 0xffffffe0, !P1 ;  /* 0xffffffe0d7cd7807 */ /* 0x000fe20004800000 */
[----:B------:R-:W0:Y:S01]  /*2ce0*/  LDGDEPBAR ;  /* 0x00000000000079af */ /* 0x000e220000000000 */
[----:B------:R-:W-:Y:S01]  /*2cf0*/  SHF.R.U32.HI R9, RZ, 0x3, R210 ;  /* 0x00000003ff097819 */ /* 0x000fe200000116d2 */
[----:B------:R-:W-:Y:S01]  /*2d00*/  IMAD.SHL.U32 R248, R248, 0x2, RZ ;  /* 0x00000002f8f87824 */ /* 0x000fe200078e00ff */
[----:B-1----:R-:W-:Y:S01]  /*2d10*/  IADD3 R3, R230, 0x21480, RZ ;  /* 0x00021480e6037810 */ /* 0x002fe20007ffe0ff */
[----:B------:R-:W0:Y:S01]  /*2d20*/  LDGDEPBAR ;  /* 0x00000000000079af */ /* 0x000e220000000000 */
[----:B------:R-:W-:-:S02]  /*2d30*/  LOP3.LUT R11, R11, 0x20, RZ, 0xc0, !PT ;  /* 0x000000200b0b7812 */ /* 0x000fc400078ec0ff */
[----:B------:R-:W-:Y:S01]  /*2d40*/  @P0 IADD3 R227, R3, 0xe0, RZ ;  /* 0x000000e003e30810 */ /* 0x000fe20007ffe0ff */
[C---:B------:R-:W-:Y:S01]  /*2d50*/  IMAD.SHL.U32 R3, R2.reuse, 0x40, RZ ;  /* 0x0000004002037824 */ /* 0x040fe200078e00ff */
[----:B------:R-:W-:Y:S01]  /*2d60*/  LOP3.LUT P0, RZ, R2, 0x2, RZ, 0xc0, !PT ;  /* 0x0000000202ff7812 */ /* 0x000fe2000780c0ff */
[----:B------:R-:W-:Y:S01]  /*2d70*/  IMAD.IADD R2, R10, 0x1, -R13 ;  /* 0x000000010a027824 */ /* 0x000fe200078e0a0d */
[----:B------:R-:W-:Y:S02]  /*2d80*/  LOP3.LUT R220, R220, 0x8, RZ, 0xc0, !PT ;  /* 0x00000008dcdc7812 */ /* 0x000fe400078ec0ff */
[----:B------:R-:W-:Y:S02]  /*2d90*/  SEL R207, R217, 0xfffffff0, !P0 ;  /* 0xfffffff0d9cf7807 */ /* 0x000fe40004000000 */
[C---:B------:R-:W-:Y:S02]  /*2da0*/  LOP3.LUT P1, RZ, R2.reuse, 0x4, RZ, 0xc0, !PT ;  /* 0x0000000402ff7812 */ /* 0x040fe4000782c0ff */
[C---:B------:R-:W-:Y:S01]  /*2db0*/  LOP3.LUT P0, RZ, R2.reuse, 0x2, RZ, 0xc0, !PT ;  /* 0x0000000202ff7812 */ /* 0x040fe2000780c0ff */
[----:B------:R-:W-:Y:S01]  /*2dc0*/  IMAD.SHL.U32 R2, R2, 0x40, RZ ;  /* 0x0000004002027824 */ /* 0x000fe200078e00ff */
[----:B------:R-:W-:-:S02]  /*2dd0*/  LOP3.LUT R3, R3, 0x1c0, RZ, 0xc0, !PT ;  /* 0x000001c003037812 */ /* 0x000fc400078ec0ff */
[----:B------:R-:W-:Y:S02]  /*2de0*/  LOP3.LUT R9, R9, 0x38, RZ, 0xc0, !PT ;  /* 0x0000003809097812 */ /* 0x000fe400078ec0ff */
[C---:B------:R-:W-:Y:S02]  /*2df0*/  LOP3.LUT R13, R3.reuse, 0x30, R12, 0xf8, !PT ;  /* 0x00000030030d7812 */ /* 0x040fe400078ef80c */
[----:B------:R-:W-:Y:S02]  /*2e00*/  LOP3.LUT R2, R2, 0x1c0, RZ, 0xc0, !PT ;  /* 0x000001c002027812 */ /* 0x000fe400078ec0ff */
[----:B------:R-:W-:Y:S02]  /*2e10*/  LOP3.LUT R8, R3, 0x8, R218, 0xf8, !PT ;  /* 0x0000000803087812 */ /* 0x000fe400078ef8da */
[----:B------:R-:W-:Y:S02]  /*2e20*/  LOP3.LUT R4, R4, 0x2, R7, 0xe2, !PT ;  /* 0x0000000204047812 */ /* 0x000fe400078ee207 */
[----:B------:R-:W-:-:S02]  /*2e30*/  SHF.R.U32.HI R3, RZ, 0x3, R3 ;  /* 0x00000003ff037819 */ /* 0x000fc40000011603 */
[----:B------:R-:W-:Y:S02]  /*2e40*/  LOP3.LUT R218, R13, 0x8, R218, 0xf8, !PT ;  /* 0x000000080dda7812 */ /* 0x000fe400078ef8da */
[----:B------:R-:W-:Y:S02]  /*2e50*/  LOP3.LUT R209, R209, 0xfffffe00, RZ, 0xc0, !PT ;  /* 0xfffffe00d1d17812 */ /* 0x000fe400078ec0ff */
[----:B------:R-:W-:Y:S02]  /*2e60*/  SHF.R.U32.HI R7, RZ, 0x3, R2 ;  /* 0x00000003ff077819 */ /* 0x000fe40000011602 */
[----:B------:R-:W-:Y:S02]  /*2e70*/  LOP3.LUT R0, R11, 0x18, R0, 0xf8, !PT ;  /* 0x000000180b007812 */ /* 0x000fe400078ef800 */
[----:B------:R-:W-:Y:S02]  /*2e80*/  LOP3.LUT R210, R9, R210, R220, 0x1e, !PT ;  /* 0x000000d209d27212 */ /* 0x000fe400078e1edc */
[----:B------:R-:W-:-:S02]  /*2e90*/  LOP3.LUT R11, R8, R3, RZ, 0x3c, !PT ;  /* 0x00000003080b7212 */ /* 0x000fc400078e3cff */
[----:B------:R-:W-:Y:S01]  /*2ea0*/  LOP3.LUT R218, R218, R3, RZ, 0x3c, !PT ;  /* 0x00000003dada7212 */ /* 0x000fe200078e3cff */
[----:B------:R-:W-:Y:S01]  /*2eb0*/  IMAD R3, R6, 0x400, R209 ;  /* 0x0000040006037824 */ /* 0x000fe200078e02d1 */
[C---:B------:R-:W-:Y:S01]  /*2ec0*/  LOP3.LUT R220, R7.reuse, R2, R220, 0x1e, !PT ;  /* 0x0000000207dc7212 */ /* 0x040fe200078e1edc */
[----:B------:R-:W-:Y:S01]  /*2ed0*/  IMAD R216, R216, 0x200, R11 ;  /* 0x00000200d8d87824 */ /* 0x000fe200078e020b */
[C---:B------:R-:W-:Y:S01]  /*2ee0*/  LOP3.LUT P2, RZ, R10.reuse, 0x2, RZ, 0xc0, !PT ;  /* 0x000000020aff7812 */ /* 0x040fe2000784c0ff */
[----:B------:R-:W-:Y:S01]  /*2ef0*/  IMAD.SHL.U32 R10, R10, 0x2, RZ ;  /* 0x000000020a0a7824 */ /* 0x000fe200078e00ff */
[----:B------:R-:W-:Y:S01]  /*2f00*/  LOP3.LUT R0, R7, R0, R2, 0x1e, !PT ;  /* 0x0000000007007212 */ /* 0x000fe200078e1e02 */
[----:B------:R-:W-:Y:S01]  /*2f10*/  IMAD.IADD R220, R3, 0x1, R220 ;  /* 0x0000000103dc7824 */ /* 0x000fe200078e02dc */
[----:B------:R-:W-:Y:S01]  /*2f20*/  LOP3.LUT R211, R16, R211, RZ, 0xfc, !PT ;  /* 0x000000d310d37212 */ /* 0x000fe200078efcff */
[----:B------:R-:W-:Y:S01]  /*2f30*/  IMAD.SHL.U32 R216, R216, 0x2, RZ ;  /* 0x00000002d8d87824 */ /* 0x000fe200078e00ff */
[----:B------:R-:W-:Y:S01]  /*2f40*/  LOP3.LUT R209, R0, R209, RZ, 0xfc, !PT ;  /* 0x000000d100d17212 */ /* 0x000fe200078efcff */
[----:B------:R-:W-:Y:S01]  /*2f50*/  IMAD.SHL.U32 R214, R220, 0x2, RZ ;  /* 0x00000002dcd67824 */ /* 0x000fe200078e00ff */
[----:B------:R-:W-:Y:S01]  /*2f60*/  LOP3.LUT R211, R211, 0x18, R10, 0x78, !PT ;  /* 0x00000018d3d37812 */ /* 0x000fe200078e780a */
[----:B------:R-:W-:Y:S01]  /*2f70*/  IMAD.MOV.U32 R0, RZ, RZ, 0x120 ;  /* 0x00000120ff007424 */ /* 0x000fe200078e00ff */
[----:B------:R-:W-:Y:S01]  /*2f80*/  SEL R217, R217, 0xfffffff0, !P0 ;  /* 0xfffffff0d9d97807 */ /* 0x000fe20004000000 */
[--C-:B------:R-:W-:Y:S01]  /*2f90*/  IMAD R207, R207, 0x2, R216.reuse ;  /* 0x00000002cfcf7824 */ /* 0x100fe200078e02d8 */
[----:B------:R-:W-:Y:S01]  /*2fa0*/  SEL R215, R215, 0xffffffe0, !P1 ;  /* 0xffffffe0d7d77807 */ /* 0x000fe20004800000 */
[----:B------:R-:W-:Y:S01]  /*2fb0*/  IMAD.SHL.U32 R211, R211, 0x2, RZ ;  /* 0x00000002d3d37824 */ /* 0x000fe200078e00ff */
[----:B------:R-:W-:Y:S01]  /*2fc0*/  IADD3 R212, R214, 0x1b080, RZ ;  /* 0x0001b080d6d47810 */ /* 0x000fe20007ffe0ff */
[----:B------:R-:W-:Y:S01]  /*2fd0*/  IMAD.SHL.U32 R213, R217, 0x2, RZ ;  /* 0x00000002d9d57824 */ /* 0x000fe200078e00ff */
[----:B------:R-:W-:Y:S01]  /*2fe0*/  SEL R0, R0, 0xe0, !P2 ;  /* 0x000000e000007807 */ /* 0x000fe20005000000 */
[----:B------:R-:W-:Y:S01]  /*2ff0*/  IMAD R206, R205, 0x2, R216 ;  /* 0x00000002cdce7824 */ /* 0x000fe200078e02d8 */
[----:B------:R-:W-:Y:S01]  /*3000*/  SEL R229, RZ, 0x4, P3 ;  /* 0x00000004ffe57807 */ /* 0x000fe20001800000 */
[----:B------:R-:W-:Y:S01]  /*3010*/  IMAD R212, R215, 0x2, R212 ;  /* 0x00000002d7d47824 */ /* 0x000fe200078e02d4 */
[----:B------:R-:W-:Y:S01]  /*3020*/  LEA.HI.SX32 R231, R231, R12, 0x1e ;  /* 0x0000000ce7e77211 */ /* 0x000fe200078ff2ff */
[----:B------:R-:W-:Y:S01]  /*3030*/  IMAD R218, R5, 0x200, R218 ;  /* 0x0000020005da7824 */ /* 0x000fe200078e02da */
[----:B------:R-:W-:Y:S01]  /*3040*/  LOP3.LUT R229, R4, R229, RZ, 0xfc, !PT ;  /* 0x000000e504e57212 */ /* 0x000fe200078efcff */
[----:B------:R-:W-:Y:S01]  /*3050*/  IMAD R0, R0, 0x2, R211 ;  /* 0x0000000200007824 */ /* 0x000fe200078e02d3 */
[----:B------:R-:W-:Y:S01]  /*3060*/  IADD3 R249, R228, 0xf080, RZ ;  /* 0x0000f080e4f97810 */ /* 0x000fe20007ffe0ff */
[----:B------:R-:W-:Y:S01]  /*3070*/  IMAD R205, R205, 0x2, R207 ;  /* 0x00000002cdcd7824 */ /* 0x000fe200078e02cf */
[----:B------:R-:W-:Y:S01]  /*3080*/  LEA R210, R210, 0x23c80, 0x1 ;  /* 0x00023c80d2d27811 */ /* 0x000fe200078e08ff */
[----:B------:R-:W-:Y:S01]  /*3090*/  IMAD.IADD R215, R220, 0x1, R215 ;  /* 0x00000001dcd77824 */ /* 0x000fe200078e02d7 */
[----:B------:R-:W-:Y:S01]  /*30a0*/  IADD3 R252, -R248, UR14, RZ ;  /* 0x0000000ef8fc7c10 */ /* 0x000fe2000fffe1ff */
[----:B------:R-:W-:Y:S01]  /*30b0*/  IMAD.IADD R204, R214, 0x1, R213 ;  /* 0x00000001d6cc7824 */ /* 0x000fe200078e02d5 */
[----:B------:R-:W-:Y:S01]  /*30c0*/  LEA R209, R209, 0x80, 0x1 ;  /* 0x00000080d1d17811 */ /* 0x000fe200078e08ff */
[----:B---3--:R-:W-:-:S02]  /*30d0*/  IMAD.IADD R208, R220, 0x1, R217 ;  /* 0x00000001dcd07824 */ /* 0x008fc400078e02d9 */
.L_x_1313:
        /* <DEDUP_REMOVED lines=172> */
[----:B------:R-:W-:Y:S01]  /*3ba0*/  IMAD.U32 R28, RZ, RZ, UR8 ;  /* 0x00000008ff1c7e24 */ /* 0x000fe2000f8e00ff */
[----:B------:R-:W-:Y:S02]  /*3bb0*/  USHF.R.S32.HI UR17, URZ, 0x1f, UR15 ;  /* 0x0000001f3f117899 */ /* 0x000fe4000801140f */
[----:B------:R-:W-:Y:S02]  /*3bc0*/  ULDC.64 UR6, c[0x0][0x178] ;  /* 0x00005e0000067ab9 */ /* 0x000fe40000000a00 */
[----:B------:R-:W-:Y:S02]  /*3bd0*/  UIMAD UR17, UR17, UR6, URZ ;  /* 0x00000006111172a4 */ /* 0x000fe4000f8e023f */
[----:B------:R-:W-:Y:S02]  /*3be0*/  UIMAD.WIDE.U32 UR18, UR15, UR6, URZ ;  /* 0x000000060f1272a5 */ /* 0x000fe4000f8e003f */
[----:B------:R-:W-:Y:S02]  /*3bf0*/  UIMAD UR17, UR15, UR7, UR17 ;  /* 0x000000070f1172a4 */ /* 0x000fe4000f8e0211 */
[----:B------:R-:W-:Y:S01]  /*3c00*/  USHF.L.U32 UR6, UR18, 0x6, URZ ;  /* 0x0000000612067899 */ /* 0x000fe2000800063f */
[----:B------:R-:W-:Y:S01]  /*3c10*/  @!P3 LEA R28, R28, 0x40, 0x6 ;  /* 0x000000401c1cb811 */ /* 0x000fe200078e30ff */
[----:B------:R-:W-:Y:S03]  /*3c20*/  UIADD3 UR17, UR19, UR17, URZ ;  /* 0x0000001113117290 */ /* 0x000fe6000fffe03f */
[----:B------:R-:W-:Y:S01]  /*3c30*/  @!P3 IADD3 R29, P0, R28, R244, RZ ;  /* 0x000000f41c1db210 */ /* 0x000fe20007f1e0ff */
[----:B------:R-:W-:Y:S01]  /*3c40*/  USHF.L.U64.HI UR17, UR18, 0x6, UR17 ;  /* 0x0000000612117899 */ /* 0x000fe20008010211 */
[----:B------:R-:W-:Y:S02]  /*3c50*/  IADD3 R27, P2, P1, R240, UR6, R223 ;  /* 0x00000006f01b7c10 */ /* 0x000fe4000f95e0df */
[----:B------:R-:W-:Y:S02]  /*3c60*/  @!P3 LEA.HI.X.SX32 R28, R28, R221, 0x1, P0 ;  /* 0x000000dd1c1cb211 */ /* 0x000fe400000f0eff */
[----:B------:R-:W-:Y:S02]  /*3c70*/  ISETP.GT.AND P0, PT, R226, 0xf, PT ;  /* 0x0000000fe200780c */ /* 0x000fe40003f04270 */
[----:B------:R-:W-:Y:S01]  /*3c80*/  IADD3 R25, P3, R240, UR6, RZ ;  /* 0x00000006f0197c10 */ /* 0x000fe2000ff7e0ff */
[----:B------:R-:W-:Y:S01]  /*3c90*/  UIMAD UR6, UR15, -0x40, UR9 ;  /* 0xffffffc00f0678a4 */ /* 0x000fe2000f8e0209 */
[C---:B------:R-:W-:Y:S02]  /*3ca0*/  IADD3.X R26, R251.reuse, UR17, R222, P2, P1 ;  /* 0x00000011fb1a7c10 */ /* 0x040fe400097e24de */
[----:B------:R-:W-:Y:S02]  /*3cb0*/  IADD3.X R24, R251, UR17, RZ, P3, !PT ;  /* 0x00000011fb187c10 */ /* 0x000fe40009ffe4ff */
[----:B------:R-:W-:Y:S02]  /*3cc0*/  ISETP.GT.AND P3, PT, R226, 0xf, PT ;  /* 0x0000000fe200780c */ /* 0x000fe40003f64270 */
[----:B------:R-:W-:Y:S02]  /*3cd0*/  LEA R38, P2, R25, c[0x0][0x160], 0x1 ;  /* 0x0000580019267a11 */ /* 0x000fe400078408ff */
[----:B------:R-:W-:Y:S02]  /*3ce0*/  IADD3 R30, -R233, UR6, RZ ;  /* 0x00000006e91e7c10 */ /* 0x000fe4000fffe1ff */
[----:B------:R-:W-:Y:S02]  /*3cf0*/  @!P0 LEA R34, P0, R29, c[0x0][0x258], 0x2 ;  /* 0x000096001d228a11 */ /* 0x000fe400078010ff */
[----:B------:R-:W-:Y:S02]  /*3d00*/  LEA R36, P1, R27, c[0x0][0x160], 0x1 ;  /* 0x000058001b247a11 */ /* 0x000fe400078208ff */
[----:B------:R-:W-:Y:S01]  /*3d10*/  LEA.HI.X R39, R25, c[0x0][0x164], R24, 0x1, P2 ;  /* 0x0000590019277a11 */ /* 0x000fe200010f0c18 */
[----:B------:R-:W-:Y:S01]  /*3d20*/  IMAD.U32 R25, RZ, RZ, UR16 ;  /* 0x00000010ff197e24 */ /* 0x000fe2000f8e00ff */
[C---:B------:R-:W-:Y:S02]  /*3d30*/  ISETP.LT.OR P2, PT, R30.reuse, 0x1, !P5 ;  /* 0x000000011e00780c */ /* 0x040fe40006f41670 */
[----:B------:R-:W-:Y:S01]  /*3d40*/  LEA.HI.X R37, R27, c[0x0][0x164], R26, 0x1, P1 ;  /* 0x000059001b257a11 */ /* 0x000fe200008f0c1a */
[----:B------:R-:W-:Y:S01]  /*3d50*/  IMAD.U32 R26, RZ, RZ, UR16 ;  /* 0x00000010ff1a7e24 */ /* 0x000fe2000f8e00ff */
[----:B------:R-:W-:Y:S01]  /*3d60*/  ISETP.LT.OR P1, PT, R30, 0x1, !P4 ;  /* 0x000000011e00780c */ /* 0x000fe20006721670 */
[----:B------:R-:W-:Y:S02]  /*3d70*/  @!P3 IMAD R25, R25, 0x40, R232 ;  /* 0x000000401919b824 */ /* 0x000fe400078e02e8 */
[----:B------:R-:W-:Y:S01]  /*3d80*/  @!P3 LEA.HI.X R35, R29, c[0x0][0x25c], R28, 0x2, P0 ;  /* 0x000097001d23ba11 */ /* 0x000fe200000f141c */
[----:B------:R-:W-:Y:S01]  /*3d90*/  IMAD R24, R26, 0x6000, R249 ;  /* 0x000060001a187824 */ /* 0x000fe200078e02f9 */
[C---:B------:R-:W-:Y:S01]  /*3da0*/  ISETP.LT.OR P0, PT, R30.reuse, 0x1, !P6 ;  /* 0x000000011e00780c */ /* 0x040fe20007701670 */
[----:B------:R-:W-:Y:S03]  /*3db0*/  @!P3 IMAD.SHL.U32 R27, R25, 0x4, RZ ;  /* 0x00000004191bb824 */ /* 0x000fe600078e00ff */
[----:B------:R-:W-:Y:S01]  /*3dc0*/  @!PT LDS RZ, [RZ] ;  /* 0x00000000fffff984 */ /* 0x000fe20000000800 */
[----:B------:R-:W-:Y:S01]  /*3dd0*/  @!PT LDS RZ, [RZ] ;  /* 0x00000000fffff984 */ /* 0x000fe20000000800 */
[----:B------:R-:W-:Y:S01]  /*3de0*/  @!PT LDS RZ, [RZ] ;  /* 0x00000000fffff984 */ /* 0x000fe20000000800 */
[----:B------:R2:W-:Y:S01]  /*3df0*/  LDGSTS.E.BYPASS.LTC128B.128 [R24], [R38.64], !P2 ;  /* 0x0000000026187fae */ /* 0x0005e2000d101d4c */
[C---:B------:R-:W-:Y:S03]  /*3e00*/  ISETP.LT.OR P2, PT, R30.reuse, 0x21, !P5 ;  /* 0x000000211e00780c */ /* 0x040fe60006f41670 */
[----:B------:R2:W-:Y:S01]  /*3e10*/  LDGSTS.E.BYPASS.LTC128B.128 [R24+0x2000], [R38.64+0x80], !P1 ;  /* 0x0200008026187fae */ /* 0x0005e2000c901d4c */
[C---:B------:R-:W-:Y:S04]  /*3e20*/  ISETP.LT.OR P1, PT, R30.reuse, 0x21, !P4 ;  /* 0x000000211e00780c */ /* 0x040fe80006721670 */
[----:B------:R2:W-:Y:S01]  /*3e30*/  LDGSTS.E.BYPASS.LTC128B.128 [R24+0x4000], [R38.64+0x100], !P0 ;  /* 0x0400010026187fae */ /* 0x0005e2000c101d4c */
[----:B------:R-:W-:Y:S04]  /*3e40*/  ISETP.LT.OR P0, PT, R30, 0x21, !P6 ;  /* 0x000000211e00780c */ /* 0x000fe80007701670 */
[----:B------:R2:W-:Y:S04]  /*3e50*/  LDGSTS.E.BYPASS.LTC128B.128 [R24+0x1000], [R36.64], !P2 ;  /* 0x0100000024187fae */ /* 0x0005e8000d101d4c */
[----:B------:R2:W-:Y:S05]  /*3e60*/  LDGSTS.E.BYPASS.LTC128B.128 [R24+0x3000], [R36.64+0x80], !P1 ;  /* 0x0300008024187fae */ /* 0x0005ea000c901d4c */
[----:B------:R2:W-:Y:S04]  /*3e70*/  LDGSTS.E.BYPASS.LTC128B.128 [R24+0x5000], [R36.64+0x100], !P0 ;  /* 0x0500010024187fae */ /* 0x0005e8000c101d4c */
[----:B------:R2:W-:Y:S02]  /*3e80*/  @!P3 LDGSTS.E.BYPASS.LTC128B.128 [R27+0x21080], [R34.64] ;  /* 0x21080000221bbfae */ /* 0x0005e4000b901d4c */
.L_x_1311:
[C---:B-12-4-:R-:W-:Y:S01]  /*3e90*/  HMMA.16816.F32 R24, R104.reuse, R2, RZ ;  /* 0x000000026818723c */ /* 0x056fe200000018ff */
[----:B------:R-:W-:Y:S01]  /*3ea0*/  LDSM.16.M88.2 R2, [R206+0x7880] ;  /* 0x00788000ce02783b */ /* 0x000fe20000000100 */
[----:B------:R-:W-:Y:S03]  /*3eb0*/  ULEA UR6, UR8, UR14, 0x6 ;  /* 0x0000000e08067291 */ /* 0x000fe6000f8e303f */
[----:B------:R-:W0:Y:S01]  /*3ec0*/  LDGDEPBAR ;  /* 0x00000000000079af */ /* 0x000e220000000000 */
[----:B------:R-:W-:Y:S02]  /*3ed0*/  UIADD3 UR6, -UR9, 0x1, UR6 ;  /* 0x0000000109067890 */ /* 0x000fe4000fffe106 */
        /* <DEDUP_REMOVED lines=12> */
[C---:B------:R-:W-:Y:S07]  /*3fa0*/  HMMA.16816.F32 R32, R176.reuse, R182, R32 ;  /* 0x000000b6b020723c */ /* 0x040fee0000001820 */
[----:B------:R-:W-:Y:S01]  /*3fb0*/  IMAD.IADD R182, R213, 0x1, R212 ;  /* 0x00000001d5b67824 */ /* 0x000fe200078e02d4 */
[C---:B------:R-:W-:Y:S04]  /*3fc0*/  HMMA.16816.F32 R36, R176.reuse, R184, R36 ;  /* 0x000000b8b024723c */ /* 0x040fe80000001824 */
[----:B------:R-:W-:Y:S04]  /*3fd0*/  IADD3 R183, -R248, UR6, R231 ;  /* 0x00000006f8b77c10 */ /* 0x000fe8000fffe1e7 */
[----:B------:R-:W-:Y:S01]  /*3fe0*/  HMMA.16816.F32 R40, R176, R186, R40 ;  /* 0x000000bab028723c */ /* 0x000fe20000001828 */
[----:B------:R-:W-:Y:S03]  /*3ff0*/  LDSM.16.M88.4 R176, [R182] ;  /* 0x00000000b6b0783b */ /* 0x000fe60000000200 */
[----:B------:R-:W-:Y:S02]  /*4000*/  IMNMX R184, R252, R183, PT ;  /* 0x000000b7fcb87217 */ /* 0x000fe40003800200 */
[----:B------:R-:W-:Y:S02]  /*4010*/  IADD3 R183, R183, 0x8, RZ ;  /* 0x00000008b7b77810 */ /* 0x000fe40007ffe0ff */
[C---:B-1----:R-:W-:Y:S01]  /*4020*/  HMMA.16816.F32 R24, R108.reuse, R2, R24 ;  /* 0x000000026c18723c */ /* 0x042fe20000001818 */
[----:B------:R-:W1:Y:S04]  /*4030*/  LDSM.16.M88.2 R2, [R205+0x7880] ;  /* 0x00788000cd02783b */ /* 0x000e680000000100 */
[C---:B------:R-:W-:Y:S02]  /*4040*/  ISETP.GT.AND P0, PT, R184.reuse, RZ, PT ;  /* 0x000000ffb800720c */ /* 0x040fe40003f04270 */
[----:B------:R-:W-:Y:S01]  /*4050*/  ISETP.GT.AND P1, PT, R184, 0x40, PT ;  /* 0x00000040b800780c */ /* 0x000fe20003f24270 */
[C---:B--2---:R-:W-:Y:S01]  /*4060*/  HMMA.16816.F32 R28, R108.reuse, R104, R28 ;  /* 0x000000686c1c723c */ /* 0x044fe2000000181c */
[----:B------:R-:W2:Y:S03]  /*4070*/  LDSM.16.M88.2 R104, [R205+0x8880] ;  /* 0x00888000cd68783b */ /* 0x000ea60000000100 */
[----:B------:R-:W-:Y:S02]  /*4080*/  FSEL R4, R4, -INF , P0 ;  /* 0xff80000004047808 */ /* 0x000fe40000000000 */
[----:B------:R-:W-:Y:S02]  /*4090*/  ISETP.GT.AND P0, PT, R184, 0x1, PT ;  /* 0x00000001b800780c */ /* 0x000fe40003f04270 */
[C---:B----4-:R-:W-:Y:S01]  /*40a0*/  HMMA.16816.F32 R32, R108.reuse, R106, R32 ;  /* 0x0000006a6c20723c */ /* 0x050fe20000001820 */
[----:B------:R-:W4:Y:S03]  /*40b0*/  LDSM.16.M88.2 R106, [R205+0x9080] ;  /* 0x00908000cd6a783b */ /* 0x000f260000000100 */
[----:B------:R-:W-:Y:S04]  /*40c0*/  FSEL R20, R20, -INF , P1 ;  /* 0xff80000014147808 */ /* 0x000fe80000800000 */
        /* <DEDUP_REMOVED lines=29> */
[C---:B-1----:R-:W-:Y:S01]  /*42a0*/  HMMA.16816.F32 R28, R176.reuse, R2, R28 ;  /* 0x00000002b01c723c */ /* 0x042fe2000000181c */
[----:B------:R-:W1:Y:S07]  /*42b0*/  LDSM.16.M88.2 R2, [R206+0xb080] ;  /* 0x00b08000ce02783b */ /* 0x000e6e0000000100 */
[C---:B--2---:R-:W-:Y:S01]  /*42c0*/  HMMA.16816.F32 R32, R176.reuse, R104, R32 ;  /* 0x00000068b020723c */ /* 0x044fe20000001820 */
[----:B------:R-:W2:Y:S07]  /*42d0*/  LDSM.16.M88.2 R104, [R206+0xb880] ;  /* 0x00b88000ce68783b */ /* 0x000eae0000000100 */
[C---:B------:R-:W-:Y:S01]  /*42e0*/  HMMA.16816.F32 R36, R176.reuse, R180, R36 ;  /* 0x000000b4b024723c */ /* 0x040fe20000001824 */
[----:B------:R-:W-:Y:S07]  /*42f0*/  LDSM.16.M88.2 R180, [R205+0xb880] ;  /* 0x00b88000cdb4783b */ /* 0x000fee0000000100 */
        /* <DEDUP_REMOVED lines=16> */
[C---:B---3--:R-:W-:Y:S01]  /*4400*/  HMMA.16816.F32 R28, R176.reuse, R174, R28 ;  /* 0x000000aeb01c723c */ /* 0x048fe2000000181c */
[----:B------:R-:W3:Y:S07]  /*4410*/  LDSM.16.M88.2 R174, [R216+0xd880] ;  /* 0x00d88000d8ae783b */ /* 0x000eee0000000100 */
[C---:B-1----:R-:W-:Y:S01]  /*4420*/  HMMA.16816.F32 R32, R176.reuse, R2, R32 ;  /* 0x00000002b020723c */ /* 0x042fe20000001820 */
[----:B------:R-:W1:Y:S07]  /*4430*/  LDSM.16.M88.2 R2, [R216+0xe080] ;  /* 0x00e08000d802783b */ /* 0x000e6e0000000100 */
[C---:B------:R-:W-:Y:S08]  /*4440*/  HMMA.16816.F32 R36, R176.reuse, R180, R36 ;  /* 0x000000b4b024723c */ /* 0x040ff00000001824 */
[----:B--2---:R-:W-:Y:S01]  /*4450*/  HMMA.16816.F32 R40, R176, R104, R40 ;  /* 0x00000068b028723c */ /* 0x004fe20000001828 */
[----:B------:R-:W2:Y:S04]  /*4460*/  LDSM.16.M88.2 R104, [R216+0xe880] ;  /* 0x00e88000d868783b */ /* 0x000ea80000000100 */
[----:B------:R-:W-:Y:S03]  /*4470*/  LDSM.16.M88.4 R176, [R204+0x1f080] ;  /* 0x01f08000ccb0783b */ /* 0x000fe60000000200 */
[C---:B----4-:R-:W-:Y:S01]  /*4480*/  HMMA.16816.F32 R24, R108.reuse, R106, R24 ;  /* 0x0000006a6c18723c */ /* 0x050fe20000001818 */
[----:B------:R-:W4:Y:S07]  /*4490*/  LDSM.16.M88.2 R106, [R207+0xc880] ;  /* 0x00c88000cf6a783b */ /* 0x000f2e0000000100 */
[C---:B-----5:R-:W-:Y:S01]  /*44a0*/  HMMA.16816.F32 R28, R108.reuse, R172, R28 ;  /* 0x000000ac6c1c723c */ /* 0x060fe2000000181c */
[----:B------:R-:W5:Y:S07]  /*44b0*/  LDSM.16.M88.2 R172, [R207+0xd080] ;  /* 0x00d08000cfac783b */ /* 0x000f6e0000000100 */
[C---:B---3--:R-:W-:Y:S07]  /*44c0*/  HMMA.16816.F32 R32, R108.reuse, R174, R32 ;  /* 0x000000ae6c20723c */ /* 0x048fee0000001820 */
[--C-:B------:R-:W-:Y:S01]  /*44d0*/  FFMA.FTZ R174, R4, c[0x0][0x29c], -R189.reuse ;  /* 0x0000a70004ae7a23 */ /* 0x100fe200000108bd */
[C---:B-1----:R-:W-:Y:S01]  /*44e0*/  HMMA.16816.F32 R36, R108.reuse, R2, R36 ;  /* 0x000000026c24723c */ /* 0x042fe20000001824 */
[----:B------:R-:W1:Y:S03]  /*44f0*/  LDSM.16.M88.2 R2, [R207+0xd880] ;  /* 0x00d88000cf02783b */ /* 0x000e660000000100 */
[----:B------:R-:W-:Y:S01]  /*4500*/  FSEL R4, R5, -INF , P0 ;  /* 0xff80000005047808 */ /* 0x000fe20000000000 */
[----:B------:R-:W-:Y:S01]  /*4510*/  MUFU.EX2 R174, R174 ;  /* 0x000000ae00ae7308 */ /* 0x000fe20000000800 */
[----:B------:R-:W-:Y:S02]  /*4520*/  ISETP.GT.AND P0, PT, R184, 0x10, PT ;  /* 0x00000010b800780c */ /* 0x000fe40003f04270 */
[----:B--2---:R-:W-:Y:S04]  /*4530*/  HMMA.16816.F32 R40, R108, R104, R40 ;  /* 0x000000686c28723c */ /* 0x004fe80000001828 */
[--C-:B------:R-:W-:Y:S01]  /*4540*/  FFMA.FTZ R175, R4, c[0x0][0x29c], -R189.reuse ;  /* 0x0000a70004af7a23 */ /* 0x100fe200000108bd */
[----:B------:R-:W-:Y:S01]  /*4550*/  FSEL R8, R8, -INF , P0 ;  /* 0xff80000008087808 */ /* 0x000fe20000000000 */
[----:B------:R-:W2:Y:S01]  /*4560*/  LDSM.16.M88.2 R4, [R207+0xe080] ;  /* 0x00e08000cf04783b */ /* 0x000ea20000000100 */
[----:B------:R-:W-:Y:S01]  /*4570*/  ISETP.GT.AND P0, PT, R184, 0x11, PT ;  /* 0x00000011b800780c */ /* 0x000fe20003f04270 */
[C---:B----4-:R-:W-:Y:S02]  /*4580*/  HMMA.16816.F32 R24, R176.reuse, R106, R24 ;  /* 0x0000006ab018723c */ /* 0x050fe40000001818 */
[----:B------:R-:W-:Y:S01]  /*4590*/  LDSM.16.M88.4 R104, [R212+0x4000] ;  /* 0x00400000d468783b */ /* 0x000fe20000000200 */
[----:B------:R-:W3:Y:S02]  /*45a0*/  MUFU.EX2 R175, R175 ;  /* 0x000000af00af7308 */ /* 0x000ee40000000800 */
[--C-:B------:R-:W-:Y:S01]  /*45b0*/  FFMA.FTZ R180, R8, c[0x0][0x29c], -R189.reuse ;  /* 0x0000a70008b47a23 */ /* 0x100fe200000108bd */
[----:B------:R-:W-:Y:S02]  /*45c0*/  FSEL R108, R9, -INF , P0 ;  /* 0xff800000096c7808 */ /* 0x000fe40000000000 */
[C---:B-----5:R-:W-:Y:S01]  /*45d0*/  HMMA.16816.F32 R28, R176.reuse, R172, R28 ;  /* 0x000000acb01c723c */ /* 0x060fe2000000181c */
[----:B------:R-:W4:Y:S02]  /*45e0*/  LDSM.16.M88.2 R8, [R207+0xe880] ;  /* 0x00e88000cf08783b */ /* 0x000f240000000100 */
[----:B------:R-:W-:Y:S01]  /*45f0*/  ISETP.GT.AND P0, PT, R184, 0x20, PT ;  /* 0x00000020b800780c */ /* 0x000fe20003f04270 */
[--C-:B------:R-:W-:Y:S01]  /*4600*/  FFMA.FTZ R181, R108, c[0x0][0x29c], -R189.reuse ;  /* 0x0000a7006cb57a23 */ /* 0x100fe200000108bd */
[----:B------:R-:W5:Y:S01]  /*4610*/  MUFU.EX2 R180, R180 ;  /* 0x000000b400b47308 */ /* 0x000f620000000800 */
[----:B------:R-:W3:Y:S01]  /*4620*/  LDSM.16.M88.2 R108, [R206+0xc880] ;  /* 0x00c88000ce6c783b */ /* 0x000ee20000000100 */
[----:B------:R-:W-:Y:S02]  /*4630*/  FSEL R12, R12, -INF , P0 ;  /* 0xff8000000c0c7808 */ /* 0x000fe40000000000 */
[----:B------:R-:W-:Y:S03]  /*4640*/  ISETP.GT.AND P0, PT, R184, 0x21, PT ;  /* 0x00000021b800780c */ /* 0x000fe60003f04270 */
[--C-:B------:R-:W-:Y:S01]  /*4650*/  FFMA.FTZ R172, R12, c[0x0][0x29c], -R189.reuse ;  /* 0x0000a7000cac7a23 */ /* 0x100fe200000108bd */
[----:B------:R-:W-:Y:S02]  /*4660*/  FSEL R110, R13, -INF , P0 ;  /* 0xff8000000d6e7808 */ /* 0x000fe40000000000 */
[----:B------:R-:W5:Y:S01]  /*4670*/  LDSM.16.M88.2 R12, [R206+0xd080] ;  /* 0x00d08000ce0c783b */ /* 0x000f620000000100 */
[C---:B-1----:R-:W-:Y:S01]  /*4680*/  HMMA.16816.F32 R32, R176.reuse, R2, R32 ;  /* 0x00000002b020723c */ /* 0x042fe20000001820 */
[----:B------:R-:W1:Y:S02]  /*4690*/  MUFU.EX2 R181, R181 ;  /* 0x000000b500b57308 */ /* 0x000e640000000800 */
[----:B------:R-:W1:Y:S01]  /*46a0*/  LDSM.16.M88.2 R2, [R206+0xd880] ;  /* 0x00d88000ce02783b */ /* 0x000e620000000100 */
[----:B------:R-:W-:Y:S01]  /*46b0*/  ISETP.GT.AND P0, PT, R184, 0x30, PT ;  /* 0x00000030b800780c */ /* 0x000fe20003f04270 */
[--C-:B------:R-:W-:Y:S03]  /*46c0*/  FFMA.FTZ R173, R110, c[0x0][0x29c], -R189.reuse ;  /* 0x0000a7006ead7a23 */ /* 0x100fe600000108bd */
[----:B------:R-:W-:Y:S02]  /*46d0*/  FSEL R16, R16, -INF , P0 ;  /* 0xff80000010107808 */ /* 0x000fe40000000000 */
[----:B------:R-:W-:Y:S01]  /*46e0*/  ISETP.GT.AND P0, PT, R184, 0x31, PT ;  /* 0x00000031b800780c */ /* 0x000fe20003f04270 */
[----:B------:R-:W-:Y:S01]  /*46f0*/  MUFU.EX2 R172, R172 ;  /* 0x000000ac00ac7308 */ /* 0x000fe20000000800 */
[C---:B--2---:R-:W-:Y:S01]  /*4700*/  HMMA.16816.F32 R36, R176.reuse, R4, R36 ;  /* 0x00000004b024723c */ /* 0x044fe20000001824 */
[----:B------:R-:W2:Y:S02]  /*4710*/  LDSM.16.M88.2 R4, [R206+0xe080] ;  /* 0x00e08000ce04783b */ /* 0x000ea40000000100 */
[--C-:B------:R-:W-:Y:S01]  /*4720*/  FFMA.FTZ R185, R16, c[0x0][0x29c], -R189.reuse ;  /* 0x0000a70010b97a23 */ /* 0x100fe200000108bd */
[----:B------:R-:W-:Y:S02]  /*4730*/  FSEL R16, R17, -INF , P0 ;  /* 0xff80000011107808 */ /* 0x000fe40000000000 */
[----:B------:R-:W-:Y:S03]  /*4740*/  ISETP.GT.AND P0, PT, R184, 0x41, PT ;  /* 0x00000041b800780c */ /* 0x000fe60003f04270 */
[----:B------:R-:W-:Y:S01]  /*4750*/  MUFU.EX2 R173, R173 ;  /* 0x000000ad00ad7308 */ /* 0x000fe20000000800 */
[----:B----4-:R-:W-:Y:S01]  /*4760*/  HMMA.16816.F32 R40, R176, R8, R40 ;  /* 0x00000008b028723c */ /* 0x010fe20000001828 */
[----:B------:R-:W4:Y:S08]  /*4770*/  LDSM.16.M88.2 R8, [R206+0xe880] ;  /* 0x00e88000ce08783b */ /* 0x000f300000000100 */
[----:B------:R-:W-:Y:S03]  /*4780*/  MUFU.EX2 R185, R185 ;  /* 0x000000b900b97308 */ /* 0x000fe60000000800 */
[----:B------:R-:W-:Y:S01]  /*4790*/  IMNMX R178, R252, R183, PT ;  /* 0x000000b7fcb27217 */ /* 0x000fe20003800200 */
[C---:B---3--:R-:W-:Y:S01]  /*47a0*/  HMMA.16816.F32 R24, R104.reuse, R108, R24 ;  /* 0x0000006c6818723c */ /* 0x048fe20000001818 */
[----:B------:R-:W-:Y:S04]  /*47b0*/  LDSM.16.M88.4 R108, [R182+0x4000] ;  /* 0x00400000b66c783b */ /* 0x000fe80000000200 */
[--C-:B------:R-:W-:Y:S01]  /*47c0*/  FFMA.FTZ R176, R16, c[0x0][0x29c], -R189.reuse ;  /* 0x0000a70010b07a23 */ /* 0x100fe200000108bd */
[C---:B------:R-:W-:Y:S01]  /*47d0*/  ISETP.GT.AND P2, PT, R178.reuse, 0x31, PT ;  /* 0x00000031b200780c */ /* 0x040fe20003f44270 */
[----:B------:R-:W3:Y:S01]  /*47e0*/  LDSM.16.M88.2 R16, [R205+0xc880] ;  /* 0x00c88000cd10783b */ /* 0x000ee20000000100 */
[C---:B-----5:R-:W-:Y:S03]  /*47f0*/  HMMA.16816.F32 R28, R104.reuse, R12, R28 ;  /* 0x0000000c681c723c */ /* 0x060fe6000000181c */
[----:B------:R-:W-:Y:S01]  /*4800*/  ISETP.GT.AND P1, PT, R178, 0x40, PT ;  /* 0x00000040b200780c */ /* 0x000fe20003f24270 */
[--C-:B------:R-:W-:Y:S01]  /*4810*/  FFMA.FTZ R177, R20, c[0x0][0x29c], -R189.reuse ;  /* 0x0000a70014b17a23 */ /* 0x100fe200000108bd */
[----:B------:R-:W-:Y:S01]  /*4820*/  FSEL R20, R21, -INF , P0 ;  /* 0xff80000015147808 */ /* 0x000fe20000000000 */
[----:B------:R-:W-:Y:S01]  /*4830*/  MUFU.EX2 R176, R176 ;  /* 0x000000b000b07308 */ /* 0x000fe20000000800 */
[----:B------:R-:W-:Y:S01]  /*4840*/  ISETP.GT.AND P0, PT, R178, RZ, PT ;  /* 0x000000ffb200720c */ /* 0x000fe20003f04270 */
[C---:B-1----:R-:W-:Y:S01]  /*4850*/  HMMA.16816.F32 R32, R104.reuse, R2, R32 ;  /* 0x000000026820723c */ /* 0x042fe20000001820 */
[----:B------:R-:W-:Y:S03]  /*4860*/  LDSM.16.M88.2 R2, [R205+0xd880] ;  /* 0x00d88000cd02783b */ /* 0x000fe60000000100 */
[----:B------:R-:W-:Y:S01]  /*4870*/  FSEL R13, R6, -INF , P0 ;  /* 0xff800000060d7808 */ /* 0x000fe20000000000 */
[----:B------:R-:W-:Y:S01]  /*4880*/  FFMA.FTZ R189, R20, c[0x0][0x29c], -R189 ;  /* 0x0000a70014bd7a23 */ /* 0x000fe200000108bd */
[C---:B------:R-:W-:Y:S01]  /*4890*/  ISETP.GT.AND P0, PT, R178.reuse, 0x1, PT ;  /* 0x00000001b200780c */ /* 0x040fe20003f04270 */
[----:B------:R-:W1:Y:S01]  /*48a0*/  LDSM.16.M88.2 R20, [R205+0xd080] ;  /* 0x00d08000cd14783b */ /* 0x000e620000000100 */
[C---:B--2---:R-:W-:Y:S01]  /*48b0*/  HMMA.16816.F32 R36, R104.reuse, R4, R36 ;  /* 0x000000046824723c */ /* 0x044fe20000001824 */
[----:B------:R-:W-:Y:S02]  /*48c0*/  MUFU.EX2 R12, R189 ;  /* 0x000000bd000c7308 */ /* 0x000fe40000000800 */
[----:B------:R-:W2:Y:S01]  /*48d0*/  LDSM.16.M88.2 R4, [R205+0xe080] ;  /* 0x00e08000cd04783b */ /* 0x000ea20000000100 */
[--C-:B------:R-:W-:Y:S01]  /*48e0*/  FFMA.FTZ R6, R13, c[0x0][0x29c], -R188.reuse ;  /* 0x0000a7000d067a23 */ /* 0x100fe200000108bc */
[----:B------:R-:W-:Y:S02]  /*48f0*/  FSEL R7, R7, -INF , P0 ;  /* 0xff80000007077808 */ /* 0x000fe40000000000 */
[----:B------:R-:W-:Y:S01]  /*4900*/  ISETP.GT.AND P0, PT, R178, 0x10, PT ;  /* 0x00000010b200780c */ /* 0x000fe20003f04270 */
[----:B----4-:R-:W-:Y:S01]  /*4910*/  HMMA.16816.F32 R40, R104, R8, R40 ;  /* 0x000000086828723c */ /* 0x010fe20000001828 */
[----:B------:R-:W4:Y:S02]  /*4920*/  LDS R9, [R231.X4+0x21280] ;  /* 0x02128000e7097984 */ /* 0x000f240000004800 */
[----:B------:R5:W-:Y:S01]  /*4930*/  MUFU.EX2 R13, R6 ;  /* 0x00000006000d7308 */ /* 0x000be20000000800 */
[--C-:B------:R-:W-:Y:S01]  /*4940*/  FFMA.FTZ R179, R7, c[0x0][0x29c], -R188.reuse ;  /* 0x0000a70007b37a23 */ /* 0x100fe200000108bc */
[----:B------:R-:W-:Y:S02]  /*4950*/  FSEL R7, R10, -INF , P0 ;  /* 0xff8000000a077808 */ /* 0x000fe40000000000 */
[C---:B------:R-:W-:Y:S02]  /*4960*/  ISETP.GT.AND P0, PT, R178.reuse, 0x11, PT ;  /* 0x00000011b200780c */ /* 0x040fe40003f04270 */
[----:B------:R-:W-:Y:S03]  /*4970*/  FSEL R19, R19, -INF , P2 ;  /* 0xff80000013137808 */ /* 0x000fe60001000000 */
[--C-:B------:R-:W-:Y:S01]  /*4980*/  FFMA.FTZ R10, R7, c[0x0][0x29c], -R188.reuse ;  /* 0x0000a700070a7a23 */ /* 0x100fe200000108bc */
[----:B------:R-:W2:Y:S01]  /*4990*/  MUFU.EX2 R8, R179 ;  /* 0x000000b300087308 */ /* 0x000ea20000000800 */
[----:B------:R-:W-:Y:S01]  /*49a0*/  FSEL R11, R11, -INF , P0 ;  /* 0xff8000000b0b7808 */ /* 0x000fe20000000000 */
[C---:B---3--:R-:W-:Y:S05]  /*49b0*/  HMMA.16816.F32 R24, R108.reuse, R16, R24 ;  /* 0x000000106c18723c */ /* 0x048fea0000001818 */
[----:B------:R-:W-:Y:S01]  /*49c0*/  ISETP.GT.AND P0, PT, R178, 0x20, PT ;  /* 0x00000020b200780c */ /* 0x000fe20003f04270 */
[--C-:B------:R-:W-:Y:S02]  /*49d0*/  FFMA.FTZ R19, R19, c[0x0][0x29c], -R188.reuse ;  /* 0x0000a70013137a23 */ /* 0x100fe400000108bc */
[--C-:B------:R-:W-:Y:S01]  /*49e0*/  FFMA.FTZ R16, R11, c[0x0][0x29c], -R188.reuse ;  /* 0x0000a7000b107a23 */ /* 0x100fe200000108bc */
[----:B------:R-:W-:Y:S01]  /*49f0*/  FSEL R17, R14, -INF , P0 ;  /* 0xff8000000e117808 */ /* 0x000fe20000000000 */
[----:B------:R-:W3:Y:S01]  /*4a00*/  MUFU.EX2 R177, R177 ;  /* 0x000000b100b17308 */ /* 0x000ee20000000800 */
[C---:B------:R-:W-:Y:S01]  /*4a10*/  ISETP.GT.AND P0, PT, R178.reuse, 0x21, PT ;  /* 0x00000021b200780c */ /* 0x040fe20003f04270 */
[----:B-----5:R-:W5:Y:S02]  /*4a20*/  LDSM.16.M88.2 R6, [R205+0xe880] ;  /* 0x00e88000cd06783b */ /* 0x020f640000000100 */
[--C-:B------:R-:W-:Y:S01]  /*4a30*/  FFMA.FTZ R14, R17, c[0x0][0x29c], -R188.reuse ;  /* 0x0000a700110e7a23 */ /* 0x100fe200000108bc */
[----:B------:R-:W-:Y:S01]  /*4a40*/  FSEL R15, R15, -INF , P0 ;  /* 0xff8000000f0f7808 */ /* 0x000fe20000000000 */
[C---:B-1----:R-:W-:Y:S03]  /*4a50*/  HMMA.16816.F32 R28, R108.reuse, R20, R28 ;  /* 0x000000146c1c723c */ /* 0x042fe6000000181c */
[----:B------:R-:W-:Y:S01]  /*4a60*/  ISETP.GT.AND P0, PT, R178, 0x30, PT ;  /* 0x00000030b200780c */ /* 0x000fe20003f04270 */
[----:B------:R1:W-:Y:S03]  /*4a70*/  MUFU.EX2 R11, R16 ;  /* 0x00000010000b7308 */ /* 0x0003e60000000800 */
[----:B------:R-:W-:Y:S01]  /*4a80*/  FSEL R17, R18, -INF , P0 ;  /* 0xff80000012117808 */ /* 0x000fe20000000000 */
[C---:B------:R-:W-:Y:S03]  /*4a90*/  HMMA.16816.F32 R32, R108.reuse, R2, R32 ;  /* 0x000000026c20723c */ /* 0x040fe60000001820 */
[----:B------:R-:W-:Y:S03]  /*4aa0*/  ISETP.GT.AND P0, PT, R178, 0x41, PT ;  /* 0x00000041b200780c */ /* 0x000fe60003f04270 */
[----:B------:R-:W-:Y:S01]  /*4ab0*/  MUFU.EX2 R14, R14 ;  /* 0x0000000e000e7308 */ /* 0x000fe20000000800 */
[----:B------:R-:W-:Y:S01]  /*4ac0*/  FSEL R23, R23, -INF , P0 ;  /* 0xff80000017177808 */ /* 0x000fe20000000000 */
[C---:B--2---:R-:W-:Y:S01]  /*4ad0*/  HMMA.16816.F32 R36, R108.reuse, R4, R36 ;  /* 0x000000046c24723c */ /* 0x044fe20000001824 */
[----:B------:R-:W-:Y:S06]  /*4ae0*/  PLOP3.LUT P0, PT, PT, PT, UP0, 0x80, 0x0 ;  /* 0x000000000000781c */ /* 0x000fec0003f0f008 */
[--C-:B------:R-:W-:Y:S01]  /*4af0*/  FFMA.FTZ R4, R17, c[0x0][0x29c], -R188.reuse ;  /* 0x0000a70011047a23 */ /* 0x100fe200000108bc */
[----:B------:R-:W-:Y:S01]  /*4b00*/  F2FP.PACK_AB R17, R175, R174 ;  /* 0x000000aeaf11723e */ /* 0x000fe200000000ff */
[----:B------:R-:W-:Y:S01]  /*4b10*/  MUFU.EX2 R19, R19 ;  /* 0x0000001300137308 */ /* 0x000fe20000000800 */
[----:B-1----:R-:W1:Y:S02]  /*4b20*/  LDS R16, [R231.X4+0x212a0] ;  /* 0x0212a000e7107984 */ /* 0x002e640000004800 */
[--C-:B----4-:R-:W-:Y:S02]  /*4b30*/  FADD.FTZ R21, R28, -R9.reuse ;  /* 0x800000091c157221 */ /* 0x110fe40000010000 */
[--C-:B------:R-:W-:Y:S01]  /*4b40*/  FADD.FTZ R18, R29, -R9.reuse ;  /* 0x800000091d127221 */ /* 0x100fe20000010000 */
[----:B------:R-:W-:Y:S01]  /*4b50*/  STS [R230+0x21480], R17 ;  /* 0x02148011e6007388 */ /* 0x000fe20000000800 */
[----:B------:R-:W-:Y:S03]  /*4b60*/  FMUL.FTZ R21, R180, R21 ;  /* 0x00000015b4157220 */ /* 0x000fe60000410000 */
[----:B------:R-:W-:Y:S01]  /*4b70*/  MUFU.EX2 R4, R4 ;  /* 0x0000000400047308 */ /* 0x000fe20000000800 */
[----:B-----5:R-:W-:Y:S03]  /*4b80*/  HMMA.16816.F32 R40, R108, R6, R40 ;  /* 0x000000066c28723c */ /* 0x020fe60000001828 */
[--C-:B------:R-:W-:Y:S01]  /*4b90*/  FFMA.FTZ R5, R15, c[0x0][0x29c], -R188.reuse ;  /* 0x0000a7000f057a23 */ /* 0x100fe200000108bc */
[----:B------:R-:W-:Y:S01]  /*4ba0*/  FSEL R15, R22, -INF , P1 ;  /* 0xff800000160f7808 */ /* 0x000fe20000800000 */
[----:B------:R-:W-:Y:S02]  /*4bb0*/  FMUL.FTZ R18, R181, R18 ;  /* 0x00000012b5127220 */ /* 0x000fe40000410000 */
[--C-:B------:R-:W-:Y:S02]  /*4bc0*/  FADD.FTZ R7, R24, -R9.reuse ;  /* 0x8000000918077221 */ /* 0x100fe40000010000 */
[----:B------:R-:W2:Y:S03]  /*4bd0*/  MUFU.EX2 R10, R10 ;  /* 0x0000000a000a7308 */ /* 0x000ea60000000800 */
[--C-:B------:R-:W-:Y:S01]  /*4be0*/  FADD.FTZ R6, R25, -R9.reuse ;  /* 0x8000000919067221 */ /* 0x100fe20000010000 */
[----:B------:R-:W-:Y:S01]  /*4bf0*/  F2FP.PACK_AB R21, R18, R21 ;  /* 0x000000151215723e */ /* 0x000fe200000000ff */
[----:B------:R-:W-:Y:S02]  /*4c00*/  FMUL.FTZ R7, R174, R7 ;  /* 0x00000007ae077220 */ /* 0x000fe40000410000 */
[----:B------:R-:W-:Y:S02]  /*4c10*/  FMUL.FTZ R6, R175, R6 ;  /* 0x00000006af067220 */ /* 0x000fe40000410000 */
[--C-:B------:R-:W-:Y:S01]  /*4c20*/  FFMA.FTZ R15, R15, c[0x0][0x29c], -R188.reuse ;  /* 0x0000a7000f0f7a23 */ /* 0x100fe200000108bc */
[----:B------:R-:W4:Y:S01]  /*4c30*/  MUFU.EX2 R5, R5 ;  /* 0x0000000500057308 */ /* 0x000f220000000800 */
[----:B------:R-:W-:Y:S01]  /*4c40*/  FFMA.FTZ R188, R23, c[0x0][0x29c], -R188 ;  /* 0x0000a70017bc7a23 */ /* 0x000fe200000108bc */
[----:B------:R-:W-:Y:S01]  /*4c50*/  F2FP.PACK_AB R7, R6, R7 ;  /* 0x000000070607723e */ /* 0x000fe200000000ff */
[--C-:B------:R-:W-:Y:S01]  /*4c60*/  FADD.FTZ R20, R33, -R9.reuse ;  /* 0x8000000921147221 */ /* 0x100fe20000010000 */
[----:B------:R-:W-:Y:S01]  /*4c70*/  F2FP.PACK_AB R6, R8, R13 ;  /* 0x0000000d0806723e */ /* 0x000fe200000000ff */
[--C-:B------:R-:W-:Y:S01]  /*4c80*/  FADD.FTZ R40, R40, -R9.reuse ;  /* 0x8000000928287221 */ /* 0x100fe20000010000 */
[----:B------:R-:W-:Y:S01]  /*4c90*/  F2FP.PACK_AB R23, R181, R180 ;  /* 0x000000b4b517723e */ /* 0x000fe200000000ff */
[--C-:B------:R-:W-:Y:S01]  /*4ca0*/  FADD.FTZ R41, R41, -R9.reuse ;  /* 0x8000000929297221 */ /* 0x100fe20000010000 */
[----:B------:R-:W-:Y:S01]  /*4cb0*/  F2FP.PACK_AB R33, R173, R172 ;  /* 0x000000acad21723e */ /* 0x000fe200000000ff */
[----:B------:R5:W-:Y:S01]  /*4cc0*/  STS [R227], R6 ;  /* 0x00000006e3007388 */ /* 0x000be20000000800 */
[----:B------:R-:W-:Y:S01]  /*4cd0*/  MUFU.EX2 R15, R15 ;  /* 0x0000000f000f7308 */ /* 0x000fe20000000800 */
[----:B---3--:R-:W-:Y:S01]  /*4ce0*/  FMUL.FTZ R40, R177, R40 ;  /* 0x00000028b1287220 */ /* 0x008fe20000410000 */
[C---:B------:R-:W-:Y:S01]  /*4cf0*/  F2FP.PACK_AB R177, R12.reuse, R177 ;  /* 0x000000b10cb1723e */ /* 0x040fe200000000ff */
[----:B------:R-:W-:Y:S01]  /*4d00*/  FMUL.FTZ R41, R12, R41 ;  /* 0x000000290c297220 */ /* 0x000fe20000410000 */
[----:B--2---:R-:W-:Y:S01]  /*4d10*/  F2FP.PACK_AB R12, R11, R10 ;  /* 0x0000000a0b0c723e */ /* 0x004fe200000000ff */
[----:B------:R-:W-:Y:S01]  /*4d20*/  STS [R230+0x21c80], R23 ;  /* 0x021c8017e6007388 */ /* 0x000fe20000000800 */
[--C-:B------:R-:W-:Y:S02]  /*4d30*/  FADD.FTZ R29, R32, -R9.reuse ;  /* 0x80000009201d7221 */ /* 0x100fe40000010000 */
[--C-:B------:R-:W-:Y:S01]  /*4d40*/  FADD.FTZ R36, R36, -R9.reuse ;  /* 0x8000000924247221 */ /* 0x100fe20000010000 */
[----:B------:R2:W-:Y:S01]  /*4d50*/  STS [R227+0x800], R12 ;  /* 0x0008000ce3007388 */ /* 0x0005e20000000800 */
[----:B------:R-:W3:Y:S01]  /*4d60*/  MUFU.EX2 R188, R188 ;  /* 0x000000bc00bc7308 */ /* 0x000ee20000000800 */
[----:B------:R-:W-:Y:S01]  /*4d70*/  FMUL.FTZ R29, R172, R29 ;  /* 0x0000001dac1d7220 */ /* 0x000fe20000410000 */
[----:B------:R-:W-:Y:S01]  /*4d80*/  F2FP.PACK_AB R41, R41, R40 ;  /* 0x000000282929723e */ /* 0x000fe200000000ff */
[----:B------:R-:W-:Y:S01]  /*4d90*/  STS [R230+0x22480], R33 ;  /* 0x02248021e6007388 */ /* 0x000fe20000000800 */
[----:B----4-:R-:W-:Y:S01]  /*4da0*/  F2FP.PACK_AB R18, R5, R14 ;  /* 0x0000000e0512723e */ /* 0x010fe200000000ff */
[----:B------:R-:W-:Y:S02]  /*4db0*/  FMUL.FTZ R20, R173, R20 ;  /* 0x00000014ad147220 */ /* 0x000fe40000410000 */
[----:B------:R-:W-:Y:S01]  /*4dc0*/  FMUL.FTZ R36, R185, R36 ;  /* 0x00000024b9247220 */ /* 0x000fe20000410000 */
[----:B------:R-:W-:Y:S01]  /*4dd0*/  F2FP.PACK_AB R185, R176, R185 ;  /* 0x000000b9b0b9723e */ /* 0x000fe200000000ff */
[----:B------:R4:W-:Y:S01]  /*4de0*/  STS [R227+0x1000], R18 ;  /* 0x00100012e3007388 */ /* 0x0009e20000000800 */
[----:B------:R-:W-:Y:S01]  /*4df0*/  F2FP.PACK_AB R29, R20, R29 ;  /* 0x0000001d141d723e */ /* 0x000fe200000000ff */
[----:B------:R-:W-:Y:S01]  /*4e00*/  FADD.FTZ R37, R37, -R9 ;  /* 0x8000000925257221 */ /* 0x000fe20000010000 */
[----:B------:R-:W-:Y:S01]  /*4e10*/  F2FP.PACK_AB R20, R19, R4 ;  /* 0x000000041314723e */ /* 0x000fe200000000ff */
[----:B------:R-:W-:Y:S01]  /*4e20*/  STS [R230+0x22c80], R185 ;  /* 0x022c80b9e6007388 */ /* 0x000fe20000000800 */
[--C-:B-1----:R-:W-:Y:S02]  /*4e30*/  FADD.FTZ R9, R27, -R16.reuse ;  /* 0x800000101b097221 */ /* 0x102fe40000010000 */
[--C-:B------:R-:W-:Y:S01]  /*4e40*/  FADD.FTZ R22, R26, -R16.reuse ;  /* 0x800000101a167221 */ /* 0x100fe20000010000 */
[----:B------:R-:W-:Y:S01]  /*4e50*/  STS [R227+0x1800], R20 ;  /* 0x00180014e3007388 */ /* 0x000fe20000000800 */
[----:B------:R-:W-:Y:S02]  /*4e60*/  FMUL.FTZ R9, R8, R9 ;  /* 0x0000000908097220 */ /* 0x000fe40000410000 */
[----:B------:R-:W-:Y:S01]  /*4e70*/  FMUL.FTZ R22, R13, R22 ;  /* 0x000000160d167220 */ /* 0x000fe20000410000 */
[----:B------:R-:W-:Y:S01]  /*4e80*/  STS [R230+0x23480], R177 ;  /* 0x023480b1e6007388 */ /* 0x000fe20000000800 */
[--C-:B------:R-:W-:Y:S01]  /*4e90*/  FADD.FTZ R13, R30, -R16.reuse ;  /* 0x800000101e0d7221 */ /* 0x100fe20000010000 */
[----:B---3--:R-:W-:Y:S01]  /*4ea0*/  F2FP.PACK_AB R8, R188, R15 ;  /* 0x0000000fbc08723e */ /* 0x008fe200000000ff */
[--C-:B-----5:R-:W-:Y:S01]  /*4eb0*/  FADD.FTZ R6, R31, -R16.reuse ;  /* 0x800000101f067221 */ /* 0x120fe20000010000 */
[----:B------:R-:W-:Y:S01]  /*4ec0*/  F2FP.PACK_AB R22, R9, R22 ;  /* 0x000000160916723e */ /* 0x000fe200000000ff */
[----:B------:R-:W-:Y:S02]  /*4ed0*/  FMUL.FTZ R13, R10, R13 ;  /* 0x0000000d0a0d7220 */ /* 0x000fe40000410000 */
[----:B------:R-:W-:Y:S01]  /*4ee0*/  STS [R227+0x2000], R8 ;  /* 0x00200008e3007388 */ /* 0x000fe20000000800 */
[----:B------:R-:W-:Y:S02]  /*4ef0*/  FMUL.FTZ R6, R11, R6 ;  /* 0x000000060b067220 */ /* 0x000fe40000410000 */
[--C-:B------:R-:W-:Y:S01]  /*4f00*/  FADD.FTZ R11, R34, -R16.reuse ;  /* 0x80000010220b7221 */ /* 0x100fe20000010000 */
[----:B------:R-:W-:Y:S01]  /*4f10*/  BAR.SYNC.DEFER_BLOCKING 0x0 ;  /* 0x0000000000007b1d */ /* 0x000fe20000010000 */
[--C-:B------:R-:W-:Y:S01]  /*4f20*/  FADD.FTZ R10, R35, -R16.reuse ;  /* 0x80000010230a7221 */ /* 0x100fe20000010000 */
[----:B--2---:R-:W-:Y:S01]  /*4f30*/  F2FP.PACK_AB R12, R6, R13 ;  /* 0x0000000d060c723e */ /* 0x004fe200000000ff */
[----:B------:R-:W-:Y:S02]  /*4f40*/  FMUL.FTZ R11, R14, R11 ;  /* 0x0000000b0e0b7220 */ /* 0x000fe40000410000 */
[----:B------:R-:W-:Y:S02]  /*4f50*/  FMUL.FTZ R10, R5, R10 ;  /* 0x0000000a050a7220 */ /* 0x000fe40000410000 */
[----:B------:R-:W-:Y:S02]  /*4f60*/  FMUL.FTZ R37, R176, R37 ;  /* 0x00000025b0257220 */ /* 0x000fe40000410000 */
[--C-:B------:R-:W-:Y:S01]  /*4f70*/  FADD.FTZ R5, R38, -R16.reuse ;  /* 0x8000001026057221 */ /* 0x100fe20000010000 */
[----:B----4-:R-:W-:Y:S01]  /*4f80*/  F2FP.PACK_AB R18, R10, R11 ;  /* 0x0000000b0a12723e */ /* 0x010fe200000000ff */
[--C-:B------:R-:W-:Y:S01]  /*4f90*/  FADD.FTZ R6, R39, -R16.reuse ;  /* 0x8000001027067221 */ /* 0x100fe20000010000 */
[----:B------:R-:W-:Y:S01]  /*4fa0*/  F2FP.PACK_AB R37, R37, R36 ;  /* 0x000000242525723e */ /* 0x000fe200000000ff */
[----:B------:R-:W-:Y:S02]  /*4fb0*/  FMUL.FTZ R5, R4, R5 ;  /* 0x0000000504057220 */ /* 0x000fe40000410000 */
[----:B------:R-:W-:Y:S02]  /*4fc0*/  FMUL.FTZ R6, R19, R6 ;  /* 0x0000000613067220 */ /* 0x000fe40000410000 */
[--C-:B------:R-:W-:Y:S02]  /*4fd0*/  FADD.FTZ R42, R42, -R16.reuse ;  /* 0x800000102a2a7221 */ /* 0x100fe40000010000 */
[----:B------:R-:W-:Y:S01]  /*4fe0*/  FADD.FTZ R43, R43, -R16 ;  /* 0x800000102b2b7221 */ /* 0x000fe20000010000 */
[----:B------:R-:W-:Y:S01]  /*4ff0*/  F2FP.PACK_AB R28, R6, R5 ;  /* 0x00000005061c723e */ /* 0x000fe200000000ff */
[----:B------:R-:W-:Y:S02]  /*5000*/  FMUL.FTZ R42, R15, R42 ;  /* 0x0000002a0f2a7220 */ /* 0x000fe40000410000 */
[----:B------:R-:W-:Y:S01]  /*5010*/  FMUL.FTZ R43, R188, R43 ;  /* 0x0000002bbc2b7220 */ /* 0x000fe20000410000 */
[----:B------:R-:W-:Y:S01]  /*5020*/  STS [R230+0x23c80], R7 ;  /* 0x023c8007e6007388 */ /* 0x000fe20000000800 */
[----:B------:R-:W-:Y:S03]  /*5030*/  IMAD.SHL.U32 R110, R218, 0x2, RZ ;  /* 0x00000002da6e7824 */ /* 0x000fe600078e00ff */
[----:B------:R-:W-:Y:S01]  /*5040*/  STS [R227+0x2800], R22 ;  /* 0x00280016e3007388 */ /* 0x000fe20000000800 */
[----:B------:R-:W-:Y:S03]  /*5050*/  F2FP.PACK_AB R42, R43, R42 ;  /* 0x0000002a2b2a723e */ /* 0x000fe600000000ff */
        /* <DEDUP_REMOVED lines=123> */
[----:B------:R-:W-:Y:S01]  /*5810*/  IADD3 R4, P2, P1, R238, UR6, R225 ;  /* 0x00000006ee047c10 */ /* 0x000fe2000f95e0e1 */
[----:B------:R-:W-:Y:S01]  /*5820*/  USHF.L.U64.HI UR17, UR20, 0x6, UR17 ;  /* 0x0000000614117899 */ /* 0x000fe20008010211 */
[----:B------:R-:W-:Y:S02]  /*5830*/  IMAD.U32 R2, RZ, RZ, UR18 ;  /* 0x00000012ff027e24 */ /* 0x000fe4000f8e00ff */
[----:B------:R-:W-:Y:S02]  /*5840*/  LEA.HI.X.SX32 R5, R8, R219, 0x1, P0 ;  /* 0x000000db08057211 */ /* 0x000fe400000f0eff */
[----:B------:R-:W-:Y:S02]  /*5850*/  LEA R8, P0, R6, c[0x0][0x280], 0x2 ;  /* 0x0000a00006087a11 */ /* 0x000fe400078010ff */
[----:B------:R-:W-:Y:S02]  /*5860*/  IADD3.X R3, R247, UR17, R224, P2, P1 ;  /* 0x00000011f7037c10 */ /* 0x000fe400097e24e0 */
[----:B------:R-:W-:Y:S02]  /*5870*/  IADD3 R7, -R233, UR9, -R2 ;  /* 0x00000009e9077c10 */ /* 0x000fe4000fffe902 */
[----:B------:R-:W-:Y:S02]  /*5880*/  IADD3 R2, P1, R238, UR6, RZ ;  /* 0x00000006ee027c10 */ /* 0x000fe4000ff3e0ff */
[----:B------:R-:W-:Y:S02]  /*5890*/  LEA.HI.X R9, R6, c[0x0][0x284], R5, 0x2, P0 ;  /* 0x0000a10006097a11 */ /* 0x000fe400000f1405 */
[C---:B------:R-:W-:Y:S02]  /*58a0*/  LEA R10, P0, R2.reuse, c[0x0][0x1f0], 0x1 ;  /* 0x00007c00020a7a11 */ /* 0x040fe400078008ff */
[----:B------:R-:W-:Y:S02]  /*58b0*/  IADD3.X R5, R247, UR17, RZ, P1, !PT ;  /* 0x00000011f7057c10 */ /* 0x000fe40008ffe4ff */
        /* <DEDUP_REMOVED lines=23> */
.L_x_1312:
[-C--:B--234-:R-:W-:Y:S01]  /*5a30*/  HMMA.16816.F32 R4, R172, R176.reuse, RZ ;  /* 0x000000b0ac04723c */ /* 0x09cfe200000018ff */
[----:B------:R-:W0:Y:S01]  /*5a40*/  LDGDEPBAR ;  /* 0x00000000000079af */ /* 0x000e220000000000 */
[----:B------:R-:W-:Y:S02]  /*5a50*/  UIMAD UR8, UR8, 0x3000, URZ ;  /* 0x00003000080878a4 */ /* 0x000fe4000f8e023f */
[----:B------:R-:W-:Y:S02]  /*5a60*/  UISETP.GE.AND UP0, UPT, UR15, UR5, UPT ;  /* 0x000000050f00728c */ /* 0x000fe4000bf06270 */
[----:B------:R-:W-:Y:S02]  /*5a70*/  UIADD3 UR7, UR4, 0x1, URZ ;  /* 0x0000000104077890 */ /* 0x000fe4000fffe03f */
[C---:B-1----:R-:W-:Y:S01]  /*5a80*/  HMMA.16816.F32 R8, R180.reuse, R176, RZ ;  /* 0x000000b0b408723c */ /* 0x042fe200000018ff */
[----:B------:R-:W-:Y:S02]  /*5a90*/  UISETP.GE.AND UP2, UPT, UR4, 0x1, UPT ;  /* 0x000000010400788c */ /* 0x000fe4000bf46270 */
[----:B------:R-:W-:Y:S01]  /*5aa0*/  UIADD3 UR6, UR16, 0x1, URZ ;  /* 0x0000000110067890 */ /* 0x000fe2000fffe03f */
[----:B------:R-:W-:Y:S01]  /*5ab0*/  IADD3 R2, P0, R236, UR8, RZ ;  /* 0x00000008ec027c10 */ /* 0x000fe2000ff1e0ff */
[----:B------:R-:W-:Y:S03]  /*5ac0*/  UISETP.GE.AND UP1, UPT, UR16, 0x1, UPT ;  /* 0x000000011000788c */ /* 0x000fe6000bf26270 */
[-C--:B------:R-:W-:Y:S01]  /*5ad0*/  HMMA.16816.F32 R12, R180, R178.reuse, RZ ;  /* 0x000000b2b40c723c */ /* 0x080fe200000018ff */
[----:B------:R-:W-:Y:S07]  /*5ae0*/  USEL UR16, UR6, URZ, !UP1 ;  /* 0x0000003f06107287 */ /* 0x000fee000c800000 */
        /* <DEDUP_REMOVED lines=60> */
[----:B------:R-:W-:Y:S01]  /*5eb0*/  IMAD.U32 R186, RZ, RZ, UR8 ;  /* 0x00000008ffba7e24 */ /* 0x000fe2000f8e00ff */
[-C--:B------:R-:W-:Y:S01]  /*5ec0*/  HMMA.16816.F32 R4, R180, R188.reuse, R4 ;  /* 0x000000bcb404723c */ /* 0x080fe20000001804 */
[----:B------:R-:W-:Y:S04]  /*5ed0*/  UMOV UR8, UR15 ;  /* 0x0000000f00087c82 */ /* 0x000fe80008000000 */
[----:B------:R-:W-:Y:S02]  /*5ee0*/  LEA.HI.X.SX32 R3, R186, R235, 0x1, P0 ;  /* 0x000000ebba037211 */ /* 0x000fe400000f0eff */
[C---:B------:R-:W-:Y:S01]  /*5ef0*/  LEA R184, P0, R2.reuse, c[0x0][0x220], 0x2 ;  /* 0x0000880002b87a11 */ /* 0x040fe200078010ff */
[C---:B---3--:R-:W-:Y:S04]  /*5f00*/  HMMA.16816.F32 R8, R192.reuse, R188, R8 ;  /* 0x000000bcc008723c */ /* 0x048fe80000001808 */
[----:B------:R-:W-:Y:S01]  /*5f10*/  LEA.HI.X R185, R2, c[0x0][0x224], R3, 0x2, P0 ;  /* 0x0000890002b97a11 */ /* 0x000fe200000f1403 */
[----:B------:R-:W-:Y:S01]  /*5f20*/  IMAD.U32 R3, RZ, RZ, UR4 ;  /* 0x00000004ff037e24 */ /* 0x000fe2000f8e00ff */
[----:B------:R-:W-:Y:S01]  /*5f30*/  PLOP3.LUT P0, PT, PT, PT, UP0, 0x80, 0x0 ;  /* 0x000000000000781c */ /* 0x000fe20003f0f008 */
[----:B------:R-:W-:Y:S01]  /*5f40*/  USEL UR4, UR7, URZ, !UP2 ;  /* 0x0000003f07047287 */ /* 0x000fe2000d000000 */
[-C--:B------:R-:W-:Y:S04]  /*5f50*/  HMMA.16816.F32 R12, R192, R190.reuse, R12 ;  /* 0x000000bec00c723c */ /* 0x080fe8000000180c */
[----:B------:R-:W-:Y:S03]  /*5f60*/  IMAD R3, R3, 0x3000, R218 ;  /* 0x0000300003037824 */ /* 0x000fe600078e02da */
[----:B------:R-:W-:Y:S01]  /*5f70*/  RED.E.ADD.F32.FTZ.RN.STRONG.GPU [R184.64], R4 ;  /* 0x00000004b800798e */ /* 0x000fe2000c10e78c */
[C---:B------:R-:W-:Y:S03]  /*5f80*/  HMMA.16816.F32 R16, R180.reuse, R190, R16 ;  /* 0x000000beb410723c */ /* 0x040fe60000001810 */
[----:B------:R-:W-:Y:S01]  /*5f90*/  RED.E.ADD.F32.FTZ.RN.STRONG.GPU [R184.64+0x400], R5 ;  /* 0x00040005b800798e */ /* 0x000fe2000c10e78c */
[----:B------:R-:W-:Y:S03]  /*5fa0*/  IMAD.SHL.U32 R172, R3, 0x2, RZ ;  /* 0x0000000203ac7824 */ /* 0x000fe600078e00ff */
[----:B------:R-:W-:Y:S01]  /*5fb0*/  RED.E.ADD.F32.FTZ.RN.STRONG.GPU [R184.64+0x800], R6 ;  /* 0x00080006b800798e */ /* 0x000fe2000c10e78c */
[-C--:B----4-:R-:W-:Y:S03]  /*5fc0*/  HMMA.16816.F32 R20, R180, R196.reuse, R20 ;  /* 0x000000c4b414723c */ /* 0x090fe60000001814 */
        /* <DEDUP_REMOVED lines=12> */
[----:B------:R-:W-:Y:S04]  /*6090*/  RED.E.ADD.F32.FTZ.RN.STRONG.GPU [R184.64+0x2c00], R19 ;  /* 0x002c0013b800798e */ /* 0x000fe8000c10e78c */
[----:B------:R-:W-:Y:S01]  /*60a0*/  RED.E.ADD.F32.FTZ.RN.STRONG.GPU [R184.64+0x3000], R12 ;  /* 0x0030000cb800798e */ /* 0x000fe2000c10e78c */
[C---:B------:R-:W-:Y:S03]  /*60b0*/  HMMA.16816.F32 R40, R192.reuse, R176, R40 ;  /* 0x000000b0c028723c */ /* 0x040fe60000001828 */
[----:B------:R-:W-:Y:S04]  /*60c0*/  LDSM.16.MT88.2 R2, [R211+0x23c80] ;  /* 0x023c8000d302783b */ /* 0x000fe80000004100 */
[----:B------:R-:W1:Y:S01]  /*60d0*/  LDSM.16.MT88.4 R8, [R172+0xf080] ;  /* 0x00f08000ac08783b */ /* 0x000e620000004200 */
[-C--:B------:R-:W-:Y:S03]  /*60e0*/  HMMA.16816.F32 R104, R192, R178.reuse, R104 ;  /* 0x000000b2c068723c */ /* 0x080fe60000001868 */
[----:B------:R-:W-:Y:S04]  /*60f0*/  RED.E.ADD.F32.FTZ.RN.STRONG.GPU [R184.64+0x3400], R13 ;  /* 0x0034000db800798e */ /* 0x000fe8000c10e78c */
[----:B------:R-:W-:Y:S01]  /*6100*/  RED.E.ADD.F32.FTZ.RN.STRONG.GPU [R184.64+0x3800], R14 ;  /* 0x0038000eb800798e */ /* 0x000fe2000c10e78c */
[----:B------:R-:W-:Y:S03]  /*6110*/  HMMA.16816.F32 R108, R180, R178, R108 ;  /* 0x000000b2b46c723c */ /* 0x000fe6000000186c */
        /* <DEDUP_REMOVED lines=185> */
.L_x_1310:
[----:B------:R-:W-:Y:S05]  /*6cb0*/  @P0 EXIT ;  /* 0x000000000000094d */ /* 0x000fea0003800000 */
[----:B------:R-:W-:Y:S01]  /*6cc0*/  ISETP.NE.U32.AND P0, PT, RZ, c[0x0][0x360], PT ;  /* 0x0000d800ff007a0c */ /* 0x000fe20003f05070 */
[----:B------:R-:W-:Y:S02]  /*6cd0*/  UMOV UR6, 0x1 ;  /* 0x0000000100067882 */ /* 0x000fe40000000000 */
[----:B------:R-:W-:Y:S01]  /*6ce0*/  ULDC.64 UR4, c[0x0][0x338] ;  /* 0x0000ce0000047ab9 */ /* 0x000fe20000000a00 */
[----:B------:R-:W-:-:S13]  /*6cf0*/  ISETP.NE.AND.EX P0, PT, RZ, c[0x0][0x364], PT, P0 ;  /* 0x0000d900ff007a0c */ /* 0x000fda0003f05300 */
[----:B------:R-:W-:-:S04]  /*6d00*/  @P0 IMAD.MOV.U32 R3, RZ, RZ, 0x4 ;  /* 0x00000004ff030424 */ /* 0x000fc800078e00ff */
[----:B------:R-:W-:-:S05]  /*6d10*/  @P0 IMAD.WIDE R4, R234, R3, c[0x0][0x360] ;  /* 0x0000d800ea040625 */ /* 0x000fca00078e0203 */
[----:B------:R1:W2:Y:S01]  /*6d20*/  @P0 LDG.E R3, [R4.64] ;  /* 0x0000000c04030981 */ /* 0x0002a2000c1e1900 */
[----:B------:R-:W-:Y:S02]  /*6d30*/  UISETP.NE.AND UP0, UPT, UR6, UR4, UPT ;  /* 0x000000040600728c */ /* 0x000fe4000bf05270 */
[----:B------:R-:W-:Y:S02]  /*6d40*/  UIMAD.WIDE.U32 UR6, UR10, UR5, URZ ;  /* 0x000000050a0672a5 */ /* 0x000fe4000f8e003f */
[----:B------:R-:W-:Y:S02]  /*6d50*/  ULDC UR4, c[0x0][0x340] ;  /* 0x0000d00000047ab9 */ /* 0x000fe40000000800 */
[----:B------:R-:W-:-:S04]  /*6d60*/  UIMAD UR11, UR11, 0x3c00, URZ ;  /* 0x00003c000b0b78a4 */ /* 0x000fc8000f8e023f */
[----:B------:R-:W-:Y:S02]  /*6d70*/  USHF.R.S32.HI UR6, URZ, 0x1f, UR11 ;  /* 0x0000001f3f067899 */ /* 0x000fe4000801140b */
[----:B------:R-:W-:Y:S02]  /*6d80*/  @UP0 UMOV UR5, UR7 ;  /* 0x0000000700050c82 */ /* 0x000fe40008000000 */
[----:B------:R-:W-:-:S03]  /*6d90*/  @UP0 USHF.R.U32.HI UR10, URZ, UR4, UR5 ;  /* 0x000000043f0a0299 */ /* 0x000fc60008011605 */
[----:B------:R-:W-:Y:S02]  /*6da0*/  ULDC.64 UR4, c[0x0][0x328] ;  /* 0x0000ca0000047ab9 */ /* 0x000fe40000000a00 */
[----:B------:R-:W-:Y:S01]  /*6db0*/  USHF.R.S32.HI UR7, URZ, 0x1f, UR10 ;  /* 0x0000001f3f077899 */ /* 0x000fe2000801140a */
[----:B------:R-:W-:-:S03]  /*6dc0*/  IMAD.U32 R6, RZ, RZ, UR10 ;  /* 0x0000000aff067e24 */ /* 0x000fc6000f8e00ff */
[----:B------:R-:W-:Y:S01]  /*6dd0*/  UIMAD UR4, UR7, UR4, URZ ;  /* 0x00000004070472a4 */ /* 0x000fe2000f8e023f */
[----:B-1----:R-:W-:-:S03]  /*6de0*/  SEL R5, R234, RZ, !P0 ;  /* 0x000000ffea057207 */ /* 0x002fc60004000000 */
[----:B------:R-:W-:-:S03]  /*6df0*/  UIMAD UR8, UR10, UR5, UR4 ;  /* 0x000000050a0872a4 */ /* 0x000fc6000f8e0204 */
[----:B------:R-:W-:Y:S02]  /*6e00*/  ULDC.64 UR4, c[0x0][0x300] ;  /* 0x0000c00000047ab9 */ /* 0x000fe40000000a00 */
[----:B------:R-:W-:-:S04]  /*6e10*/  UIMAD UR4, UR7, UR4, URZ ;  /* 0x00000004070472a4 */ /* 0x000fc8000f8e023f */
[----:B------:R-:W-:Y:S01]  /*6e20*/  UIMAD UR4, UR10, UR5, UR4 ;  /* 0x000000050a0472a4 */ /* 0x000fe2000f8e0204 */
[----:B------:R-:W-:Y:S01]  /*6e30*/  BAR.SYNC.DEFER_BLOCKING 0x1, 0x100 ;  /* 0x0044000000007b1d */ /* 0x000fe20000010000 */
[----:B--2---:R-:W-:-:S04]  /*6e40*/  @P0 IMAD R3, R234, 0x50, R3 ;  /* 0x00000050ea030824 */ /* 0x004fc800078e0203 */
[----:B------:R-:W-:-:S05]  /*6e50*/  @P0 IMAD.HI R3, R3, 0x66666667, RZ ;  /* 0x6666666703030827 */ /* 0x000fca00078e02ff */
[----:B------:R-:W-:-:S04]  /*6e60*/  @P0 SHF.R.U32.HI R0, RZ, 0x1f, R3 ;  /* 0x0000001fff000819 */ /* 0x000fc80000011603 */
[----:B------:R-:W-:-:S05]  /*6e70*/  @P0 LEA.HI.SX32 R0, R3, R0, 0x1b ;  /* 0x0000000003000211 */ /* 0x000fca00078fdaff */
[----:B------:R-:W-:Y:S01]  /*6e80*/  @P0 IMAD R2, R0, 0x3c00, RZ ;  /* 0x00003c0000020824 */ /* 0x000fe200078e02ff */
[----:B------:R-:W-:-:S04]  /*6e90*/  SHF.R.S32.HI R0, RZ, 0x1f, R226 ;  /* 0x0000001fff007819 */ /* 0x000fc800000114e2 */
[----:B------:R-:W-:Y:S02]  /*6ea0*/  @P0 SHF.R.S32.HI R3, RZ, 0x1f, R2 ;  /* 0x0000001fff030819 */ /* 0x000fe40000011402 */
[----:B------:R-:W-:-:S06]  /*6eb0*/  @!P0 CS2R R2, SRZ ;  /* 0x0000000000028805 */ /* 0x000fcc000001ff00 */
[----:B------:R-:W-:Y:S01]  /*6ec0*/  IADD3 R226, P2, P1, R2, UR11, R226 ;  /* 0x0000000b02e27c10 */ /* 0x000fe2000f95e0e2 */
[----:B------:R-:W-:-:S03]  /*6ed0*/  IMAD.U32 R2, RZ, RZ, UR10 ;  /* 0x0000000aff027e24 */ /* 0x000fc6000f8e00ff */
[----:B------:R-:W-:Y:S02]  /*6ee0*/  IADD3.X R227, R3, UR6, R0, P2, P1 ;  /* 0x0000000603e37c10 */ /* 0x000fe400097e2400 */
[----:B------:R-:W-:-:S03]  /*6ef0*/  SHF.R.S32.HI R0, RZ, 0x1f, R234 ;  /* 0x0000001fff007819 */ /* 0x000fc600000114ea */
[----:B------:R-:W-:Y:S01]  /*6f00*/  IMAD.WIDE.U32 R6, R6, c[0x0][0x328], R226 ;  /* 0x0000ca0006067a25 */ /* 0x000fe200078e00e2 */
[----:B------:R-:W-:-:S03]  /*6f10*/  SEL R0, R0, RZ, !P0 ;  /* 0x000000ff00007207 */ /* 0x000fc60004000000 */
[----:B------:R-:W-:Y:S01]  /*6f20*/  IMAD.WIDE.U32 R2, R2, c[0x0][0x300], R226 ;  /* 0x0000c00002027a25 */ /* 0x000fe200078e00e2 */
[----:B------:R-:W-:-:S03]  /*6f30*/  IADD3 R7, R7, UR8, RZ ;  /* 0x0000000807077c10 */ /* 0x000fc6000fffe0ff */
[----:B------:R-:W-:Y:S01]  /*6f40*/  IMAD R4, R0, c[0x0][0x330], RZ ;  /* 0x0000cc0000047a24 */ /* 0x000fe200078e02ff */
[----:B------:R-:W-:Y:S01]  /*6f50*/  IADD3 R3, R3, UR4, RZ ;  /* 0x0000000403037c10 */ /* 0x000fe2000fffe0ff */
[----:B------:R-:W-:-:S04]  /*6f60*/  IMAD.WIDE.U32 R6, R5, c[0x0][0x330], R6 ;  /* 0x0000cc0005067a25 */ /* 0x000fc800078e0006 */
[C---:B------:R-:W-:Y:S01]  /*6f70*/  IMAD R4, R5.reuse, c[0x0][0x334], R4 ;  /* 0x0000cd0005047a24 */ /* 0x040fe200078e0204 */
[----:B------:R-:W-:Y:S01]  /*6f80*/  LEA R10, P1, R6, c[0x0][0x310], 0x2 ;  /* 0x0000c400060a7a11 */ /* 0x000fe200078210ff */
[----:B------:R-:W-:-:S04]  /*6f90*/  IMAD.WIDE.U32 R8, R5, c[0x0][0x308], R2 ;  /* 0x0000c20005087a25 */ /* 0x000fc800078e0002 */
[----:B------:R-:W-:Y:S01]  /*6fa0*/  IMAD.IADD R3, R7, 0x1, R4 ;  /* 0x0000000107037824 */ /* 0x000fe200078e0204 */
[----:B------:R-:W-:Y:S01]  /*6fb0*/  LEA R2, P0, R8, c[0x0][0x2e8], 0x2 ;  /* 0x0000ba0008027a11 */ /* 0x000fe200078010ff */
[----:B------:R-:W-:-:S03]  /*6fc0*/  IMAD R0, R0, c[0x0][0x308], RZ ;  /* 0x0000c20000007a24 */ /* 0x000fc600078e02ff */
[----:B------:R-:W-:Y:S01]  /*6fd0*/  LEA.HI.X R11, R6, c[0x0][0x314], R3, 0x2, P1 ;  /* 0x0000c500060b7a11 */ /* 0x000fe200008f1403 */
[----:B------:R-:W-:-:S04]  /*6fe0*/  IMAD R0, R5, c[0x0][0x30c], R0 ;  /* 0x0000c30005007a24 */ /* 0x000fc800078e0200 */
[----:B------:R-:W-:Y:S01]  /*6ff0*/  RED.E.ADD.F32.FTZ.RN.STRONG.GPU [R10.64], R44 ;  /* 0x0000002c0a00798e */ /* 0x000fe2000c10e78c */
[----:B------:R-:W-:-:S03]  /*7000*/  IMAD.IADD R5, R9, 0x1, R0 ;  /* 0x0000000109057824 */ /* 0x000fc600078e0200 */
[----:B------:R-:W-:Y:S02]  /*7010*/  RED.E.ADD.F32.FTZ.RN.STRONG.GPU [R10.64+0x400], R45 ;  /* 0x0004002d0a00798e */ /* 0x000fe4000c10e78c */
[----:B------:R-:W-:Y:S02]  /*7020*/  LEA.HI.X R3, R8, c[0x0][0x2ec], R5, 0x2, P0 ;  /* 0x0000bb0008037a11 */ /* 0x000fe400000f1405 */
        /* <DEDUP_REMOVED lines=119> */
.L_x_1314:
        /* <DEDUP_REMOVED lines=14> */
.L_x_1429:


//--------------------- .text._ZN7cutlass13device_kernelIN5flash32FlashAttnBwdPostprocessConvertdQIN4cute5tupleIJNS3_1CILi80EEENS5_ILi192EEEEEENS_6half_tEfNS_4arch4Sm80ELi256ENS3_8TiledMMAINS3_8MMA_AtomIJNS3_28SM80_16x8x16_F32F16F16F32_TNEEEENS3_6LayoutINS4_IJNS5_ILi4EEENS5_ILi2EEENS5_ILi1EEEEEENS4_IJSJ_SH_NS5_ILi0EEEEEEEENS4_IJNS5_ILi64EEENS5_ILi16EEESP_EEEEELb1EEEEEvNT_6ParamsE --------------------------
	.section	.text._ZN7cutlass13device_kernelIN5flash32FlashAttnBwdPostprocessConvertdQIN4cute5tupleIJNS3_1CILi80EEENS5_ILi192EEEEEENS_6half_tEfNS_4arch4Sm80ELi256ENS3_8TiledMMAINS3_8MMA_AtomIJNS3_28SM80_16x8x16_F32F16F16F32_TNEEEENS3_6LayoutINS4_IJNS5_ILi4EEENS5_ILi2EEENS5_ILi1EEEEEENS4_IJSJ_SH_NS5_ILi0EEEEEEEENS4_IJNS5_ILi64EEENS5_ILi16EEESP_EEEEELb1EEEEEvNT_6ParamsE,"ax",@progbits
	.sectioninfo	@"SHI_REGISTERS=80"
	.align	128
.text._ZN7cutlass13device_kernelIN5flash32FlashAttnBwdPostprocessConvertdQIN4cute5tupleIJNS3_1CILi80EEENS5_ILi192EEEEEENS_6half_tEfNS_4arch4Sm80ELi256ENS3_8TiledMMAINS3_8MMA_AtomIJNS3_28SM80_16x8x16_F32F16F16F32_TNEEEENS3_6LayoutINS4_IJNS5_ILi4EEENS5_ILi2EEENS5_ILi1EEEEEENS4_IJSJ_SH_NS5_ILi0EEEEEEEENS4_IJNS5_ILi64EEENS5_ILi16EEESP_EEEEELb1EEEEEvNT_6ParamsE:
        .type           _ZN7cutlass13device_kernelIN5flash32FlashAttnBwdPostprocessConvertdQIN4cute5tupleIJNS3_1CILi80EEENS5_ILi192EEEEEENS_6half_tEfNS_4arch4Sm80ELi256ENS3_8TiledMMAINS3_8MMA_AtomIJNS3_28SM80_16x8x16_F32F16F16F32_TNEEEENS3_6LayoutINS4_IJNS5_ILi4EEENS5_ILi2EEENS5_ILi1EEEEEENS4_IJSJ_SH_NS5_ILi0EEEEEEEENS4_IJNS5_ILi64EEENS5_ILi16EEESP_EEEEELb1EEEEEvNT_6ParamsE,@function
        .size           _ZN7cutlass13device_kernelIN5flash32FlashAttnBwdPostprocessConvertdQIN4cute5tupleIJNS3_1CILi80EEENS5_ILi192EEEEEENS_6half_tEfNS_4arch4Sm80ELi256ENS3_8TiledMMAINS3_8MMA_AtomIJNS3_28SM80_16x8x16_F32F16F16F32_TNEEEENS3_6LayoutINS4_IJNS5_ILi4EEENS5_ILi2EEENS5_ILi1EEEEEENS4_IJSJ_SH_NS5_ILi0EEEEEEEENS4_IJNS5_ILi64EEENS5_ILi16EEESP_EEEEELb1EEEEEvNT_6ParamsE,(.L_x_1430 - _ZN7cutlass13device_kernelIN5flash32FlashAttnBwdPostprocessConvertdQIN4cute5tupleIJNS3_1CILi80EEENS5_ILi192EEEEEENS_6half_tEfNS_4arch4Sm80ELi256ENS3_8TiledMMAINS3_8MMA_AtomIJNS3_28SM80_16x8x16_F32F16F16F32_TNEEEENS3_6LayoutINS4_IJNS5_ILi4EEENS5_ILi2EEENS5_ILi1EEEEEENS4_IJSJ_SH_NS5_ILi0EEEEEEEENS4_IJNS5_ILi64EEENS5_ILi16EEESP_EEEEELb1EEEEEvNT_6ParamsE)
        .other          _ZN7cutlass13device_kernelIN5flash32FlashAttnBwdPostprocessConvertdQIN4cute5tupleIJNS3_1CILi80EEENS5_ILi192EEEEEENS_6half_tEfNS_4arch4Sm80ELi256ENS3_8TiledMMAINS3_8MMA_AtomIJNS3_28SM80_16x8x16_F32F16F16F32_TNEEEENS3_6LayoutINS4_IJNS5_ILi4EEENS5_ILi2EEENS5_ILi1EEEEEENS4_IJSJ_SH_NS5_ILi0EEEEEEEENS4_IJNS5_ILi64EEENS5_ILi16EEESP_EEEEELb1EEEEEvNT_6ParamsE,@"STO_CUDA_ENTRY STV_DEFAULT"
_ZN7cutlass13device_kernelIN5flash32FlashAttnBwdPostprocessConvertdQIN4cute5tupleIJNS3_1CILi80EEENS5_ILi192EEEEEENS_6half_tEfNS_4arch4Sm80ELi256ENS3_8TiledMMAINS3_8MMA_AtomIJNS3_28SM80_16x8x16_F32F16F16F32_TNEEEENS3_6LayoutINS4_IJNS5_ILi4EEENS5_ILi2EEENS5_ILi1EEEEEENS4_IJSJ_SH_NS5_ILi0EEEEEEEENS4_IJNS5_ILi64EEENS5_ILi16EEESP_EEEEELb1EEEEEvNT_6ParamsE:
[----:B------:R-:W-:Y:S02]  /*0000*/  IMAD.MOV.U32 R1, RZ, RZ, c[0x0][0x28] ;  /* 0x00000a00ff017624 */ /* 0x000fe400078e00ff */
[----:B------:R-:W0:Y:S01]  /*0010*/  S2R R6, SR_CTAID.Z ;  /* 0x0000000000067919 */ /* 0x000e220000002700 */
[----:B------:R-:W-:Y:S01]  /*0020*/  ISETP.NE.U32.AND P1, PT, RZ, c[0x0][0x1c8], PT ;  /* 0x00007200ff007a0c */ /* 0x000fe20003f25070 */
[----:B------:R-:W-:Y:S01]  /*0030*/  IMAD.MOV.U32 R5, RZ, RZ, 0x4 ;  /* 0x00000004ff057424 */ /* 0x000fe200078e00ff */
[----:B------:R-:W-:Y:S01]  /*0040*/  ISETP.NE.U32.AND P0, PT, RZ, c[0x0][0x1c0], PT ;  /* 0x00007000ff007a0c */ /* 0x000fe20003f05070 */
[----:B------:R-:W-:Y:S01]  /*0050*/  ULDC.64 UR4, c[0x0][0x118] ;  /* 0x0000460000047ab9 */ /* 0x000fe20000000a00 */
[----:B------:R-:W-:Y:S02]  /*0060*/  ISETP.NE.AND.EX P1, PT, RZ, c[0x0][0x1cc], PT, P1 ;  /* 0x00007300ff007a0c */ /* 0x000fe40003f25310 */
[----:B------:R-:W-:Y:S01]  /*0070*/  ISETP.NE.AND.EX P0, PT, RZ, c[0x0][0x1c4], PT, P0 ;  /* 0x00007100ff007a0c */ /* 0x000fe20003f05300 */
[----:B------:R-:W-:Y:S02]  /*0080*/  IMAD.MOV.U32 R69, RZ, RZ, c[0x0][0x190] ;  /* 0x00006400ff457624 */ /* 0x000fe400078e00ff */
[----:B0-----:R-:W-:-:S08]  /*0090*/  IMAD.WIDE R2, R6, R5, c[0x0][0x1c0] ;  /* 0x0000700006027625 */ /* 0x001fd000078e0205 */
[----:B------:R-:W-:Y:S02]  /*00a0*/  @P1 IMAD.WIDE R4, R6, R5, c[0x0][0x1c8] ;  /* 0x0000720006041625 */ /* 0x000fe400078e0205 */
[----:B------:R0:W5:Y:S01]  /*00b0*/  @P0 LDG.E R67, [R2.64] ;  /* 0x0000000402430981 */ /* 0x000162000c1e1900 */
[----:B------:R-:W-:-:S03]  /*00c0*/  ISETP.NE.U32.AND P2, PT, RZ, c[0x0][0x1c0], PT ;  /* 0x00007000ff007a0c */ /* 0x000fc60003f45070 */
[----:B------:R0:W5:Y:S04]  /*00d0*/  @P1 LDG.E R69, [R4.64] ;  /* 0x0000000404451981 */ /* 0x000168000c1e1900 */
[----:B------:R-:W1:Y:S02]  /*00e0*/  S2R R66, SR_CTAID.X ;  /* 0x0000000000427919 */ /* 0x000e640000002500 */
[----:B-1----:R-:W-:Y:S01]  /*00f0*/  IMAD R0, R66, 0x50, RZ ;  /* 0x0000005042007824 */ /* 0x002fe200078e02ff */
[----:B------:R-:W-:Y:S05]  /*0100*/  @P1 BRA `(.L_x_1315) ;  /* 0x0000004000001947 */ /* 0x000fea0003800000 */
[----:B0-----:R-:W-:Y:S05]  /*0110*/  @!P0 BRA `(.L_x_1315) ;  /* 0x0000003000008947 */ /* 0x001fea0003800000 */
[----:B------:R-:W2:Y:S04]  /*0120*/  LDG.E R4, [R2.64] ;  /* 0x0000000402047981 */ /* 0x000ea8000c1e1900 */
[----:B-----5:R-:W2:Y:S02]  /*0130*/  LDG.E R69, [R2.64+0x4] ;  /* 0x0000040402457981 */ /* 0x020ea4000c1e1900 */
[----:B--2---:R-:W-:-:S02]  /*0140*/  IMAD.IADD R69, R69, 0x1, -R4 ;  /* 0x0000000145457824 */ /* 0x004fc400078e0a04 */
.L_x_1315:
[----:B0-----:R-:W0:Y:S01]  /*0150*/  S2R R65, SR_TID.X ;  /* 0x0000000000417919 */ /* 0x001e220000002100 */
[----:B------:R-:W-:-:S02]  /*0160*/  ISETP.NE.AND.EX P1, PT, RZ, c[0x0][0x1c4], PT, P2 ;  /* 0x00007100ff007a0c */ /* 0x000fc40003f25320 */
[----:B-----5:R-:W-:Y:S01]  /*0170*/  ISETP.GE.AND P2, PT, R0, R69, PT ;  /* 0x000000450000720c */ /* 0x020fe20003f46270 */
[----:B------:R-:W-:-:S04]  /*0180*/  @P0 IMAD R0, R6, 0x50, R67 ;  /* 0x0000005006000824 */ /* 0x000fc800078e0243 */
[----:B------:R-:W-:-:S08]  /*0190*/  @P0 IMAD.HI R0, R0, 0x66666667, RZ ;  /* 0x6666666700000827 */ /* 0x000fd000078e02ff */
[----:B------:R-:W-:Y:S05]  /*01a0*/  @P1 EXIT P2 ;  /* 0x000000000000194d */ /* 0x000fea0001000000 */
[----:B------:R-:W1:Y:S01]  /*01b0*/  S2R R64, SR_CTAID.Y ;  /* 0x0000000000407919 */ /* 0x000e620000002600 */
[----:B------:R-:W-:Y:S01]  /*01c0*/  @P0 SHF.R.U32.HI R3, RZ, 0x1f, R0 ;  /* 0x0000001fff030819 */ /* 0x000fe20000011600 */
[----:B------:R-:W-:Y:S01]  /*01d0*/  CS2R R4, SRZ ;  /* 0x0000000000047805 */ /* 0x000fe2000001ff00 */
[----:B------:R-:W-:Y:S01]  /*01e0*/  IMAD R7, R66, 0x3c00, RZ ;  /* 0x00003c0042077824 */ /* 0x000fe200078e02ff */
[----:B------:R-:W-:Y:S02]  /*01f0*/  SHF.R.S32.HI R2, RZ, 0x1f, R6 ;  /* 0x0000001fff027819 */ /* 0x000fe40000011406 */
[----:B------:R-:W-:Y:S01]  /*0200*/  @P0 LEA.HI.SX32 R3, R0, R3, 0x1b ;  /* 0x0000000300030211 */ /* 0x000fe200078fdaff */
[----:B0-----:R-:W-:Y:S01]  /*0210*/  IMAD.SHL.U32 R0, R65, 0x4, RZ ;  /* 0x0000000441007824 */ /* 0x001fe200078e00ff */
[----:B------:R-:W-:Y:S02]  /*0220*/  SHF.R.S32.HI R9, RZ, 0x1f, R7 ;  /* 0x0000001fff097819 */ /* 0x000fe40000011407 */
[----:B------:R-:W-:Y:S01]  /*0230*/  SEL R2, R2, RZ, !P1 ;  /* 0x000000ff02027207 */ /* 0x000fe20004800000 */
[----:B------:R-:W-:-:S04]  /*0240*/  @P0 IMAD R3, R3, 0x3c00, RZ ;  /* 0x00003c0003030824 */ /* 0x000fc800078e02ff */
[--C-:B------:R-:W-:Y:S01]  /*0250*/  @P0 IMAD.MOV.U32 R4, RZ, RZ, R3.reuse ;  /* 0x000000ffff040224 */ /* 0x100fe200078e0003 */
[----:B------:R-:W-:-:S04]  /*0260*/  @P0 SHF.R.S32.HI R5, RZ, 0x1f, R3 ;  /* 0x0000001fff050819 */ /* 0x000fc80000011403 */
[----:B------:R-:W-:Y:S02]  /*0270*/  IADD3 R4, P2, P3, R4, R0, R7 ;  /* 0x0000000004047210 */ /* 0x000fe40007b5e007 */
[----:B------:R-:W-:Y:S02]  /*0280*/  SHF.R.S32.HI R0, RZ, 0x1f, R0 ;  /* 0x0000001fff007819 */ /* 0x000fe40000011400 */
[----:B-1----:R-:W-:Y:S02]  /*0290*/  SHF.R.S32.HI R3, RZ, 0x1f, R64 ;  /* 0x0000001fff037819 */ /* 0x002fe40000011440 */
[----:B------:R-:W-:Y:S01]  /*02a0*/  IADD3.X R5, R5, R0, R9, P2, P3 ;  /* 0x0000000005057210 */ /* 0x000fe200017e6409 */
[----:B------:R-:W-:Y:S01]  /*02b0*/  IMAD R9, R2, c[0x0][0x180], RZ ;  /* 0x0000600002097a24 */ /* 0x000fe200078e02ff */
[----:B------:R-:W-:Y:S01]  /*02c0*/  SEL R0, R6, RZ, !P1 ;  /* 0x000000ff06007207 */ /* 0x000fe20004800000 */
[----:B------:R-:W-:Y:S02]  /*02d0*/  IMAD R7, R3, c[0x0][0x178], RZ ;  /* 0x00005e0003077a24 */ /* 0x000fe400078e02ff */
[----:B------:R-:W-:-:S04]  /*02e0*/  IMAD.WIDE.U32 R4, R64, c[0x0][0x178], R4 ;  /* 0x00005e0040047a25 */ /* 0x000fc800078e0004 */
[----:B------:R-:W-:Y:S02]  /*02f0*/  IMAD R7, R64, c[0x0][0x17c], R7 ;  /* 0x00005f0040077a24 */ /* 0x000fe400078e0207 */
[----:B------:R-:W-:Y:S02]  /*0300*/  IMAD R9, R0, c[0x0][0x184], R9 ;  /* 0x0000610000097a24 */ /* 0x000fe400078e0209 */
[----:B------:R-:W-:-:S04]  /*0310*/  IMAD.IADD R5, R5, 0x1, R7 ;  /* 0x0000000105057824 */ /* 0x000fc800078e0207 */
[----:B------:R-:W-:-:S04]  /*0320*/  IMAD.WIDE.U32 R4, R0, c[0x0][0x180], R4 ;  /* 0x0000600000047a25 */ /* 0x000fc800078e0004 */
[----:B------:R-:W-:Y:S01]  /*0330*/  IMAD.IADD R5, R5, 0x1, R9 ;  /* 0x0000000105057824 */ /* 0x000fe200078e0209 */
[----:B------:R-:W-:-:S04]  /*0340*/  LEA R76, P1, R4, c[0x0][0x160], 0x2 ;  /* 0x00005800044c7a11 */ /* 0x000fc800078210ff */
[----:B------:R-:W-:-:S05]  /*0350*/  LEA.HI.X R77, R4, c[0x0][0x164], R5, 0x2, P1 ;  /* 0x00005900044d7a11 */ /* 0x000fca00008f1405 */
[----:B------:R0:W2:Y:S04]  /*0360*/  LDG.E.128 R4, [R76.64] ;  /* 0x000000044c047981 */ /* 0x0000a8000c1e1d00 */
[----:B------:R0:W3:Y:S04]  /*0370*/  LDG.E.128 R8, [R76.64+0x1000] ;  /* 0x001000044c087981 */ /* 0x0000e8000c1e1d00 */
[----:B------:R0:W4:Y:S04]  /*0380*/  LDG.E.128 R12, [R76.64+0x2000] ;  /* 0x002000044c0c7981 */ /* 0x000128000c1e1d00 */
[----:B------:R0:W5:Y:S04]  /*0390*/  LDG.E.128 R16, [R76.64+0x3000] ;  /* 0x003000044c107981 */ /* 0x000168000c1e1d00 */
        /* <DEDUP_REMOVED lines=10> */
[----:B------:R0:W5:Y:S01]  /*0440*/  LDG.E.128 R60, [R76.64+0xe000] ;  /* 0x00e000044c3c7981 */ /* 0x000162000c1e1d00 */
[----:B------:R-:W-:Y:S01]  /*0450*/  SHF.R.S32.HI R70, RZ, 0x1f, R65 ;  /* 0x0000001fff467819 */ /* 0x000fe20000011441 */
[----:B------:R-:W-:Y:S01]  /*0460*/  BSSY B0, `(.L_x_1316) ;  /* 0x0000173000007945 */ /* 0x000fe20003800000 */
[----:B------:R-:W-:-:S02]  /*0470*/  ISETP.GT.AND P5, PT, R65, 0x27f, PT ;  /* 0x0000027f4100780c */ /* 0x000fc40003fa4270 */
[CC--:B------:R-:W-:Y:S02]  /*0480*/  LEA.HI R73, R70.reuse, R65.reuse, RZ, 0x2 ;  /* 0x0000004146497211 */ /* 0x0c0fe400078f10ff */
[-C--:B------:R-:W-:Y:S02]  /*0490*/  LEA.HI R75, R70, R65.reuse, RZ, 0x7 ;  /* 0x00000041464b7211 */ /* 0x080fe400078f38ff */
[----:B------:R-:W-:Y:S01]  /*04a0*/  SHF.R.S32.HI R72, RZ, 0x2, R73 ;  /* 0x00000002ff487819 */ /* 0x000fe20000011449 */
[----:B0-----:R-:W-:Y:S01]  /*04b0*/  IMAD R76, R66, -0x50, R69 ;  /* 0xffffffb0424c7824 */ /* 0x001fe200078e0245 */
[----:B------:R-:W-:Y:S02]  /*04c0*/  LEA.HI R69, R70, R65, RZ, 0x3 ;  /* 0x0000004146457211 */ /* 0x000fe400078f18ff */
[----:B------:R-:W-:Y:S02]  /*04d0*/  SHF.R.S32.HI R71, RZ, 0x1f, R73 ;  /* 0x0000001fff477819 */ /* 0x000fe40000011449 */
[----:B------:R-:W-:-:S02]  /*04e0*/  SHF.R.S32.HI R68, RZ, 0x3, R69 ;  /* 0x00000003ff447819 */ /* 0x000fc40000011445 */
[-C--:B------:R-:W-:Y:S02]  /*04f0*/  LEA.HI R74, R71, R72.reuse, RZ, 0x3 ;  /* 0x00000048474a7211 */ /* 0x080fe400078f18ff */
[----:B------:R-:W-:Y:S02]  /*0500*/  IMNMX R71, R76, 0x50, PT ;  /* 0x000000504c477817 */ /* 0x000fe40003800200 */
[----:B------:R-:W-:Y:S02]  /*0510*/  LOP3.LUT R76, R75, 0xffffff80, RZ, 0xc0, !PT ;  /* 0xffffff804b4c7812 */ /* 0x000fe400078ec0ff */
[----:B------:R-:W-:Y:S02]  /*0520*/  LOP3.LUT R75, R74, 0xfffffff8, RZ, 0xc0, !PT ;  /* 0xfffffff84a4b7812 */ /* 0x000fe400078ec0ff */
[----:B------:R-:W-:Y:S02]  /*0530*/  IADD3 R77, R68, 0x20, RZ ;  /* 0x00000020444d7810 */ /* 0x000fe40007ffe0ff */
[----:B------:R-:W-:-:S02]  /*0540*/  IADD3 R72, R76, R72, -R75 ;  /* 0x000000484c487210 */ /* 0x000fc40007ffe84b */
[-C--:B------:R-:W-:Y:S02]  /*0550*/  ISETP.GE.AND P4, PT, R68, R71.reuse, PT ;  /* 0x000000474400720c */ /* 0x080fe40003f86270 */
[----:B------:R-:W-:Y:S01]  /*0560*/  ISETP.GE.AND P1, PT, R77, R71, PT ;  /* 0x000000474d00720c */ /* 0x000fe20003f26270 */
[----:B--2---:R0:W-:Y:S04]  /*0570*/  STS.128 [R65.X16], R4 ;  /* 0x0000000441007388 */ /* 0x0041e8000000cc00 */
[----:B---3--:R1:W-:Y:S04]  /*0580*/  STS.128 [R65.X16+0x1000], R8 ;  /* 0x0010000841007388 */ /* 0x0083e8000000cc00 */
[----:B----4-:R2:W-:Y:S04]  /*0590*/  STS.128 [R65.X16+0x2000], R12 ;  /* 0x0020000c41007388 */ /* 0x0105e8000000cc00 */
[----:B-----5:R-:W-:Y:S04]  /*05a0*/  STS.128 [R65.X16+0x3000], R16 ;  /* 0x0030001041007388 */ /* 0x020fe8000000cc00 */
[----:B------:R-:W-:Y:S01]  /*05b0*/  STS.128 [R65.X16+0x4000], R20 ;  /* 0x0040001441007388 */ /* 0x000fe2000000cc00 */
[----:B0-----:R-:W-:-:S02]  /*05c0*/  LOP3.LUT R4, R73, 0xfffffffc, RZ, 0xc0, !PT ;  /* 0xfffffffc49047812 */ /* 0x001fc400078ec0ff */
[CC--:B------:R-:W-:Y:S01]  /*05d0*/  LEA.HI R5, R70.reuse, R65.reuse, RZ, 0x5 ;  /* 0x0000004146057211 */ /* 0x0c0fe200078f28ff */
[----:B------:R-:W-:Y:S01]  /*05e0*/  STS.128 [R65.X16+0x5000], R24 ;  /* 0x0050001841007388 */ /* 0x000fe2000000cc00 */
[----:B-1----:R-:W-:Y:S01]  /*05f0*/  SHF.R.S32.HI R11, RZ, 0x1f, R69 ;  /* 0x0000001fff0b7819 */ /* 0x002fe20000011445 */
[----:B------:R-:W-:Y:S01]  /*0600*/  IMAD.IADD R4, R65, 0x1, -R4 ;  /* 0x0000000141047824 */ /* 0x000fe200078e0a04 */
[--C-:B------:R-:W-:Y:S01]  /*0610*/  SHF.R.S32.HI R6, RZ, 0x1f, R5.reuse ;  /* 0x0000001fff067819 */ /* 0x100fe20000011405 */
[----:B------:R0:W-:Y:S01]  /*0620*/  STS.128 [R65.X16+0x6000], R28 ;  /* 0x0060001c41007388 */ /* 0x0001e2000000cc00 */
[----:B------:R-:W-:Y:S02]  /*0630*/  SHF.R.S32.HI R9, RZ, 0x5, R5 ;  /* 0x00000005ff097819 */ /* 0x000fe40000011405 */
[----:B------:R-:W-:Y:S01]  /*0640*/  LEA.HI R70, R70, R65, RZ, 0x6 ;  /* 0x0000004146467211 */ /* 0x000fe200078f30ff */
[----:B------:R-:W-:Y:S01]  /*0650*/  STS.128 [R65.X16+0x7000], R32 ;  /* 0x0070002041007388 */ /* 0x000fe2000000cc00 */
[----:B------:R-:W-:-:S02]  /*0660*/  LEA.HI R7, R6, R9, RZ, 0x2 ;  /* 0x0000000906077211 */ /* 0x000fc400078f10ff */
[----:B------:R-:W-:Y:S01]  /*0670*/  LEA.HI R6, R4, R4, RZ, 0x1 ;  /* 0x0000000404067211 */ /* 0x000fe200078f08ff */
[----:B------:R-:W-:Y:S01]  /*0680*/  STS.128 [R65.X16+0x8000], R36 ;  /* 0x0080002441007388 */ /* 0x000fe2000000cc00 */
[----:B------:R-:W-:Y:S01]  /*0690*/  LOP3.LUT R10, R7, 0xfffffffc, RZ, 0xc0, !PT ;  /* 0xfffffffc070a7812 */ /* 0x000fe200078ec0ff */
[----:B------:R-:W-:Y:S01]  /*06a0*/  IMAD.SHL.U32 R70, R70, 0x2, RZ ;  /* 0x0000000246467824 */ /* 0x000fe200078e00ff */
[----:B------:R-:W-:Y:S01]  /*06b0*/  LEA.HI R11, R11, R68, RZ, 0x2 ;  /* 0x000000440b0b7211 */ /* 0x000fe200078f10ff */
[----:B------:R-:W-:Y:S01]  /*06c0*/  STS.128 [R65.X16+0x9000], R40 ;  /* 0x0090002841007388 */ /* 0x000fe2000000cc00 */
[C---:B------:R-:W-:Y:S01]  /*06d0*/  LOP3.LUT R7, R6.reuse, 0x3fffffe, RZ, 0xc0, !PT ;  /* 0x03fffffe06077812 */ /* 0x040fe200078ec0ff */
[----:B------:R-:W-:Y:S01]  /*06e0*/  IMAD.SHL.U32 R6, R6, 0x20, RZ ;  /* 0x0000002006067824 */ /* 0x000fe200078e00ff */
[----:B--2---:R-:W-:Y:S01]  /*06f0*/  LOP3.LUT R13, R11, 0xffffffc, RZ, 0xc0, !PT ;  /* 0x0ffffffc0b0d7812 */ /* 0x004fe200078ec0ff */
[----:B------:R-:W-:Y:S01]  /*0700*/  STS.128 [R65.X16+0xa000], R44 ;  /* 0x00a0002c41007388 */ /* 0x000fe2000000cc00 */
[----:B------:R-:W-:Y:S01]  /*0710*/  IMAD.IADD R11, R9, 0x1, -R10 ;  /* 0x00000001090b7824 */ /* 0x000fe200078e0a0a */
[----:B------:R-:W-:Y:S01]  /*0720*/  LOP3.LUT R10, R69, 0xfffffff8, RZ, 0xc0, !PT ;  /* 0xfffffff8450a7812 */ /* 0x000fe200078ec0ff */
[----:B------:R-:W-:Y:S01]  /*0730*/  IMAD.IADD R7, R4, 0x1, -R7 ;  /* 0x0000000104077824 */ /* 0x000fe200078e0a07 */
[----:B------:R-:W-:Y:S01]  /*0740*/  STS.128 [R65.X16+0xb000], R48 ;  /* 0x00b0003041007388 */ /* 0x000fe2000000cc00 */
[C---:B------:R-:W-:Y:S01]  /*0750*/  IADD3 R4, R68.reuse, 0x40, RZ ;  /* 0x0000004044047810 */ /* 0x040fe20007ffe0ff */
[----:B------:R-:W-:Y:S01]  /*0760*/  IMAD.IADD R13, R68, 0x1, -R13 ;  /* 0x00000001440d7824 */ /* 0x000fe200078e0a0d */
[----:B------:R-:W-:Y:S01]  /*0770*/  LOP3.LUT R70, R70, 0xffffff80, RZ, 0xc0, !PT ;  /* 0xffffff8046467812 */ /* 0x000fe200078ec0ff */
[----:B------:R-:W-:Y:S01]  /*0780*/  STS.128 [R65.X16+0xc000], R52 ;  /* 0x00c0003441007388 */ /* 0x000fe2000000cc00 */
[----:B------:R-:W-:Y:S01]  /*0790*/  IMAD.SHL.U32 R9, R9, 0x40, RZ ;  /* 0x0000004009097824 */ /* 0x000fe200078e00ff */
[----:B------:R-:W-:Y:S01]  /*07a0*/  ISETP.GE.AND P2, PT, R4, R71, PT ;  /* 0x000000470400720c */ /* 0x000fe20003f46270 */
[----:B------:R-:W-:Y:S01]  /*07b0*/  IMAD R72, R11, 0x500, R72 ;  /* 0x000005000b487824 */ /* 0x000fe200078e0248 */
[----:B------:R-:W-:Y:S01]  /*07c0*/  STS.128 [R65.X16+0xd000], R56 ;  /* 0x00d0003841007388 */ /* 0x000fe2000000cc00 */
[C---:B------:R-:W-:Y:S01]  /*07d0*/  LOP3.LUT R4, R6.reuse, 0x40, RZ, 0xc0, !PT ;  /* 0x0000004006047812 */ /* 0x040fe200078ec0ff */
[----:B------:R-:W-:Y:S01]  /*07e0*/  IMAD.IADD R10, R65, 0x1, -R10 ;  /* 0x00000001410a7824 */ /* 0x000fe200078e0a0a */
[----:B------:R-:W-:Y:S01]  /*07f0*/  LOP3.LUT P3, RZ, R6, 0x40, RZ, 0xc0, !PT ;  /* 0x0000004006ff7812 */ /* 0x000fe2000786c0ff */
[----:B------:R-:W-:Y:S01]  /*0800*/  STS.128 [R65.X16+0xe000], R60 ;  /* 0x00e0003c41007388 */ /* 0x000fe2000000cc00 */
[----:B------:R-:W-:Y:S01]  /*0810*/  IMAD R70, R13, 0x10, R70 ;  /* 0x000000100d467824 */ /* 0x000fe200078e0246 */
[----:B------:R-:W-:Y:S01]  /*0820*/  LOP3.LUT R13, R9, 0x40, RZ, 0xc0, !PT ;  /* 0x00000040090d7812 */ /* 0x000fe200078ec0ff */
[----:B------:R-:W-:Y:S01]  /*0830*/  IMAD R72, R7, 0x20, R72 ;  /* 0x0000002007487824 */ /* 0x000fe200078e0248 */
[----:B------:R-:W-:Y:S01]  /*0840*/  BAR.SYNC.DEFER_BLOCKING 0x0 ;  /* 0x0000000000007b1d */ /* 0x000fe20000010000 */
[----:B------:R-:W-:Y:S01]  /*0850*/  CS2R R6, SRZ ;  /* 0x0000000000067805 */ /* 0x000fe2000001ff00 */
[----:B------:R-:W-:Y:S01]  /*0860*/  LEA.HI R9, R4, R4, RZ, 0x1d ;  /* 0x0000000404097211 */ /* 0x000fe200078fe8ff */
[C---:B------:R-:W-:Y:S01]  /*0870*/  IMAD.SHL.U32 R4, R10.reuse, 0x8, RZ ;  /* 0x000000080a047824 */ /* 0x040fe200078e00ff */
[----:B------:R-:W-:Y:S01]  /*0880*/  LEA.HI R11, R10, R10, RZ, 0x1 ;  /* 0x0000000a0a0b7211 */ /* 0x000fe200078f08ff */
[--C-:B------:R-:W-:Y:S01]  /*0890*/  @P0 IMAD.MOV.U32 R6, RZ, RZ, R67.reuse ;  /* 0x000000ffff060224 */ /* 0x100fe200078e0043 */
[----:B------:R-:W-:Y:S01]  /*08a0*/  @P0 SHF.R.S32.HI R7, RZ, 0x1f, R67 ;  /* 0x0000001fff070819 */ /* 0x000fe20000011443 */
[----:B------:R-:W-:Y:S01]  /*08b0*/  IMAD.IADD R72, R9, 0x1, R72 ;  /* 0x0000000109487824 */ /* 0x000fe200078e0248 */
[----:B------:R-:W-:-:S02]  /*08c0*/  SHF.R.S32.HI R11, RZ, 0x1, R11 ;  /* 0x00000001ff0b7819 */ /* 0x000fc4000001140b */
[----:B------:R-:W-:Y:S01]  /*08d0*/  LOP3.LUT R9, R13, 0x8, R4, 0xf8, !PT ;  /* 0x000000080d097812 */ /* 0x000fe200078ef804 */
[----:B0-----:R-:W-:Y:S01]  /*08e0*/  IMAD.SHL.U32 R28, R72, 0x2, RZ ;  /* 0x00000002481c7824 */ /* 0x001fe200078e00ff */
[----:B------:R-:W-:Y:S01]  /*08f0*/  SHF.R.U32.HI R10, RZ, 0x3, R13 ;  /* 0x00000003ff0a7819 */ /* 0x000fe2000001160d */
[----:B------:R-:W-:Y:S01]  /*0900*/  IMAD R70, R11, 0x500, R70 ;  /* 0x000005000b467824 */ /* 0x000fe200078e0246 */
[C---:B------:R-:W-:Y:S02]  /*0910*/  IADD3 R6, P0, R68.reuse, R6, RZ ;  /* 0x0000000644067210 */ /* 0x040fe40007f1e0ff */
[----:B------:R-:W-:Y:S02]  /*0920*/  LOP3.LUT R13, R9, R10, RZ, 0x3c, !PT ;  /* 0x0000000a090d7212 */ /* 0x000fe400078e3cff */
[----:B------:R-:W-:Y:S02]  /*0930*/  LEA.HI.X.SX32 R7, R68, R7, 0x1, P0 ;  /* 0x0000000744077211 */ /* 0x000fe400000f0eff */
[----:B------:R-:W-:-:S02]  /*0940*/  LEA R12, R72, 0xf000, 0x1 ;  /* 0x0000f000480c7811 */ /* 0x000fc400078e08ff */
[C---:B------:R-:W-:Y:S01]  /*0950*/  ISETP.GT.AND P0, PT, R65.reuse, 0x17f, PT ;  /* 0x0000017f4100780c */ /* 0x040fe20003f04270 */
[----:B------:R-:W-:Y:S01]  /*0960*/  IMAD.WIDE R6, R66, 0x50, R6 ;  /* 0x0000005042067825 */ /* 0x000fe200078e0206 */
[----:B------:R-:W0:Y:S01]  /*0970*/  LDS R8, [R65.X4+0x400] ;  /* 0x0004000041087984 */ /* 0x000e220000004800 */
[C---:B------:R-:W-:Y:S02]  /*0980*/  IADD3 R9, R12.reuse, 0x10, RZ ;  /* 0x000000100c097810 */ /* 0x040fe40007ffe0ff */
[----:B------:R-:W-:Y:S01]  /*0990*/  @P3 IADD3 R9, R12, -0x10, RZ ;  /* 0xfffffff00c093810 */ /* 0x000fe20007ffe0ff */
[----:B------:R-:W1:Y:S01]  /*09a0*/  LDS R59, [R65.X4+0x2800] ;  /* 0x00280000413b7984 */ /* 0x000e620000004800 */
[----:B------:R-:W-:-:S03]  /*09b0*/  ISETP.GT.AND P3, PT, R65, 0x7f, PT ;  /* 0x0000007f4100780c */ /* 0x000fc60003f64270 */
[----:B------:R-:W2:Y:S04]  /*09c0*/  LDS R58, [R65.X4+0x2c00] ;  /* 0x002c0000413a7984 */ /* 0x000ea80000004800 */
[----:B------:R-:W3:Y:S04]  /*09d0*/  LDS R5, [R65.X4] ;  /* 0x0000000041057984 */ /* 0x000ee80000004800 */
[----:B------:R-:W4:Y:S04]  /*09e0*/  LDS R60, [R65.X4+0x800] ;  /* 0x00080000413c7984 */ /* 0x000f280000004800 */
[----:B------:R-:W5:Y:S04]  /*09f0*/  LDS R68, [R65.X4+0xc00] ;  /* 0x000c000041447984 */ /* 0x000f680000004800 */
[----:B------:R-:W5:Y:S04]  /*0a00*/  LDS R69, [R65.X4+0x1000] ;  /* 0x0010000041457984 */ /* 0x000f680000004800 */
[----:B------:R-:W5:Y:S04]  /*0a10*/  LDS R66, [R65.X4+0x1800] ;  /* 0x0018000041427984 */ /* 0x000f680000004800 */
[----:B------:R-:W5:Y:S04]  /*0a20*/  LDS R63, [R65.X4+0x1c00] ;  /* 0x001c0000413f7984 */ /* 0x000f680000004800 */
[----:B------:R-:W5:Y:S01]  /*0a30*/  LDS R54, [R65.X4+0x3000] ;  /* 0x0030000041367984 */ /* 0x000f620000004800 */
[----:B0-----:R-:W-:-:S03]  /*0a40*/  FMUL.FTZ R11, R8, c[0x0][0x1b8] ;  /* 0x00006e00080b7a20 */ /* 0x001fc60000410000 */
[----:B------:R-:W0:Y:S01]  /*0a50*/  LDS R56, [R65.X4+0x3400] ;  /* 0x0034000041387984 */ /* 0x000e220000004800 */
[----:B------:R-:W-:Y:S02]  /*0a60*/  IMAD.IADD R8, R70, 0x1, R13 ;  /* 0x0000000146087824 */ /* 0x000fe400078e020d */
[----:B-1----:R-:W-:Y:S01]  /*0a70*/  FMUL.FTZ R59, R59, c[0x0][0x1b8] ;  /* 0x00006e003b3b7a20 */ /* 0x002fe20000410000 */
[----:B------:R-:W1:Y:S01]  /*0a80*/  LDS R70, [R65.X4+0x1400] ;  /* 0x0014000041467984 */ /* 0x000e620000004800 */
[----:B--2---:R-:W-:-:S03]  /*0a90*/  FMUL.FTZ R58, R58, c[0x0][0x1b8] ;  /* 0x00006e003a3a7a20 */ /* 0x004fc60000410000 */
[----:B------:R-:W2:Y:S01]  /*0aa0*/  LDS R62, [R65.X4+0x2000] ;  /* 0x00200000413e7984 */ /* 0x000ea20000004800 */
[----:B---3--:R-:W-:-:S03]  /*0ab0*/  FMUL.FTZ R10, R5, c[0x0][0x1b8] ;  /* 0x00006e00050a7a20 */ /* 0x008fc60000410000 */
[----:B------:R-:W3:Y:S01]  /*0ac0*/  LDS R61, [R65.X4+0x2400] ;  /* 0x00240000413d7984 */ /* 0x000ee20000004800 */
[----:B------:R-:W-:Y:S01]  /*0ad0*/  F2FP.PACK_AB R58, R58, R59 ;  /* 0x0000003b3a3a723e */ /* 0x000fe200000000ff */
[----:B----4-:R-:W-:Y:S02]  /*0ae0*/  FMUL.FTZ R67, R60, c[0x0][0x1b8] ;  /* 0x00006e003c437a20 */ /* 0x010fe40000410000 */
[----:B------:R-:W4:Y:S01]  /*0af0*/  LDS R57, [R65.X4+0x3800] ;  /* 0x0038000041397984 */ /* 0x000f220000004800 */
[----:B------:R-:W-:Y:S01]  /*0b00*/  F2FP.PACK_AB R71, R11, R10 ;  /* 0x0000000a0b47723e */ /* 0x000fe200000000ff */
[----:B-----5:R-:W-:Y:S02]  /*0b10*/  FMUL.FTZ R68, R68, c[0x0][0x1b8] ;  /* 0x00006e0044447a20 */ /* 0x020fe40000410000 */
[----:B------:R-:W5:Y:S01]  /*0b20*/  LDS R50, [R65.X4+0x3c00] ;  /* 0x003c000041327984 */ /* 0x000f620000004800 */
[----:B------:R-:W-:Y:S01]  /*0b30*/  PRMT R72, R71, 0x7632, R72 ;  /* 0x0000763247487816 */ /* 0x000fe20000000048 */
[----:B------:R-:W-:-:S02]  /*0b40*/  FMUL.FTZ R69, R69, c[0x0][0x1b8] ;  /* 0x00006e0045457a20 */ /* 0x000fc40000410000 */
[----:B------:R-:W5:Y:S01]  /*0b50*/  LDS R49, [R65.X4+0x4000] ;  /* 0x0040000041317984 */ /* 0x000f620000004800 */
[----:B------:R-:W-:Y:S01]  /*0b60*/  F2FP.PACK_AB R67, R68, R67 ;  /* 0x000000434443723e */ /* 0x000fe200000000ff */
[----:B------:R-:W-:Y:S02]  /*0b70*/  FMUL.FTZ R66, R66, c[0x0][0x1b8] ;  /* 0x00006e0042427a20 */ /* 0x000fe40000410000 */
[----:B------:R-:W5:Y:S01]  /*0b80*/  LDS R53, [R65.X4+0x4400] ;  /* 0x0044000041357984 */ /* 0x000f620000004800 */
[----:B------:R-:W-:Y:S01]  /*0b90*/  PRMT R68, R67, 0x7632, R68 ;  /* 0x0000763243447816 */ /* 0x000fe20000000044 */
[----:B------:R-:W-:Y:S02]  /*0ba0*/  FMUL.FTZ R63, R63, c[0x0][0x1b8] ;  /* 0x00006e003f3f7a20 */ /* 0x000fe40000410000 */
[----:B------:R-:W5:Y:S01]  /*0bb0*/  LDS R55, [R65.X4+0x4800] ;  /* 0x0048000041377984 */ /* 0x000f620000004800 */
[----:B------:R-:W-:-:S03]  /*0bc0*/  FMUL.FTZ R54, R54, c[0x0][0x1b8] ;  /* 0x00006e0036367a20 */ /* 0x000fc60000410000 */
[----:B------:R-:W5:Y:S01]  /*0bd0*/  LDS R47, [R65.X4+0x4c00] ;  /* 0x004c0000412f7984 */ /* 0x000f620000004800 */
[----:B------:R-:W-:Y:S02]  /*0be0*/  F2FP.PACK_AB R63, R63, R66 ;  /* 0x000000423f3f723e */ /* 0x000fe400000000ff */
[----:B------:R-:W-:Y:S01]  /*0bf0*/  PRMT R66, R58, 0x7632, R66 ;  /* 0x000076323a427816 */ /* 0x000fe20000000042 */
[----:B------:R-:W5:Y:S01]  /*0c00*/  LDS R44, [R65.X4+0x5800] ;  /* 0x00580000412c7984 */ /* 0x000f620000004800 */
[----:B0-----:R-:W-:-:S03]  /*0c10*/  FMUL.FTZ R59, R56, c[0x0][0x1b8] ;  /* 0x00006e00383b7a20 */ /* 0x001fc60000410000 */
[----:B------:R-:W0:Y:S01]  /*0c20*/  LDS R46, [R65.X4+0x5c00] ;  /* 0x005c0000412e7984 */ /* 0x000e220000004800 */
[----:B-1----:R-:W-:Y:S01]  /*0c30*/  FMUL.FTZ R70, R70, c[0x0][0x1b8] ;  /* 0x00006e0046467a20 */ /* 0x002fe20000410000 */
[----:B------:R-:W-:Y:S02]  /*0c40*/  F2FP.PACK_AB R54, R59, R54 ;  /* 0x000000363b36723e */ /* 0x000fe400000000ff */
[----:B------:R-:W-:Y:S01]  /*0c50*/  LDS R40, [R65.X4+0x6400] ;  /* 0x0064000041287984 */ /* 0x000fe20000004800 */
[----:B--2---:R-:W-:Y:S01]  /*0c60*/  FMUL.FTZ R62, R62, c[0x0][0x1b8] ;  /* 0x00006e003e3e7a20 */ /* 0x004fe20000410000 */
[----:B------:R-:W-:Y:S02]  /*0c70*/  F2FP.PACK_AB R69, R70, R69 ;  /* 0x000000454645723e */ /* 0x000fe400000000ff */
[----:B------:R-:W1:Y:S01]  /*0c80*/  LDS R39, [R65.X4+0x6800] ;  /* 0x0068000041277984 */ /* 0x000e620000004800 */
[----:B---3--:R-:W-:Y:S01]  /*0c90*/  FMUL.FTZ R61, R61, c[0x0][0x1b8] ;  /* 0x00006e003d3d7a20 */ /* 0x008fe20000410000 */
[----:B------:R-:W-:-:S02]  /*0ca0*/  PRMT R59, R54, 0x7632, R59 ;  /* 0x00007632363b7816 */ /* 0x000fc4000000003b */
[----:B------:R-:W-:Y:S01]  /*0cb0*/  LDS R43, [R65.X4+0x6c00] ;  /* 0x006c0000412b7984 */ /* 0x000fe20000004800 */
[----:B----4-:R-:W-:Y:S01]  /*0cc0*/  FMUL.FTZ R57, R57, c[0x0][0x1b8] ;  /* 0x00006e0039397a20 */ /* 0x010fe20000410000 */
[----:B------:R-:W-:Y:S02]  /*0cd0*/  F2FP.PACK_AB R61, R61, R62 ;  /* 0x0000003e3d3d723e */ /* 0x000fe400000000ff */
[----:B------:R-:W2:Y:S01]  /*0ce0*/  LDS R52, [R65.X4+0x5000] ;  /* 0x0050000041347984 */ /* 0x000ea20000004800 */
[----:B-----5:R-:W-:Y:S01]  /*0cf0*/  FMUL.FTZ R50, R50, c[0x0][0x1b8] ;  /* 0x00006e0032327a20 */ /* 0x020fe20000410000 */
[----:B------:R-:W-:Y:S02]  /*0d00*/  PRMT R62, R69, 0x7632, R62 ;  /* 0x00007632453e7816 */ /* 0x000fe4000000003e */
[----:B------:R-:W3:Y:S01]  /*0d10*/  LDS R51, [R65.X4+0x5400] ;  /* 0x0054000041337984 */ /* 0x000ee20000004800 */
[----:B------:R-:W-:Y:S01]  /*0d20*/  FMUL.FTZ R49, R49, c[0x0][0x1b8] ;  /* 0x00006e0031317a20 */ /* 0x000fe20000410000 */
[----:B------:R-:W-:-:S02]  /*0d30*/  F2FP.PACK_AB R57, R50, R57 ;  /* 0x000000393239723e */ /* 0x000fc400000000ff */
[----:B------:R-:W4:Y:S01]  /*0d40*/  LDS R45, [R65.X4+0x7000] ;  /* 0x00700000412d7984 */ /* 0x000f220000004800 */
[----:B------:R-:W-:Y:S01]  /*0d50*/  FMUL.FTZ R50, R53, c[0x0][0x1b8] ;  /* 0x00006e0035327a20 */ /* 0x000fe20000410000 */
[----:B------:R-:W-:Y:S02]  /*0d60*/  PRMT R53, R54, 0x7610, R53 ;  /* 0x0000761036357816 */ /* 0x000fe40000000035 */
[----:B------:R-:W-:Y:S01]  /*0d70*/  LDS R37, [R65.X4+0x7400] ;  /* 0x0074000041257984 */ /* 0x000fe20000004800 */
[----:B------:R-:W-:Y:S01]  /*0d80*/  PRMT R56, R61, 0x7632, R56 ;  /* 0x000076323d387816 */ /* 0x000fe20000000038 */
[----:B------:R-:W-:Y:S01]  /*0d90*/  FMUL.FTZ R55, R55, c[0x0][0x1b8] ;  /* 0x00006e0037377a20 */ /* 0x000fe20000410000 */
[----:B------:R-:W-:Y:S01]  /*0da0*/  F2FP.PACK_AB R49, R50, R49 ;  /* 0x000000313231723e */ /* 0x000fe200000000ff */
[----:B------:R-:W5:Y:S01]  /*0db0*/  LDS R48, [R65.X4+0x6000] ;  /* 0x0060000041307984 */ /* 0x000f620000004800 */
[----:B------:R-:W-:Y:S01]  /*0dc0*/  FMUL.FTZ R54, R47, c[0x0][0x1b8] ;  /* 0x00006e002f367a20 */ /* 0x000fe20000410000 */
[----:B------:R-:W-:-:S02]  /*0dd0*/  PRMT R50, R57, 0x7632, R50 ;  /* 0x0000763239327816 */ /* 0x000fc40000000032 */
[----:B------:R-:W5:Y:S01]  /*0de0*/  LDS R42, [R65.X4+0x7800] ;  /* 0x00780000412a7984 */ /* 0x000f620000004800 */
[----:B------:R-:W-:Y:S01]  /*0df0*/  FMUL.FTZ R44, R44, c[0x0][0x1b8] ;  /* 0x00006e002c2c7a20 */ /* 0x000fe20000410000 */
[----:B------:R-:W-:Y:S02]  /*0e00*/  F2FP.PACK_AB R54, R54, R55 ;  /* 0x000000373636723e */ /* 0x000fe400000000ff */
[----:B------:R-:W5:Y:S01]  /*0e10*/  LDS R41, [R65.X4+0x7c00] ;  /* 0x007c000041297984 */ /* 0x000f620000004800 */
[----:B0-----:R-:W-:Y:S01]  /*0e20*/  FMUL.FTZ R47, R46, c[0x0][0x1b8] ;  /* 0x00006e002e2f7a20 */ /* 0x001fe20000410000 */
[----:B------:R-:W-:Y:S02]  /*0e30*/  PRMT R55, R49, 0x7610, R55 ;  /* 0x0000761031377816 */ /* 0x000fe40000000037 */
[----:B------:R-:W0:Y:S01]  /*0e40*/  LDS R34, [R65.X4+0x8000] ;  /* 0x0080000041227984 */ /* 0x000e220000004800 */
[----:B------:R-:W-:Y:S02]  /*0e50*/  PRMT R46, R54, 0x7632, R46 ;  /* 0x00007632362e7816 */ /* 0x000fe4000000002e */
[----:B------:R-:W-:Y:S01]  /*0e60*/  F2FP.PACK_AB R44, R47, R44 ;  /* 0x0000002c2f2c723e */ /* 0x000fe200000000ff */
[----:B------:R-:W-:Y:S01]  /*0e70*/  LDS R36, [R65.X4+0x8400] ;  /* 0x0084000041247984 */ /* 0x000fe20000004800 */
[----:B-1----:R-:W-:-:S02]  /*0e80*/  FMUL.FTZ R39, R39, c[0x0][0x1b8] ;  /* 0x00006e0027277a20 */ /* 0x002fc40000410000 */
[----:B------:R-:W-:Y:S01]  /*0e90*/  PRMT R47, R44, 0x7632, R47 ;  /* 0x000076322c2f7816 */ /* 0x000fe2000000002f */
[----:B------:R-:W1:Y:S04]  /*0ea0*/  LDS R38, [R65.X4+0x8800] ;  /* 0x0088000041267984 */ /* 0x000e680000004800 */
[----:B------:R-:W-:Y:S01]  /*0eb0*/  LDS R30, [R65.X4+0x8c00] ;  /* 0x008c0000411e7984 */ /* 0x000fe20000004800 */
[----:B--2---:R-:W-:-:S03]  /*0ec0*/  FMUL.FTZ R52, R52, c[0x0][0x1b8] ;  /* 0x00006e0034347a20 */ /* 0x004fc60000410000 */
[----:B------:R-:W2:Y:S01]  /*0ed0*/  LDS R35, [R65.X4+0x9800] ;  /* 0x0098000041237984 */ /* 0x000ea20000004800 */
[----:B---3--:R-:W-:-:S03]  /*0ee0*/  FMUL.FTZ R51, R51, c[0x0][0x1b8] ;  /* 0x00006e0033337a20 */ /* 0x008fc60000410000 */
[----:B------:R-:W3:Y:S01]  /*0ef0*/  LDS R26, [R65.X4+0x9c00] ;  /* 0x009c0000411a7984 */ /* 0x000ee20000004800 */
[----:B----4-:R-:W-:Y:S01]  /*0f00*/  FMUL.FTZ R45, R45, c[0x0][0x1b8] ;  /* 0x00006e002d2d7a20 */ /* 0x010fe20000410000 */
[----:B------:R-:W-:Y:S02]  /*0f10*/  F2FP.PACK_AB R51, R51, R52 ;  /* 0x000000343333723e */ /* 0x000fe400000000ff */
[----:B------:R-:W4:Y:S02]  /*0f20*/  LDS R29, [R65.X4+0x9000] ;  /* 0x00900000411d7984 */ /* 0x000f240000004800 */
[----:B------:R-:W-:Y:S02]  /*0f30*/  PRMT R52, R51, 0x7632, R52 ;  /* 0x0000763233347816 */ /* 0x000fe40000000034 */
[----:B------:R-:W-:Y:S01]  /*0f40*/  LDS R33, [R65.X4+0x9400] ;  /* 0x0094000041217984 */ /* 0x000fe20000004800 */
[----:B-----5:R-:W-:-:S03]  /*0f50*/  FMUL.FTZ R48, R48, c[0x0][0x1b8] ;  /* 0x00006e0030307a20 */ /* 0x020fc60000410000 */
[----:B------:R-:W5:Y:S01]  /*0f60*/  LDS R23, [R65.X4+0xa800] ;  /* 0x00a8000041177984 */ /* 0x000f620000004800 */
[----:B------:R-:W-:-:S03]  /*0f70*/  FMUL.FTZ R42, R42, c[0x0][0x1b8] ;  /* 0x00006e002a2a7a20 */ /* 0x000fc60000410000 */
[----:B------:R-:W5:Y:S01]  /*0f80*/  LDS R25, [R65.X4+0xac00] ;  /* 0x00ac000041197984 */ /* 0x000f620000004800 */
[----:B------:R-:W-:-:S03]  /*0f90*/  FMUL.FTZ R41, R41, c[0x0][0x1b8] ;  /* 0x00006e0029297a20 */ /* 0x000fc60000410000 */
[----:B------:R-:W5:Y:S01]  /*0fa0*/  LDS R32, [R65.X4+0xa000] ;  /* 0x00a0000041207984 */ /* 0x000f620000004800 */
[----:B0-----:R-:W-:Y:S01]  /*0fb0*/  FMUL.FTZ R34, R34, c[0x0][0x1b8] ;  /* 0x00006e0022227a20 */ /* 0x001fe20000410000 */
[----:B------:R-:W-:Y:S02]  /*0fc0*/  F2FP.PACK_AB R41, R41, R42 ;  /* 0x0000002a2929723e */ /* 0x000fe400000000ff */
[----:B------:R-:W0:Y:S02]  /*0fd0*/  LDS R31, [R65.X4+0xa400] ;  /* 0x00a40000411f7984 */ /* 0x000e240000004800 */
[----:B------:R-:W-:Y:S02]  /*0fe0*/  PRMT R42, R41, 0x7632, R42 ;  /* 0x00007632292a7816 */ /* 0x000fe4000000002a */
[----:B------:R-:W-:Y:S01]  /*0ff0*/  LDS R19, [R65.X4+0xb400] ;  /* 0x00b4000041137984 */ /* 0x000fe20000004800 */
[----:B-1----:R-:W-:-:S03]  /*1000*/  FMUL.FTZ R38, R38, c[0x0][0x1b8] ;  /* 0x00006e0026267a20 */ /* 0x002fc60000410000 */
        /* <DEDUP_REMOVED lines=8> */
[----:B------:R-:W-:Y:S04]  /*1090*/  LDS R16, [R65.X4+0xc400] ;  /* 0x00c4000041107984 */ /* 0x000fe80000004800 */
[----:B------:R-:W4:Y:S01]  /*10a0*/  LDS R21, [R65.X4+0xc800] ;  /* 0x00c8000041157984 */ /* 0x000f220000004800 */
[----:B-----5:R-:W-:-:S03]  /*10b0*/  FMUL.FTZ R23, R23, c[0x0][0x1b8] ;  /* 0x00006e0017177a20 */ /* 0x020fc60000410000 */
[----:B------:R-:W5:Y:S01]  /*10c0*/  LDS R20, [R65.X4+0xcc00] ;  /* 0x00cc000041147984 */ /* 0x000f620000004800 */
[----:B------:R-:W-:Y:S01]  /*10d0*/  FMUL.FTZ R26, R25, c[0x0][0x1b8] ;  /* 0x00006e00191a7a20 */ /* 0x000fe20000410000 */
[----:B------:R-:W-:Y:S02]  /*10e0*/  PRMT R25, R35, 0x7632, R25 ;  /* 0x0000763223197816 */ /* 0x000fe40000000019 */
[----:B------:R-:W5:Y:S01]  /*10f0*/  LDS R14, [R65.X4+0xd000] ;  /* 0x00d00000410e7984 */ /* 0x000f620000004800 */
[----:B------:R-:W-:Y:S01]  /*1100*/  FMUL.FTZ R32, R32, c[0x0][0x1b8] ;  /* 0x00006e0020207a20 */ /* 0x000fe20000410000 */
[----:B------:R-:W-:Y:S02]  /*1110*/  F2FP.PACK_AB R23, R26, R23 ;  /* 0x000000171a17723e */ /* 0x000fe400000000ff */
[----:B------:R-:W5:Y:S01]  /*1120*/  LDS R15, [R65.X4+0xd400] ;  /* 0x00d40000410f7984 */ /* 0x000f620000004800 */
[----:B0-----:R-:W-:Y:S01]  /*1130*/  FMUL.FTZ R31, R31, c[0x0][0x1b8] ;  /* 0x00006e001f1f7a20 */ /* 0x001fe20000410000 */
[----:B------:R-:W-:-:S02]  /*1140*/  PRMT R26, R23, 0x7632, R26 ;  /* 0x00007632171a7816 */ /* 0x000fc4000000001a */
[----:B------:R-:W0:Y:S02]  /*1150*/  LDS R17, [R65.X4+0xd800] ;  /* 0x00d8000041117984 */ /* 0x000e240000004800 */
[----:B------:R-:W-:Y:S02]  /*1160*/  F2FP.PACK_AB R31, R31, R32 ;  /* 0x000000201f1f723e */ /* 0x000fe400000000ff */
[----:B------:R-:W0:Y:S01]  /*1170*/  LDS R10, [R65.X4+0xdc00] ;  /* 0x00dc0000410a7984 */ /* 0x000e220000004800 */
[----:B-1----:R-:W-:Y:S01]  /*1180*/  FMUL.FTZ R27, R27, c[0x0][0x1b8] ;  /* 0x00006e001b1b7a20 */ /* 0x002fe20000410000 */
[----:B------:R-:W-:Y:S02]  /*1190*/  PRMT R32, R31, 0x7632, R32 ;  /* 0x000076321f207816 */ /* 0x000fe40000000020 */
[----:B------:R-:W1:Y:S04]  /*11a0*/  LDS R12, [R65.X4+0xe000] ;  /* 0x00e00000410c7984 */ /* 0x000e680000004800 */
[----:B------:R-:W1:Y:S01]  /*11b0*/  LDS R13, [R65.X4+0xe400] ;  /* 0x00e40000410d7984 */ /* 0x000e620000004800 */
[----:B--2---:R-:W-:-:S03]  /*11c0*/  FMUL.FTZ R18, R18, c[0x0][0x1b8] ;  /* 0x00006e0012127a20 */ /* 0x004fc60000410000 */
[----:B------:R-:W2:Y:S01]  /*11d0*/  LDS R11, [R65.X4+0xe800] ;  /* 0x00e80000410b7984 */ /* 0x000ea20000004800 */
[----:B---3--:R-:W-:-:S03]  /*11e0*/  FMUL.FTZ R24, R24, c[0x0][0x1b8] ;  /* 0x00006e0018187a20 */ /* 0x008fc60000410000 */
[----:B------:R3:W2:Y:S04]  /*11f0*/  LDS R60, [R65.X4+0xec00] ;  /* 0x00ec0000413c7984 */ /* 0x0006a80000004800 */
[----:B------:R-:W-:Y:S01]  /*1200*/  STS.U16 [R28+0xf000], R71 ;  /* 0x00f000471c007388 */ /* 0x000fe20000000400 */
[----:B----4-:R-:W-:Y:S01]  /*1210*/  FMUL.FTZ R21, R21, c[0x0][0x1b8] ;  /* 0x00006e0015157a20 */ /* 0x010fe20000410000 */
[----:B---3--:R-:W-:Y:S02]  /*1220*/  PRMT R65, R63, 0x7632, R65 ;  /* 0x000076323f417816 */ /* 0x008fe40000000041 */
[----:B------:R-:W-:Y:S01]  /*1230*/  STS.U16 [R28+0xf020], R72 ;  /* 0x00f020481c007388 */ /* 0x000fe20000000400 */
[----:B-----5:R-:W-:Y:S02]  /*1240*/  FMUL.FTZ R20, R20, c[0x0][0x1b8] ;  /* 0x00006e0014147a20 */ /* 0x020fe40000410000 */
[----:B------:R-:W-:Y:S01]  /*1250*/  FMUL.FTZ R14, R14, c[0x0][0x1b8] ;  /* 0x00006e000e0e7a20 */ /* 0x000fe20000410000 */
[----:B------:R-:W-:Y:S02]  /*1260*/  STS.U16 [R9], R67 ;  /* 0x0000004309007388 */ /* 0x000fe40000000400 */
[----:B------:R-:W-:Y:S01]  /*1270*/  F2FP.PACK_AB R20, R20, R21 ;  /* 0x000000151414723e */ /* 0x000fe200000000ff */
[----:B------:R-:W-:Y:S01]  /*1280*/  FMUL.FTZ R15, R15, c[0x0][0x1b8] ;  /* 0x00006e000f0f7a20 */ /* 0x000fe20000410000 */
[----:B------:R-:W-:Y:S01]  /*1290*/  STS.U16 [R9+0x20], R68 ;  /* 0x0000204409007388 */ /* 0x000fe20000000400 */
[----:B0-----:R-:W-:-:S03]  /*12a0*/  FMUL.FTZ R17, R17, c[0x0][0x1b8] ;  /* 0x00006e0011117a20 */ /* 0x001fc60000410000 */
[----:B------:R-:W-:Y:S01]  /*12b0*/  STS.U16 [R28+0x11800], R69 ;  /* 0x011800451c007388 */ /* 0x000fe20000000400 */
[----:B------:R-:W-:Y:S01]  /*12c0*/  F2FP.PACK_AB R14, R15, R14 ;  /* 0x0000000e0f0e723e */ /* 0x000fe200000000ff */
[----:B------:R-:W-:Y:S02]  /*12d0*/  FMUL.FTZ R10, R10, c[0x0][0x1b8] ;  /* 0x00006e000a0a7a20 */ /* 0x000fe40000410000 */
[----:B------:R-:W-:Y:S01]  /*12e0*/  STS.U16 [R28+0x11820], R62 ;  /* 0x0118203e1c007388 */ /* 0x000fe20000000400 */
[----:B------:R-:W-:Y:S01]  /*12f0*/  PRMT R15, R14, 0x7632, R15 ;  /* 0x000076320e0f7816 */ /* 0x000fe2000000000f */
[----:B-1----:R-:W-:Y:S02]  /*1300*/  FMUL.FTZ R12, R12, c[0x0][0x1b8] ;  /* 0x00006e000c0c7a20 */ /* 0x002fe40000410000 */
[----:B------:R-:W-:Y:S01]  /*1310*/  STS.U16 [R9+0x2800], R63 ;  /* 0x0028003f09007388 */ /* 0x000fe20000000400 */
[----:B------:R-:W-:Y:S01]  /*1320*/  F2FP.PACK_AB R10, R10, R17 ;  /* 0x000000110a0a723e */ /* 0x000fe200000000ff */
[----:B------:R-:W-:-:S02]  /*1330*/  FMUL.FTZ R13, R13, c[0x0][0x1b8] ;  /* 0x00006e000d0d7a20 */ /* 0x000fc40000410000 */
[----:B------:R-:W-:Y:S01]  /*1340*/  STS.U16 [R9+0x2820], R65 ;  /* 0x0028204109007388 */ /* 0x000fe20000000400 */
[----:B--2---:R-:W-:-:S03]  /*1350*/  FMUL.FTZ R11, R11, c[0x0][0x1b8] ;  /* 0x00006e000b0b7a20 */ /* 0x004fc60000410000 */
[----:B------:R0:W-:Y:S01]  /*1360*/  STS.U16 [R28+0x14020], R56 ;  /* 0x014020381c007388 */ /* 0x0001e20000000400 */
[----:B------:R-:W-:Y:S01]  /*1370*/  F2FP.PACK_AB R12, R13, R12 ;  /* 0x0000000c0d0c723e */ /* 0x000fe200000000ff */
[----:B------:R-:W-:Y:S02]  /*1380*/  FMUL.FTZ R60, R60, c[0x0][0x1b8] ;  /* 0x00006e003c3c7a20 */ /* 0x000fe40000410000 */
[----:B------:R-:W-:Y:S01]  /*1390*/  STS.U16 [R28+0x14000], R61 ;  /* 0x0140003d1c007388 */ /* 0x000fe20000000400 */
[----:B------:R-:W-:Y:S02]  /*13a0*/  PRMT R13, R10, 0x7632, R13 ;  /* 0x000076320a0d7816 */ /* 0x000fe4000000000d */
[----:B------:R-:W-:Y:S01]  /*13b0*/  PRMT R17, R12, 0x7632, R17 ;  /* 0x000076320c117816 */ /* 0x000fe20000000011 */
[----:B------:R-:W-:Y:S01]  /*13c0*/  STS.U16 [R9+0x5000], R58 ;  /* 0x0050003a09007388 */ /* 0x000fe20000000400 */
[----:B------:R-:W-:Y:S02]  /*13d0*/  F2FP.PACK_AB R11, R60, R11 ;  /* 0x0000000b3c0b723e */ /* 0x000fe400000000ff */
[----:B0-----:R-:W-:Y:S01]  /*13e0*/  PRMT R56, R49, 0x7632, R56 ;  /* 0x0000763231387816 */ /* 0x001fe20000000038 */
[----:B------:R-:W-:Y:S01]  /*13f0*/  FMUL.FTZ R49, R40, c[0x0][0x1b8] ;  /* 0x00006e0028317a20 */ /* 0x000fe20000410000 */
[----:B------:R-:W-:Y:S01]  /*1400*/  STS.U16 [R9+0x5020], R66 ;  /* 0x0050204209007388 */ /* 0x000fe20000000400 */
[----:B------:R-:W-:Y:S01]  /*1410*/  FMUL.FTZ R40, R43, c[0x0][0x1b8] ;  /* 0x00006e002b287a20 */ /* 0x000fe20000410000 */
[----:B------:R-:W-:Y:S01]  /*1420*/  PRMT R43, R44, 0x7610, R43 ;  /* 0x000076102c2b7816 */ /* 0x000fe2000000002b */
[----:B------:R-:W-:Y:S01]  /*1430*/  FMUL.FTZ R44, R37, c[0x0][0x1b8] ;  /* 0x00006e00252c7a20 */ /* 0x000fe20000410000 */
[----:B------:R-:W-:Y:S01]  /*1440*/  STS.U16 [R28+0xf200], R53 ;  /* 0x00f200351c007388 */ /* 0x000fe20000000400 */
[----:B------:R-:W-:Y:S01]  /*1450*/  FMUL.FTZ R37, R36, c[0x0][0x1b8] ;  /* 0x00006e0024257a20 */ /* 0x000fe20000410000 */
[----:B------:R-:W-:-:S02]  /*1460*/  F2FP.PACK_AB R39, R40, R39 ;  /* 0x000000272827723e */ /* 0x000fc400000000ff */
[----:B------:R-:W-:Y:S01]  /*1470*/  STS.U16 [R28+0xf220], R59 ;  /* 0x00f2203b1c007388 */ /* 0x000fe20000000400 */
[----:B------:R-:W-:Y:S02]  /*1480*/  F2FP.PACK_AB R44, R44, R45 ;  /* 0x0000002d2c2c723e */ /* 0x000fe400000000ff */
[----:B------:R-:W-:Y:S01]  /*1490*/  PRMT R45, R39, 0x7610, R45 ;  /* 0x00007610272d7816 */ /* 0x000fe2000000002d */
[----:B------:R-:W-:Y:S01]  /*14a0*/  STS.U16 [R9+0x200], R57 ;  /* 0x0002003909007388 */ /* 0x000fe20000000400 */
[----:B------:R-:W-:Y:S02]  /*14b0*/  F2FP.PACK_AB R48, R49, R48 ;  /* 0x000000303130723e */ /* 0x000fe400000000ff */
[----:B------:R-:W-:Y:S01]  /*14c0*/  F2FP.PACK_AB R34, R37, R34 ;  /* 0x000000222522723e */ /* 0x000fe200000000ff */
[----:B------:R-:W-:Y:S01]  /*14d0*/  STS.U16 [R9+0x220], R50 ;  /* 0x0002203209007388 */ /* 0x000fe20000000400 */
[----:B------:R-:W-:Y:S02]  /*14e0*/  PRMT R40, R48, 0x7632, R40 ;  /* 0x0000763230287816 */ /* 0x000fe40000000028 */
[----:B------:R-:W-:Y:S01]  /*14f0*/  PRMT R36, R44, 0x7632, R36 ;  /* 0x000076322c247816 */ /* 0x000fe20000000024 */
[----:B------:R-:W-:Y:S04]  /*1500*/  STS.U16 [R28+0x11a00], R55 ;  /* 0x011a00371c007388 */ /* 0x000fe80000000400 */
[----:B------:R-:W-:Y:S04]  /*1510*/  STS.U16 [R28+0x11a20], R56 ;  /* 0x011a20381c007388 */ /* 0x000fe80000000400 */
[----:B------:R0:W-:Y:S04]  /*1520*/  STS.U16 [R9+0x2a20], R46 ;  /* 0x002a202e09007388 */ /* 0x0001e80000000400 */
[----:B------:R-:W-:Y:S04]  /*1530*/  STS.U16 [R9+0x2a00], R54 ;  /* 0x002a003609007388 */ /* 0x000fe80000000400 */
[----:B------:R-:W-:Y:S01]  /*1540*/  STS.U16 [R28+0x14200], R51 ;  /* 0x014200331c007388 */ /* 0x000fe20000000400 */
[----:B0-----:R-:W-:Y:S01]  /*1550*/  PRMT R46, R39, 0x7632, R46 ;  /* 0x00007632272e7816 */ /* 0x001fe2000000002e */
[----:B------:R-:W-:-:S02]  /*1560*/  FMUL.FTZ R39, R30, c[0x0][0x1b8] ;  /* 0x00006e001e277a20 */ /* 0x000fc40000410000 */
[----:B------:R-:W-:Y:S01]  /*1570*/  STS.U16 [R28+0x14220], R52 ;  /* 0x014220341c007388 */ /* 0x000fe20000000400 */
[----:B------:R-:W-:Y:S01]  /*1580*/  FMUL.FTZ R30, R33, c[0x0][0x1b8] ;  /* 0x00006e00211e7a20 */ /* 0x000fe20000410000 */
[----:B------:R-:W-:Y:S02]  /*1590*/  PRMT R33, R34, 0x7632, R33 ;  /* 0x0000763222217816 */ /* 0x000fe40000000021 */
[----:B------:R-:W-:Y:S01]  /*15a0*/  F2FP.PACK_AB R38, R39, R38 ;  /* 0x000000262726723e */ /* 0x000fe200000000ff */
[----:B------:R-:W-:Y:S01]  /*15b0*/  STS.U16 [R9+0x5200], R43 ;  /* 0x0052002b09007388 */ /* 0x000fe20000000400 */
[----:B------:R-:W-:Y:S02]  /*15c0*/  F2FP.PACK_AB R29, R30, R29 ;  /* 0x0000001d1e1d723e */ /* 0x000fe400000000ff */
[----:B------:R-:W-:Y:S01]  /*15d0*/  PRMT R30, R38, 0x7632, R30 ;  /* 0x00007632261e7816 */ /* 0x000fe2000000001e */
[----:B------:R-:W-:Y:S04]  /*15e0*/  STS.U16 [R9+0x5220], R47 ;  /* 0x0052202f09007388 */ /* 0x000fe80000000400 */
[----:B------:R-:W-:Y:S04]  /*15f0*/  STS.U16 [R28+0xf400], R48 ;  /* 0x00f400301c007388 */ /* 0x000fe80000000400 */
[----:B------:R-:W-:Y:S04]  /*1600*/  STS.U16 [R28+0xf420], R40 ;  /* 0x00f420281c007388 */ /* 0x000fe80000000400 */
[----:B------:R-:W-:Y:S04]  /*1610*/  STS.U16 [R9+0x400], R45 ;  /* 0x0004002d09007388 */ /* 0x000fe80000000400 */
[----:B------:R-:W-:Y:S04]  /*1620*/  STS.U16 [R9+0x420], R46 ;  /* 0x0004202e09007388 */ /* 0x000fe80000000400 */
[----:B------:R-:W-:Y:S04]  /*1630*/  STS.U16 [R28+0x11c00], R44 ;  /* 0x011c002c1c007388 */ /* 0x000fe80000000400 */
[----:B------:R0:W-:Y:S04]  /*1640*/  STS.U16 [R28+0x11c20], R36 ;  /* 0x011c20241c007388 */ /* 0x0001e80000000400 */
[----:B------:R-:W-:Y:S04]  /*1650*/  STS.U16 [R9+0x2c00], R41 ;  /* 0x002c002909007388 */ /* 0x000fe80000000400 */
[----:B------:R-:W-:Y:S01]  /*1660*/  STS.U16 [R9+0x2c20], R42 ;  /* 0x002c202a09007388 */ /* 0x000fe20000000400 */
[----:B0-----:R-:W-:-:S03]  /*1670*/  PRMT R36, R29, 0x7632, R36 ;  /* 0x000076321d247816 */ /* 0x001fc60000000024 */
[----:B------:R-:W-:Y:S04]  /*1680*/  STS.U16 [R28+0x14400], R34 ;  /* 0x014400221c007388 */ /* 0x000fe80000000400 */
[----:B------:R-:W-:Y:S04]  /*1690*/  STS.U16 [R28+0x14420], R33 ;  /* 0x014420211c007388 */ /* 0x000fe80000000400 */
[----:B------:R0:W-:Y:S04]  /*16a0*/  STS.U16 [R9+0x5420], R30 ;  /* 0x0054201e09007388 */ /* 0x0001e80000000400 */
[----:B------:R-:W-:Y:S04]  /*16b0*/  STS.U16 [R9+0x5400], R38 ;  /* 0x0054002609007388 */ /* 0x000fe80000000400 */
[----:B------:R-:W-:Y:S01]  /*16c0*/  STS.U16 [R28+0xf600], R29 ;  /* 0x00f6001d1c007388 */ /* 0x000fe20000000400 */
[----:B0-----:R-:W-:-:S02]  /*16d0*/  FMUL.FTZ R30, R19, c[0x0][0x1b8] ;  /* 0x00006e00131e7a20 */ /* 0x001fc40000410000 */
[----:B------:R-:W-:Y:S01]  /*16e0*/  FMUL.FTZ R19, R22, c[0x0][0x1b8] ;  /* 0x00006e0016137a20 */ /* 0x000fe20000410000 */
[----:B------:R-:W-:Y:S01]  /*16f0*/  PRMT R22, R23, 0x7610, R22 ;  /* 0x0000761017167816 */ /* 0x000fe20000000016 */
[----:B------:R-:W-:Y:S01]  /*1700*/  FMUL.FTZ R23, R16, c[0x0][0x1b8] ;  /* 0x00006e0010177a20 */ /* 0x000fe20000410000 */
[----:B------:R-:W-:Y:S01]  /*1710*/  F2FP.PACK_AB R27, R30, R27 ;  /* 0x0000001b1e1b723e */ /* 0x000fe200000000ff */
[----:B------:R-:W-:Y:S01]  /*1720*/  STS.U16 [R28+0xf620], R36 ;  /* 0x00f620241c007388 */ /* 0x000fe20000000400 */
[----:B------:R-:W-:Y:S02]  /*1730*/  F2FP.PACK_AB R18, R19, R18 ;  /* 0x000000121312723e */ /* 0x000fe400000000ff */
[----:B------:R-:W-:Y:S01]  /*1740*/  F2FP.PACK_AB R23, R23, R24 ;  /* 0x000000181717723e */ /* 0x000fe200000000ff */
[----:B------:R-:W-:Y:S01]  /*1750*/  STS.U16 [R9+0x600], R35 ;  /* 0x0006002309007388 */ /* 0x000fe20000000400 */
[----:B------:R-:W-:Y:S02]  /*1760*/  PRMT R16, R27, 0x7632, R16 ;  /* 0x000076321b107816 */ /* 0x000fe40000000010 */
[----:B------:R-:W-:Y:S01]  /*1770*/  PRMT R19, R18, 0x7632, R19 ;  /* 0x0000763212137816 */ /* 0x000fe20000000013 */
[----:B------:R0:W-:Y:S01]  /*1780*/  STS.U16 [R9+0x620], R25 ;  /* 0x0006201909007388 */ /* 0x0001e20000000400 */
[----:B------:R-:W-:-:S03]  /*1790*/  PRMT R21, R23, 0x7632, R21 ;  /* 0x0000763217157816 */ /* 0x000fc60000000015 */
[----:B------:R1:W-:Y:S04]  /*17a0*/  STS.U16 [R28+0x11e00], R31 ;  /* 0x011e001f1c007388 */ /* 0x0003e80000000400 */
[----:B------:R2:W-:Y:S01]  /*17b0*/  STS.U16 [R28+0x11e20], R32 ;  /* 0x011e20201c007388 */ /* 0x0005e20000000400 */
[----:B0-----:R-:W-:-:S03]  /*17c0*/  CS2R R24, SRZ ;  /* 0x0000000000187805 */ /* 0x001fc6000001ff00 */
[----:B------:R0:W-:Y:S01]  /*17d0*/  STS.U16 [R9+0x2e00], R22 ;  /* 0x002e001609007388 */ /* 0x0001e20000000400 */
[----:B-1----:R-:W-:-:S03]  /*17e0*/  CS2R R30, SRZ ;  /* 0x00000000001e7805 */ /* 0x002fc6000001ff00 */
[----:B------:R-:W-:Y:S01]  /*17f0*/  STS.U16 [R9+0x2e20], R26 ;  /* 0x002e201a09007388 */ /* 0x000fe20000000400 */
[----:B--2---:R-:W-:-:S03]  /*1800*/  LEA R32, R8, 0xf000, 0x1 ;  /* 0x0000f00008207811 */ /* 0x004fc600078e08ff */
[----:B------:R1:W-:Y:S01]  /*1810*/  STS.U16 [R28+0x14600], R27 ;  /* 0x0146001b1c007388 */ /* 0x0003e20000000400 */
[----:B0-----:R-:W-:-:S03]  /*1820*/  PRMT R22, R20, 0x7632, R22 ;  /* 0x0000763214167816 */ /* 0x001fc60000000016 */
[----:B------:R-:W-:Y:S04]  /*1830*/  STS.U16 [R28+0x14620], R16 ;  /* 0x014620101c007388 */ /* 0x000fe80000000400 */
[----:B------:R-:W-:Y:S01]  /*1840*/  STS.U16 [R9+0x5600], R18 ;  /* 0x0056001209007388 */ /* 0x000fe20000000400 */
[----:B-1----:R-:W-:-:S03]  /*1850*/  CS2R R26, SRZ ;  /* 0x00000000001a7805 */ /* 0x002fc6000001ff00 */
[----:B------:R0:W-:Y:S04]  /*1860*/  STS.U16 [R9+0x5620], R19 ;  /* 0x0056201309007388 */ /* 0x0001e80000000400 */
[----:B------:R-:W-:Y:S04]  /*1870*/  STS.U16 [R28+0xf800], R23 ;  /* 0x00f800171c007388 */ /* 0x000fe80000000400 */
[----:B------:R-:W-:Y:S01]  /*1880*/  STS.U16 [R28+0xf820], R21 ;  /* 0x00f820151c007388 */ /* 0x000fe20000000400 */
[----:B0-----:R-:W-:-:S03]  /*1890*/  PRMT R19, R11, 0x7632, R19 ;  /* 0x000076320b137816 */ /* 0x001fc60000000013 */
[----:B------:R0:W-:Y:S04]  /*18a0*/  STS.U16 [R9+0x800], R20 ;  /* 0x0008001409007388 */ /* 0x0001e80000000400 */
[----:B------:R1:W-:Y:S04]  /*18b0*/  STS.U16 [R9+0x820], R22 ;  /* 0x0008201609007388 */ /* 0x0003e80000000400 */
[----:B------:R-:W-:Y:S01]  /*18c0*/  STS.U16 [R28+0x12000], R14 ;  /* 0x0120000e1c007388 */ /* 0x000fe20000000400 */
[----:B0-----:R-:W-:-:S03]  /*18d0*/  CS2R R20, SRZ ;  /* 0x0000000000147805 */ /* 0x001fc6000001ff00 */
[----:B------:R0:W-:Y:S01]  /*18e0*/  STS.U16 [R28+0x12020], R15 ;  /* 0x0120200f1c007388 */ /* 0x0001e20000000400 */
[----:B-1----:R-:W-:-:S03]  /*18f0*/  CS2R R22, SRZ ;  /* 0x0000000000167805 */ /* 0x002fc6000001ff00 */
[----:B------:R-:W-:Y:S04]  /*1900*/  STS.U16 [R9+0x3000], R10 ;  /* 0x0030000a09007388 */ /* 0x000fe80000000400 */
[----:B------:R-:W-:Y:S01]  /*1910*/  STS.U16 [R9+0x3020], R13 ;  /* 0x0030200d09007388 */ /* 0x000fe20000000400 */
[----:B0-----:R-:W-:-:S03]  /*1920*/  CS2R R14, SRZ ;  /* 0x00000000000e7805 */ /* 0x001fc6000001ff00 */
[----:B------:R0:W-:Y:S04]  /*1930*/  STS.U16 [R28+0x14800], R12 ;  /* 0x0148000c1c007388 */ /* 0x0001e80000000400 */
[----:B------:R1:W-:Y:S04]  /*1940*/  STS.U16 [R28+0x14820], R17 ;  /* 0x014820111c007388 */ /* 0x0003e80000000400 */
[----:B------:R2:W-:Y:S01]  /*1950*/  STS.U16 [R9+0x5800], R11 ;  /* 0x0058000b09007388 */ /* 0x0005e20000000400 */
[----:B0-----:R-:W-:-:S03]  /*1960*/  CS2R R12, SRZ ;  /* 0x00000000000c7805 */ /* 0x001fc6000001ff00 */
[----:B------:R0:W-:Y:S01]  /*1970*/  STS.U16 [R9+0x5820], R19 ;  /* 0x0058201309007388 */ /* 0x0001e20000000400 */
[----:B-1----:R-:W-:Y:S01]  /*1980*/  CS2R R16, SRZ ;  /* 0x0000000000107805 */ /* 0x002fe2000001ff00 */
[----:B------:R-:W-:Y:S02]  /*1990*/  CS2R R28, SRZ ;  /* 0x00000000001c7805 */ /* 0x000fe4000001ff00 */
[----:B------:R-:W-:Y:S01]  /*19a0*/  BAR.SYNC.DEFER_BLOCKING 0x0 ;  /* 0x0000000000007b1d */ /* 0x000fe20000010000 */
[----:B--2---:R-:W-:Y:S01]  /*19b0*/  CS2R R10, SRZ ;  /* 0x00000000000a7805 */ /* 0x004fe2000001ff00 */
[----:B0-----:R-:W-:Y:S01]  /*19c0*/  CS2R R18, SRZ ;  /* 0x0000000000127805 */ /* 0x001fe2000001ff00 */
[----:B------:R-:W-:-:S03]  /*19d0*/  CS2R R8, SRZ ;  /* 0x0000000000087805 */ /* 0x000fc6000001ff00 */
[----:B------:R0:W1:Y:S04]  /*19e0*/  @!P5 LDS.128 R24, [R32] ;  /* 0x000000002018d984 */ /* 0x0000680000000c00 */
[----:B------:R0:W2:Y:S04]  /*19f0*/  @!P5 LDS.128 R20, [R32+0x2800] ;  /* 0x002800002014d984 */ /* 0x0000a80000000c00 */
[----:B------:R0:W3:Y:S01]  /*1a00*/  @!P5 LDS.128 R16, [R32+0x5000] ;  /* 0x005000002010d984 */ /* 0x0000e20000000c00 */
[----:B------:R-:W-:Y:S05]  /*1a10*/  @P4 BRA `(.L_x_1317) ;  /* 0x0000017000004947 */ /* 0x000fea0003800000 */
[----:B------:R-:W-:Y:S01]  /*1a20*/  SHF.R.S32.HI R5, RZ, 0x1f, R4 ;  /* 0x0000001fff057819 */ /* 0x000fe20000011404 */
[----:B------:R-:W-:Y:S01]  /*1a30*/  IMAD R33, R3, c[0x0][0x1a8], RZ ;  /* 0x00006a0003217a24 */ /* 0x000fe200078e02ff */
[----:B------:R-:W-:Y:S01]  /*1a40*/  ISETP.GE.AND P5, PT, R4, c[0x0][0x194], PT ;  /* 0x0000650004007a0c */ /* 0x000fe20003fa6270 */
[----:B------:R-:W-:-:S02]  /*1a50*/  IMAD R37, R2, c[0x0][0x1b0], RZ ;  /* 0x00006c0002257a24 */ /* 0x000fc400078e02ff */
[C---:B------:R-:W-:Y:S02]  /*1a60*/  IMAD R33, R64.reuse, c[0x0][0x1ac], R33 ;  /* 0x00006b0040217a24 */ /* 0x040fe400078e0221 */
[----:B------:R-:W-:-:S04]  /*1a70*/  IMAD.WIDE.U32 R34, R64, c[0x0][0x1a8], R4 ;  /* 0x00006a0040227a25 */ /* 0x000fc800078e0004 */
[----:B------:R-:W-:Y:S02]  /*1a80*/  IMAD.IADD R35, R35, 0x1, R33 ;  /* 0x0000000123237824 */ /* 0x000fe400078e0221 */
[C---:B------:R-:W-:Y:S02]  /*1a90*/  IMAD R37, R0.reuse, c[0x0][0x1b4], R37 ;  /* 0x00006d0000257a24 */ /* 0x040fe400078e0225 */
[----:B------:R-:W-:-:S04]  /*1aa0*/  IMAD.WIDE.U32 R34, R0, c[0x0][0x1b0], R34 ;  /* 0x00006c0000227a25 */ /* 0x000fc800078e0022 */
[----:B------:R-:W-:Y:S02]  /*1ab0*/  IMAD R33, R7, c[0x0][0x1a0], RZ ;  /* 0x0000680007217a24 */ /* 0x000fe400078e02ff */
[----:B------:R-:W-:Y:S01]  /*1ac0*/  IMAD.IADD R35, R35, 0x1, R37 ;  /* 0x0000000123237824 */ /* 0x000fe200078e0225 */
[----:B------:R-:W-:Y:S01]  /*1ad0*/  IADD3 R37, R4, 0x40, RZ ;  /* 0x0000004004257810 */ /* 0x000fe20007ffe0ff */
[C---:B------:R-:W-:Y:S02]  /*1ae0*/  IMAD R33, R6.reuse, c[0x0][0x1a4], R33 ;  /* 0x0000690006217a24 */ /* 0x040fe400078e0221 */
[----:B------:R-:W-:Y:S01]  /*1af0*/  IMAD.WIDE.U32 R34, R6, c[0x0][0x1a0], R34 ;  /* 0x0000680006227a25 */ /* 0x000fe200078e0022 */
[----:B------:R-:W-:-:S03]  /*1b00*/  ISETP.GE.AND P4, PT, R37, c[0x0][0x194], PT ;  /* 0x0000650025007a0c */ /* 0x000fc60003f86270 */
[----:B------:R-:W-:Y:S01]  /*1b10*/  IMAD.IADD R33, R35, 0x1, R33 ;  /* 0x0000000123217824 */ /* 0x000fe200078e0221 */
[----:B------:R-:W-:Y:S02]  /*1b20*/  LEA R36, P6, R34, c[0x0][0x188], 0x1 ;  /* 0x0000620022247a11 */ /* 0x000fe400078c08ff */
[----:B------:R-:W-:Y:S02]  /*1b30*/  IADD3 R35, R4, 0x80, RZ ;  /* 0x0000008004237810 */ /* 0x000fe40007ffe0ff */
[----:B------:R-:W-:Y:S02]  /*1b40*/  LEA.HI.X R37, R34, c[0x0][0x18c], R33, 0x1, P6 ;  /* 0x0000630022257a11 */ /* 0x000fe400030f0c21 */
[----:B------:R-:W-:-:S03]  /*1b50*/  ISETP.GE.AND P6, PT, R35, c[0x0][0x194], PT ;  /* 0x0000650023007a0c */ /* 0x000fc60003fc6270 */
[----:B-1----:R1:W-:Y:S04]  /*1b60*/  @!P5 STG.E.128 [R36.64], R24 ;  /* 0x000000182400d986 */ /* 0x0023e8000c101d04 */
[----:B--2---:R1:W-:Y:S06]  /*1b70*/  @!P4 STG.E.128 [R36.64+0x80], R20 ;  /* 0x000080142400c986 */ /* 0x0043ec000c101d04 */
[----:B---3--:R1:W-:Y:S02]  /*1b80*/  @!P6 STG.E.128 [R36.64+0x100], R16 ;  /* 0x000100102400e986 */ /* 0x0083e4000c101d04 */
.L_x_1317:
[----:B------:R-:W-:Y:S05]  /*1b90*/  BSYNC B0 ;  /* 0x0000000000007941 */ /* 0x000fea0003800000 */
.L_x_1316:
[----:B------:R4:W0:Y:S01]  /*1ba0*/  @!P0 LDS.128 R12, [R32+0x400] ;  /* 0x00040000200c8984 */ /* 0x0008220000000c00 */
[----:B------:R-:W-:Y:S03]  /*1bb0*/  BSSY B0, `(.L_x_1318) ;  /* 0x000001e000007945 */ /* 0x000fe60003800000 */
[----:B------:R4:W3:Y:S04]  /*1bc0*/  @!P0 LDS.128 R8, [R32+0x2c00] ;  /* 0x002c000020088984 */ /* 0x0008e80000000c00 */
[----:B------:R4:W2:Y:S01]  /*1bd0*/  @!P0 LDS.128 R28, [R32+0x5400] ;  /* 0x00540000201c8984 */ /* 0x0008a20000000c00 */
[----:B------:R-:W-:Y:S05]  /*1be0*/  @P1 BRA `(.L_x_1319) ;  /* 0x000001a000001947 */ /* 0x000fea0003800000 */
[----:B-1-3--:R-:W-:Y:S01]  /*1bf0*/  IMAD R19, R3, c[0x0][0x1a8], RZ ;  /* 0x00006a0003137a24 */ /* 0x00afe200078e02ff */
[--C-:B------:R-:W-:Y:S01]  /*1c00*/  SHF.R.S32.HI R17, RZ, 0x1f, R4.reuse ;  /* 0x0000001fff117819 */ /* 0x100fe20000011404 */
[----:B------:R-:W-:Y:S01]  /*1c10*/  IMAD.MOV.U32 R16, RZ, RZ, R4 ;  /* 0x000000ffff107224 */ /* 0x000fe200078e0004 */
[----:B--2---:R-:W-:Y:S01]  /*1c20*/  IADD3 R20, R4, 0x40, RZ ;  /* 0x0000004004147810 */ /* 0x004fe20007ffe0ff */
[----:B------:R-:W-:Y:S01]  /*1c30*/  IMAD R21, R64, c[0x0][0x1ac], R19 ;  /* 0x00006b0040157a24 */ /* 0x000fe200078e0213 */
[----:B------:R-:W-:Y:S01]  /*1c40*/  IADD3 R19, P0, R6, 0x20, RZ ;  /* 0x0000002006137810 */ /* 0x000fe20007f1e0ff */
[----:B------:R-:W-:Y:S01]  /*1c50*/  IMAD.WIDE.U32 R16, R64, c[0x0][0x1a8], R16 ;  /* 0x00006a0040107a25 */ /* 0x000fe200078e0010 */
[----:B------:R-:W-:-:S02]  /*1c60*/  ISETP.GE.AND P4, PT, R20, c[0x0][0x194], PT ;  /* 0x0000650014007a0c */ /* 0x000fc40003f86270 */
[----:B------:R-:W-:Y:S01]  /*1c70*/  ISETP.GE.AND P1, PT, R4, c[0x0][0x194], PT ;  /* 0x0000650004007a0c */ /* 0x000fe20003f26270 */
[----:B------:R-:W-:Y:S02]  /*1c80*/  IMAD R23, R2, c[0x0][0x1b0], RZ ;  /* 0x00006c0002177a24 */ /* 0x000fe400078e02ff */
[----:B------:R-:W-:Y:S02]  /*1c90*/  IMAD.IADD R17, R17, 0x1, R21 ;  /* 0x0000000111117824 */ /* 0x000fe400078e0215 */
[----:B------:R-:W-:Y:S02]  /*1ca0*/  IMAD.X R18, RZ, RZ, R7, P0 ;  /* 0x000000ffff127224 */ /* 0x000fe400000e0607 */
[C---:B------:R-:W-:Y:S02]  /*1cb0*/  IMAD R23, R0.reuse, c[0x0][0x1b4], R23 ;  /* 0x00006d0000177a24 */ /* 0x040fe400078e0217 */
[----:B------:R-:W-:-:S04]  /*1cc0*/  IMAD.WIDE.U32 R16, R0, c[0x0][0x1b0], R16 ;  /* 0x00006c0000107a25 */ /* 0x000fc800078e0010 */
[----:B------:R-:W-:Y:S02]  /*1cd0*/  IMAD R18, R18, c[0x0][0x1a0], RZ ;  /* 0x0000680012127a24 */ /* 0x000fe400078e02ff */
[----:B------:R-:W-:Y:S02]  /*1ce0*/  IMAD.IADD R17, R17, 0x1, R23 ;  /* 0x0000000111117824 */ /* 0x000fe400078e0217 */
[C---:B------:R-:W-:Y:S01]  /*1cf0*/  IMAD R21, R19.reuse, c[0x0][0x1a4], R18 ;  /* 0x0000690013157a24 */ /* 0x040fe200078e0212 */
[----:B------:R-:W-:Y:S01]  /*1d00*/  IADD3 R18, R4, 0x80, RZ ;  /* 0x0000008004127810 */ /* 0x000fe20007ffe0ff */
[----:B------:R-:W-:-:S03]  /*1d10*/  IMAD.WIDE.U32 R16, R19, c[0x0][0x1a0], R16 ;  /* 0x0000680013107a25 */ /* 0x000fc600078e0010 */
[----:B------:R-:W-:Y:S01]  /*1d20*/  ISETP.GE.AND P5, PT, R18, c[0x0][0x194], PT ;  /* 0x0000650012007a0c */ /* 0x000fe20003fa6270 */
[----:B------:R-:W-:Y:S01]  /*1d30*/  IMAD.IADD R17, R17, 0x1, R21 ;  /* 0x0000000111117824 */ /* 0x000fe200078e0215 */
[----:B------:R-:W-:-:S04]  /*1d40*/  LEA R18, P0, R16, c[0x0][0x188], 0x1 ;  /* 0x0000620010127a11 */ /* 0x000fc800078008ff */
[----:B------:R-:W-:-:S05]  /*1d50*/  LEA.HI.X R19, R16, c[0x0][0x18c], R17, 0x1, P0 ;  /* 0x0000630010137a11 */ /* 0x000fca00000f0c11 */
[----:B0-----:R0:W-:Y:S04]  /*1d60*/  @!P1 STG.E.128 [R18.64], R12 ;  /* 0x0000000c12009986 */ /* 0x0011e8000c101d04 */
[----:B------:R0:W-:Y:S04]  /*1d70*/  @!P4 STG.E.128 [R18.64+0x80], R8 ;  /* 0x000080081200c986 */ /* 0x0001e8000c101d04 */
[----:B------:R0:W-:Y:S02]  /*1d80*/  @!P5 STG.E.128 [R18.64+0x100], R28 ;  /* 0x0001001c1200d986 */ /* 0x0001e4000c101d04 */
.L_x_1319:
[----:B------:R-:W-:Y:S05]  /*1d90*/  BSYNC B0 ;  /* 0x0000000000007941 */ /* 0x000fea0003800000 */
.L_x_1318:
[----:B0--3--:R-:W-:Y:S01]  /*1da0*/  CS2R R10, SRZ ;  /* 0x00000000000a7805 */ /* 0x009fe2000001ff00 */
[----:B------:R-:W-:Y:S06]  /*1db0*/  @P2 EXIT ;  /* 0x000000000000294d */ /* 0x000fec0003800000 */
[----:B------:R-:W-:Y:S01]  /*1dc0*/  CS2R R8, SRZ ;  /* 0x0000000000087805 */ /* 0x000fe2000001ff00 */
[----:B------:R-:W-:Y:S01]  /*1dd0*/  CS2R R14, SRZ ;  /* 0x00000000000e7805 */ /* 0x000fe2000001ff00 */
[----:B------:R-:W-:Y:S01]  /*1de0*/  CS2R R12, SRZ ;  /* 0x00000000000c7805 */ /* 0x000fe2000001ff00 */
[----:B------:R-:W-:Y:S01]  /*1df0*/  IMAD R3, R3, c[0x0][0x1a8], RZ ;  /* 0x00006a0003037a24 */ /* 0x000fe200078e02ff */
[--C-:B------:R-:W-:Y:S01]  /*1e00*/  SHF.R.S32.HI R5, RZ, 0x1f, R4.reuse ;  /* 0x0000001fff057819 */ /* 0x100fe20000011404 */
[----:B-1----:R-:W-:Y:S01]  /*1e10*/  CS2R R18, SRZ ;  /* 0x0000000000127805 */ /* 0x002fe2000001ff00 */
[----:B------:R-:W0:Y:S01]  /*1e20*/  @!P3 LDS.128 R8, [R32+0x800] ;  /* 0x000800002008b984 */ /* 0x000e220000000c00 */
[C---:B------:R-:W-:Y:S01]  /*1e30*/  IMAD R3, R64.reuse, c[0x0][0x1ac], R3 ;  /* 0x00006b0040037a24 */ /* 0x040fe200078e0203 */
[----:B------:R-:W-:Y:S01]  /*1e40*/  CS2R R16, SRZ ;  /* 0x0000000000107805 */ /* 0x000fe2000001ff00 */
[----:B------:R-:W-:Y:S01]  /*1e50*/  IMAD.WIDE.U32 R64, R64, c[0x0][0x1a8], R4 ;  /* 0x00006a0040407a25 */ /* 0x000fe200078e0004 */
[----:B------:R-:W1:Y:S01]  /*1e60*/  @!P3 LDS.128 R12, [R32+0x3000] ;  /* 0x00300000200cb984 */ /* 0x000e620000000c00 */
[----:B------:R-:W-:-:S02]  /*1e70*/  ISETP.GE.AND P1, PT, R4, c[0x0][0x194], PT ;  /* 0x0000650004007a0c */ /* 0x000fc40003f26270 */
[----:B------:R-:W-:Y:S01]  /*1e80*/  IMAD.IADD R65, R65, 0x1, R3 ;  /* 0x0000000141417824 */ /* 0x000fe200078e0203 */
[----:B------:R-:W-:Y:S01]  /*1e90*/  IADD3 R3, P0, R6, 0x40, RZ ;  /* 0x0000004006037810 */ /* 0x000fe20007f1e0ff */
[----:B------:R-:W-:Y:S01]  /*1ea0*/  IMAD R5, R2, c[0x0][0x1b0], RZ ;  /* 0x00006c0002057a24 */ /* 0x000fe200078e02ff */
[----:B------:R3:W4:Y:S01]  /*1eb0*/  @!P3 LDS.128 R16, [R32+0x5800] ;  /* 0x005800002010b984 */ /* 0x0007220000000c00 */
[----:B------:R-:W-:-:S04]  /*1ec0*/  IMAD.WIDE.U32 R64, R0, c[0x0][0x1b0], R64 ;  /* 0x00006c0000407a25 */ /* 0x000fc800078e0040 */
[----:B------:R-:W-:Y:S02]  /*1ed0*/  IMAD.X R6, RZ, RZ, R7, P0 ;  /* 0x000000ffff067224 */ /* 0x000fe400000e0607 */
[----:B------:R-:W-:Y:S01]  /*1ee0*/  IMAD R5, R0, c[0x0][0x1b4], R5 ;  /* 0x00006d0000057a24 */ /* 0x000fe200078e0205 */
[----:B------:R-:W-:Y:S01]  /*1ef0*/  IADD3 R0, R4, 0x40, RZ ;  /* 0x0000004004007810 */ /* 0x000fe20007ffe0ff */
[----:B------:R-:W-:Y:S02]  /*1f00*/  IMAD R6, R6, c[0x0][0x1a0], RZ ;  /* 0x0000680006067a24 */ /* 0x000fe400078e02ff */
[----:B------:R-:W-:Y:S01]  /*1f10*/  IMAD.IADD R65, R65, 0x1, R5 ;  /* 0x0000000141417824 */ /* 0x000fe200078e0205 */
[----:B------:R-:W-:Y:S01]  /*1f20*/  ISETP.GE.AND P2, PT, R0, c[0x0][0x194], PT ;  /* 0x0000650000007a0c */ /* 0x000fe20003f46270 */
        /* <DEDUP_REMOVED lines=8> */
[----:B-1----:R3:W-:Y:S01]  /*1fb0*/  @!P2 STG.E.128 [R4.64+0x80], R12 ;  /* 0x0000800c0400a986 */ /* 0x0027e2000c101d04 */
[----:B------:R-:W-:Y:S05]  /*1fc0*/  @P3 EXIT ;  /* 0x000000000000394d */ /* 0x000fea0003800000 */
[----:B----4-:R-:W-:Y:S01]  /*1fd0*/  STG.E.128 [R4.64+0x100], R16 ;  /* 0x0001001004007986 */ /* 0x010fe2000c101d04 */
[----:B------:R-:W-:Y:S05]  /*1fe0*/  EXIT ;  /* 0x000000000000794d */ /* 0x000fea0003800000 */
.L_x_1320:
        /* <DEDUP_REMOVED lines=9> */
.L_x_1430:


//--------------------- .text._ZN7cutlass13device_kernelIN5flash32FlashAttnBwdPostprocessConvertdQIN4cute5tupleIJNS3_1CILi64EEENS5_ILi192EEEEEENS_6half_tEfNS_4arch4Sm80ELi256ENS3_8TiledMMAINS3_8MMA_AtomIJNS3_28SM80_16x8x16_F32F16F16F32_TNEEEENS3_6LayoutINS4_IJNS5_ILi2EEENS5_ILi4EEENS5_ILi1EEEEEENS4_IJSJ_SH_NS5_ILi0EEEEEEEENS4_IJNS5_ILi32EEES6_NS5_ILi16EEEEEEEELb0EEEEEvNT_6ParamsE --------------------------
	.section	.text._ZN7cutlass13device_kernelIN5flash32FlashAttnBwdPostprocessConvertdQIN4cute5tupleIJNS3_1CILi64EEENS5_ILi192EEEEEENS_6half_tEfNS_4arch4Sm80ELi256ENS3_8TiledMMAINS3_8MMA_AtomIJNS3_28SM80_16x8x16_F32F16F16F32_TNEEEENS3_6LayoutINS4_IJNS5_ILi2EEENS5_ILi4EEENS5_ILi1EEEEEENS4_IJSJ_SH_NS5_ILi0EEEEEEEENS4_IJNS5_ILi32EEES6_NS5_ILi16EEEEEEEELb0EEEEEvNT_6ParamsE,"ax",@progbits
	.sectioninfo	@"SHI_REGISTERS=69"
	.align	128
.text._ZN7cutlass13device_kernelIN5flash32FlashAttnBwdPostprocessConvertdQIN4cute5tupleIJNS3_1CILi64EEENS5_ILi192EEEEEENS_6half_tEfNS_4arch4Sm80ELi256ENS3_8TiledMMAINS3_8MMA_AtomIJNS3_28SM80_16x8x16_F32F16F16F32_TNEEEENS3_6LayoutINS4_IJNS5_ILi2EEENS5_ILi4EEENS5_ILi1EEEEEENS4_IJSJ_SH_NS5_ILi0EEEEEEEENS4_IJNS5_ILi32EEES6_NS5_ILi16EEEEEEEELb0EEEEEvNT_6ParamsE:
        .type           _ZN7cutlass13device_kernelIN5flash32FlashAttnBwdPostprocessConvertdQIN4cute5tupleIJNS3_1CILi64EEENS5_ILi192EEEEEENS_6half_tEfNS_4arch4Sm80ELi256ENS3_8TiledMMAINS3_8MMA_AtomIJNS3_28SM80_16x8x16_F32F16F16F32_TNEEEENS3_6LayoutINS4_IJNS5_ILi2EEENS5_ILi4EEENS5_ILi1EEEEEENS4_IJSJ_SH_NS5_ILi0EEEEEEEENS4_IJNS5_ILi32EEES6_NS5_ILi16EEEEEEEELb0EEEEEvNT_6ParamsE,@function
        .size           _ZN7cutlass13device_kernelIN5flash32FlashAttnBwdPostprocessConvertdQIN4cute5tupleIJNS3_1CILi64EEENS5_ILi192EEEEEENS_6half_tEfNS_4arch4Sm80ELi256ENS3_8TiledMMAINS3_8MMA_AtomIJNS3_28SM80_16x8x16_F32F16F16F32_TNEEEENS3_6LayoutINS4_IJNS5_ILi2EEENS5_ILi4EEENS5_ILi1EEEEEENS4_IJSJ_SH_NS5_ILi0EEEEEEEENS4_IJNS5_ILi32EEES6_NS5_ILi16EEEEEEEELb0EEEEEvNT_6ParamsE,(.L_x_1431 - _ZN7cutlass13device_kernelIN5flash32FlashAttnBwdPostprocessConvertdQIN4cute5tupleIJNS3_1CILi64EEENS5_ILi192EEEEEENS_6half_tEfNS_4arch4Sm80ELi256ENS3_8TiledMMAINS3_8MMA_AtomIJNS3_28SM80_16x8x16_F32F16F16F32_TNEEEENS3_6LayoutINS4_IJNS5_ILi2EEENS5_ILi4EEENS5_ILi1EEEEEENS4_IJSJ_SH_NS5_ILi0EEEEEEEENS4_IJNS5_ILi32EEES6_NS5_ILi16EEEEEEEELb0EEEEEvNT_6ParamsE)
        .other          _ZN7cutlass13device_kernelIN5flash32FlashAttnBwdPostprocessConvertdQIN4cute5tupleIJNS3_1CILi64EEENS5_ILi192EEEEEENS_6half_tEfNS_4arch4Sm80ELi256ENS3_8TiledMMAINS3_8MMA_AtomIJNS3_28SM80_16x8x16_F32F16F16F32_TNEEEENS3_6LayoutINS4_IJNS5_ILi2EEENS5_ILi4EEENS5_ILi1EEEEEENS4_IJSJ_SH_NS5_ILi0EEEEEEEENS4_IJNS5_ILi32EEES6_NS5_ILi16EEEEEEEELb0EEEEEvNT_6ParamsE,@"STO_CUDA_ENTRY STV_DEFAULT"
_ZN7cutlass13device_kernelIN5flash32FlashAttnBwdPostprocessConvertdQIN4cute5tupleIJNS3_1CILi64EEENS5_ILi192EEEEEENS_6half_tEfNS_4arch4Sm80ELi256ENS3_8TiledMMAINS3_8MMA_AtomIJNS3_28SM80_16x8x16_F32F16F16F32_TNEEEENS3_6LayoutINS4_IJNS5_ILi2EEENS5_ILi4EEENS5_ILi1EEEEEENS4_IJSJ_SH_NS5_ILi0EEEEEEEENS4_IJNS5_ILi32EEES6_NS5_ILi16EEEEEEEELb0EEEEEvNT_6ParamsE:
        /* <DEDUP_REMOVED lines=15> */
[----:B-1----:R-:W-:Y:S01]  /*00f0*/  IMAD.SHL.U32 R58, R54, 0x40, RZ ;  /* 0x00000040363a7824 */ /* 0x002fe200078e00ff */
[----:B------:R-:W-:Y:S05]  /*0100*/  @P1 BRA `(.L_x_1321) ;  /* 0x0000004000001947 */ /* 0x000fea0003800000 */
[----:B0-----:R-:W-:Y:S05]  /*0110*/  @!P0 BRA `(.L_x_1321) ;  /* 0x0000003000008947 */ /* 0x001fea0003800000 */
[----:B------:R-:W2:Y:S04]  /*0120*/  LDG.E R0, [R2.64] ;  /* 0x0000000402007981 */ /* 0x000ea8000c1e1900 */
[----:B-----5:R-:W2:Y:S02]  /*0130*/  LDG.E R57, [R2.64+0x4] ;  /* 0x0000040402397981 */ /* 0x020ea4000c1e1900 */
[----:B--2---:R-:W-:-:S02]  /*0140*/  IADD3 R57, -R0, R57, RZ ;  /* 0x0000003900397210 */ /* 0x004fc40007ffe1ff */
.L_x_1321:
[----:B0-----:R-:W-:Y:S01]  /*0150*/  ISETP.NE.AND.EX P1, PT, RZ, c[0x0][0x1c4], PT, P2 ;  /* 0x00007100ff007a0c */ /* 0x001fe20003f25320 */
[----:B-----5:R-:W-:Y:S01]  /*0160*/  @P0 IMAD R2, R52, 0x40, R55 ;  /* 0x0000004034020824 */ /* 0x020fe200078e0237 */
[----:B------:R-:W-:-:S13]  /*0170*/  ISETP.LE.AND P2, PT, R57, R58, PT ;  /* 0x0000003a3900720c */ /* 0x000fda0003f43270 */
[----:B------:R-:W-:Y:S05]  /*0180*/  @P1 EXIT P2 ;  /* 0x000000000000194d */ /* 0x000fea0001000000 */
[----:B------:R-:W0:Y:S01]  /*0190*/  S2R R53, SR_TID.X ;  /* 0x0000000000357919 */ /* 0x000e220000002100 */
[----:B------:R-:W-:Y:S01]  /*01a0*/  @P0 SHF.R.S32.HI R3, RZ, 0x1f, R2 ;  /* 0x0000001fff030819 */ /* 0x000fe20000011402 */
[----:B------:R-:W-:Y:S01]  /*01b0*/  CS2R R4, SRZ ;  /* 0x0000000000047805 */ /* 0x000fe2000001ff00 */
[----:B------:R-:W-:Y:S01]  /*01c0*/  IMAD R7, R54, 0x3000, RZ ;  /* 0x0000300036077824 */ /* 0x000fe200078e02ff */
[----:B------:R-:W1:Y:S01]  /*01d0*/  S2R R0, SR_CTAID.Y ;  /* 0x0000000000007919 */ /* 0x000e620000002600 */
[----:B------:R-:W-:-:S03]  /*01e0*/  @P0 LEA.HI R3, R3, R2, RZ, 0x6 ;  /* 0x0000000203030211 */ /* 0x000fc600078f30ff */
[----:B------:R-:W-:Y:S02]  /*01f0*/  SHF.R.S32.HI R9, RZ, 0x1f, R7 ;  /* 0x0000001fff097819 */ /* 0x000fe40000011407 */
[----:B------:R-:W-:-:S05]  /*0200*/  @P0 SHF.R.S32.HI R3, RZ, 0x6, R3 ;  /* 0x00000006ff030819 */ /* 0x000fca0000011403 */
[----:B------:R-:W-:-:S04]  /*0210*/  @P0 IMAD R3, R3, 0x3000, RZ ;  /* 0x0000300003030824 */ /* 0x000fc800078e02ff */
[--C-:B------:R-:W-:Y:S01]  /*0220*/  @P0 IMAD.MOV.U32 R4, RZ, RZ, R3.reuse ;  /* 0x000000ffff040224 */ /* 0x100fe200078e0003 */
[----:B------:R-:W-:Y:S02]  /*0230*/  @P0 SHF.R.S32.HI R5, RZ, 0x1f, R3 ;  /* 0x0000001fff050819 */ /* 0x000fe40000011403 */
[----:B------:R-:W-:Y:S01]  /*0240*/  SHF.R.S32.HI R3, RZ, 0x1f, R52 ;  /* 0x0000001fff037819 */ /* 0x000fe20000011434 */
[----:B0-----:R-:W-:Y:S01]  /*0250*/  IMAD.SHL.U32 R6, R53, 0x4, RZ ;  /* 0x0000000435067824 */ /* 0x001fe200078e00ff */
[----:B------:R-:W-:Y:S02]  /*0260*/  SEL R52, R52, RZ, !P1 ;  /* 0x000000ff34347207 */ /* 0x000fe40004800000 */
[----:B------:R-:W-:Y:S02]  /*0270*/  SEL R3, R3, RZ, !P1 ;  /* 0x000000ff03037207 */ /* 0x000fe40004800000 */
[----:B------:R-:W-:Y:S02]  /*0280*/  IADD3 R4, P2, P3, R4, R6, R7 ;  /* 0x0000000604047210 */ /* 0x000fe40007b5e007 */
[----:B-1----:R-:W-:-:S02]  /*0290*/  SHF.R.S32.HI R2, RZ, 0x1f, R0 ;  /* 0x0000001fff027819 */ /* 0x002fc40000011400 */
[----:B------:R-:W-:-:S03]  /*02a0*/  SHF.R.S32.HI R6, RZ, 0x1f, R6 ;  /* 0x0000001fff067819 */ /* 0x000fc60000011406 */
[----:B------:R-:W-:Y:S01]  /*02b0*/  IMAD R7, R2, c[0x0][0x178], RZ ;  /* 0x00005e0002077a24 */ /* 0x000fe200078e02ff */
[----:B------:R-:W-:Y:S01]  /*02c0*/  IADD3.X R5, R5, R6, R9, P2, P3 ;  /* 0x0000000605057210 */ /* 0x000fe200017e6409 */
[----:B------:R-:W-:Y:S02]  /*02d0*/  IMAD R9, R3, c[0x0][0x180], RZ ;  /* 0x0000600003097a24 */ /* 0x000fe400078e02ff */
[C---:B------:R-:W-:Y:S02]  /*02e0*/  IMAD R7, R0.reuse, c[0x0][0x17c], R7 ;  /* 0x00005f0000077a24 */ /* 0x040fe400078e0207 */
[----:B------:R-:W-:-:S04]  /*02f0*/  IMAD.WIDE.U32 R4, R0, c[0x0][0x178], R4 ;  /* 0x00005e0000047a25 */ /* 0x000fc800078e0004 */
[----:B------:R-:W-:Y:S02]  /*0300*/  IMAD.IADD R5, R5, 0x1, R7 ;  /* 0x0000000105057824 */ /* 0x000fe400078e0207 */
[C---:B------:R-:W-:Y:S02]  /*0310*/  IMAD R9, R52.reuse, c[0x0][0x184], R9 ;  /* 0x0000610034097a24 */ /* 0x040fe400078e0209 */
[----:B------:R-:W-:-:S05]  /*0320*/  IMAD.WIDE.U32 R4, R52, c[0x0][0x180], R4 ;  /* 0x0000600034047a25 */ /* 0x000fca00078e0004 */
[----:B------:R-:W-:Y:S02]  /*0330*/  IADD3 R5, R5, R9, RZ ;  /* 0x0000000905057210 */ /* 0x000fe40007ffe0ff */
        /* <DEDUP_REMOVED lines=15> */
[----:B------:R-:W-:Y:S01]  /*0430*/  IMAD.IADD R57, R57, 0x1, -R58 ;  /* 0x0000000139397824 */ /* 0x000fe200078e0a3a */
[----:B------:R-:W-:Y:S02]  /*0440*/  BSSY B0, `(.L_x_1322) ;  /* 0x00000fa000007945 */ /* 0x000fe40003800000 */
[----:B------:R-:W-:-:S02]  /*0450*/  LEA.HI R56, R60, R53, RZ, 0x2 ;  /* 0x000000353c387211 */ /* 0x000fc400078f10ff */
[CC--:B------:R-:W-:Y:S02]  /*0460*/  LEA.HI R66, R60.reuse, R53.reuse, RZ, 0x5 ;  /* 0x000000353c427211 */ /* 0x0c0fe400078f28ff */
[--C-:B------:R-:W-:Y:S02]  /*0470*/  SHF.R.S32.HI R59, RZ, 0x2, R56.reuse ;  /* 0x00000002ff3b7819 */ /* 0x100fe40000011438 */
[----:B------:R-:W-:Y:S02]  /*0480*/  SHF.R.S32.HI R64, RZ, 0x1f, R56 ;  /* 0x0000001fff407819 */ /* 0x000fe40000011438 */
[----:B------:R-:W-:Y:S02]  /*0490*/  LEA.HI R65, R60, R53, RZ, 0x7 ;  /* 0x000000353c417211 */ /* 0x000fe400078f38ff */
[----:B------:R-:W-:Y:S02]  /*04a0*/  LEA.HI R64, R64, R59, RZ, 0x3 ;  /* 0x0000003b40407211 */ /* 0x000fe400078f18ff */
[----:B------:R-:W-:Y:S01]  /*04b0*/  SHF.R.S32.HI R61, RZ, 0x5, R66 ;  /* 0x00000005ff3d7819 */ /* 0x000fe20000011442 */
[----:B------:R-:W-:Y:S01]  /*04c0*/  IMAD.SHL.U32 R65, R65, 0x8, RZ ;  /* 0x0000000841417824 */ /* 0x000fe200078e00ff */
[----:B------:R-:W-:-:S02]  /*04d0*/  LOP3.LUT R64, R64, 0xfffffff8, RZ, 0xc0, !PT ;  /* 0xfffffff840407812 */ /* 0x000fc400078ec0ff */
[----:B0-----:R-:W-:Y:S02]  /*04e0*/  LEA.HI R63, R60, R53, RZ, 0x3 ;  /* 0x000000353c3f7211 */ /* 0x001fe400078f18ff */
[----:B------:R-:W-:Y:S01]  /*04f0*/  LEA.HI R66, R66, R61, RZ, 0x1 ;  /* 0x0000003d42427211 */ /* 0x000fe200078f08ff */
[----:B------:R-:W-:Y:S01]  /*0500*/  IMAD.IADD R59, R59, 0x1, -R64 ;  /* 0x000000013b3b7824 */ /* 0x000fe200078e0a40 */
[----:B------:R-:W-:Y:S02]  /*0510*/  LOP3.LUT R64, R56, 0x7ffffffc, RZ, 0xc0, !PT ;  /* 0x7ffffffc38407812 */ /* 0x000fe400078ec0ff */
[----:B------:R-:W-:Y:S02]  /*0520*/  LOP3.LUT R65, R65, 0x7ffffc00, RZ, 0xc0, !PT ;  /* 0x7ffffc0041417812 */ /* 0x000fe400078ec0ff */
[----:B------:R-:W-:Y:S02]  /*0530*/  SHF.R.S32.HI R62, RZ, 0x1f, R59 ;  /* 0x0000001fff3e7819 */ /* 0x000fe4000001143b */
[----:B------:R-:W-:-:S02]  /*0540*/  LOP3.LUT R66, R66, 0xfffffffe, RZ, 0xc0, !PT ;  /* 0xfffffffe42427812 */ /* 0x000fc400078ec0ff */
[----:B------:R-:W-:Y:S01]  /*0550*/  LEA.HI R56, R62, R59, RZ, 0x2 ;  /* 0x0000003b3e387211 */ /* 0x000fe200078f10ff */
[----:B------:R-:W-:Y:S01]  /*0560*/  IMAD.IADD R62, R53, 0x1, -R64 ;  /* 0x00000001353e7824 */ /* 0x000fe200078e0a40 */
[----:B------:R-:W-:Y:S01]  /*0570*/  LEA.HI R60, R60, R53, RZ, 0x6 ;  /* 0x000000353c3c7211 */ /* 0x000fe200078f30ff */
[----:B------:R-:W-:Y:S01]  /*0580*/  IMAD.IADD R61, R61, 0x1, -R66 ;  /* 0x000000013d3d7824 */ /* 0x000fe200078e0a42 */
[C---:B------:R-:W-:Y:S01]  /*0590*/  LOP3.LUT R64, R56.reuse, 0x7fffffc, RZ, 0xc0, !PT ;  /* 0x07fffffc38407812 */ /* 0x040fe200078ec0ff */
[----:B------:R-:W-:Y:S01]  /*05a0*/  IMAD.SHL.U32 R56, R56, 0x10, RZ ;  /* 0x0000001038387824 */ /* 0x000fe200078e00ff */
[----:B------:R-:W-:Y:S02]  /*05b0*/  LEA R62, R62, R65, 0x1 ;  /* 0x000000413e3e7211 */ /* 0x000fe400078e08ff */
[----:B------:R-:W-:Y:S01]  /*05c0*/  SHF.R.S32.HI R60, RZ, 0x6, R60 ;  /* 0x00000006ff3c7819 */ /* 0x000fe2000001143c */
[----:B------:R-:W-:Y:S01]  /*05d0*/  IMAD.IADD R58, R59, 0x1, -R64 ;  /* 0x000000013b3a7824 */ /* 0x000fe200078e0a40 */
[----:B------:R-:W-:-:S02]  /*05e0*/  SHF.R.S32.HI R59, RZ, 0x3, R63 ;  /* 0x00000003ff3b7819 */ /* 0x000fc4000001143f */
[----:B------:R-:W-:Y:S02]  /*05f0*/  SHF.R.S32.HI R64, RZ, 0x1f, R63 ;  /* 0x0000001fff407819 */ /* 0x000fe4000001143f */
[----:B------:R-:W-:Y:S02]  /*0600*/  IMNMX R57, R57, 0x40, PT ;  /* 0x0000004039397817 */ /* 0x000fe40003800200 */
[----:B------:R-:W-:Y:S02]  /*0610*/  LEA.HI R64, R64, R59, RZ, 0x2 ;  /* 0x0000003b40407211 */ /* 0x000fe400078f10ff */
[----:B------:R-:W-:Y:S02]  /*0620*/  LOP3.LUT R56, R56, 0x40, RZ, 0xc0, !PT ;  /* 0x0000004038387812 */ /* 0x000fe400078ec0ff */
[----:B------:R-:W-:Y:S02]  /*0630*/  LOP3.LUT R64, R64, 0xffffffc, RZ, 0xc0, !PT ;  /* 0x0ffffffc40407812 */ /* 0x000fe400078ec0ff */
[----:B------:R-:W-:Y:S01]  /*0640*/  ISETP.GE.AND P1, PT, R59, R57, PT ;  /* 0x000000393b00720c */ /* 0x000fe20003f26270 */
[----:B--2---:R0:W-:Y:S04]  /*0650*/  STS.128 [R53.X16], R4 ;  /* 0x0000000435007388 */ /* 0x0041e8000000cc00 */
[----:B---3--:R-:W-:Y:S04]  /*0660*/  STS.128 [R53.X16+0x1000], R8 ;  /* 0x0010000835007388 */ /* 0x008fe8000000cc00 */
[----:B----4-:R1:W-:Y:S04]  /*0670*/  STS.128 [R53.X16+0x2000], R12 ;  /* 0x0020000c35007388 */ /* 0x0103e8000000cc00 */
[----:B-----5:R-:W-:Y:S04]  /*0680*/  STS.128 [R53.X16+0x3000], R16 ;  /* 0x0030001035007388 */ /* 0x020fe8000000cc00 */
[----:B------:R-:W-:Y:S01]  /*0690*/  STS.128 [R53.X16+0x4000], R20 ;  /* 0x0040001435007388 */ /* 0x000fe2000000cc00 */
[----:B0-----:R-:W-:Y:S01]  /*06a0*/  LOP3.LUT R4, R63, 0xfffffff8, RZ, 0xc0, !PT ;  /* 0xfffffff83f047812 */ /* 0x001fe200078ec0ff */
[----:B------:R-:W-:Y:S01]  /*06b0*/  IMAD R5, R61, 0x100, R62 ;  /* 0x000001003d057824 */ /* 0x000fe200078e023e */
[----:B------:R-:W-:Y:S01]  /*06c0*/  IADD3 R7, R59, -R64, RZ ;  /* 0x800000403b077210 */ /* 0x000fe20007ffe0ff */
[----:B------:R-:W-:Y:S01]  /*06d0*/  STS.128 [R53.X16+0x5000], R24 ;  /* 0x0050001835007388 */ /* 0x000fe2000000cc00 */
[----:B------:R-:W-:-:S02]  /*06e0*/  IMAD.SHL.U32 R61, R61, 0x40, RZ ;  /* 0x000000403d3d7824 */ /* 0x000fc400078e00ff */
[----:B------:R-:W-:Y:S01]  /*06f0*/  IMAD.IADD R4, R53, 0x1, -R4 ;  /* 0x0000000135047824 */ /* 0x000fe200078e0a04 */
[----:B------:R-:W-:Y:S01]  /*0700*/  STS.128 [R53.X16+0x6000], R28 ;  /* 0x0060001c35007388 */ /* 0x000fe2000000cc00 */
[----:B-1----:R-:W-:Y:S01]  /*0710*/  IMAD R14, R60, 0x8, R7 ;  /* 0x000000083c0e7824 */ /* 0x002fe200078e0207 */
[----:B------:R-:W-:Y:S02]  /*0720*/  LOP3.LUT R61, R61, 0x40, RZ, 0xc0, !PT ;  /* 0x000000403d3d7812 */ /* 0x000fe400078ec0ff */
[----:B------:R-:W-:Y:S01]  /*0730*/  STS.128 [R53.X16+0x7000], R32 ;  /* 0x0070002035007388 */ /* 0x000fe2000000cc00 */
[C---:B------:R-:W-:Y:S01]  /*0740*/  LEA.HI R6, R4.reuse, R4, RZ, 0x1 ;  /* 0x0000000404067211 */ /* 0x040fe200078f08ff */
[----:B------:R-:W-:Y:S01]  /*0750*/  IMAD.SHL.U32 R4, R4, 0x8, RZ ;  /* 0x0000000804047824 */ /* 0x000fe200078e00ff */
[----:B------:R-:W-:Y:S01]  /*0760*/  LEA R58, R58, R5, 0x4 ;  /* 0x000000053a3a7211 */ /* 0x000fe200078e20ff */
[----:B------:R-:W-:Y:S01]  /*0770*/  STS.128 [R53.X16+0x8000], R36 ;  /* 0x0080002435007388 */ /* 0x000fe2000000cc00 */
[----:B------:R-:W-:-:S02]  /*0780*/  SHF.L.U32 R6, R6, 0x9, RZ ;  /* 0x0000000906067819 */ /* 0x000fc400000006ff */
[----:B------:R-:W-:Y:S01]  /*0790*/  LOP3.LUT R8, R61, 0x8, R4, 0xf8, !PT ;  /* 0x000000083d087812 */ /* 0x000fe200078ef804 */
[----:B------:R-:W-:Y:S01]  /*07a0*/  STS.128 [R53.X16+0x9000], R40 ;  /* 0x0090002835007388 */ /* 0x000fe2000000cc00 */
[----:B------:R-:W-:Y:S02]  /*07b0*/  LOP3.LUT R9, R6, 0x7ffffc00, RZ, 0xc0, !PT ;  /* 0x7ffffc0006097812 */ /* 0x000fe400078ec0ff */
[----:B------:R-:W-:Y:S01]  /*07c0*/  CS2R R6, SRZ ;  /* 0x0000000000067805 */ /* 0x000fe2000001ff00 */
[----:B------:R-:W-:Y:S01]  /*07d0*/  STS.128 [R53.X16+0xa000], R44 ;  /* 0x00a0002c35007388 */ /* 0x000fe2000000cc00 */
[----:B------:R-:W-:Y:S01]  /*07e0*/  @P0 IMAD.MOV.U32 R6, RZ, RZ, R55 ;  /* 0x000000ffff060224 */ /* 0x000fe200078e0037 */
[----:B------:R-:W-:Y:S01]  /*07f0*/  SHF.R.U32.HI R61, RZ, 0x3, R61 ;  /* 0x00000003ff3d7819 */ /* 0x000fe2000001163d */
[----:B------:R-:W-:Y:S01]  /*0800*/  IMAD.U32 R14, R14, 0x10, R9 ;  /* 0x000000100e0e7824 */ /* 0x000fe200078e0009 */
[----:B------:R-:W-:Y:S01]  /*0810*/  STS.128 [R53.X16+0xb000], R48 ;  /* 0x00b0003035007388 */ /* 0x000fe2000000cc00 */
[----:B------:R-:W-:Y:S01]  /*0820*/  @P0 SHF.R.S32.HI R7, RZ, 0x1f, R55 ;  /* 0x0000001fff070819 */ /* 0x000fe20000011437 */
[----:B------:R-:W-:Y:S01]  /*0830*/  IMAD.SHL.U32 R9, R60, 0x8, RZ ;  /* 0x000000083c097824 */ /* 0x000fe200078e00ff */
[----:B------:R-:W-:Y:S01]  /*0840*/  LOP3.LUT R61, R8, R61, RZ, 0x3c, !PT ;  /* 0x0000003d083d7212 */ /* 0x000fe200078e3cff */
[----:B------:R-:W-:Y:S01]  /*0850*/  BAR.SYNC.DEFER_BLOCKING 0x0 ;  /* 0x0000000000007b1d */ /* 0x000fe20000010000 */
[----:B------:R-:W-:-:S02]  /*0860*/  IADD3 R6, P0, R59, R6, RZ ;  /* 0x000000063b067210 */ /* 0x000fc40007f1e0ff */
[C---:B------:R-:W-:Y:S02]  /*0870*/  IADD3 R8, R59.reuse, 0x20, RZ ;  /* 0x000000203b087810 */ /* 0x040fe40007ffe0ff */
[----:B------:R-:W-:Y:S02]  /*0880*/  LEA.HI.X.SX32 R7, R59, R7, 0x1, P0 ;  /* 0x000000073b077211 */ /* 0x000fe400000f0eff */
[----:B------:R-:W-:Y:S01]  /*0890*/  ISETP.GE.AND P0, PT, R8, R57, PT ;  /* 0x000000390800720c */ /* 0x000fe20003f06270 */
[----:B------:R-:W-:Y:S01]  /*08a0*/  IMAD.IADD R8, R14, 0x1, R61 ;  /* 0x000000010e087824 */ /* 0x000fe200078e023d */
[----:B------:R-:W-:Y:S01]  /*08b0*/  LOP3.LUT R9, R56, 0x8, R9, 0xf8, !PT ;  /* 0x0000000838097812 */ /* 0x000fe200078ef809 */
[----:B------:R-:W-:Y:S01]  /*08c0*/  IMAD.WIDE R6, R54, 0x40, R6 ;  /* 0x0000004036067825 */ /* 0x000fe200078e0206 */
[----:B------:R-:W-:-:S04]  /*08d0*/  SHF.R.U32.HI R56, RZ, 0x3, R56 ;  /* 0x00000003ff387819 */ /* 0x000fc80000011638 */
[----:B------:R-:W-:-:S04]  /*08e0*/  LOP3.LUT R9, R9, R56, RZ, 0x3c, !PT ;  /* 0x0000003809097212 */ /* 0x000fc800078e3cff */
[----:B------:R-:W-:Y:S01]  /*08f0*/  IADD3 R9, R9, R58, RZ ;  /* 0x0000003a09097210 */ /* 0x000fe20007ffe0ff */
[----:B------:R-:W0:Y:S04]  /*0900*/  LDS R10, [R53.X4] ;  /* 0x00000000350a7984 */ /* 0x000e280000004800 */
[----:B------:R-:W1:Y:S04]  /*0910*/  LDS R11, [R53.X4+0x400] ;  /* 0x00040000350b7984 */ /* 0x000e680000004800 */
[----:B------:R-:W2:Y:S04]  /*0920*/  LDS R12, [R53.X4+0x800] ;  /* 0x00080000350c7984 */ /* 0x000ea80000004800 */
[----:B------:R-:W3:Y:S04]  /*0930*/  LDS R13, [R53.X4+0xc00] ;  /* 0x000c0000350d7984 */ /* 0x000ee80000004800 */
[----:B------:R-:W4:Y:S04]  /*0940*/  LDS R16, [R53.X4+0x1000] ;  /* 0x0010000035107984 */ /* 0x000f280000004800 */
[----:B------:R-:W5:Y:S04]  /*0950*/  LDS R17, [R53.X4+0x1400] ;  /* 0x0014000035117984 */ /* 0x000f680000004800 */
[----:B------:R-:W5:Y:S04]  /*0960*/  LDS R18, [R53.X4+0x1800] ;  /* 0x0018000035127984 */ /* 0x000f680000004800 */
[----:B------:R-:W5:Y:S04]  /*0970*/  LDS R19, [R53.X4+0x1c00] ;  /* 0x001c000035137984 */ /* 0x000f680000004800 */
[----:B------:R-:W5:Y:S04]  /*0980*/  LDS R25, [R53.X4+0x2000] ;  /* 0x0020000035197984 */ /* 0x000f680000004800 */
[----:B------:R-:W5:Y:S04]  /*0990*/  LDS R26, [R53.X4+0x2400] ;  /* 0x00240000351a7984 */ /* 0x000f680000004800 */
[----:B------:R-:W5:Y:S01]  /*09a0*/  LDS R15, [R53.X4+0x3800] ;  /* 0x00380000350f7984 */ /* 0x000f620000004800 */
[----:B0-----:R-:W-:-:S03]  /*09b0*/  FMUL.FTZ R10, R10, c[0x0][0x1b8] ;  /* 0x00006e000a0a7a20 */ /* 0x001fc60000410000 */
[----:B------:R-:W0:Y:S01]  /*09c0*/  LDS R14, [R53.X4+0x3c00] ;  /* 0x003c0000350e7984 */ /* 0x000e220000004800 */
[----:B-1----:R-:W-:-:S03]  /*09d0*/  FMUL.FTZ R11, R11, c[0x0][0x1b8] ;  /* 0x00006e000b0b7a20 */ /* 0x002fc60000410000 */
[----:B------:R-:W1:Y:S01]  /*09e0*/  LDS R27, [R53.X4+0x2800] ;  /* 0x00280000351b7984 */ /* 0x000e620000004800 */
[----:B--2---:R-:W-:Y:S01]  /*09f0*/  FMUL.FTZ R12, R12, c[0x0][0x1b8] ;  /* 0x00006e000c0c7a20 */ /* 0x004fe20000410000 */
[----:B------:R-:W-:Y:S02]  /*0a00*/  F2FP.PACK_AB R10, R11, R10 ;  /* 0x0000000a0b0a723e */ /* 0x000fe400000000ff */
[----:B------:R-:W2:Y:S01]  /*0a10*/  LDS R30, [R53.X4+0x2c00] ;  /* 0x002c0000351e7984 */ /* 0x000ea20000004800 */
[----:B---3--:R-:W-:-:S03]  /*0a20*/  FMUL.FTZ R13, R13, c[0x0][0x1b8] ;  /* 0x00006e000d0d7a20 */ /* 0x008fc60000410000 */
[----:B------:R-:W3:Y:S01]  /*0a30*/  LDS R31, [R53.X4+0x3000] ;  /* 0x00300000351f7984 */ /* 0x000ee20000004800 */
[----:B----4-:R-:W-:Y:S01]  /*0a40*/  FMUL.FTZ R16, R16, c[0x0][0x1b8] ;  /* 0x00006e0010107a20 */ /* 0x010fe20000410000 */
[----:B------:R-:W-:Y:S02]  /*0a50*/  F2FP.PACK_AB R11, R13, R12 ;  /* 0x0000000c0d0b723e */ /* 0x000fe400000000ff */
[----:B------:R-:W4:Y:S01]  /*0a60*/  LDS R24, [R53.X4+0x3400] ;  /* 0x0034000035187984 */ /* 0x000f220000004800 */
[----:B-----5:R-:W-:-:S03]  /*0a70*/  FMUL.FTZ R17, R17, c[0x0][0x1b8] ;  /* 0x00006e0011117a20 */ /* 0x020fc60000410000 */
[----:B------:R-:W5:Y:S01]  /*0a80*/  LDS R43, [R53.X4+0x4000] ;  /* 0x00400000352b7984 */ /* 0x000f620000004800 */
[----:B------:R-:W-:Y:S01]  /*0a90*/  FMUL.FTZ R18, R18, c[0x0][0x1b8] ;  /* 0x00006e0012127a20 */ /* 0x000fe20000410000 */
[----:B------:R-:W-:Y:S02]  /*0aa0*/  F2FP.PACK_AB R12, R17, R16 ;  /* 0x00000010110c723e */ /* 0x000fe400000000ff */
[----:B------:R-:W5:Y:S01]  /*0ab0*/  LDS R44, [R53.X4+0x4400] ;  /* 0x00440000352c7984 */ /* 0x000f620000004800 */
[----:B------:R-:W-:-:S03]  /*0ac0*/  FMUL.FTZ R19, R19, c[0x0][0x1b8] ;  /* 0x00006e0013137a20 */ /* 0x000fc60000410000 */
[----:B------:R-:W5:Y:S01]  /*0ad0*/  LDS R45, [R53.X4+0x4800] ;  /* 0x00480000352d7984 */ /* 0x000f620000004800 */
[----:B------:R-:W-:Y:S01]  /*0ae0*/  FMUL.FTZ R25, R25, c[0x0][0x1b8] ;  /* 0x00006e0019197a20 */ /* 0x000fe20000410000 */
[----:B------:R-:W-:Y:S02]  /*0af0*/  F2FP.PACK_AB R13, R19, R18 ;  /* 0x00000012130d723e */ /* 0x000fe400000000ff */
[----:B------:R-:W5:Y:S01]  /*0b00*/  LDS R16, [R53.X4+0x5000] ;  /* 0x0050000035107984 */ /* 0x000f620000004800 */
[----:B------:R-:W-:-:S03]  /*0b10*/  FMUL.FTZ R28, R26, c[0x0][0x1b8] ;  /* 0x00006e001a1c7a20 */ /* 0x000fc60000410000 */
[----:B------:R-:W5:Y:S01]  /*0b20*/  LDS R17, [R53.X4+0x5400] ;  /* 0x0054000035117984 */ /* 0x000f620000004800 */
[----:B------:R-:W-:-:S03]  /*0b30*/  FMUL.FTZ R40, R15, c[0x0][0x1b8] ;  /* 0x00006e000f287a20 */ /* 0x000fc60000410000 */
[----:B------:R-:W5:Y:S01]  /*0b40*/  LDS R18, [R53.X4+0x5800] ;  /* 0x0058000035127984 */ /* 0x000f620000004800 */
[----:B0-----:R-:W-:-:S03]  /*0b50*/  FMUL.FTZ R37, R14, c[0x0][0x1b8] ;  /* 0x00006e000e257a20 */ /* 0x001fc60000410000 */
[----:B------:R-:W0:Y:S01]  /*0b60*/  LDS R19, [R53.X4+0x5c00] ;  /* 0x005c000035137984 */ /* 0x000e220000004800 */
[----:B-1----:R-:W-:Y:S01]  /*0b70*/  FMUL.FTZ R29, R27, c[0x0][0x1b8] ;  /* 0x00006e001b1d7a20 */ /* 0x002fe20000410000 */
[----:B------:R-:W-:Y:S02]  /*0b80*/  F2FP.PACK_AB R40, R37, R40 ;  /* 0x000000282528723e */ /* 0x000fe400000000ff */
[----:B------:R-:W1:Y:S01]  /*0b90*/  LDS R20, [R53.X4+0x6000] ;  /* 0x0060000035147984 */ /* 0x000e620000004800 */
[----:B--2---:R-:W-:-:S03]  /*0ba0*/  FMUL.FTZ R30, R30, c[0x0][0x1b8] ;  /* 0x00006e001e1e7a20 */ /* 0x004fc60000410000 */
[----:B------:R-:W2:Y:S01]  /*0bb0*/  LDS R21, [R53.X4+0x6400] ;  /* 0x0064000035157984 */ /* 0x000ea20000004800 */
[----:B---3--:R-:W-:-:S03]  /*0bc0*/  FMUL.FTZ R31, R31, c[0x0][0x1b8] ;  /* 0x00006e001f1f7a20 */ /* 0x008fc60000410000 */
[----:B------:R-:W3:Y:S01]  /*0bd0*/  LDS R22, [R53.X4+0x6800] ;  /* 0x0068000035167984 */ /* 0x000ee20000004800 */
[----:B----4-:R-:W-:Y:S01]  /*0be0*/  FMUL.FTZ R32, R24, c[0x0][0x1b8] ;  /* 0x00006e0018207a20 */ /* 0x010fe20000410000 */
[----:B------:R-:W-:Y:S02]  /*0bf0*/  F2FP.PACK_AB R24, R28, R25 ;  /* 0x000000191c18723e */ /* 0x000fe400000000ff */
[----:B------:R-:W4:Y:S01]  /*0c00*/  LDS R23, [R53.X4+0x6c00] ;  /* 0x006c000035177984 */ /* 0x000f220000004800 */
[----:B------:R-:W-:Y:S01]  /*0c10*/  F2FP.PACK_AB R25, R30, R29 ;  /* 0x0000001d1e19723e */ /* 0x000fe200000000ff */
[----:B-----5:R-:W-:Y:S01]  /*0c20*/  FMUL.FTZ R46, R43, c[0x0][0x1b8] ;  /* 0x00006e002b2e7a20 */ /* 0x020fe20000410000 */
[----:B------:R-:W-:Y:S01]  /*0c30*/  F2FP.PACK_AB R31, R32, R31 ;  /* 0x0000001f201f723e */ /* 0x000fe200000000ff */
        /* <DEDUP_REMOVED lines=10> */
[----:B------:R-:W-:Y:S01]  /*0ce0*/  FMUL.FTZ R18, R18, c[0x0][0x1b8] ;  /* 0x00006e0012127a20 */ /* 0x000fe20000410000 */
[----:B------:R-:W-:Y:S02]  /*0cf0*/  F2FP.PACK_AB R16, R17, R16 ;  /* 0x000000101110723e */ /* 0x000fe400000000ff */
        /* <DEDUP_REMOVED lines=8> */
[----:B---3--:R-:W-:Y:S01]  /*0d80*/  FMUL.FTZ R22, R22, c[0x0][0x1b8] ;  /* 0x00006e0016167a20 */ /* 0x008fe20000410000 */
[----:B------:R-:W-:Y:S02]  /*0d90*/  F2FP.PACK_AB R18, R21, R20 ;  /* 0x000000141512723e */ /* 0x000fe400000000ff */
[----:B------:R-:W3:Y:S01]  /*0da0*/  LDS R28, [R53.X4+0x8000] ;  /* 0x00800000351c7984 */ /* 0x000ee20000004800 */
[----:B----4-:R-:W-:-:S03]  /*0db0*/  FMUL.FTZ R23, R23, c[0x0][0x1b8] ;  /* 0x00006e0017177a20 */ /* 0x010fc60000410000 */
[----:B------:R-:W4:Y:S01]  /*0dc0*/  LDS R33, [R53.X4+0x8400] ;  /* 0x0084000035217984 */ /* 0x000f220000004800 */
[----:B-----5:R-:W-:Y:S01]  /*0dd0*/  FMUL.FTZ R15, R15, c[0x0][0x1b8] ;  /* 0x00006e000f0f7a20 */ /* 0x020fe20000410000 */
[----:B------:R-:W-:Y:S01]  /*0de0*/  F2FP.PACK_AB R19, R23, R22 ;  /* 0x000000161713723e */ /* 0x000fe200000000ff */
[----:B------:R-:W-:Y:S01]  /*0df0*/  IMAD.SHL.U32 R23, R9, 0x2, RZ ;  /* 0x0000000209177824 */ /* 0x000fe200078e00ff */
[----:B------:R-:W5:Y:S01]  /*0e00*/  LDS R29, [R53.X4+0x8800] ;  /* 0x00880000351d7984 */ /* 0x000f620000004800 */
[----:B------:R-:W-:Y:S01]  /*0e10*/  FMUL.FTZ R36, R36, c[0x0][0x1b8] ;  /* 0x00006e0024247a20 */ /* 0x000fe20000410000 */
[----:B------:R-:W-:Y:S02]  /*0e20*/  LEA R9, R8, 0xc000, 0x1 ;  /* 0x0000c00008097811 */ /* 0x000fe400078e08ff */
[----:B------:R-:W5:Y:S01]  /*0e30*/  LDS R32, [R53.X4+0x8c00] ;  /* 0x008c000035207984 */ /* 0x000f620000004800 */
[----:B------:R-:W-:Y:S01]  /*0e40*/  FMUL.FTZ R14, R14, c[0x0][0x1b8] ;  /* 0x00006e000e0e7a20 */ /* 0x000fe20000410000 */
[----:B------:R-:W-:-:S02]  /*0e50*/  F2FP.PACK_AB R36, R36, R15 ;  /* 0x0000000f2424723e */ /* 0x000fc400000000ff */
[----:B------:R-:W5:Y:S01]  /*0e60*/  LDS R38, [R53.X4+0xa000] ;  /* 0x00a0000035267984 */ /* 0x000f620000004800 */
[----:B------:R-:W-:-:S03]  /*0e70*/  FMUL.FTZ R35, R35, c[0x0][0x1b8] ;  /* 0x00006e0023237a20 */ /* 0x000fc60000410000 */
[----:B------:R-:W5:Y:S01]  /*0e80*/  LDS R42, [R53.X4+0xa400] ;  /* 0x00a40000352a7984 */ /* 0x000f620000004800 */
[----:B------:R-:W-:Y:S01]  /*0e90*/  FMUL.FTZ R49, R49, c[0x0][0x1b8] ;  /* 0x00006e0031317a20 */ /* 0x000fe20000410000 */
[----:B------:R-:W-:Y:S02]  /*0ea0*/  F2FP.PACK_AB R35, R35, R14 ;  /* 0x0000000e2323723e */ /* 0x000fe400000000ff */
        /* <DEDUP_REMOVED lines=14> */
[----:B----4-:R-:W-:Y:S02]  /*0f90*/  FMUL.FTZ R33, R33, c[0x0][0x1b8] ;  /* 0x00006e0021217a20 */ /* 0x010fe40000410000 */
[----:B-----5:R-:W-:Y:S01]  /*0fa0*/  FMUL.FTZ R29, R29, c[0x0][0x1b8] ;  /* 0x00006e001d1d7a20 */ /* 0x020fe20000410000 */
[----:B------:R-:W-:Y:S02]  /*0fb0*/  STS [R23+0xc000], R10 ;  /* 0x00c0000a17007388 */ /* 0x000fe40000000800 */
[----:B------:R-:W-:Y:S01]  /*0fc0*/  F2FP.PACK_AB R28, R33, R28 ;  /* 0x0000001c211c723e */ /* 0x000fe200000000ff */
[----:B------:R-:W-:Y:S01]  /*0fd0*/  FMUL.FTZ R32, R32, c[0x0][0x1b8] ;  /* 0x00006e0020207a20 */ /* 0x000fe20000410000 */
[----:B------:R-:W-:Y:S01]  /*0fe0*/  STS [R23+0xc100], R11 ;  /* 0x00c1000b17007388 */ /* 0x000fe20000000800 */
[----:B------:R-:W-:-:S03]  /*0ff0*/  FMUL.FTZ R38, R38, c[0x0][0x1b8] ;  /* 0x00006e0026267a20 */ /* 0x000fc60000410000 */
[----:B------:R-:W-:Y:S01]  /*1000*/  F2FP.PACK_AB R29, R32, R29 ;  /* 0x0000001d201d723e */ /* 0x000fe200000000ff */
[----:B------:R4:W-:Y:S01]  /*1010*/  STS [R23+0xd000], R24 ;  /* 0x00d0001817007388 */ /* 0x0009e20000000800 */
[----:B------:R-:W-:-:S03]  /*1020*/  FMUL.FTZ R15, R42, c[0x0][0x1b8] ;  /* 0x00006e002a0f7a20 */ /* 0x000fc60000410000 */
[----:B------:R5:W-:Y:S01]  /*1030*/  STS [R23+0xd100], R25 ;  /* 0x00d1001917007388 */ /* 0x000be20000000800 */
[----:B------:R-:W-:Y:S01]  /*1040*/  FMUL.FTZ R37, R37, c[0x0][0x1b8] ;  /* 0x00006e0025257a20 */ /* 0x000fe20000410000 */
[----:B------:R-:W-:Y:S02]  /*1050*/  F2FP.PACK_AB R15, R15, R38 ;  /* 0x000000260f0f723e */ /* 0x000fe400000000ff */
[----:B------:R1:W-:Y:S01]  /*1060*/  STS [R23+0xc400], R12 ;  /* 0x00c4000c17007388 */ /* 0x0003e20000000800 */
[----:B------:R-:W-:Y:S01]  /*1070*/  FMUL.FTZ R14, R41, c[0x0][0x1b8] ;  /* 0x00006e00290e7a20 */ /* 0x000fe20000410000 */
[----:B----4-:R-:W-:Y:S02]  /*1080*/  IADD3 R24, R4, 0x80, RZ ;  /* 0x0000008004187810 */ /* 0x010fe40007ffe0ff */
[----:B------:R4:W-:Y:S01]  /*1090*/  STS [R23+0xc500], R13 ;  /* 0x00c5000d17007388 */ /* 0x0009e20000000800 */
[----:B0-----:R-:W-:Y:S01]  /*10a0*/  FMUL.FTZ R39, R39, c[0x0][0x1b8] ;  /* 0x00006e0027277a20 */ /* 0x001fe20000410000 */
[----:B------:R-:W-:-:S02]  /*10b0*/  F2FP.PACK_AB R14, R14, R37 ;  /* 0x000000250e0e723e */ /* 0x000fc400000000ff */
[----:B------:R4:W-:Y:S01]  /*10c0*/  STS [R23+0xd400], R31 ;  /* 0x00d4001f17007388 */ /* 0x0009e20000000800 */
[----:B-----5:R-:W-:Y:S01]  /*10d0*/  IADD3 R25, R4, 0x40, RZ ;  /* 0x0000004004197810 */ /* 0x020fe20007ffe0ff */
[----:B-1----:R-:W-:Y:S02]  /*10e0*/  FMUL.FTZ R44, R44, c[0x0][0x1b8] ;  /* 0x00006e002c2c7a20 */ /* 0x002fe40000410000 */
[----:B------:R4:W-:Y:S01]  /*10f0*/  STS [R23+0xd500], R40 ;  /* 0x00d5002817007388 */ /* 0x0009e20000000800 */
[----:B--2---:R-:W-:Y:S02]  /*1100*/  FMUL.FTZ R43, R43, c[0x0][0x1b8] ;  /* 0x00006e002b2b7a20 */ /* 0x004fe40000410000 */
[----:B------:R-:W-:Y:S01]  /*1110*/  F2FP.PACK_AB R39, R44, R39 ;  /* 0x000000272c27723e */ /* 0x000fe200000000ff */
[----:B------:R4:W-:Y:S01]  /*1120*/  STS [R23+0xe000], R46 ;  /* 0x00e0002e17007388 */ /* 0x0009e20000000800 */
[----:B---3--:R-:W-:-:S03]  /*1130*/  FMUL.FTZ R22, R45, c[0x0][0x1b8] ;  /* 0x00006e002d167a20 */ /* 0x008fc60000410000 */
[----:B------:R4:W-:Y:S02]  /*1140*/  STS [R23+0xe100], R47 ;  /* 0x00e1002f17007388 */ /* 0x0009e40000000800 */
[----:B------:R-:W-:Y:S02]  /*1150*/  F2FP.PACK_AB R22, R22, R43 ;  /* 0x0000002b1616723e */ /* 0x000fe400000000ff */
        /* <DEDUP_REMOVED lines=14> */
[----:B------:R-:W-:Y:S06]  /*1240*/  BAR.SYNC.DEFER_BLOCKING 0x0 ;  /* 0x0000000000007b1d */ /* 0x000fec0000010000 */
[----:B------:R-:W-:Y:S05]  /*1250*/  @P1 BRA `(.L_x_1323) ;  /* 0x0000018000001947 */ /* 0x000fea0003800000 */
[----:B----4-:R-:W-:Y:S01]  /*1260*/  ISETP.GE.AND P1, PT, R4, c[0x0][0x194], PT ;  /* 0x0000650004007a0c */ /* 0x010fe20003f26270 */
[----:B------:R-:W0:Y:S01]  /*1270*/  LDS.128 R20, [R9+0x2000] ;  /* 0x0020000009147984 */ /* 0x000e220000000c00 */
[----:B------:R-:W-:Y:S01]  /*1280*/  SHF.R.S32.HI R5, RZ, 0x1f, R4 ;  /* 0x0000001fff057819 */ /* 0x000fe20000011404 */
[----:B------:R-:W-:Y:S01]  /*1290*/  IMAD R11, R2, c[0x0][0x1a8], RZ ;  /* 0x00006a00020b7a24 */ /* 0x000fe200078e02ff */
[----:B------:R-:W-:Y:S01]  /*12a0*/  ISETP.GE.AND P2, PT, R25, c[0x0][0x194], PT ;  /* 0x0000650019007a0c */ /* 0x000fe20003f46270 */
[----:B------:R-:W1:Y:S01]  /*12b0*/  LDS.128 R12, [R9+0x4000] ;  /* 0x00400000090c7984 */ /* 0x000e620000000c00 */
[----:B------:R-:W-:Y:S01]  /*12c0*/  ISETP.GE.AND P3, PT, R24, c[0x0][0x194], PT ;  /* 0x0000650018007a0c */ /* 0x000fe20003f66270 */
[----:B------:R-:W-:-:S02]  /*12d0*/  IMAD R27, R0, c[0x0][0x1ac], R11 ;  /* 0x00006b00001b7a24 */ /* 0x000fc400078e020b */
[----:B------:R-:W-:-:S04]  /*12e0*/  IMAD.WIDE.U32 R10, R0, c[0x0][0x1a8], R4 ;  /* 0x00006a00000a7a25 */ /* 0x000fc800078e0004 */
[----:B------:R2:W3:Y:S01]  /*12f0*/  @!P1 LDS.128 R16, [R9] ;  /* 0x0000000009109984 */ /* 0x0004e20000000c00 */
[----:B------:R-:W-:Y:S02]  /*1300*/  IMAD.IADD R11, R11, 0x1, R27 ;  /* 0x000000010b0b7824 */ /* 0x000fe400078e021b */
[----:B------:R-:W-:Y:S02]  /*1310*/  IMAD R27, R3, c[0x0][0x1b0], RZ ;  /* 0x00006c00031b7a24 */ /* 0x000fe400078e02ff */
[----:B------:R-:W-:-:S04]  /*1320*/  IMAD.WIDE.U32 R10, R52, c[0x0][0x1b0], R10 ;  /* 0x00006c00340a7a25 */ /* 0x000fc800078e000a */
[----:B------:R-:W-:-:S04]  /*1330*/  IMAD R27, R52, c[0x0][0x1b4], R27 ;  /* 0x00006d00341b7a24 */ /* 0x000fc800078e021b */
[----:B------:R-:W-:Y:S02]  /*1340*/  IMAD.IADD R11, R11, 0x1, R27 ;  /* 0x000000010b0b7824 */ /* 0x000fe400078e021b */
[----:B------:R-:W-:Y:S02]  /*1350*/  IMAD R27, R7, c[0x0][0x1a0], RZ ;  /* 0x00006800071b7a24 */ /* 0x000fe400078e02ff */
[----:B------:R-:W-:-:S04]  /*1360*/  IMAD.WIDE.U32 R10, R6, c[0x0][0x1a0], R10 ;  /* 0x00006800060a7a25 */ /* 0x000fc800078e000a */
[----:B------:R-:W-:Y:S01]  /*1370*/  IMAD R27, R6, c[0x0][0x1a4], R27 ;  /* 0x00006900061b7a24 */ /* 0x000fe200078e021b */
[----:B------:R-:W-:-:S04]  /*1380*/  LEA R26, P4, R10, c[0x0][0x188], 0x1 ;  /* 0x000062000a1a7a11 */ /* 0x000fc800078808ff */
[----:B--2---:R-:W-:-:S04]  /*1390*/  IADD3 R9, R11, R27, RZ ;  /* 0x0000001b0b097210 */ /* 0x004fc80007ffe0ff */
[----:B------:R-:W-:-:S05]  /*13a0*/  LEA.HI.X R27, R10, c[0x0][0x18c], R9, 0x1, P4 ;  /* 0x000063000a1b7a11 */ /* 0x000fca00020f0c09 */
[----:B0-----:R0:W-:Y:S04]  /*13b0*/  @!P2 STG.E.128 [R26.64+0x80], R20 ;  /* 0x000080141a00a986 */ /* 0x0011e8000c101d04 */
[----:B-1----:R0:W-:Y:S04]  /*13c0*/  @!P3 STG.E.128 [R26.64+0x100], R12 ;  /* 0x0001000c1a00b986 */ /* 0x0021e8000c101d04 */
[----:B---3--:R0:W-:Y:S02]  /*13d0*/  @!P1 STG.E.128 [R26.64], R16 ;  /* 0x000000101a009986 */ /* 0x0081e4000c101d04 */
.L_x_1323:
[----:B----4-:R-:W-:Y:S05]  /*13e0*/  BSYNC B0 ;  /* 0x0000000000007941 */ /* 0x010fea0003800000 */
.L_x_1322:
[----:B------:R-:W-:Y:S05]  /*13f0*/  @P0 EXIT ;  /* 0x000000000000094d */ /* 0x000fea0003800000 */
[----:B------:R-:W-:Y:S01]  /*1400*/  IMAD R9, R2, c[0x0][0x1a8], RZ ;  /* 0x00006a0002097a24 */ /* 0x000fe200078e02ff */
[--C-:B------:R-:W-:Y:S01]  /*1410*/  SHF.R.S32.HI R5, RZ, 0x1f, R4.reuse ;  /* 0x0000001fff057819 */ /* 0x100fe20000011404 */
[----:B0-----:R-:W-:Y:S01]  /*1420*/  IMAD.SHL.U32 R22, R8, 0x2, RZ ;  /* 0x0000000208167824 */ /* 0x001fe200078e00ff */
[----:B------:R-:W-:Y:S01]  /*1430*/  ISETP.GE.AND P1, PT, R4, c[0x0][0x194], PT ;  /* 0x0000650004007a0c */ /* 0x000fe20003f26270 */
[C---:B------:R-:W-:Y:S01]  /*1440*/  IMAD R21, R0.reuse, c[0x0][0x1ac], R9 ;  /* 0x00006b0000157a24 */ /* 0x040fe200078e0209 */
[----:B------:R-:W-:Y:S01]  /*1450*/  ISETP.GE.AND P2, PT, R25, c[0x0][0x194], PT ;  /* 0x0000650019007a0c */ /* 0x000fe20003f46270 */
[----:B------:R-:W-:Y:S01]  /*1460*/  IMAD.WIDE.U32 R16, R0, c[0x0][0x1a8], R4 ;  /* 0x00006a0000107a25 */ /* 0x000fe200078e0004 */
[----:B------:R-:W0:Y:S01]  /*1470*/  LDS.128 R12, [R22+0xc400] ;  /* 0x00c40000160c7984 */ /* 0x000e220000000c00 */
[----:B------:R-:W-:-:S02]  /*1480*/  ISETP.GE.AND P3, PT, R24, c[0x0][0x194], PT ;  /* 0x0000650018007a0c */ /* 0x000fc40003f66270 */
[----:B------:R-:W-:Y:S01]  /*1490*/  IMAD.IADD R21, R17, 0x1, R21 ;  /* 0x0000000111157824 */ /* 0x000fe200078e0215 */
[----:B------:R-:W1:Y:S01]  /*14a0*/  LDS.128 R8, [R22+0xe400] ;  /* 0x00e4000016087984 */ /* 0x000e620000000c00 */
[----:B------:R-:W-:Y:S02]  /*14b0*/  IMAD.MOV.U32 R20, RZ, RZ, R16 ;  /* 0x000000ffff147224 */ /* 0x000fe400078e0010 */
[----:B------:R-:W-:Y:S01]  /*14c0*/  IMAD R5, R3, c[0x0][0x1b0], RZ ;  /* 0x00006c0003057a24 */ /* 0x000fe200078e02ff */
[----:B------:R2:W3:Y:S01]  /*14d0*/  LDS.128 R16, [R22+0x10400] ;  /* 0x0104000016107984 */ /* 0x0004e20000000c00 */
[----:B------:R-:W-:Y:S01]  /*14e0*/  IADD3 R3, P0, R6, 0x20, RZ ;  /* 0x0000002006037810 */ /* 0x000fe20007f1e0ff */
[----:B------:R-:W-:-:S03]  /*14f0*/  IMAD.WIDE.U32 R20, R52, c[0x0][0x1b0], R20 ;  /* 0x00006c0034147a25 */ /* 0x000fc600078e0014 */
[----:B------:R-:W-:Y:S01]  /*1500*/  IADD3.X R6, RZ, R7, RZ, P0, !PT ;  /* 0x00000007ff067210 */ /* 0x000fe200007fe4ff */
[----:B------:R-:W-:-:S04]  /*1510*/  IMAD R5, R52, c[0x0][0x1b4], R5 ;  /* 0x00006d0034057a24 */ /* 0x000fc800078e0205 */
[----:B------:R-:W-:Y:S02]  /*1520*/  IMAD R6, R6, c[0x0][0x1a0], RZ ;  /* 0x0000680006067a24 */ /* 0x000fe400078e02ff */
[----:B------:R-:W-:Y:S02]  /*1530*/  IMAD.IADD R21, R21, 0x1, R5 ;  /* 0x0000000115157824 */ /* 0x000fe400078e0205 */
[C---:B------:R-:W-:Y:S02]  /*1540*/  IMAD R5, R3.reuse, c[0x0][0x1a4], R6 ;  /* 0x0000690003057a24 */ /* 0x040fe400078e0206 */
[----:B------:R-:W-:-:S04]  /*1550*/  IMAD.WIDE.U32 R2, R3, c[0x0][0x1a0], R20 ;  /* 0x0000680003027a25 */ /* 0x000fc800078e0014 */
[----:B------:R-:W-:Y:S01]  /*1560*/  IMAD.IADD R3, R3, 0x1, R5 ;  /* 0x0000000103037824 */ /* 0x000fe200078e0205 */
[----:B------:R-:W-:-:S04]  /*1570*/  LEA R4, P0, R2, c[0x0][0x188], 0x1 ;  /* 0x0000620002047a11 */ /* 0x000fc800078008ff */
[----:B------:R-:W-:-:S05]  /*1580*/  LEA.HI.X R5, R2, c[0x0][0x18c], R3, 0x1, P0 ;  /* 0x0000630002057a11 */ /* 0x000fca00000f0c03 */
[----:B0-----:R2:W-:Y:S04]  /*1590*/  @!P1 STG.E.128 [R4.64], R12 ;  /* 0x0000000c04009986 */ /* 0x0015e8000c101d04 */
[----:B-1----:R2:W-:Y:S01]  /*15a0*/  @!P2 STG.E.128 [R4.64+0x80], R8 ;  /* 0x000080080400a986 */ /* 0x0025e2000c101d04 */
[----:B------:R-:W-:Y:S05]  /*15b0*/  @P3 EXIT ;  /* 0x000000000000394d */ /* 0x000fea0003800000 */
[----:B---3--:R-:W-:Y:S01]  /*15c0*/  STG.E.128 [R4.64+0x100], R16 ;  /* 0x0001001004007986 */ /* 0x008fe2000c101d04 */
[----:B------:R-:W-:Y:S05]  /*15d0*/  EXIT ;  /* 0x000000000000794d */ /* 0x000fea0003800000 */
.L_x_1324:
        /* <DEDUP_REMOVED lines=10> */
.L_x_1431:


//--------------------- .text._ZN7cutlass13device_kernelIN5flash19enable_sm80_to_sm89INS1_16FlashAttnBwdSm80INS1_25CollectiveMainloopBwdSm80ILi2ELi1EN4cute5tupleIJNS5_1CILi64EEENS7_ILi80EEENS7_ILi192EEEEEENS_6half_tEfNS_4arch4Sm80ELb1ELb0ELb0ELb1ELb1ELb0ELb1ELb0ELi2ELi4ELi2ELi2ELb0EEENS1_24CollectiveEpilogueBwdGQAISB_fSE_Li256ELb1ELb1EEENS1_25SingleTileBwdLPTSchedulerILb1ELi80ELb1EEEEEEEEEvNT_6ParamsE --------------------------
	.section	.text._ZN7cutlass13device_kernelIN5flash19enable_sm80_to_sm89INS1_16FlashAttnBwdSm80INS1_25CollectiveMainloopBwdSm80ILi2ELi1EN4cute5tupleIJNS5_1CILi64EEENS7_ILi80EEENS7_ILi192EEEEEENS_6half_tEfNS_4arch4Sm80ELb1ELb0ELb0ELb1ELb1ELb0ELb1ELb0ELi2ELi4ELi2ELi2ELb0EEENS1_24CollectiveEpilogueBwdGQAISB_fSE_Li256ELb1ELb1EEENS1_25SingleTileBwdLPTSchedulerILb1ELi80ELb1EEEEEEEEEvNT_6ParamsE,"ax",@progbits
	.sectioninfo	@"SHI_REGISTERS=255"
	.align	128
.text._ZN7cutlass13device_kernelIN5flash19enable_sm80_to_sm89INS1_16FlashAttnBwdSm80INS1_25CollectiveMainloopBwdSm80ILi2ELi1EN4cute5tupleIJNS5_1CILi64EEENS7_ILi80EEENS7_ILi192EEEEEENS_6half_tEfNS_4arch4Sm80ELb1ELb0ELb0ELb1ELb1ELb0ELb1ELb0ELi2ELi4ELi2ELi2ELb0EEENS1_24CollectiveEpilogueBwdGQAISB_fSE_Li256ELb1ELb1EEENS1_25SingleTileBwdLPTSchedulerILb1ELi80ELb1EEEEEEEEEvNT_6ParamsE:
        .type           _ZN7cutlass13device_kernelIN5flash19enable_sm80_to_sm89INS1_16FlashAttnBwdSm80INS1_25CollectiveMainloopBwdSm80ILi2ELi1EN4cute5tupleIJNS5_1CILi64EEENS7_ILi80EEENS7_ILi192EEEEEENS_6half_tEfNS_4arch4Sm80ELb1ELb0ELb0ELb1ELb1ELb0ELb1ELb0ELi2ELi4ELi2ELi2ELb0EEENS1_24CollectiveEpilogueBwdGQAISB_fSE_Li256ELb1ELb1EEENS1_25SingleTileBwdLPTSchedulerILb1ELi80ELb1EEEEEEEEEvNT_6ParamsE,@function
        .size           _ZN7cutlass13device_kernelIN5flash19enable_sm80_to_sm89INS1_16FlashAttnBwdSm80INS1_25CollectiveMainloopBwdSm80ILi2ELi1EN4cute5tupleIJNS5_1CILi64EEENS7_ILi80EEENS7_ILi192EEEEEENS_6half_tEfNS_4arch4Sm80ELb1ELb0ELb0ELb1ELb1ELb0ELb1ELb0ELi2ELi4ELi2ELi2ELb0EEENS1_24CollectiveEpilogueBwdGQAISB_fSE_Li256ELb1ELb1EEENS1_25SingleTileBwdLPTSchedulerILb1ELi80ELb1EEEEEEEEEvNT_6ParamsE,(.L_x_1432 - _ZN7cutlass13device_kernelIN5flash19enable_sm80_to_sm89INS1_16FlashAttnBwdSm80INS1_25CollectiveMainloopBwdSm80ILi2ELi1EN4cute5tupleIJNS5_1CILi64EEENS7_ILi80EEENS7_ILi192EEEEEENS_6half_tEfNS_4arch4Sm80ELb1ELb0ELb0ELb1ELb1ELb0ELb1ELb0ELi2ELi4ELi2ELi2ELb0EEENS1_24CollectiveEpilogueBwdGQAISB_fSE_Li256ELb1ELb1EEENS1_25SingleTileBwdLPTSchedulerILb1ELi80ELb1EEEEEEEEEvNT_6ParamsE)
        .other          _ZN7cutlass13device_kernelIN5flash19enable_sm80_to_sm89INS1_16FlashAttnBwdSm80INS1_25CollectiveMainloopBwdSm80ILi2ELi1EN4cute5tupleIJNS5_1CILi64EEENS7_ILi80EEENS7_ILi192EEEEEENS_6half_tEfNS_4arch4Sm80ELb1ELb0ELb0ELb1ELb1ELb0ELb1ELb0ELi2ELi4ELi2ELi2ELb0EEENS1_24CollectiveEpilogueBwdGQAISB_fSE_Li256ELb1ELb1EEENS1_25SingleTileBwdLPTSchedulerILb1ELi80ELb1EEEEEEEEEvNT_6ParamsE,@"STO_CUDA_ENTRY STV_DEFAULT"
_ZN7cutlass13device_kernelIN5flash19enable_sm80_to_sm89INS1_16FlashAttnBwdSm80INS1_25CollectiveMainloopBwdSm80ILi2ELi1EN4cute5tupleIJNS5_1CILi64EEENS7_ILi80EEENS7_ILi192EEEEEENS_6half_tEfNS_4arch4Sm80ELb1ELb0ELb0ELb1ELb1ELb0ELb1ELb0ELi2ELi4ELi2ELi2ELb0EEENS1_24CollectiveEpilogueBwdGQAISB_fSE_Li256ELb1ELb1EEENS1_25SingleTileBwdLPTSchedulerILb1ELi80ELb1EEEEEEEEEvNT_6ParamsE:
        /* <DEDUP_REMOVED lines=24> */
.L_x_1326:
[----:B------:R-:W-:-:S04]  /*0180*/  MOV R2, c[0x0][0x3b4] ;  /* 0x0000ed0000027a02 */ /* 0x000fc80000000f00 */
[----:B------:R-:W-:Y:S02]  /*0190*/  ISETP.NE.AND P0, PT, R2, 0x1, PT ;  /* 0x000000010200780c */ /* 0x000fe40003f05270 */
[----:B------:R-:W-:-:S11]  /*01a0*/  MOV R2, R0 ;  /* 0x0000000000027202 */ /* 0x000fd60000000f00 */
[----:B------:R-:W-:-:S05]  /*01b0*/  @P0 IMAD.HI.U32 R3, R0, c[0x0][0x3b8], RZ ;  /* 0x0000ee0000030a27 */ /* 0x000fca00078e00ff */
[----:B------:R-:W-:-:S05]  /*01c0*/  @P0 SHF.R.U32.HI R2, RZ, c[0x0][0x3bc], R3 ;  /* 0x0000ef00ff020a19 */ /* 0x000fca0000011603 */
[----:B------:R-:W-:Y:S02]  /*01d0*/  IMAD R5, R2, c[0x0][0x3b4], RZ ;  /* 0x0000ed0002057a24 */ /* 0x000fe400078e02ff */
.L_x_1327:
        /* <DEDUP_REMOVED lines=16> */
.L_x_1328:
        /* <DEDUP_REMOVED lines=9> */
.L_x_1330:
[----:B------:R-:W-:-:S04]  /*0370*/  MOV R3, c[0x0][0x3dc] ;  /* 0x0000f70000037a02 */ /* 0x000fc80000000f00 */
.L_x_1329:
        /* <DEDUP_REMOVED lines=9> */
.L_x_1325:
        /* <DEDUP_REMOVED lines=16> */
.L_x_1332:
[----:B------:R-:W-:Y:S02]  /*0510*/  MOV R0, c[0x0][0x3b4] ;  /* 0x0000ed0000007a02 */ /* 0x000fe40000000f00 */
[----:B------:R-:W-:Y:S02]  /*0520*/  MOV R2, R3 ;  /* 0x0000000300027202 */ /* 0x000fe40000000f00 */
[----:B------:R-:W-:-:S13]  /*0530*/  ISETP.NE.AND P0, PT, R0, 0x1, PT ;  /* 0x000000010000780c */ /* 0x000fda0003f05270 */
[----:B------:R-:W-:-:S05]  /*0540*/  @P0 IMAD.HI.U32 R0, R3, c[0x0][0x3b8], RZ ;  /* 0x0000ee0003000a27 */ /* 0x000fca00078e00ff */
[----:B------:R-:W-:-:S05]  /*0550*/  @P0 SHF.R.U32.HI R2, RZ, c[0x0][0x3bc], R0 ;  /* 0x0000ef00ff020a19 */ /* 0x000fca0000011600 */
[----:B------:R-:W-:Y:S02]  /*0560*/  IMAD R4, R2, c[0x0][0x3b4], RZ ;  /* 0x0000ed0002047a24 */ /* 0x000fe400078e02ff */
.L_x_1333:
        /* <DEDUP_REMOVED lines=16> */
.L_x_1334:
        /* <DEDUP_REMOVED lines=9> */
.L_x_1336:
[----:B------:R-:W-:-:S04]  /*0700*/  MOV R3, c[0x0][0x3dc] ;  /* 0x0000f70000037a02 */ /* 0x000fc80000000f00 */
.L_x_1335:
        /* <DEDUP_REMOVED lines=8> */
.L_x_1331:
[----:B------:R-:W-:-:S13]  /*0790*/  ISETP.GE.AND P0, PT, R231, RZ, PT ;  /* 0x000000ffe700720c */ /* 0x000fda0003f06270 */
[----:B------:R-:W-:Y:S05]  /*07a0*/  @!P0 EXIT ;  /* 0x000000000000894d */ /* 0x000fea0003800000 */
[----:B------:R-:W-:Y:S01]  /*07b0*/  ISETP.NE.U32.AND P0, PT, RZ, c[0x0][0x2c8], PT ;  /* 0x0000b200ff007a0c */ /* 0x000fe20003f05070 */
[----:B------:R-:W-:-:S03]  /*07c0*/  IMAD.MOV.U32 R6, RZ, RZ, 0x4 ;  /* 0x00000004ff067424 */ /* 0x000fc600078e00ff */
[----:B------:R-:W-:Y:S01]  /*07d0*/  ISETP.NE.AND.EX P6, PT, RZ, c[0x0][0x2cc], PT, P0 ;  /* 0x0000b300ff007a0c */ /* 0x000fe20003fc5300 */
[----:B------:R-:W-:Y:S01]  /*07e0*/  IMAD.WIDE R14, R231, R6, c[0x0][0x2c8] ;  /* 0x0000b200e70e7625 */ /* 0x000fe200078e0206 */
[----:B------:R-:W-:-:S04]  /*07f0*/  ISETP.NE.U32.AND P0, PT, RZ, c[0x0][0x2d0], PT ;  /* 0x0000b400ff007a0c */ /* 0x000fc80003f05070 */
[----:B------:R-:W-:Y:S02]  /*0800*/  ISETP.NE.AND.EX P2, PT, RZ, c[0x0][0x2d4], PT, P0 ;  /* 0x0000b500ff007a0c */ /* 0x000fe40003f45300 */
[----:B------:R-:W-:-:S04]  /*0810*/  ISETP.NE.U32.AND P0, PT, RZ, c[0x0][0x2d8], PT ;  /* 0x0000b600ff007a0c */ /* 0x000fc80003f05070 */
[----:B------:R-:W-:Y:S01]  /*0820*/  ISETP.NE.AND.EX P0, PT, RZ, c[0x0][0x2dc], PT, P0 ;  /* 0x0000b700ff007a0c */ /* 0x000fe20003f05300 */
[----:B------:R-:W2:Y:S01]  /*0830*/  @P6 LDG.E R0, [R14.64] ;  /* 0x0000000a0e006981 */ /* 0x000ea2000c1e1900 */
[----:B------:R-:W-:-:S03]  /*0840*/  IMAD.WIDE R12, R231, R6, c[0x0][0x2d0] ;  /* 0x0000b400e70c7625 */ /* 0x000fc600078e0206 */
[----:B------:R-:W3:Y:S01]  /*0850*/  @P6 LDG.E R9, [R14.64] ;  /* 0x0000000a0e096981 */ /* 0x000ee2000c1e1900 */
[----:B------:R-:W-:-:S03]  /*0860*/  IMAD.MOV.U32 R230, RZ, RZ, c[0x0][0x168] ;  /* 0x00005a00ffe67624 */ /* 0x000fc600078e00ff */
[----:B------:R-:W4:Y:S04]  /*0870*/  @P2 LDG.E R7, [R12.64] ;  /* 0x0000000a0c072981 */ /* 0x000f28000c1e1900 */
[----:B------:R-:W-:-:S05]  /*0880*/  @P0 IMAD.WIDE R16, R231, R6, c[0x0][0x2d8] ;  /* 0x0000b600e7100625 */ /* 0x000fca00078e0206 */
[----:B------:R1:W5:Y:S02]  /*0890*/  @P0 LDG.E R230, [R16.64] ;  /* 0x0000000a10e60981 */ /* 0x000364000c1e1900 */
[----:B-1----:R-:W-:Y:S01]  /*08a0*/  CS2R R4, SRZ ;  /* 0x0000000000047805 */ /* 0x002fe2000001ff00 */
[----:B------:R-:W-:Y:S02]  /*08b0*/  IMAD.MOV.U32 R11, RZ, RZ, c[0x0][0x198] ;  /* 0x00006600ff0b7624 */ /* 0x000fe400078e00ff */
[----:B--2---:R-:W-:Y:S02]  /*08c0*/  @P6 IMAD R3, R231, 0x40, R0 ;  /* 0x00000040e7036824 */ /* 0x004fe400078e0200 */
[----:B------:R-:W-:-:S03]  /*08d0*/  IMAD.MOV.U32 R0, RZ, RZ, RZ ;  /* 0x000000ffff007224 */ /* 0x000fc600078e00ff */
[----:B------:R-:W-:Y:S02]  /*08e0*/  @P6 SHF.R.S32.HI R8, RZ, 0x1f, R3 ;  /* 0x0000001fff086819 */ /* 0x000fe40000011403 */
[--C-:B----4-:R-:W-:Y:S01]  /*08f0*/  @P2 SHF.R.S32.HI R5, RZ, 0x1f, R7.reuse ;  /* 0x0000001fff052819 */ /* 0x110fe20000011407 */
[----:B------:R-:W-:Y:S01]  /*0900*/  @P2 IMAD.MOV.U32 R4, RZ, RZ, R7 ;  /* 0x000000ffff042224 */ /* 0x000fe200078e0007 */
[----:B------:R-:W-:Y:S02]  /*0910*/  @P6 LEA.HI R8, R8, R3, RZ, 0x6 ;  /* 0x0000000308086211 */ /* 0x000fe400078f30ff */
[----:B------:R-:W-:Y:S02]  /*0920*/  CS2R R2, SRZ ;  /* 0x0000000000027805 */ /* 0x000fe4000001ff00 */
[--C-:B---3--:R-:W-:Y:S01]  /*0930*/  @P6 SHF.R.S32.HI R3, RZ, 0x1f, R9.reuse ;  /* 0x0000001fff036819 */ /* 0x108fe20000011409 */
[----:B------:R-:W-:Y:S01]  /*0940*/  @P6 IMAD.MOV.U32 R2, RZ, RZ, R9 ;  /* 0x000000ffff026224 */ /* 0x000fe200078e0009 */
[----:B------:R-:W-:Y:S01]  /*0950*/  @P6 LOP3.LUT R0, R8, 0xffffffc0, RZ, 0xc0, !PT ;  /* 0xffffffc008006812 */ /* 0x000fe200078ec0ff */
[----:B------:R-:W-:Y:S05]  /*0960*/  @P0 BRA `(.L_x_1337) ;  /* 0x0000004000000947 */ /* 0x000fea0003800000 */
[----:B------:R-:W-:Y:S05]  /*0970*/  @!P6 BRA `(.L_x_1337) ;  /* 0x000000300000e947 */ /* 0x000fea0003800000 */
[----:B-----5:R-:W2:Y:S04]  /*0980*/  LDG.E R230, [R14.64] ;  /* 0x0000000a0ee67981 */ /* 0x020ea8000c1e1900 */
[----:B------:R-:W2:Y:S02]  /*0990*/  LDG.E R7, [R14.64+0x4] ;  /* 0x0000040a0e077981 */ /* 0x000ea4000c1e1900 */
[----:B--2---:R-:W-:-:S02]  /*09a0*/  IADD3 R230, -R230, R7, RZ ;  /* 0x00000007e6e67210 */ /* 0x004fc40007ffe1ff */
.L_x_1337:
[----:B------:R-:W-:-:S04]  /*09b0*/  ISETP.NE.U32.AND P0, PT, RZ, c[0x0][0x2e0], PT ;  /* 0x0000b800ff007a0c */ /* 0x000fc80003f05070 */
[----:B------:R-:W-:-:S13]  /*09c0*/  ISETP.NE.AND.EX P0, PT, RZ, c[0x0][0x2e4], PT, P0 ;  /* 0x0000b900ff007a0c */ /* 0x000fda0003f05300 */
[----:B------:R-:W-:Y:S05]  /*09d0*/  @!P0 BRA `(.L_x_1338) ;  /* 0x0000003000008947 */ /* 0x000fea0003800000 */
[----:B------:R-:W-:-:S05]  /*09e0*/  IMAD.WIDE R6, R231, R6, c[0x0][0x2e0] ;  /* 0x0000b800e7067625 */ /* 0x000fca00078e0206 */
[----:B------:R1:W5:Y:S01]  /*09f0*/  LDG.E R11, [R6.64] ;  /* 0x0000000a060b7981 */ /* 0x000362000c1e1900 */
[----:B------:R-:W-:Y:S05]  /*0a00*/  BRA `(.L_x_1339) ;  /* 0x0000004000007947 */ /* 0x000fea0003800000 */
.L_x_1338:
[----:B------:R-:W-:Y:S05]  /*0a10*/  @!P2 BRA `(.L_x_1339) ;  /* 0x000000300000a947 */ /* 0x000fea0003800000 */
[----:B------:R-:W2:Y:S04]  /*0a20*/  LDG.E R11, [R12.64] ;  /* 0x0000000a0c0b7981 */ /* 0x000ea8000c1e1900 */
[----:B------:R-:W2:Y:S02]  /*0a30*/  LDG.E R6, [R12.64+0x4] ;  /* 0x0000040a0c067981 */ /* 0x000ea4000c1e1900 */
[----:B--2---:R-:W-:-:S05]  /*0a40*/  IADD3 R11, -R11, R6, RZ ;  /* 0x000000060b0b7210 */ /* 0x004fca0007ffe1ff */
.L_x_1339:
[C---:B-1---5:R-:W-:Y:S01]  /*0a50*/  IMAD.IADD R7, R230.reuse, 0x1, -R11 ;  /* 0x00000001e6077824 */ /* 0x062fe200078e0a0b */
        /* <DEDUP_REMOVED lines=76> */
[C---:B------:R-:W-:Y:S01]  /*0f20*/  SEL R18, R231.reuse, RZ, !P2 ;  /* 0x000000ffe7127207 */ /* 0x040fe20005000000 */
[----:B------:R-:W-:Y:S01]  /*0f30*/  ULDC.64 UR4, c[0x0][0x1d8] ;  /* 0x0000760000047ab9 */ /* 0x000fe20000000a00 */
[----:B------:R-:W-:Y:S01]  /*0f40*/  ISETP.NE.AND P0, PT, R6, 0x1, PT ;  /* 0x000000010600780c */ /* 0x000fe20003f05270 */
[----:B------:R-:W-:Y:S01]  /*0f50*/  USHF.L.U32 UR6, UR4, 0x5, URZ ;  /* 0x0000000504067899 */ /* 0x000fe2000800063f */
[----:B------:R-:W-:Y:S01]  /*0f60*/  SHF.R.S32.HI R6, RZ, 0x1f, R223 ;  /* 0x0000001fff067819 */ /* 0x000fe200000114df */
[----:B------:R-:W-:Y:S01]  /*0f70*/  UMOV UR7, 0x5 ;  /* 0x0000000500077882 */ /* 0x000fe20000000000 */
[----:B------:R-:W-:Y:S01]  /*0f80*/  SEL R234, R231, RZ, !P6 ;  /* 0x000000ffe7ea7207 */ /* 0x000fe20007000000 */
[----:B------:R-:W-:Y:S01]  /*0f90*/  USHF.L.U64.HI UR5, UR4, UR7, UR5 ;  /* 0x0000000704057299 */ /* 0x000fe20008010205 */
[CC--:B------:R-:W-:Y:S01]  /*0fa0*/  LEA.HI R218, R6.reuse, R223.reuse, RZ, 0x3 ;  /* 0x000000df06da7211 */ /* 0x0c0fe200078f18ff */
[----:B------:R-:W-:Y:S01]  /*0fb0*/  IMAD.MOV.U32 R217, RZ, RZ, 0x10 ;  /* 0x00000010ffd97424 */ /* 0x000fe200078e00ff */
[----:B------:R-:W-:Y:S01]  /*0fc0*/  LEA.HI R216, R6, R223, RZ, 0x7 ;  /* 0x000000df06d87211 */ /* 0x000fe200078f38ff */
[----:B------:R-:W-:Y:S01]  /*0fd0*/  IMAD.MOV.U32 R215, RZ, RZ, 0x20 ;  /* 0x00000020ffd77424 */ /* 0x000fe200078e00ff */
[----:B------:R-:W-:Y:S01]  /*0fe0*/  LOP3.LUT R10, R218, 0xfffffff8, RZ, 0xc0, !PT ;  /* 0xfffffff8da0a7812 */ /* 0x000fe200078ec0ff */
[----:B------:R-:W-:Y:S01]  /*0ff0*/  IMAD.MOV.U32 R205, RZ, RZ, 0x120 ;  /* 0x00000120ffcd7424 */ /* 0x000fe200078e00ff */
[----:B------:R-:W-:Y:S01]  /*1000*/  SHF.R.S32.HI R229, RZ, 0x3, R218 ;  /* 0x00000003ffe57819 */ /* 0x000fe200000114da */
[----:B------:R-:W-:Y:S01]  /*1010*/  @P0 IMAD.HI.U32 R7, R233, c[0x0][0x24c], RZ ;  /* 0x00009300e9070a27 */ /* 0x000fe200078e00ff */
[----:B------:R-:W-:Y:S01]  /*1020*/  SHF.R.S32.HI R216, RZ, 0x7, R216 ;  /* 0x00000007ffd87819 */ /* 0x000fe200000114d8 */
[----:B------:R-:W-:Y:S01]  /*1030*/  CS2R R170, SRZ ;  /* 0x0000000000aa7805 */ /* 0x000fe2000001ff00 */
[----:B------:R-:W-:Y:S01]  /*1040*/  CS2R R168, SRZ ;  /* 0x0000000000a87805 */ /* 0x000fe2000001ff00 */
[----:B------:R-:W-:Y:S01]  /*1050*/  IMAD.IADD R10, R223, 0x1, -R10 ;  /* 0x00000001df0a7824 */ /* 0x000fe200078e0a0a */
[----:B------:R-:W-:Y:S01]  /*1060*/  @P0 SHF.R.U32.HI R9, RZ, c[0x0][0x250], R7 ;  /* 0x00009400ff090a19 */ /* 0x000fe20000011607 */
[C---:B------:R-:W-:Y:S01]  /*1070*/  IMAD.SHL.U32 R225, R229.reuse, 0x40, RZ ;  /* 0x00000040e5e17824 */ /* 0x040fe200078e00ff */
[----:B------:R-:W-:Y:S01]  /*1080*/  SEL R7, R8, RZ, !P2 ;  /* 0x000000ff08077207 */ /* 0x000fe20005000000 */
[----:B------:R-:W-:Y:S01]  /*1090*/  IMAD.SHL.U32 R16, R10, 0x8, RZ ;  /* 0x000000080a107824 */ /* 0x000fe200078e00ff */
[----:B------:R-:W-:Y:S01]  /*10a0*/  SHF.R.S32.HI R24, RZ, 0x1f, R9 ;  /* 0x0000001fff187819 */ /* 0x000fe20000011409 */
[----:B------:R-:W-:Y:S01]  /*10b0*/  IMAD.SHL.U32 R212, R216, 0x8, RZ ;  /* 0x00000008d8d47824 */ /* 0x000fe200078e00ff */
[----:B------:R-:W-:Y:S01]  /*10c0*/  IADD3 R20, P0, R229, R4, RZ ;  /* 0x00000004e5147210 */ /* 0x000fe20007f1e0ff */
[----:B------:R-:W-:Y:S01]  /*10d0*/  IMAD R240, R232, -0x50, R11 ;  /* 0xffffffb0e8f07824 */ /* 0x000fe200078e020b */
[----:B------:R-:W-:Y:S01]  /*10e0*/  SHF.R.S32.HI R17, RZ, 0x1f, R16 ;  /* 0x0000001fff117819 */ /* 0x000fe20000011410 */
[C---:B------:R-:W-:Y:S01]  /*10f0*/  IMAD R22, R24.reuse, c[0x0][0x1e0], RZ ;  /* 0x0000780018167a24 */ /* 0x040fe200078e02ff */
[----:B------:R-:W-:Y:S01]  /*1100*/  LOP3.LUT R225, R225, 0x1c0, RZ, 0xc0, !PT ;  /* 0x000001c0e1e17812 */ /* 0x000fe200078ec0ff */
[----:B------:R-:W-:Y:S01]  /*1110*/  IMAD R24, R24, c[0x0][0x1b0], RZ ;  /* 0x00006c0018187a24 */ /* 0x000fe200078e02ff */
[----:B------:R-:W-:Y:S01]  /*1120*/  ISETP.GE.AND P3, PT, R16, c[0x0][0x1cc], PT ;  /* 0x0000730010007a0c */ /* 0x000fe20003f66270 */
[C---:B------:R-:W-:Y:S01]  /*1130*/  IMAD R22, R9.reuse, c[0x0][0x1e4], R22 ;  /* 0x0000790009167a24 */ /* 0x040fe200078e0216 */
[----:B------:R-:W-:Y:S01]  /*1140*/  LOP3.LUT R212, R212, 0x8, RZ, 0xc0, !PT ;  /* 0x00000008d4d47812 */ /* 0x000fe200078ec0ff */
[----:B------:R-:W-:Y:S01]  /*1150*/  IMAD.WIDE.U32 R12, R9, c[0x0][0x1e0], R16 ;  /* 0x00007800090c7a25 */ /* 0x000fe200078e0010 */
[----:B------:R-:W-:Y:S01]  /*1160*/  LEA.HI R249, R216, R216, RZ, 0x1 ;  /* 0x000000d8d8f97211 */ /* 0x000fe200078f08ff */
[----:B------:R-:W-:Y:S01]  /*1170*/  CS2R R166, SRZ ;  /* 0x0000000000a67805 */ /* 0x000fe2000001ff00 */
[----:B------:R-:W-:Y:S01]  /*1180*/  CS2R R164, SRZ ;  /* 0x0000000000a47805 */ /* 0x000fe2000001ff00 */
[----:B------:R-:W-:Y:S01]  /*1190*/  IMAD.IADD R23, R13, 0x1, R22 ;  /* 0x000000010d177824 */ /* 0x000fe200078e0216 */
[----:B------:R-:W-:Y:S01]  /*11a0*/  SHF.R.S32.HI R13, RZ, 0x1f, R229 ;  /* 0x0000001fff0d7819 */ /* 0x000fe200000114e5 */
[----:B------:R-:W-:Y:S01]  /*11b0*/  IMAD R24, R9, c[0x0][0x1b4], R24 ;  /* 0x00006d0009187a24 */ /* 0x000fe200078e0218 */
[----:B------:R-:W-:Y:S01]  /*11c0*/  LOP3.LUT R249, R249, 0x1ffffffe, RZ, 0xc0, !PT ;  /* 0x1ffffffef9f97812 */ /* 0x000fe200078ec0ff */
[----:B------:R-:W-:Y:S01]  /*11d0*/  IMAD.WIDE.U32 R26, R9, c[0x0][0x1b0], R16 ;  /* 0x00006c00091a7a25 */ /* 0x000fe200078e0010 */
[----:B------:R-:W-:Y:S01]  /*11e0*/  CS2R R162, SRZ ;  /* 0x0000000000a27805 */ /* 0x000fe2000001ff00 */
[----:B------:R-:W-:Y:S01]  /*11f0*/  CS2R R160, SRZ ;  /* 0x0000000000a07805 */ /* 0x000fe2000001ff00 */
[----:B------:R-:W-:Y:S01]  /*1200*/  CS2R R158, SRZ ;  /* 0x00000000009e7805 */ /* 0x000fe2000001ff00 */
[----:B------:R-:W-:Y:S01]  /*1210*/  IMAD.MOV.U32 R22, RZ, RZ, R12 ;  /* 0x000000ffff167224 */ /* 0x000fe200078e000c */
[----:B------:R-:W-:Y:S01]  /*1220*/  CS2R R156, SRZ ;  /* 0x00000000009c7805 */ /* 0x000fe2000001ff00 */
[----:B------:R-:W-:Y:S01]  /*1230*/  IMAD R9, R7, c[0x0][0x1e8], RZ ;  /* 0x00007a0007097a24 */ /* 0x000fe200078e02ff */
[----:B------:R-:W-:Y:S01]  /*1240*/  CS2R R154, SRZ ;  /* 0x00000000009a7805 */ /* 0x000fe2000001ff00 */
[----:B------:R-:W-:Y:S01]  /*1250*/  IMAD.X R21, R13, 0x1, R5, P0 ;  /* 0x000000010d157824 */ /* 0x000fe200000e0605 */
[----:B------:R-:W-:Y:S01]  /*1260*/  IADD3 R5, P0, R229, R2, RZ ;  /* 0x00000002e5057210 */ /* 0x000fe20007f1e0ff */
[----:B------:R-:W-:Y:S01]  /*1270*/  IMAD R7, R7, c[0x0][0x1b8], RZ ;  /* 0x00006e0007077a24 */ /* 0x000fe200078e02ff */
[----:B------:R-:W-:Y:S01]  /*1280*/  LOP3.LUT R2, R225, 0x38, R16, 0xf8, !PT ;  /* 0x00000038e1027812 */ /* 0x000fe200078ef810 */
[C---:B------:R-:W-:Y:S01]  /*1290*/  IMAD R14, R18.reuse, c[0x0][0x1ec], R9 ;  /* 0x00007b00120e7a24 */ /* 0x040fe200078e0209 */
[----:B------:R-:W-:Y:S01]  /*12a0*/  SHF.R.U32.HI R225, RZ, 0x3, R225 ;  /* 0x00000003ffe17819 */ /* 0x000fe200000116e1 */
[----:B------:R-:W-:Y:S01]  /*12b0*/  IMAD.WIDE.U32 R22, R18, c[0x0][0x1e8], R22 ;  /* 0x00007a0012167a25 */ /* 0x000fe200078e0016 */
[----:B------:R-:W-:Y:S01]  /*12c0*/  CS2R R152, SRZ ;  /* 0x0000000000987805 */ /* 0x000fe2000001ff00 */
[----:B------:R-:W-:Y:S01]  /*12d0*/  CS2R R150, SRZ ;  /* 0x0000000000967805 */ /* 0x000fe2000001ff00 */
[----:B------:R-:W-:Y:S01]  /*12e0*/  LOP3.LUT R225, R2, R225, RZ, 0x3c, !PT ;  /* 0x000000e102e17212 */ /* 0x000fe200078e3cff */
[----:B------:R-:W-:Y:S01]  /*12f0*/  IMAD.WIDE R20, R232, 0x50, R20 ;  /* 0x00000050e8147825 */ /* 0x000fe200078e0214 */
[----:B------:R-:W-:Y:S01]  /*1300*/  CS2R R148, SRZ ;  /* 0x0000000000947805 */ /* 0x000fe2000001ff00 */
[----:B------:R-:W-:Y:S01]  /*1310*/  CS2R R146, SRZ ;  /* 0x0000000000927805 */ /* 0x000fe2000001ff00 */
[----:B------:R-:W-:Y:S01]  /*1320*/  CS2R R144, SRZ ;  /* 0x0000000000907805 */ /* 0x000fe2000001ff00 */
[----:B------:R-:W-:Y:S01]  /*1330*/  IMAD R4, R18, c[0x0][0x1bc], R7 ;  /* 0x00006f0012047a24 */ /* 0x000fe200078e0207 */
[----:B------:R-:W-:Y:S01]  /*1340*/  CS2R R142, SRZ ;  /* 0x00000000008e7805 */ /* 0x000fe2000001ff00 */
[----:B------:R-:W-:Y:S01]  /*1350*/  IMAD.IADD R15, R23, 0x1, R14 ;  /* 0x00000001170f7824 */ /* 0x000fe200078e020e */
[----:B------:R-:W-:Y:S01]  /*1360*/  CS2R R140, SRZ ;  /* 0x00000000008c7805 */ /* 0x000fe2000001ff00 */
[----:B------:R-:W-:Y:S01]  /*1370*/  IMAD.MOV.U32 R14, RZ, RZ, R22 ;  /* 0x000000ffff0e7224 */ /* 0x000fe200078e0016 */
[----:B------:R-:W-:Y:S01]  /*1380*/  CS2R R138, SRZ ;  /* 0x00000000008a7805 */ /* 0x000fe2000001ff00 */
[----:B------:R-:W-:Y:S01]  /*1390*/  IMAD R7, R21, c[0x0][0x1d8], RZ ;  /* 0x0000760015077a24 */ /* 0x000fe200078e02ff */
[----:B------:R-:W-:Y:S01]  /*13a0*/  CS2R R136, SRZ ;  /* 0x0000000000887805 */ /* 0x000fe2000001ff00 */
[C---:B------:R-:W-:Y:S01]  /*13b0*/  IMAD.WIDE.U32 R14, R20.reuse, c[0x0][0x1d8], R14 ;  /* 0x00007600140e7a25 */ /* 0x040fe200078e000e */
[----:B------:R-:W-:Y:S01]  /*13c0*/  CS2R R134, SRZ ;  /* 0x0000000000867805 */ /* 0x000fe2000001ff00 */
[----:B------:R-:W-:Y:S01]  /*13d0*/  CS2R R132, SRZ ;  /* 0x0000000000847805 */ /* 0x000fe2000001ff00 */
[----:B------:R-:W-:Y:S01]  /*13e0*/  CS2R R130, SRZ ;  /* 0x0000000000827805 */ /* 0x000fe2000001ff00 */
[----:B------:R-:W-:Y:S01]  /*13f0*/  IMAD R7, R20, c[0x0][0x1dc], R7 ;  /* 0x0000770014077a24 */ /* 0x000fe200078e0207 */
[----:B------:R-:W-:Y:S01]  /*1400*/  CS2R R128, SRZ ;  /* 0x0000000000807805 */ /* 0x000fe2000001ff00 */
[----:B------:R-:W-:Y:S01]  /*1410*/  IMAD.X R13, R13, 0x1, R3, P0 ;  /* 0x000000010d0d7824 */ /* 0x000fe200000e0603 */
[----:B------:R-:W-:Y:S01]  /*1420*/  LEA R32, P0, R14, c[0x0][0x1c0], 0x1 ;  /* 0x000070000e207a11 */ /* 0x000fe200078008ff */
[----:B------:R-:W-:Y:S01]  /*1430*/  IMAD.IADD R2, R15, 0x1, R7 ;  /* 0x000000010f027824 */ /* 0x000fe200078e0207 */
[----:B------:R-:W-:Y:S01]  /*1440*/  IADD3 R7, R16, 0x40, RZ ;  /* 0x0000004010077810 */ /* 0x000fe20007ffe0ff */
[----:B------:R-:W-:Y:S01]  /*1450*/  IMAD.IADD R9, R11, 0x1, -R229 ;  /* 0x000000010b097824 */ /* 0x000fe200078e0ae5 */
[----:B------:R-:W-:Y:S01]  /*1460*/  CS2R R126, SRZ ;  /* 0x00000000007e7805 */ /* 0x000fe2000001ff00 */
[----:B------:R-:W-:Y:S01]  /*1470*/  IMAD.IADD R25, R27, 0x1, R24 ;  /* 0x000000011b197824 */ /* 0x000fe200078e0218 */
[----:B------:R-:W-:Y:S01]  /*1480*/  LEA.HI.X R33, R14, c[0x0][0x1c4], R2, 0x1, P0 ;  /* 0x000071000e217a11 */ /* 0x000fe200000f0c02 */
[----:B------:R-:W-:Y:S01]  /*1490*/  IMAD R9, R232, -0x50, R9 ;  /* 0xffffffb0e8097824 */ /* 0x000fe200078e0209 */
[----:B------:R-:W-:Y:S01]  /*14a0*/  LEA.HI R2, R6, R223, RZ, 0x6 ;  /* 0x000000df06027211 */ /* 0x000fe200078f30ff */
[----:B------:R-:W-:Y:S01]  /*14b0*/  IMAD.MOV.U32 R24, RZ, RZ, R26 ;  /* 0x000000ffff187224 */ /* 0x000fe200078e001a */
[----:B------:R-:W-:Y:S01]  /*14c0*/  ISETP.GE.AND P4, PT, R7, c[0x0][0x1cc], PT ;  /* 0x0000730007007a0c */ /* 0x000fe20003f86270 */
[----:B------:R-:W-:Y:S01]  /*14d0*/  IMAD R3, R21, c[0x0][0x1a8], RZ ;  /* 0x00006a0015037a24 */ /* 0x000fe200078e02ff */
[----:B------:R-:W-:Y:S01]  /*14e0*/  SHF.R.S32.HI R2, RZ, 0x6, R2 ;  /* 0x00000006ff027819 */ /* 0x000fe20000011402 */
[----:B------:R-:W-:Y:S01]  /*14f0*/  IMAD.WIDE.U32 R18, R18, c[0x0][0x1b8], R24 ;  /* 0x00006e0012127a25 */ /* 0x000fe200078e0018 */
[C---:B------:R-:W-:Y:S01]  /*1500*/  ISETP.LT.OR P1, PT, R9.reuse, 0x1, P3 ;  /* 0x000000010900780c */ /* 0x040fe20001f21670 */
[----:B------:R-:W-:Y:S01]  /*1510*/  CS2R R124, SRZ ;  /* 0x00000000007c7805 */ /* 0x000fe2000001ff00 */
[----:B------:R-:W-:Y:S01]  /*1520*/  ISETP.LT.OR P2, PT, R9, 0x1, P4 ;  /* 0x000000010900780c */ /* 0x000fe20002741670 */
[----:B------:R-:W-:Y:S01]  /*1530*/  IMAD R225, R2, 0x200, R225 ;  /* 0x0000020002e17824 */ /* 0x000fe200078e02e1 */
[----:B------:R-:W-:Y:S01]  /*1540*/  CS2R R122, SRZ ;  /* 0x00000000007a7805 */ /* 0x000fe2000001ff00 */
[----:B------:R-:W-:Y:S01]  /*1550*/  IMAD.IADD R19, R19, 0x1, R4 ;  /* 0x0000000113137824 */ /* 0x000fe200078e0204 */
[----:B------:R-:W-:Y:S01]  /*1560*/  IADD3 R4, R16, 0x80, RZ ;  /* 0x0000008010047810 */ /* 0x000fe20007ffe0ff */
[----:B------:R-:W-:Y:S01]  /*1570*/  IMAD.SHL.U32 R225, R225, 0x2, RZ ;  /* 0x00000002e1e17824 */ /* 0x000fe200078e00ff */
[----:B------:R-:W-:Y:S01]  /*1580*/  CS2R R120, SRZ ;  /* 0x0000000000787805 */ /* 0x000fe2000001ff00 */
[----:B------:R-:W-:Y:S01]  /*1590*/  IMAD R12, R20, c[0x0][0x1ac], R3 ;  /* 0x00006b00140c7a24 */ /* 0x000fe200078e0203 */
[----:B------:R-:W-:Y:S01]  /*15a0*/  ISETP.GE.AND P5, PT, R4, c[0x0][0x1cc], PT ;  /* 0x0000730004007a0c */ /* 0x000fe20003fa6270 */
[----:B------:R-:W-:Y:S01]  /*15b0*/  IMAD.MOV.U32 R3, RZ, RZ, c[0x0][0x1d8] ;  /* 0x00007600ff037624 */ /* 0x000fe200078e00ff */
[----:B------:R-:W-:Y:S01]  /*15c0*/  CS2R R118, SRZ ;  /* 0x0000000000767805 */ /* 0x000fe2000001ff00 */
[----:B------:R-:W-:Y:S01]  /*15d0*/  @!PT LDS RZ, [RZ] ;  /* 0x00000000fffff984 */ /* 0x000fe20000000800 */
[----:B------:R-:W-:Y:S01]  /*15e0*/  @!PT LDS RZ, [RZ] ;  /* 0x00000000fffff984 */ /* 0x000fe20000000800 */
[----:B------:R-:W-:Y:S01]  /*15f0*/  @!PT LDS RZ, [RZ] ;  /* 0x00000000fffff984 */ /* 0x000fe20000000800 */
[----:B------:R1:W-:Y:S01]  /*1600*/  LDGSTS.E.BYPASS.LTC128B.128 [R225+0x7880], [R32.64], !P1 ;  /* 0x0788000020e17fae */ /* 0x0003e2000c901d4a */
[----:B------:R-:W-:Y:S01]  /*1610*/  ISETP.LT.OR P1, PT, R9, 0x1, P5 ;  /* 0x000000010900780c */ /* 0x000fe20002f21670 */
[----:B------:R-:W-:Y:S01]  /*1620*/  IMAD.MOV.U32 R14, RZ, RZ, c[0x0][0x1dc] ;  /* 0x00007700ff0e7624 */ /* 0x000fe200078e00ff */
[----:B------:R-:W-:Y:S01]  /*1630*/  LEA R22, P0, R3, R32, 0x6 ;  /* 0x0000002003167211 */ /* 0x000fe200078030ff */
[----:B------:R1:W-:Y:S01]  /*1640*/  LDGSTS.E.BYPASS.LTC128B.128 [R225+0xa080], [R32.64+0x80], !P2 ;  /* 0x0a08008020e17fae */ /* 0x0003e2000d101d4a */
[----:B------:R-:W-:Y:S01]  /*1650*/  ISETP.GT.AND P2, PT, R223, 0x7f, PT ;  /* 0x0000007fdf00780c */ /* 0x000fe20003f44270 */
[----:B------:R-:W-:Y:S01]  /*1660*/  IMAD.U32 R15, RZ, RZ, UR6 ;  /* 0x00000006ff0f7e24 */ /* 0x000fe2000f8e00ff */
[----:B------:R-:W-:Y:S01]  /*1670*/  LEA.HI.X R23, R3, R33, R14, 0x6, P0 ;  /* 0x0000002103177211 */ /* 0x000fe200000f340e */
[----:B------:R-:W-:Y:S01]  /*1680*/  IMAD.WIDE.U32 R20, R20, c[0x0][0x1a8], R18 ;  /* 0x00006a0014147a25 */ /* 0x000fe200078e0012 */
[C---:B------:R-:W-:Y:S01]  /*1690*/  ISETP.LT.OR P5, PT, R9.reuse, 0x21, P5 ;  /* 0x000000210900780c */ /* 0x040fe20002fa1670 */
[----:B------:R-:W-:Y:S01]  /*16a0*/  CS2R R116, SRZ ;  /* 0x0000000000747805 */ /* 0x000fe2000001ff00 */
[----:B------:R-:W-:Y:S01]  /*16b0*/  CS2R R114, SRZ ;  /* 0x0000000000727805 */ /* 0x000fe2000001ff00 */
[----:B------:R-:W-:Y:S01]  /*16c0*/  IMAD.U32 R3, RZ, RZ, UR5 ;  /* 0x00000005ff037e24 */ /* 0x000fe2000f8e00ff */
[----:B------:R-:W-:Y:S01]  /*16d0*/  ULDC.64 UR4, c[0x0][0x1a8] ;  /* 0x00006a0000047ab9 */ /* 0x000fe20000000a00 */
[----:B------:R1:W-:Y:S01]  /*16e0*/  LDGSTS.E.BYPASS.LTC128B.128 [R225+0xc880], [R32.64+0x100], !P1 ;  /* 0x0c88010020e17fae */ /* 0x0003e2000c901d4a */
[----:B------:R-:W-:Y:S01]  /*16f0*/  ISETP.LT.OR P1, PT, R9, 0x21, P3 ;  /* 0x000000210900780c */ /* 0x000fe20001f21670 */
[----:B------:R-:W-:Y:S01]  /*1700*/  IMAD.MOV.U32 R14, RZ, RZ, c[0x0][0x1ac] ;  /* 0x00006b00ff0e7624 */ /* 0x000fe200078e00ff */
[----:B------:R-:W-:Y:S01]  /*1710*/  USHF.L.U32 UR6, UR4, 0x5, URZ ;  /* 0x0000000504067899 */ /* 0x000fe2000800063f */
[----:B------:R-:W-:Y:S01]  /*1720*/  @!P2 LEA R18, P0, R15, R22, 0x1 ;  /* 0x000000160f12a211 */ /* 0x000fe200078008ff */
[----:B------:R-:W-:Y:S01]  /*1730*/  IMAD R26, R13, c[0x0][0x178], RZ ;  /* 0x00005e000d1a7a24 */ /* 0x000fe200078e02ff */
[----:B------:R-:W-:Y:S01]  /*1740*/  USHF.L.U64.HI UR5, UR4, UR7, UR5 ;  /* 0x0000000704057299 */ /* 0x000fe20008010205 */
[----:B------:R-:W-:Y:S01]  /*1750*/  IMAD.WIDE.U32 R28, R5, c[0x0][0x178], R16 ;  /* 0x00005e00051c7a25 */ /* 0x000fe200078e0010 */
[----:B------:R-:W-:Y:S01]  /*1760*/  @!P2 LEA.HI.X R19, R15, R23, R3, 0x1, P0 ;  /* 0x000000170f13a211 */ /* 0x000fe200000f0c03 */
[----:B------:R-:W-:Y:S01]  /*1770*/  CS2R R112, SRZ ;  /* 0x0000000000707805 */ /* 0x000fe2000001ff00 */
[C---:B------:R-:W-:Y:S01]  /*1780*/  LEA R24, P0, R20.reuse, c[0x0][0x190], 0x1 ;  /* 0x0000640014187a11 */ /* 0x040fe200078008ff */
[----:B------:R-:W-:Y:S01]  /*1790*/  IMAD.IADD R3, R21, 0x1, R12 ;  /* 0x0000000115037824 */ /* 0x000fe200078e020c */
[----:B------:R-:W-:Y:S01]  /*17a0*/  ISETP.LT.OR P2, PT, R9, 0x21, P4 ;  /* 0x000000210900780c */ /* 0x000fe20002741670 */
[----:B------:R-:W-:Y:S01]  /*17b0*/  IMAD R26, R5, c[0x0][0x17c], R26 ;  /* 0x00005f00051a7a24 */ /* 0x000fe200078e021a */
[----:B------:R2:W-:Y:S01]  /*17c0*/  LDGSTS.E.BYPASS.LTC128B.128 [R225+0x8880], [R22.64], !P1 ;  /* 0x0888000016e17fae */ /* 0x0005e2000c901d4a */
[----:B------:R-:W-:Y:S01]  /*17d0*/  ISETP.GT.AND P1, PT, R223, 0x7f, PT ;  /* 0x0000007fdf00780c */ /* 0x000fe20003f24270 */
[----:B------:R-:W-:Y:S01]  /*17e0*/  IMAD.U32 R15, RZ, RZ, UR6 ;  /* 0x00000006ff0f7e24 */ /* 0x000fe2000f8e00ff */
[----:B------:R-:W-:Y:S01]  /*17f0*/  LEA.HI.X R25, R20, c[0x0][0x194], R3, 0x1, P0 ;  /* 0x0000650014197a11 */ /* 0x000fe200000f0c03 */
[----:B------:R-:W-:Y:S01]  /*1800*/  IMAD.MOV.U32 R3, RZ, RZ, c[0x0][0x1a8] ;  /* 0x00006a00ff037624 */ /* 0x000fe200078e00ff */
[----:B------:R-:W-:Y:S01]  /*1810*/  SHF.R.S32.HI R12, RZ, 0x1f, R233 ;  /* 0x0000001fff0c7819 */ /* 0x000fe200000114e9 */
[----:B------:R-:W-:Y:S01]  /*1820*/  IMAD.IADD R27, R29, 0x1, R26 ;  /* 0x000000011d1b7824 */ /* 0x000fe200078e021a */
[----:B------:R-:W-:Y:S01]  /*1830*/  UMOV UR6, 0x6 ;  /* 0x0000000600067882 */ /* 0x000fe20000000000 */
[----:B------:R-:W-:Y:S01]  /*1840*/  IMAD.MOV.U32 R26, RZ, RZ, R28 ;  /* 0x000000ffff1a7224 */ /* 0x000fe200078e001c */
[----:B------:R-:W-:Y:S01]  /*1850*/  LEA R30, P0, R3, R24, 0x6 ;  /* 0x00000018031e7211 */ /* 0x000fe200078030ff */
[----:B------:R-:W-:Y:S01]  /*1860*/  IMAD R20, R12, c[0x0][0x180], RZ ;  /* 0x000060000c147a24 */ /* 0x000fe200078e02ff */
[----:B------:R2:W-:Y:S01]  /*1870*/  LDGSTS.E.BYPASS.LTC128B.128 [R225+0xb080], [R22.64+0x80], !P2 ;  /* 0x0b08008016e17fae */ /* 0x0005e2000d101d4a */
[----:B------:R-:W-:Y:S01]  /*1880*/  IMAD.WIDE.U32 R238, R233, c[0x0][0x180], R26 ;  /* 0x00006000e9ee7a25 */ /* 0x000fe200078e001a */
[----:B------:R-:W-:Y:S01]  /*1890*/  LEA.HI.X R31, R3, R25, R14, 0x6, P0 ;  /* 0x00000019031f7211 */ /* 0x000fe200000f340e */
[----:B------:R-:W-:Y:S01]  /*18a0*/  CS2R R102, SRZ ;  /* 0x0000000000667805 */ /* 0x000fe2000001ff00 */
[C---:B------:R-:W-:Y:S01]  /*18b0*/  @!P1 ISETP.LT.OR P2, PT, R9.reuse, 0x41, P4 ;  /* 0x000000410900980c */ /* 0x040fe20002741670 */
[----:B------:R-:W-:Y:S01]  /*18c0*/  IMAD.U32 R3, RZ, RZ, UR5 ;  /* 0x00000005ff037e24 */ /* 0x000fe2000f8e00ff */
[----:B------:R-:W-:Y:S01]  /*18d0*/  @!P1 ISETP.GE.AND P0, PT, R9, 0x41, PT ;  /* 0x000000410900980c */ /* 0x000fe20003f06270 */
[----:B------:R-:W-:Y:S01]  /*18e0*/  IMAD R20, R233, c[0x0][0x184], R20 ;  /* 0x00006100e9147a24 */ /* 0x000fe200078e0214 */
[----:B------:R-:W-:Y:S01]  /*18f0*/  ISETP.GT.AND P4, PT, R223, 0x7f, PT ;  /* 0x0000007fdf00780c */ /* 0x000fe20003f84270 */
[----:B------:R2:W-:Y:S01]  /*1900*/  LDGSTS.E.BYPASS.LTC128B.128 [R225+0xd880], [R22.64+0x100], !P5 ;  /* 0x0d88010016e17fae */ /* 0x0005e2000e901d4a */
[C---:B------:R-:W-:Y:S01]  /*1910*/  @!P1 ISETP.GE.OR P3, PT, R16.reuse, c[0x0][0x1cc], !P0 ;  /* 0x0000730010009a0c */ /* 0x040fe20004766670 */
[----:B------:R-:W-:Y:S01]  /*1920*/  IMAD.IADD R239, R239, 0x1, R20 ;  /* 0x00000001efef7824 */ /* 0x000fe200078e0214 */
[----:B------:R-:W-:Y:S01]  /*1930*/  ULDC.64 UR4, c[0x0][0x178] ;  /* 0x00005e0000047ab9 */ /* 0x000fe20000000a00 */
[----:B------:R-:W-:Y:S01]  /*1940*/  ISETP.GE.AND P5, PT, R16, c[0x0][0x19c], PT ;  /* 0x0000670010007a0c */ /* 0x000fe20003fa6270 */
[----:B------:R-:W-:Y:S01]  /*1950*/  USHF.L.U64.HI UR8, UR4, UR6, UR5 ;  /* 0x0000000604087299 */ /* 0x000fe20008010205 */
[----:B------:R-:W-:Y:S01]  /*1960*/  IMAD.WIDE.U32 R238, R234, c[0x0][0x188], R238 ;  /* 0x00006200eaee7a25 */ /* 0x000fe200078e00ee */
[----:B------:R-:W-:Y:S01]  /*1970*/  USHF.L.U32 UR9, UR4, 0x6, URZ ;  /* 0x0000000604097899 */ /* 0x000fe2000800063f */
[----:B------:R-:W-:Y:S01]  /*1980*/  CS2R R100, SRZ ;  /* 0x0000000000647805 */ /* 0x000fe2000001ff00 */
[----:B------:R-:W-:Y:S01]  /*1990*/  CS2R R98, SRZ ;  /* 0x0000000000627805 */ /* 0x000fe2000001ff00 */
[----:B------:R-:W-:Y:S01]  /*19a0*/  IMAD.MOV.U32 R250, RZ, RZ, R238 ;  /* 0x000000fffffa7224 */ /* 0x000fe200078e00ee */
[----:B------:R-:W-:Y:S01]  /*19b0*/  CS2R R96, SRZ ;  /* 0x0000000000607805 */ /* 0x000fe2000001ff00 */
[----:B------:R-:W-:Y:S01]  /*19c0*/  @!P4 ISETP.GE.OR P1, PT, R4, c[0x0][0x1cc], !P0 ;  /* 0x000073000400ca0c */ /* 0x000fe20004726670 */
[----:B------:R-:W-:Y:S01]  /*19d0*/  IMAD.SHL.U32 R21, R223, 0x4, RZ ;  /* 0x00000004df157824 */ /* 0x000fe200078e00ff */
[----:B------:R-:W-:Y:S01]  /*19e0*/  @!P4 LEA R28, P0, R15, R30, 0x1 ;  /* 0x0000001e0f1cc211 */ /* 0x000fe200078008ff */
[----:B------:R3:W-:Y:S01]  /*19f0*/  @!P4 LDGSTS.E.BYPASS.LTC128B.128 [R225+0x9880], [R18.64], !P3 ;  /* 0x0988000012e1cfae */ /* 0x0007e2000d901d4a */
[----:B------:R-:W-:Y:S01]  /*1a00*/  ISETP.GE.AND P3, PT, R7, c[0x0][0x19c], PT ;  /* 0x0000670007007a0c */ /* 0x000fe20003f66270 */
[----:B------:R-:W-:Y:S01]  /*1a10*/  IMAD R20, R0, 0xc0, RZ ;  /* 0x000000c000147824 */ /* 0x000fe200078e02ff */
[----:B------:R-:W-:Y:S01]  /*1a20*/  @!P4 LEA.HI.X R29, R15, R31, R3, 0x1, P0 ;  /* 0x0000001f0f1dc211 */ /* 0x000fe200000f0c03 */
[----:B------:R-:W-:Y:S01]  /*1a30*/  IMAD R15, R252, UR8, RZ ;  /* 0x00000008fc0f7c24 */ /* 0x000fe2000f8e02ff */
[----:B------:R-:W-:Y:S01]  /*1a40*/  SEL R3, R8, RZ, !P6 ;  /* 0x000000ff08037207 */ /* 0x000fe20007000000 */
[----:B------:R3:W-:Y:S01]  /*1a50*/  @!P4 LDGSTS.E.BYPASS.LTC128B.128 [R225+0xc080], [R18.64+0x80], !P2 ;  /* 0x0c08008012e1cfae */ /* 0x0007e2000d101d4a */
[----:B------:R-:W-:Y:S01]  /*1a60*/  ISETP.LT.OR P0, PT, R9, 0x1, P5 ;  /* 0x000000010900780c */ /* 0x000fe20002f01670 */
[----:B------:R-:W-:Y:S01]  /*1a70*/  USHF.L.U64.HI UR8, UR4, UR7, UR5 ;  /* 0x0000000704087299 */ /* 0x000fe20008010205 */
[----:B------:R-:W-:Y:S01]  /*1a80*/  SHF.R.S32.HI R8, RZ, 0x1f, R252 ;  /* 0x0000001fff087819 */ /* 0x000fe200000114fc */
[----:B------:R-:W-:Y:S01]  /*1a90*/  IMAD R251, R3, c[0x0][0x188], RZ ;  /* 0x0000620003fb7a24 */ /* 0x000fe200078e02ff */
[----:B------:R3:W-:Y:S01]  /*1aa0*/  @!P4 LDGSTS.E.BYPASS.LTC128B.128 [R225+0xe880], [R18.64+0x100], !P1 ;  /* 0x0e88010012e1cfae */ /* 0x0007e2000c901d4a */
[----:B------:R-:W-:Y:S01]  /*1ab0*/  ISETP.LT.OR P2, PT, R9, 0x1, P3 ;  /* 0x000000010900780c */ /* 0x000fe20001f41670 */
[----:B-1----:R-:W-:Y:S01]  /*1ac0*/  IMAD.WIDE.U32 R32, R5, c[0x0][0x208], R16 ;  /* 0x0000820005207a25 */ /* 0x002fe200078e0010 */
[----:B------:R-:W-:Y:S01]  /*1ad0*/  ISETP.GE.AND P4, PT, R4, c[0x0][0x19c], PT ;  /* 0x0000670004007a0c */ /* 0x000fe20003f86270 */
[----:B------:R-:W-:Y:S01]  /*1ae0*/  CS2R R94, SRZ ;  /* 0x00000000005e7805 */ /* 0x000fe2000001ff00 */
[----:B------:R-:W-:Y:S01]  /*1af0*/  ISETP.GT.AND P6, PT, R223, 0x7f, PT ;  /* 0x0000007fdf00780c */ /* 0x000fe20003fc4270 */
[----:B------:R-:W-:Y:S01]  /*1b00*/  IMAD R251, R234, c[0x0][0x18c], R251 ;  /* 0x00006300eafb7a24 */ /* 0x000fe200078e02fb */
[----:B------:R-:W-:Y:S01]  /*1b10*/  ISETP.LT.OR P1, PT, R9, 0x1, P4 ;  /* 0x000000010900780c */ /* 0x000fe20002721670 */
[----:B------:R-:W-:Y:S01]  /*1b20*/  IMAD R14, R8, UR9, R15 ;  /* 0x00000009080e7c24 */ /* 0x000fe2000f8e020f */
[----:B------:R1:W-:Y:S01]  /*1b30*/  LDGSTS.E.BYPASS.LTC128B.128 [R225+0x80], [R24.64], !P0 ;  /* 0x0008000018e17fae */ /* 0x0003e2000c101d4a */
[----:B------:R-:W-:Y:S01]  /*1b40*/  IMAD.IADD R251, R239, 0x1, R251 ;  /* 0x00000001effb7824 */ /* 0x000fe200078e02fb */
[----:B------:R-:W-:Y:S01]  /*1b50*/  CS2R R92, SRZ ;  /* 0x00000000005c7805 */ /* 0x000fe2000001ff00 */
[----:B------:R-:W-:Y:S01]  /*1b60*/  IMAD.U32 R15, RZ, RZ, UR8 ;  /* 0x00000008ff0f7e24 */ /* 0x000fe2000f8e00ff */
[----:B------:R-:W-:Y:S01]  /*1b70*/  CS2R R90, SRZ ;  /* 0x00000000005a7805 */ /* 0x000fe2000001ff00 */
[----:B------:R1:W-:Y:S01]  /*1b80*/  LDGSTS.E.BYPASS.LTC128B.128 [R225+0x2880], [R24.64+0x80], !P2 ;  /* 0x0288008018e17fae */ /* 0x0003e2000d101d4a */
[----:B------:R-:W-:Y:S01]  /*1b90*/  ISETP.LT.OR P2, PT, R9, 0x21, P5 ;  /* 0x000000210900780c */ /* 0x000fe20002f41670 */
[C---:B------:R-:W-:Y:S01]  /*1ba0*/  IMAD R221, R3.reuse, c[0x0][0x278], RZ ;  /* 0x00009e0003dd7a24 */ /* 0x040fe200078e02ff */
[----:B------:R-:W-:Y:S01]  /*1bb0*/  CS2R R88, SRZ ;  /* 0x0000000000587805 */ /* 0x000fe2000001ff00 */
[----:B------:R-:W-:Y:S01]  /*1bc0*/  IMAD R247, R3, c[0x0][0x218], RZ ;  /* 0x0000860003f77a24 */ /* 0x000fe200078e02ff */
[----:B------:R-:W-:Y:S01]  /*1bd0*/  CS2R R86, SRZ ;  /* 0x0000000000567805 */ /* 0x000fe2000001ff00 */
[----:B------:R1:W-:Y:S01]  /*1be0*/  LDGSTS.E.BYPASS.LTC128B.128 [R225+0x5080], [R24.64+0x100], !P1 ;  /* 0x0508010018e17fae */ /* 0x0003e2000c901d4a */
[----:B------:R-:W-:Y:S01]  /*1bf0*/  ISETP.GE.AND P1, PT, R7, c[0x0][0x16c], PT ;  /* 0x00005b0007007a0c */ /* 0x000fe20003f26270 */
[C---:B------:R-:W-:Y:S01]  /*1c00*/  IMAD R221, R234.reuse, c[0x0][0x27c], R221 ;  /* 0x00009f00eadd7a24 */ /* 0x040fe200078e02dd */
[----:B------:R-:W-:Y:S01]  /*1c10*/  CS2R R84, SRZ ;  /* 0x0000000000547805 */ /* 0x000fe2000001ff00 */
[----:B------:R-:W-:Y:S01]  /*1c20*/  IMAD R247, R234, c[0x0][0x21c], R247 ;  /* 0x00008700eaf77a24 */ /* 0x000fe200078e02f7 */
[----:B------:R-:W-:Y:S01]  /*1c30*/  CS2R R82, SRZ ;  /* 0x0000000000527805 */ /* 0x000fe2000001ff00 */
[----:B------:R-:W-:Y:S01]  /*1c40*/  IMAD R242, R12, c[0x0][0x288], RZ ;  /* 0x0000a2000cf27a24 */ /* 0x000fe200078e02ff */
[----:B------:R-:W-:Y:S01]  /*1c50*/  CS2R R80, SRZ ;  /* 0x0000000000507805 */ /* 0x000fe2000001ff00 */
[----:B---3--:R-:W-:Y:S01]  /*1c60*/  IMAD.WIDE.U32 R18, R252, UR9, R250 ;  /* 0x00000009fc127c25 */ /* 0x008fe2000f8e00fa */
[----:B------:R-:W-:Y:S01]  /*1c70*/  USHF.L.U32 UR9, UR4, 0x5, URZ ;  /* 0x0000000504097899 */ /* 0x000fe2000800063f */
[----:B------:R3:W-:Y:S01]  /*1c80*/  LDGSTS.E.BYPASS.LTC128B.128 [R225+0x1080], [R30.64], !P2 ;  /* 0x010800001ee17fae */ /* 0x0007e2000d101d4a */
[----:B------:R-:W-:Y:S01]  /*1c90*/  ISETP.LT.OR P2, PT, R9, 0x21, P3 ;  /* 0x000000210900780c */ /* 0x000fe20001f41670 */
[----:B------:R-:W-:Y:S01]  /*1ca0*/  IMAD.IADD R14, R19, 0x1, R14 ;  /* 0x00000001130e7824 */ /* 0x000fe200078e020e */
[C---:B------:R-:W-:Y:S01]  /*1cb0*/  LEA R26, P0, R18.reuse, c[0x0][0x160], 0x1 ;  /* 0x00005800121a7a11 */ /* 0x040fe200078008ff */
[----:B------:R-:W-:Y:S01]  /*1cc0*/  ULDC.64 UR4, c[0x0][0x208] ;  /* 0x0000820000047ab9 */ /* 0x000fe20000000a00 */
[----:B--2---:R-:W-:Y:S01]  /*1cd0*/  IMAD.U32 R23, RZ, RZ, UR9 ;  /* 0x00000009ff177e24 */ /* 0x004fe2000f8e00ff */
[----:B------:R-:W-:Y:S01]  /*1ce0*/  SHF.R.S32.HI R19, RZ, 0x1f, R0 ;  /* 0x0000001fff137819 */ /* 0x000fe20000011400 */
[----:B------:R-:W-:Y:S01]  /*1cf0*/  USHF.L.U64.HI UR6, UR4, UR6, UR5 ;  /* 0x0000000604067299 */ /* 0x000fe20008010205 */
[----:B------:R-:W-:Y:S01]  /*1d00*/  LEA.HI.X R27, R18, c[0x0][0x164], R14, 0x1, P0 ;  /* 0x00005900121b7a11 */ /* 0x000fe200000f0c0e */
[----:B------:R-:W-:Y:S01]  /*1d10*/  IMAD.U32 R14, RZ, RZ, UR9 ;  /* 0x00000009ff0e7e24 */ /* 0x000fe2000f8e00ff */
[----:B------:R-:W-:Y:S01]  /*1d20*/  LEA R22, P0, R23, R26, 0x1 ;  /* 0x0000001a17167211 */ /* 0x000fe200078008ff */
[----:B------:R-:W-:Y:S01]  /*1d30*/  USHF.L.U32 UR12, UR4, 0x6, URZ ;  /* 0x00000006040c7899 */ /* 0x000fe2000800063f */
[----:B------:R-:W-:Y:S01]  /*1d40*/  IMAD R242, R233, c[0x0][0x28c], R242 ;  /* 0x0000a300e9f27a24 */ /* 0x000fe200078e02f2 */
[----:B------:R-:W-:Y:S01]  /*1d50*/  USHF.L.U64.HI UR5, UR4, UR7, UR5 ;  /* 0x0000000704057299 */ /* 0x000fe20008010205 */
[----:B------:R-:W-:Y:S01]  /*1d60*/  LEA.HI.X R23, R14, R27, R15, 0x1, P0 ;  /* 0x0000001b0e177211 */ /* 0x000fe200000f0c0f */
[----:B------:R3:W-:Y:S01]  /*1d70*/  LDGSTS.E.BYPASS.LTC128B.128 [R225+0x3880], [R30.64+0x80], !P2 ;  /* 0x038800801ee17fae */ /* 0x0007e2000d101d4a */
[----:B------:R-:W-:Y:S01]  /*1d80*/  ISETP.GE.AND P0, PT, R16, c[0x0][0x16c], PT ;  /* 0x00005b0010007a0c */ /* 0x000fe20003f06270 */
[C---:B------:R-:W-:Y:S01]  /*1d90*/  IMAD R219, R3.reuse, c[0x0][0x290], RZ ;  /* 0x0000a40003db7a24 */ /* 0x040fe200078e02ff */
[----:B------:R-:W-:Y:S01]  /*1da0*/  SEL R15, RZ, 0xffffffff, P1 ;  /* 0xffffffffff0f7807 */ /* 0x000fe20000800000 */
[----:B------:R-:W-:Y:S01]  /*1db0*/  IMAD R241, R3, c[0x0][0x240], RZ ;  /* 0x0000900003f17a24 */ /* 0x000fe200078e02ff */
[----:B------:R-:W-:Y:S01]  /*1dc0*/  SEL R14, RZ, 0x1, P0 ;  /* 0x00000001ff0e7807 */ /* 0x000fe20000000000 */
[----:B------:R-:W-:Y:S01]  /*1dd0*/  IMAD R219, R234, c[0x0][0x294], R219 ;  /* 0x0000a500eadb7a24 */ /* 0x000fe200078e02db */
[----:B------:R-:W-:Y:S01]  /*1de0*/  IADD3 R18, P0, R21, R0, RZ ;  /* 0x0000000015127210 */ /* 0x000fe20007f1e0ff */
[----:B------:R-:W-:Y:S01]  /*1df0*/  IMAD.SHL.U32 R15, R15, 0x2, RZ ;  /* 0x000000020f0f7824 */ /* 0x000fe200078e00ff */
[----:B------:R-:W-:Y:S01]  /*1e00*/  ISETP.GE.AND P1, PT, R4, c[0x0][0x16c], PT ;  /* 0x00005b0004007a0c */ /* 0x000fe20003f26270 */
[----:B------:R-:W-:Y:S01]  /*1e10*/  IMAD R241, R234, c[0x0][0x244], R241 ;  /* 0x00009100eaf17a24 */ /* 0x000fe200078e02f1 */
[----:B------:R-:W-:Y:S01]  /*1e20*/  LEA.HI.X.SX32 R19, R21, R19, 0x1, P0 ;  /* 0x0000001315137211 */ /* 0x000fe200000f0eff */
[----:B------:R-:W-:Y:S01]  /*1e30*/  IMAD.IADD R249, R216, 0x1, -R249 ;  /* 0x00000001d8f97824 */ /* 0x000fe200078e0af9 */
[----:B------:R-:W-:Y:S01]  /*1e40*/  SHF.R.S32.HI R21, RZ, 0x1f, R223 ;  /* 0x0000001fff157819 */ /* 0x000fe200000114df */
[----:B------:R-:W-:Y:S01]  /*1e50*/  CS2R R78, SRZ ;  /* 0x00000000004e7805 */ /* 0x000fe2000001ff00 */
[C---:B-1----:R-:W-:Y:S01]  /*1e60*/  IADD3 R24, P0, R20.reuse, R223, RZ ;  /* 0x000000df14187210 */ /* 0x042fe20007f1e0ff */
[--C-:B------:R-:W-:Y:S01]  /*1e70*/  IMAD.WIDE.U32 R244, R233, c[0x0][0x270], R18.reuse ;  /* 0x00009c00e9f47a25 */ /* 0x100fe200078e0012 */
[----:B------:R-:W-:Y:S01]  /*1e80*/  SEL R0, RZ, 0x4, P1 ;  /* 0x00000004ff007807 */ /* 0x000fe20000800000 */
[----:B------:R-:W-:Y:S01]  /*1e90*/  CS2R R76, SRZ ;  /* 0x00000000004c7805 */ /* 0x000fe2000001ff00 */
[----:B------:R-:W-:Y:S01]  /*1ea0*/  LEA.HI.X.SX32 R25, R20, R21, 0x1, P0 ;  /* 0x0000001514197211 */ /* 0x000fe200000f0eff */
[C---:B------:R-:W-:Y:S01]  /*1eb0*/  IMAD.SHL.U32 R21, R252.reuse, 0x40, RZ ;  /* 0x00000040fc157824 */ /* 0x040fe200078e00ff */
[----:B------:R-:W-:Y:S01]  /*1ec0*/  @!P6 ISETP.LT.OR P0, PT, R9, 0x41, P5 ;  /* 0x000000410900e80c */ /* 0x000fe20002f01670 */
[----:B------:R-:W-:Y:S01]  /*1ed0*/  IMAD R20, R13, c[0x0][0x208], RZ ;  /* 0x000082000d147a24 */ /* 0x000fe200078e02ff */
[----:B------:R-:W-:Y:S01]  /*1ee0*/  @!P6 ISETP.LT.OR P5, PT, R9, 0x41, P3 ;  /* 0x000000410900e80c */ /* 0x000fe20001fa1670 */
[----:B------:R-:W-:Y:S01]  /*1ef0*/  IMAD.WIDE.U32 R18, R233, c[0x0][0x288], R18 ;  /* 0x0000a200e9127a25 */ /* 0x000fe200078e0012 */
[C---:B------:R-:W-:Y:S01]  /*1f00*/  ISETP.LT.OR P1, PT, R9.reuse, 0x21, P4 ;  /* 0x000000210900780c */ /* 0x040fe20002721670 */
[----:B------:R-:W-:Y:S01]  /*1f10*/  CS2R R74, SRZ ;  /* 0x00000000004a7805 */ /* 0x000fe2000001ff00 */
[----:B------:R-:W-:Y:S01]  /*1f20*/  @!P6 ISETP.LT.OR P3, PT, R9, 0x41, P4 ;  /* 0x000000410900e80c */ /* 0x000fe20002761670 */
[----:B------:R-:W-:Y:S01]  /*1f30*/  IMAD R20, R5, c[0x0][0x20c], R20 ;  /* 0x0000830005147a24 */ /* 0x000fe200078e0214 */
[----:B------:R-:W-:Y:S01]  /*1f40*/  ISETP.GT.AND P2, PT, R223, 0x7f, PT ;  /* 0x0000007fdf00780c */ /* 0x000fe20003f44270 */
[----:B------:R-:W-:Y:S01]  /*1f50*/  IMAD R5, R252, UR6, RZ ;  /* 0x00000006fc057c24 */ /* 0x000fe2000f8e02ff */
[----:B------:R-:W-:Y:S01]  /*1f60*/  LOP3.LUT R15, R15, 0x2, R14, 0xe2, !PT ;  /* 0x000000020f0f7812 */ /* 0x000fe200078ee20e */
[----:B------:R-:W-:Y:S01]  /*1f70*/  IMAD.IADD R33, R33, 0x1, R20 ;  /* 0x0000000121217824 */ /* 0x000fe200078e0214 */
[----:B------:R-:W-:Y:S01]  /*1f80*/  USHF.L.U32 UR6, UR4, 0x5, URZ ;  /* 0x0000000504067899 */ /* 0x000fe2000800063f */
[----:B------:R-:W-:Y:S01]  /*1f90*/  IMAD R5, R8, UR12, R5 ;  /* 0x0000000c08057c24 */ /* 0x000fe2000f8e0205 */
[----:B------:R-:W-:Y:S01]  /*1fa0*/  LOP3.LUT R0, R15, R0, RZ, 0xfc, !PT ;  /* 0x000000000f007212 */ /* 0x000fe200078efcff */
[----:B------:R-:W-:Y:S01]  /*1fb0*/  IMAD.WIDE.U32 R14, R233, c[0x0][0x210], R32 ;  /* 0x00008400e90e7a25 */ /* 0x000fe200078e0020 */
[----:B------:R-:W-:Y:S01]  /*1fc0*/  P2R R9, PR, RZ, 0x20 ;  /* 0x00000020ff097803 */ /* 0x000fe20000000000 */
[----:B------:R3:W-:Y:S01]  /*1fd0*/  LDGSTS.E.BYPASS.LTC128B.128 [R225+0x6080], [R30.64+0x100], !P1 ;  /* 0x060801001ee17fae */ /* 0x0007e2000c901d4a */
[C---:B------:R-:W-:Y:S01]  /*1fe0*/  LOP3.LUT P4, RZ, R0.reuse, 0x1, RZ, 0xc0, !PT ;  /* 0x0000000100ff7812 */ /* 0x040fe2000788c0ff */
[----:B------:R-:W-:Y:S01]  /*1ff0*/  IMAD.IADD R243, R19, 0x1, R242 ;  /* 0x0000000113f37824 */ /* 0x000fe200078e02f2 */
[----:B------:R-:W-:Y:S01]  /*2000*/  ISETP.NE.AND P1, PT, R9, RZ, PT ;  /* 0x000000ff0900720c */ /* 0x000fe20003f25270 */
[----:B------:R1:W-:Y:S01]  /*2010*/  @!P2 LDGSTS.E.BYPASS.LTC128B.128 [R225+0x2080], [R28.64], !P0 ;  /* 0x020800001ce1afae */ /* 0x0003e2000c101d4a */
[-C--:B------:R-:W-:Y:S01]  /*2020*/  IADD3 R9, -R229, R230.reuse, -R21 ;  /* 0x000000e6e5097210 */ /* 0x080fe20007ffe915 */
[----:B------:R-:W-:Y:S01]  /*2030*/  IMAD.MOV.U32 R242, RZ, RZ, R18 ;  /* 0x000000fffff27224 */ /* 0x000fe200078e0012 */
[C---:B------:R-:W-:Y:S01]  /*2040*/  LOP3.LUT P6, RZ, R0.reuse, 0x2, RZ, 0xc0, !PT ;  /* 0x0000000200ff7812 */ /* 0x040fe200078cc0ff */
[----:B------:R-:W-:Y:S01]  /*2050*/  IMAD.WIDE.U32 R24, R233, c[0x0][0x238], R24 ;  /* 0x00008e00e9187a25 */ /* 0x000fe200078e0018 */
[----:B------:R-:W-:Y:S01]  /*2060*/  LOP3.LUT P5, RZ, R0, 0x4, RZ, 0xc0, !PT ;  /* 0x0000000400ff7812 */ /* 0x000fe200078ac0ff */
[----:B------:R-:W-:Y:S01]  /*2070*/  CS2R R72, SRZ ;  /* 0x0000000000487805 */ /* 0x000fe2000001ff00 */
[-C--:B------:R-:W-:Y:S01]  /*2080*/  LEA.HI R20, R6, R223.reuse, RZ, 0x4 ;  /* 0x000000df06147211 */ /* 0x080fe200078f20ff */
[----:B------:R-:W-:Y:S01]  /*2090*/  IMAD R0, R12, c[0x0][0x270], RZ ;  /* 0x00009c000c007a24 */ /* 0x000fe200078e02ff */
[C---:B------:R-:W-:Y:S01]  /*20a0*/  ISETP.LT.OR P0, PT, R9.reuse, 0x1, !P5 ;  /* 0x000000010900780c */ /* 0x040fe20006f01670 */
[----:B------:R-:W-:Y:S01]  /*20b0*/  IMAD.WIDE.U32 R242, R234, c[0x0][0x290], R242 ;  /* 0x0000a400eaf27a25 */ /* 0x000fe200078e00f2 */
[----:B------:R-:W-:Y:S01]  /*20c0*/  LEA.HI R19, R6, R223, RZ, 0x5 ;  /* 0x000000df06137211 */ /* 0x000fe200078f28ff */
        /* <DEDUP_REMOVED lines=31> */
[----:B------:R-:W-:Y:S01]  /*22c0*/  SHF.R.S32.HI R8, RZ, 0x1f, R21 ;  /* 0x0000001fff087819 */ /* 0x000fe20000011415 */
[----:B------:R4:W-:Y:S01]  /*22d0*/  LDGSTS.E.BYPASS.LTC128B.128 [R225+0x10080], [R22.64], !P2 ;  /* 0x1008000016e17fae */ /* 0x0009e2000d101d4a */
[----:B------:R-:W-:Y:S01]  /*22e0*/  ISETP.GT.AND P2, PT, R223, 0xf, PT ;  /* 0x0000000fdf00780c */ /* 0x000fe20003f44270 */
[----:B------:R-:W-:Y:S01]  /*22f0*/  IMAD.IADD R219, R243, 0x1, R219 ;  /* 0x00000001f3db7824 */ /* 0x000fe200078e02db */
[----:B------:R-:W-:Y:S01]  /*2300*/  ISETP.LT.OR P1, PT, R9, 0x21, !P5 ;  /* 0x000000210900780c */ /* 0x000fe20006f21670 */
[----:B------:R-:W-:Y:S01]  /*2310*/  IMAD R12, R12, c[0x0][0x238], RZ ;  /* 0x00008e000c0c7a24 */ /* 0x000fe200078e02ff */
[----:B------:R-:W-:Y:S01]  /*2320*/  CS2R R56, SRZ ;  /* 0x0000000000387805 */ /* 0x000fe2000001ff00 */
[----:B------:R-:W-:Y:S01]  /*2330*/  CS2R R54, SRZ ;  /* 0x0000000000367805 */ /* 0x000fe2000001ff00 */
[----:B------:R-:W-:Y:S01]  /*2340*/  CS2R R52, SRZ ;  /* 0x0000000000347805 */ /* 0x000fe2000001ff00 */
[----:B------:R4:W-:Y:S01]  /*2350*/  LDGSTS.E.BYPASS.LTC128B.128 [R225+0x12080], [R22.64+0x80], !P0 ;  /* 0x1208008016e17fae */ /* 0x0009e2000c101d4a */
[----:B------:R-:W-:Y:S01]  /*2360*/  IMAD R12, R233, c[0x0][0x23c], R12 ;  /* 0x00008f00e90c7a24 */ /* 0x000fe200078e020c */
[----:B------:R-:W-:Y:S01]  /*2370*/  CS2R R50, SRZ ;  /* 0x0000000000327805 */ /* 0x000fe2000001ff00 */
[----:B------:R-:W-:Y:S01]  /*2380*/  CS2R R48, SRZ ;  /* 0x0000000000307805 */ /* 0x000fe2000001ff00 */
[----:B------:R-:W-:Y:S01]  /*2390*/  CS2R R46, SRZ ;  /* 0x00000000002e7805 */ /* 0x000fe2000001ff00 */
[----:B------:R-:W-:Y:S01]  /*23a0*/  CS2R R44, SRZ ;  /* 0x00000000002c7805 */ /* 0x000fe2000001ff00 */
[----:B------:R-:W-:Y:S01]  /*23b0*/  @!P2 IADD3 R14, P0, R21, R244, RZ ;  /* 0x000000f4150ea210 */ /* 0x000fe20007f1e0ff */
[----:B------:R-:W-:Y:S01]  /*23c0*/  UMOV UR4, URZ ;  /* 0x0000003f00047c82 */ /* 0x000fe20008000000 */
[----:B------:R4:W-:Y:S01]  /*23d0*/  LDGSTS.E.BYPASS.LTC128B.128 [R225+0x14080], [R22.64+0x100], !P1 ;  /* 0x1408010016e17fae */ /* 0x0009e2000c901d4a */
[----:B------:R-:W-:Y:S01]  /*23e0*/  ISETP.LT.OR P1, PT, R0, 0x1, P3 ;  /* 0x000000010000780c */ /* 0x000fe20001f21670 */
[----:B------:R-:W-:Y:S01]  /*23f0*/  UMOV UR13, 0x1 ;  /* 0x00000001000d7882 */ /* 0x000fe20000000000 */
[----:B------:R-:W-:Y:S01]  /*2400*/  @!P2 IMAD.X R9, R8, 0x1, R221, P0 ;  /* 0x000000010809a824 */ /* 0x000fe200000e06dd */
[----:B-1----:R-:W-:Y:S01]  /*2410*/  @!P2 LEA R28, P0, R14, c[0x0][0x258], 0x2 ;  /* 0x000096000e1caa11 */ /* 0x002fe200078010ff */
[----:B--2---:R-:W-:-:S03]  /*2420*/  IMAD.WIDE.U32 R26, R252, UR12, R246 ;  /* 0x0000000cfc1a7c25 */ /* 0x004fc6000f8e00f6 */
[----:B------:R-:W-:Y:S01]  /*2430*/  @!P2 LEA.HI.X R29, R14, c[0x0][0x25c], R9, 0x2, P0 ;  /* 0x000097000e1daa11 */ /* 0x000fe200000f1409 */
[----:B------:R-:W-:Y:S01]  /*2440*/  @!P2 IMAD.SHL.U32 R9, R223, 0x10, RZ ;  /* 0x00000010df09a824 */ /* 0x000fe200078e00ff */
[C---:B---3--:R-:W-:Y:S01]  /*2450*/  LEA R30, P0, R26.reuse, c[0x0][0x1f0], 0x1 ;  /* 0x00007c001a1e7a11 */ /* 0x048fe200078008ff */
[----:B------:R-:W-:Y:S02]  /*2460*/  IMAD.IADD R5, R27, 0x1, R5 ;  /* 0x000000011b057824 */ /* 0x000fe400078e0205 */
[----:B------:R-:W-:Y:S01]  /*2470*/  IMAD.U32 R14, RZ, RZ, UR6 ;  /* 0x00000006ff0e7e24 */ /* 0x000fe2000f8e00ff */
[----:B------:R1:W-:Y:S01]  /*2480*/  @!P2 LDGSTS.E.BYPASS.LTC128B.128 [R9+0x21080], [R28.64] ;  /* 0x210800001c09afae */ /* 0x0003e2000b901d4a */
[----:B------:R-:W-:Y:S02]  /*2490*/  ISETP.GE.AND P2, PT, R7, c[0x0][0x1fc], PT ;  /* 0x00007f0007007a0c */ /* 0x000fe40003f46270 */
[----:B------:R-:W-:Y:S01]  /*24a0*/  LEA.HI.X R31, R26, c[0x0][0x1f4], R5, 0x1, P0 ;  /* 0x00007d001a1f7a11 */ /* 0x000fe200000f0c05 */
[----:B------:R-:W0:Y:S01]  /*24b0*/  LDGDEPBAR ;  /* 0x00000000000079af */ /* 0x000e220000000000 */
[----:B------:R-:W-:Y:S01]  /*24c0*/  ISETP.LT.OR P0, PT, R0, 0x1, P2 ;  /* 0x000000010000780c */ /* 0x000fe20001701670 */
[----:B------:R-:W-:-:S02]  /*24d0*/  IMAD.U32 R5, RZ, RZ, UR5 ;  /* 0x00000005ff057e24 */ /* 0x000fc4000f8e00ff */
[----:B------:R2:W-:Y:S01]  /*24e0*/  LDGSTS.E.BYPASS.LTC128B.128 [R225+0x1b080], [R30.64], !P1 ;  /* 0x1b0800001ee17fae */ /* 0x0005e2000c901d4a */
[----:B----4-:R-:W-:-:S09]  /*24f0*/  IMAD.U32 R22, RZ, RZ, UR6 ;  /* 0x00000006ff167e24 */ /* 0x010fd2000f8e00ff */
[----:B------:R2:W-:Y:S01]  /*2500*/  LDGSTS.E.BYPASS.LTC128B.128 [R225+0x1d080], [R30.64+0x80], !P0 ;  /* 0x1d0800801ee17fae */ /* 0x0005e2000c101d4a */
[----:B------:R-:W-:-:S04]  /*2510*/  LEA R22, P0, R22, R30, 0x1 ;  /* 0x0000001e16167211 */ /* 0x000fc800078008ff */
[----:B------:R-:W-:Y:S02]  /*2520*/  LEA.HI.X R23, R14, R31, R5, 0x1, P0 ;  /* 0x0000001f0e177211 */ /* 0x000fe400000f0c05 */
[----:B------:R-:W-:Y:S02]  /*2530*/  ISETP.GE.AND P0, PT, R4, c[0x0][0x1fc], PT ;  /* 0x00007f0004007a0c */ /* 0x000fe40003f06270 */
[----:B------:R-:W-:Y:S02]  /*2540*/  SHF.R.S32.HI R5, RZ, 0x4, R20 ;  /* 0x00000004ff057819 */ /* 0x000fe40000011414 */
[----:B------:R-:W-:Y:S02]  /*2550*/  ISETP.LT.OR P1, PT, R0, 0x1, P0 ;  /* 0x000000010000780c */ /* 0x000fe40000721670 */
[----:B-1----:R-:W-:Y:S02]  /*2560*/  LEA.HI R9, R20, R5, RZ, 0x1 ;  /* 0x0000000514097211 */ /* 0x002fe400078f08ff */
[----:B------:R-:W-:-:S02]  /*2570*/  ISETP.LT.OR P0, PT, R0, 0x21, P0 ;  /* 0x000000210000780c */ /* 0x000fc40000701670 */
[----:B------:R-:W-:Y:S02]  /*2580*/  LOP3.LUT R9, R9, 0xfffffffe, RZ, 0xc0, !PT ;  /* 0xfffffffe09097812 */ /* 0x000fe400078ec0ff */
[----:B------:R-:W-:-:S03]  /*2590*/  LOP3.LUT R20, R20, 0xfffffff0, RZ, 0xc0, !PT ;  /* 0xfffffff014147812 */ /* 0x000fc600078ec0ff */
[----:B------:R-:W-:Y:S01]  /*25a0*/  IMAD.IADD R9, R5, 0x1, -R9 ;  /* 0x0000000105097824 */ /* 0x000fe200078e0a09 */
[----:B------:R-:W-:Y:S01]  /*25b0*/  SHF.R.S32.HI R5, RZ, 0x5, R19 ;  /* 0x00000005ff057819 */ /* 0x000fe20000011413 */
[----:B------:R2:W-:Y:S01]  /*25c0*/  LDGSTS.E.BYPASS.LTC128B.128 [R225+0x1f080], [R30.64+0x100], !P1 ;  /* 0x1f0801001ee17fae */ /* 0x0005e2000c901d4a */
[----:B------:R-:W-:Y:S01]  /*25d0*/  ISETP.LT.OR P1, PT, R0, 0x21, P3 ;  /* 0x000000210000780c */ /* 0x000fe20001f21670 */
[----:B------:R-:W-:Y:S01]  /*25e0*/  IMAD.SHL.U32 R220, R9, 0x8, RZ ;  /* 0x0000000809dc7824 */ /* 0x000fe200078e00ff */
[----:B------:R-:W-:Y:S02]  /*25f0*/  ISETP.GE.AND P3, PT, R16, c[0x0][0x1fc], PT ;  /* 0x00007f0010007a0c */ /* 0x000fe40003f66270 */
[----:B------:R-:W-:Y:S02]  /*2600*/  LEA.HI R16, R6, R223, RZ, 0x2 ;  /* 0x000000df06107211 */ /* 0x000fe400078f10ff */
[----:B------:R-:W-:Y:S02]  /*2610*/  SEL R6, RZ, 0x1, P3 ;  /* 0x00000001ff067807 */ /* 0x000fe40001800000 */
[----:B------:R-:W-:-:S02]  /*2620*/  SHF.R.S32.HI R15, RZ, 0x2, R16 ;  /* 0x00000002ff0f7819 */ /* 0x000fc40000011410 */
[----:B------:R-:W-:Y:S02]  /*2630*/  SHF.R.S32.HI R14, RZ, 0x1f, R16 ;  /* 0x0000001fff0e7819 */ /* 0x000fe40000011410 */
[----:B------:R-:W-:Y:S01]  /*2640*/  LOP3.LUT R16, R16, 0x3ffffffc, RZ, 0xc0, !PT ;  /* 0x3ffffffc10107812 */ /* 0x000fe200078ec0ff */
[----:B------:R1:W-:Y:S01]  /*2650*/  LDGSTS.E.BYPASS.LTC128B.128 [R225+0x1c080], [R22.64], !P1 ;  /* 0x1c08000016e17fae */ /* 0x0003e2000c901d4a */
[----:B------:R-:W-:Y:S02]  /*2660*/  ISETP.LT.OR P1, PT, R0, 0x21, P2 ;  /* 0x000000210000780c */ /* 0x000fe40001721670 */
[----:B------:R-:W-:Y:S01]  /*2670*/  LEA.HI R13, R14, R15, RZ, 0x3 ;  /* 0x0000000f0e0d7211 */ /* 0x000fe200078f18ff */
[----:B------:R-:W-:Y:S01]  /*2680*/  IMAD.IADD R16, R223, 0x1, -R16 ;  /* 0x00000001df107824 */ /* 0x000fe200078e0a10 */
[----:B------:R-:W-:Y:S02]  /*2690*/  SHF.R.S32.HI R14, RZ, 0x1f, R19 ;  /* 0x0000001fff0e7819 */ /* 0x000fe40000011413 */
[----:B------:R-:W-:Y:S01]  /*26a0*/  LOP3.LUT R0, R13, 0xfffffff8, RZ, 0xc0, !PT ;  /* 0xfffffff80d007812 */ /* 0x000fe200078ec0ff */
[----:B------:R-:W-:Y:S01]  /*26b0*/  IMAD.IADD R13, R25, 0x1, R12 ;  /* 0x00000001190d7824 */ /* 0x000fe200078e020c */
[----:B------:R-:W-:Y:S01]  /*26c0*/  LEA.HI R14, R14, R5, RZ, 0x2 ;  /* 0x000000050e0e7211 */ /* 0x000fe200078f10ff */
[----:B------:R-:W-:Y:S01]  /*26d0*/  IMAD.MOV.U32 R12, RZ, RZ, R24 ;  /* 0x000000ffff0c7224 */ /* 0x000fe200078e0018 */
[----:B------:R-:W-:Y:S01]  /*26e0*/  ISETP.GE.AND P2, PT, R4, c[0x0][0x1fc], PT ;  /* 0x00007f0004007a0c */ /* 0x000fe20003f46270 */
[----:B------:R-:W-:Y:S01]  /*26f0*/  IMAD.IADD R0, R15, 0x1, -R0 ;  /* 0x000000010f007824 */ /* 0x000fe200078e0a00 */
[----:B------:R-:W-:Y:S01]  /*2700*/  LOP3.LUT R14, R14, 0xfffffffc, RZ, 0xc0, !PT ;  /* 0xfffffffc0e0e7812 */ /* 0x000fe200078ec0ff */
[----:B------:R1:W-:Y:S01]  /*2710*/  LDGSTS.E.BYPASS.LTC128B.128 [R225+0x1e080], [R22.64+0x80], !P1 ;  /* 0x1e08008016e17fae */ /* 0x0003e2000c901d4a */
[----:B------:R-:W-:Y:S01]  /*2720*/  ISETP.GE.AND P1, PT, R7, c[0x0][0x1fc], PT ;  /* 0x00007f0007007a0c */ /* 0x000fe20003f26270 */
[----:B------:R-:W-:Y:S01]  /*2730*/  IMAD.SHL.U32 R17, R0, 0x10, RZ ;  /* 0x0000001000117824 */ /* 0x000fe200078e00ff */
[----:B------:R-:W-:Y:S01]  /*2740*/  ISETP.GE.AND P3, PT, R223, 0x10, PT ;  /* 0x00000010df00780c */ /* 0x000fe20003f66270 */
[----:B------:R-:W-:Y:S01]  /*2750*/  IMAD.IADD R7, R5, 0x1, -R14 ;  /* 0x0000000105077824 */ /* 0x000fe200078e0a0e */
[----:B------:R1:W-:Y:S01]  /*2760*/  LDGSTS.E.BYPASS.LTC128B.128 [R225+0x20080], [R22.64+0x100], !P0 ;  /* 0x2008010016e17fae */ /* 0x0003e2000c101d4a */
[----:B------:R-:W-:Y:S01]  /*2770*/  IADD3 R14, P0, R21, R242, RZ ;  /* 0x000000f2150e7210 */ /* 0x000fe20007f1e0ff */
[----:B------:R-:W-:Y:S01]  /*2780*/  IMAD.WIDE.U32 R234, R234, c[0x0][0x240], R12 ;  /* 0x00009000eaea7a25 */ /* 0x000fe200078e000c */
[----:B------:R-:W-:-:S02]  /*2790*/  LOP3.LUT R17, R212, 0x70, R17, 0xf8, !PT ;  /* 0x00000070d4117812 */ /* 0x000fc400078ef811 */
[C---:B------:R-:W-:Y:S01]  /*27a0*/  LEA.HI R15, R7.reuse, R7, RZ, 0x1 ;  /* 0x00000007070f7211 */ /* 0x040fe200078f08ff */
[----:B------:R-:W-:Y:S01]  /*27b0*/  IMAD.SHL.U32 R18, R7, 0x100, RZ ;  /* 0x0000010007127824 */ /* 0x000fe200078e00ff */
[----:B------:R-:W-:Y:S01]  /*27c0*/  SEL R13, RZ, 0xffffffff, P1 ;  /* 0xffffffffff0d7807 */ /* 0x000fe20000800000 */
[----:B------:R-:W-:Y:S01]  /*27d0*/  IMAD.X R21, R8, 0x1, R219, P0 ;  /* 0x0000000108157824 */ /* 0x000fe200000e06db */
[----:B------:R-:W-:Y:S01]  /*27e0*/  LOP3.LUT R8, R19, 0xffffffe0, RZ, 0xc0, !PT ;  /* 0xffffffe013087812 */ /* 0x000fe200078ec0ff */
[----:B------:R-:W-:Y:S01]  /*27f0*/  IMAD.SHL.U32 R15, R15, 0x100, RZ ;  /* 0x000001000f0f7824 */ /* 0x000fe200078e00ff */
[----:B------:R-:W-:Y:S01]  /*2800*/  LOP3.LUT R17, R17, 0x100, R18, 0xf8, !PT ;  /* 0x0000010011117812 */ /* 0x000fe200078ef812 */
[C---:B------:R-:W-:Y:S01]  /*2810*/  IMAD.IADD R19, R223.reuse, 0x1, -R20 ;  /* 0x00000001df137824 */ /* 0x040fe200078e0a14 */
[----:B------:R-:W-:Y:S01]  /*2820*/  LOP3.LUT P1, RZ, R10, 0x4, RZ, 0xc0, !PT ;  /* 0x000000040aff7812 */ /* 0x000fe2000782c0ff */
[----:B------:R-:W-:Y:S01]  /*2830*/  IMAD.IADD R8, R223, 0x1, -R8 ;  /* 0x00000001df087824 */ /* 0x000fe200078e0a08 */
[----:B------:R-:W-:Y:S01]  /*2840*/  LOP3.LUT R15, R15, 0x7ffffe00, RZ, 0xc0, !PT ;  /* 0x7ffffe000f0f7812 */ /* 0x000fe200078ec0ff */
[----:B------:R-:W-:Y:S01]  /*2850*/  IMAD.SHL.U32 R12, R7, 0x10, RZ ;  /* 0x00000010070c7824 */ /* 0x000fe200078e00ff */
[----:B------:R-:W-:Y:S01]  /*2860*/  SHF.R.U32.HI R4, RZ, 0x3, R17 ;  /* 0x00000003ff047819 */ /* 0x000fe20000011611 */
[----:B------:R-:W-:Y:S01]  /*2870*/  IMAD.SHL.U32 R13, R13, 0x2, RZ ;  /* 0x000000020d0d7824 */ /* 0x000fe200078e00ff */
[----:B------:R-:W-:Y:S01]  /*2880*/  SHF.R.S32.HI R25, RZ, 0x1f, R8 ;  /* 0x0000001fff197819 */ /* 0x000fe20000011408 */
[----:B------:R-:W-:Y:S01]  /*2890*/  IMAD R15, R16, 0x2, R15 ;  /* 0x00000002100f7824 */ /* 0x000fe200078e020f */
[----:B------:R-:W-:Y:S01]  /*28a0*/  LOP3.LUT R4, R17, 0x28, R4, 0x78, !PT ;  /* 0x0000002811047812 */ /* 0x000fe200078e7804 */
[----:B------:R-:W-:Y:S01]  /*28b0*/  IMAD.IADD R241, R235, 0x1, R241 ;  /* 0x00000001ebf17824 */ /* 0x000fe200078e02f1 */
[----:B------:R-:W-:-:S02]  /*28c0*/  SHF.R.S32.HI R210, RZ, 0x1f, R19 ;  /* 0x0000001fffd27819 */ /* 0x000fc40000011413 */
[----:B------:R-:W-:Y:S01]  /*28d0*/  LOP3.LUT R220, R220, 0x8, RZ, 0xc0, !PT ;  /* 0x00000008dcdc7812 */ /* 0x000fe200078ec0ff */
[----:B------:R-:W-:Y:S01]  /*28e0*/  IMAD.IADD R227, R15, 0x1, R4 ;  /* 0x000000010fe37824 */ /* 0x000fe200078e0204 */
[C---:B-1----:R-:W-:Y:S01]  /*28f0*/  LEA R22, P0, R14.reuse, c[0x0][0x280], 0x2 ;  /* 0x0000a0000e167a11 */ /* 0x042fe200078010ff */
[----:B------:R-:W-:Y:S01]  /*2900*/  IMAD.SHL.U32 R4, R5, 0x100, RZ ;  /* 0x0000010005047824 */ /* 0x000fe200078e00ff */
[----:B------:R-:W-:Y:S01]  /*2910*/  LEA.HI R15, R25, R8, RZ, 0x2 ;  /* 0x00000008190f7211 */ /* 0x000fe200078f10ff */
[----:B------:R-:W-:Y:S01]  /*2920*/  IMAD.SHL.U32 R227, R227, 0x2, RZ ;  /* 0x00000002e3e37824 */ /* 0x000fe200078e00ff */
[----:B------:R-:W-:Y:S01]  /*2930*/  LEA.HI.X R23, R14, c[0x0][0x284], R21, 0x2, P0 ;  /* 0x0000a1000e177a11 */ /* 0x000fe200000f1415 */
[----:B------:R-:W-:Y:S01]  /*2940*/  IMAD.SHL.U32 R14, R19, 0x10, RZ ;  /* 0x00000010130e7824 */ /* 0x000fe200078e00ff */
[----:B------:R-:W-:Y:S01]  /*2950*/  LOP3.LUT P0, RZ, R0, 0x1, RZ, 0xc0, !PT ;  /* 0x0000000100ff7812 */ /* 0x000fe2000780c0ff */
[----:B------:R-:W-:Y:S01]  /*2960*/  @!P3 IMAD.SHL.U32 R21, R223, 0x10, RZ ;  /* 0x00000010df15b824 */ /* 0x000fe200078e00ff */
[----:B------:R-:W-:-:S02]  /*2970*/  LOP3.LUT R3, R15, 0x7ffffffc, RZ, 0xc0, !PT ;  /* 0x7ffffffc0f037812 */ /* 0x000fc400078ec0ff */
[----:B------:R-:W-:Y:S02]  /*2980*/  LOP3.LUT R17, R14, 0xf0, RZ, 0xc0, !PT ;  /* 0x000000f00e117812 */ /* 0x000fe400078ec0ff */
[----:B------:R-:W-:Y:S01]  /*2990*/  IADD3 R0, R227, 0x21480, RZ ;  /* 0x00021480e3007810 */ /* 0x000fe20007ffe0ff */
[----:B------:R-:W-:Y:S01]  /*29a0*/  IMAD.IADD R8, R8, 0x1, -R3 ;  /* 0x0000000108087824 */ /* 0x000fe200078e0a03 */
[----:B------:R-:W-:Y:S01]  /*29b0*/  LOP3.LUT R212, R17, R212, RZ, 0xfc, !PT ;  /* 0x000000d411d47212 */ /* 0x000fe200078efcff */
[----:B------:R-:W-:Y:S01]  /*29c0*/  IMAD.SHL.U32 R3, R9, 0x20, RZ ;  /* 0x0000002009037824 */ /* 0x000fe200078e00ff */
[----:B------:R-:W-:Y:S01]  /*29d0*/  LOP3.LUT R4, R17, 0x100, R4, 0xf8, !PT ;  /* 0x0000010011047812 */ /* 0x000fe200078ef804 */
[----:B------:R-:W-:Y:S01]  /*29e0*/  IMAD.SHL.U32 R17, R10, 0x40, RZ ;  /* 0x000000400a117824 */ /* 0x000fe200078e00ff */
[----:B------:R-:W-:Y:S01]  /*29f0*/  IADD3 R224, R227, 0x215a0, RZ ;  /* 0x000215a0e3e07810 */ /* 0x000fe20007ffe0ff */
[----:B------:R2:W-:Y:S01]  /*2a00*/  @!P3 LDGSTS.E.BYPASS.LTC128B.128 [R21+0x21280], [R22.64] ;  /* 0x212800001615bfae */ /* 0x0005e2000b901d4a */
[----:B------:R-:W-:Y:S01]  /*2a10*/  @P0 IADD3 R224, R0, 0xe0, RZ ;  /* 0x000000e000e00810 */ /* 0x000fe20007ffe0ff */
[----:B------:R-:W-:Y:S01]  /*2a20*/  IMAD.SHL.U32 R0, R2, 0x8, RZ ;  /* 0x0000000802007824 */ /* 0x000fe200078e00ff */
[----:B------:R-:W-:Y:S01]  /*2a30*/  LOP3.LUT R17, R17, 0x1c0, RZ, 0xc0, !PT ;  /* 0x000001c011117812 */ /* 0x000fe200078ec0ff */
[----:B------:R-:W0:Y:S01]  /*2a40*/  LDGDEPBAR ;  /* 0x00000000000079af */ /* 0x000e220000000000 */
[----:B------:R-:W-:Y:S01]  /*2a50*/  LEA.HI R210, R210, R19, RZ, 0x3 ;  /* 0x00000013d2d27211 */ /* 0x000fe200078f18ff */
[----:B------:R-:W-:Y:S01]  /*2a60*/  IMAD R249, R249, 0x4, R8 ;  /* 0x00000004f9f97824 */ /* 0x000fe200078e0208 */
[----:B------:R-:W-:Y:S01]  /*2a70*/  LOP3.LUT P0, RZ, R10, 0x2, RZ, 0xc0, !PT ;  /* 0x000000020aff7812 */ /* 0x000fe2000780c0ff */
[----:B------:R-:W0:Y:S01]  /*2a80*/  LDGDEPBAR ;  /* 0x00000000000079af */ /* 0x000e220000000000 */
[----:B------:R-:W-:Y:S01]  /*2a90*/  LEA.HI.SX32 R228, R15, R12, 0x1e ;  /* 0x0000000c0fe47211 */ /* 0x000fe200078ff2ff */
[----:B------:R-:W-:Y:S01]  /*2aa0*/  IMAD.SHL.U32 R249, R249, 0x2, RZ ;  /* 0x00000002f9f97824 */ /* 0x000fe200078e00ff */
[----:B------:R-:W-:-:S02]  /*2ab0*/  LOP3.LUT R10, R17, 0x8, R218, 0xf8, !PT ;  /* 0x00000008110a7812 */ /* 0x000fc400078ef8da */
[----:B------:R-:W-:Y:S02]  /*2ac0*/  LOP3.LUT R3, R3, 0x20, RZ, 0xc0, !PT ;  /* 0x0000002003037812 */ /* 0x000fe400078ec0ff */
[----:B------:R-:W-:Y:S02]  /*2ad0*/  LOP3.LUT R15, R17, 0x30, R12, 0xf8, !PT ;  /* 0x00000030110f7812 */ /* 0x000fe400078ef80c */
[----:B------:R-:W-:Y:S02]  /*2ae0*/  SHF.R.U32.HI R17, RZ, 0x3, R17 ;  /* 0x00000003ff117819 */ /* 0x000fe40000011611 */
[C---:B------:R-:W-:Y:S01]  /*2af0*/  LOP3.LUT R2, R210.reuse, 0xfffffff8, RZ, 0xc0, !PT ;  /* 0xfffffff8d2027812 */ /* 0x040fe200078ec0ff */
[----:B------:R-:W-:Y:S01]  /*2b00*/  IMAD.SHL.U32 R210, R210, 0x40, RZ ;  /* 0x00000040d2d27824 */ /* 0x000fe200078e00ff */
[----:B------:R-:W-:Y:S02]  /*2b10*/  LOP3.LUT R0, R3, 0x18, R0, 0xf8, !PT ;  /* 0x0000001803007812 */ /* 0x000fe400078ef800 */
[----:B------:R-:W-:Y:S01]  /*2b20*/  LOP3.LUT R3, R10, R17, RZ, 0x3c, !PT ;  /* 0x000000110a037212 */ /* 0x000fe200078e3cff */
[----:B------:R-:W-:Y:S01]  /*2b30*/  IMAD.IADD R2, R19, 0x1, -R2 ;  /* 0x0000000113027824 */ /* 0x000fe200078e0a02 */
[----:B------:R-:W-:-:S02]  /*2b40*/  SEL R5, R217, 0xfffffff0, !P0 ;  /* 0xfffffff0d9057807 */ /* 0x000fc40004000000 */
[----:B------:R-:W-:Y:S01]  /*2b50*/  SHF.R.U32.HI R211, RZ, 0x3, R4 ;  /* 0x00000003ffd37819 */ /* 0x000fe20000011604 */
[----:B------:R-:W-:Y:S01]  /*2b60*/  IMAD R216, R216, 0x200, R3 ;  /* 0x00000200d8d87824 */ /* 0x000fe200078e0203 */
[----:B------:R-:W-:Y:S02]  /*2b70*/  SEL R3, R215, 0xffffffe0, !P1 ;  /* 0xffffffe0d7037807 */ /* 0x000fe40004800000 */
[----:B------:R-:W-:Y:S01]  /*2b80*/  LOP3.LUT P1, RZ, R2, 0x4, RZ, 0xc0, !PT ;  /* 0x0000000402ff7812 */ /* 0x000fe2000782c0ff */
[----:B------:R-:W-:Y:S01]  /*2b90*/  IMAD.SHL.U32 R216, R216, 0x2, RZ ;  /* 0x00000002d8d87824 */ /* 0x000fe200078e00ff */
[C---:B------:R-:W-:Y:S01]  /*2ba0*/  LOP3.LUT P0, RZ, R2.reuse, 0x2, RZ, 0xc0, !PT ;  /* 0x0000000202ff7812 */ /* 0x040fe2000780c0ff */
[----:B------:R-:W-:Y:S01]  /*2bb0*/  IMAD.SHL.U32 R2, R2, 0x40, RZ ;  /* 0x0000004002027824 */ /* 0x000fe200078e00ff */
[----:B------:R-:W-:Y:S01]  /*2bc0*/  LOP3.LUT R218, R15, 0x8, R218, 0xf8, !PT ;  /* 0x000000080fda7812 */ /* 0x000fe200078ef8da */
[--C-:B------:R-:W-:Y:S01]  /*2bd0*/  IMAD R208, R5, 0x2, R216.reuse ;  /* 0x0000000205d07824 */ /* 0x100fe200078e02d8 */
[----:B------:R-:W-:Y:S01]  /*2be0*/  LOP3.LUT R211, R211, 0x38, RZ, 0xc0, !PT ;  /* 0x00000038d3d37812 */ /* 0x000fe200078ec0ff */
[C---:B------:R-:W-:Y:S01]  /*2bf0*/  IMAD R207, R3.reuse, 0x2, R216 ;  /* 0x0000000203cf7824 */ /* 0x040fe200078e02d8 */
[----:B------:R-:W-:Y:S01]  /*2c00*/  LOP3.LUT R2, R2, 0x1c0, RZ, 0xc0, !PT ;  /* 0x000001c002027812 */ /* 0x000fe200078ec0ff */
[----:B------:R-:W-:Y:S01]  /*2c10*/  IMAD R206, R3, 0x2, R208 ;  /* 0x0000000203ce7824 */ /* 0x000fe200078e02d0 */
[----:B------:R-:W-:-:S02]  /*2c20*/  LOP3.LUT R210, R210, 0xfffffe00, RZ, 0xc0, !PT ;  /* 0xfffffe00d2d27812 */ /* 0x000fc400078ec0ff */
[----:B------:R-:W-:Y:S02]  /*2c30*/  SHF.R.U32.HI R15, RZ, 0x3, R2 ;  /* 0x00000003ff0f7819 */ /* 0x000fe40000011602 */
[----:B------:R-:W-:Y:S01]  /*2c40*/  LOP3.LUT R211, R211, R4, R220, 0x1e, !PT ;  /* 0x00000004d3d37212 */ /* 0x000fe200078e1edc */
[----:B------:R-:W-:Y:S01]  /*2c50*/  IMAD R7, R7, 0x400, R210 ;  /* 0x0000040007077824 */ /* 0x000fe200078e02d2 */
[----:B------:R-:W-:Y:S02]  /*2c60*/  LOP3.LUT R220, R15, R2, R220, 0x1e, !PT ;  /* 0x000000020fdc7212 */ /* 0x000fe400078e1edc */
[C---:B------:R-:W-:Y:S01]  /*2c70*/  LOP3.LUT P3, RZ, R19.reuse, 0x2, RZ, 0xc0, !PT ;  /* 0x0000000213ff7812 */ /* 0x040fe2000786c0ff */
[----:B------:R-:W-:Y:S01]  /*2c80*/  IMAD.SHL.U32 R19, R19, 0x2, RZ ;  /* 0x0000000213137824 */ /* 0x000fe200078e00ff */
[----:B------:R-:W-:Y:S01]  /*2c90*/  LOP3.LUT R15, R15, R0, R2, 0x1e, !PT ;  /* 0x000000000f0f7212 */ /* 0x000fe200078e1e02 */
[----:B------:R-:W-:Y:S01]  /*2ca0*/  IMAD.IADD R220, R7, 0x1, R220 ;  /* 0x0000000107dc7824 */ /* 0x000fe200078e02dc */
[----:B------:R-:W-:-:S02]  /*2cb0*/  SEL R217, R217, 0xfffffff0, !P0 ;  /* 0xfffffff0d9d97807 */ /* 0x000fc40004000000 */
[----:B------:R-:W-:Y:S01]  /*2cc0*/  LOP3.LUT R212, R212, 0x18, R19, 0x78, !PT ;  /* 0x00000018d4d47812 */ /* 0x000fe200078e7813 */
[----:B------:R-:W-:Y:S01]  /*2cd0*/  IMAD.SHL.U32 R0, R220, 0x2, RZ ;  /* 0x00000002dc007824 */ /* 0x000fe200078e00ff */
[----:B------:R-:W-:Y:S01]  /*2ce0*/  SEL R215, R215, 0xffffffe0, !P1 ;  /* 0xffffffe0d7d77807 */ /* 0x000fe20004800000 */
[----:B------:R-:W-:Y:S01]  /*2cf0*/  IMAD.SHL.U32 R214, R217, 0x2, RZ ;  /* 0x00000002d9d67824 */ /* 0x000fe200078e00ff */
[----:B------:R-:W-:Y:S01]  /*2d00*/  LOP3.LUT R218, R218, R17, RZ, 0x3c, !PT ;  /* 0x00000011dada7212 */ /* 0x000fe200078e3cff */
[----:B------:R-:W-:Y:S01]  /*2d10*/  IMAD.SHL.U32 R212, R212, 0x2, RZ ;  /* 0x00000002d4d47824 */ /* 0x000fe200078e00ff */
[----:B------:R-:W-:Y:S01]  /*2d20*/  IADD3 R0, R0, 0x1b080, RZ ;  /* 0x0001b08000007810 */ /* 0x000fe20007ffe0ff */
[C---:B------:R-:W-:Y:S01]  /*2d30*/  IMAD.SHL.U32 R204, R220.reuse, 0x2, RZ ;  /* 0x00000002dccc7824 */ /* 0x040fe200078e00ff */
[----:B------:R-:W-:Y:S01]  /*2d40*/  SEL R205, R205, 0xe0, !P3 ;  /* 0x000000e0cdcd7807 */ /* 0x000fe20005800000 */
[----:B------:R-:W-:Y:S01]  /*2d50*/  IMAD R218, R9, 0x200, R218 ;  /* 0x0000020009da7824 */ /* 0x000fe200078e02da */
[----:B------:R-:W-:Y:S01]  /*2d60*/  SEL R226, RZ, 0x4, P2 ;  /* 0x00000004ffe27807 */ /* 0x000fe20001000000 */
[----:B------:R-:W-:Y:S01]  /*2d70*/  IMAD R213, R215, 0x2, R0 ;  /* 0x00000002d7d57824 */ /* 0x000fe200078e0200 */
[----:B------:R-:W-:Y:S01]  /*2d80*/  LOP3.LUT R13, R13, 0x2, R6, 0xe2, !PT ;  /* 0x000000020d0d7812 */ /* 0x000fe200078ee206 */
[----:B------:R-:W-:Y:S01]  /*2d90*/  IMAD R205, R205, 0x2, R212 ;  /* 0x00000002cdcd7824 */ /* 0x000fe200078e02d4 */
[----:B------:R-:W-:Y:S01]  /*2da0*/  LOP3.LUT R210, R15, R210, RZ, 0xfc, !PT ;  /* 0x000000d20fd27212 */ /* 0x000fe200078efcff */
[C---:B------:R-:W-:Y:S01]  /*2db0*/  IMAD.IADD R215, R220.reuse, 0x1, R215 ;  /* 0x00000001dcd77824 */ /* 0x040fe200078e02d7 */
[----:B------:R-:W-:Y:S01]  /*2dc0*/  LOP3.LUT R226, R13, R226, RZ, 0xfc, !PT ;  /* 0x000000e20de27212 */ /* 0x000fe200078efcff */
[----:B------:R-:W-:Y:S01]  /*2dd0*/  IMAD.IADD R209, R220, 0x1, R217 ;  /* 0x00000001dcd17824 */ /* 0x000fe200078e02d9 */
[----:B------:R-:W-:Y:S01]  /*2de0*/  LEA R211, R211, 0x23c80, 0x1 ;  /* 0x00023c80d3d37811 */ /* 0x000fe200078e08ff */
[----:B------:R-:W-:Y:S01]  /*2df0*/  IMAD.IADD R0, R204, 0x1, R214 ;  /* 0x00000001cc007824 */ /* 0x000fe200078e02d6 */
[----:B--2---:R-:W-:-:S02]  /*2e00*/  LEA R210, R210, 0x80, 0x1 ;  /* 0x00000080d2d27811 */ /* 0x004fc400078e08ff */
.L_x_1343:
        /* <DEDUP_REMOVED lines=217> */
.L_x_1341:
        /* <DEDUP_REMOVED lines=439> */
.L_x_1342:
        /* <DEDUP_REMOVED lines=294> */
.L_x_1340:
[----:B------:R-:W-:Y:S05]  /*6970*/  @P0 EXIT ;  /* 0x000000000000094d */ /* 0x000fea0003800000 */
[----:B------:R-:W-:-:S04]  /*6980*/  ISETP.NE.U32.AND P0, PT, RZ, c[0x0][0x360], PT ;  /* 0x0000d800ff007a0c */ /* 0x000fc80003f05070 */
[----:B------:R-:W-:-:S13]  /*6990*/  ISETP.NE.AND.EX P0, PT, RZ, c[0x0][0x364], PT, P0 ;  /* 0x0000d900ff007a0c */ /* 0x000fda0003f05300 */
[----:B------:R-:W-:-:S04]  /*69a0*/  @P0 IMAD.MOV.U32 R0, RZ, RZ, 0x4 ;  /* 0x00000004ff000424 */ /* 0x000fc800078e00ff */
[----:B------:R-:W-:-:S05]  /*69b0*/  @P0 IMAD.WIDE R8, R231, R0, c[0x0][0x360] ;  /* 0x0000d800e7080625 */ /* 0x000fca00078e0200 */
[----:B------:R-:W2:Y:S01]  /*69c0*/  @P0 LDG.E R6, [R8.64] ;  /* 0x0000000a08060981 */ /* 0x000ea2000c1e1900 */
[----:B------:R-:W-:Y:S01]  /*69d0*/  IMAD.MOV.U32 R0, RZ, RZ, 0x1 ;  /* 0x00000001ff007424 */ /* 0x000fe200078e00ff */
[----:B------:R-:W-:Y:S01]  /*69e0*/  BSSY B0, `(.L_x_1344) ;  /* 0x0000025000007945 */ /* 0x000fe20003800000 */
[----:B------:R-:W-:Y:S02]  /*69f0*/  IMAD R4, R232, c[0x0][0x358], RZ ;  /* 0x0000d600e8047a24 */ /* 0x000fe400078e02ff */
[----:B------:R-:W-:Y:S01]  /*6a00*/  IMAD R2, R231, c[0x0][0x2f4], RZ ;  /* 0x0000bd00e7027a24 */ /* 0x000fe200078e02ff */
[----:B------:R-:W-:Y:S01]  /*6a10*/  BAR.SYNC.DEFER_BLOCKING 0x1, 0x100 ;  /* 0x0044000000007b1d */ /* 0x000fe20000010000 */
[----:B------:R-:W-:Y:S01]  /*6a20*/  ISETP.NE.AND P1, PT, R0, c[0x0][0x338], PT ;  /* 0x0000ce0000007a0c */ /* 0x000fe20003f25270 */
[----:B------:R-:W-:Y:S02]  /*6a30*/  IMAD.MOV.U32 R5, RZ, RZ, R233 ;  /* 0x000000ffff057224 */ /* 0x000fe400078e00e9 */
[----:B------:R-:W-:-:S05]  /*6a40*/  IMAD R4, R4, c[0x0][0x2f4], RZ ;  /* 0x0000bd0004047a24 */ /* 0x000fca00078e02ff */
[----:B------:R-:W-:-:S05]  /*6a50*/  SHF.R.S32.HI R3, RZ, 0x1f, R4 ;  /* 0x0000001fff037819 */ /* 0x000fca0000011404 */
[----:B------:R-:W-:-:S05]  /*6a60*/  @P1 IMAD.HI.U32 R0, R233, c[0x0][0x33c], RZ ;  /* 0x0000cf00e9001a27 */ /* 0x000fca00078e00ff */
[----:B------:R-:W-:Y:S02]  /*6a70*/  @P1 SHF.R.U32.HI R5, RZ, c[0x0][0x340], R0 ;  /* 0x0000d000ff051a19 */ /* 0x000fe40000011600 */
[----:B------:R-:W-:Y:S02]  /*6a80*/  SHF.R.S32.HI R0, RZ, 0x1f, R2 ;  /* 0x0000001fff007819 */ /* 0x000fe40000011402 */
[--C-:B------:R-:W-:Y:S02]  /*6a90*/  IADD3 R2, P2, P1, R4, R2, R5.reuse ;  /* 0x0000000204027210 */ /* 0x100fe4000795e005 */
[----:B------:R-:W-:-:S04]  /*6aa0*/  SHF.R.S32.HI R4, RZ, 0x1f, R5 ;  /* 0x0000001fff047819 */ /* 0x000fc80000011405 */
[----:B------:R-:W-:Y:S02]  /*6ab0*/  IADD3.X R3, R3, R0, R4, P2, P1 ;  /* 0x0000000003037210 */ /* 0x000fe400017e2404 */
[----:B------:R-:W-:Y:S02]  /*6ac0*/  ISETP.NE.AND P2, PT, R223, RZ, PT ;  /* 0x000000ffdf00720c */ /* 0x000fe40003f45270 */
[C---:B------:R-:W-:Y:S01]  /*6ad0*/  SHF.L.U64.HI R3, R2.reuse, 0x2, R3 ;  /* 0x0000000202037819 */ /* 0x040fe20000010203 */
[----:B------:R-:W-:Y:S01]  /*6ae0*/  IMAD.SHL.U32 R2, R2, 0x4, RZ ;  /* 0x0000000402027824 */ /* 0x000fe200078e00ff */
[----:B------:R-:W-:-:S04]  /*6af0*/  SHF.R.S32.HI R0, RZ, 0x1f, R231 ;  /* 0x0000001fff007819 */ /* 0x000fc800000114e7 */
[----:B------:R-:W-:Y:S02]  /*6b00*/  IADD3 R10, P1, R2, c[0x0][0x350], RZ ;  /* 0x0000d400020a7a10 */ /* 0x000fe40007f3e0ff */
[----:B------:R-:W-:Y:S02]  /*6b10*/  SEL R0, R0, RZ, !P0 ;  /* 0x000000ff00007207 */ /* 0x000fe40004000000 */
[----:B------:R-:W-:Y:S01]  /*6b20*/  IADD3.X R11, R3, c[0x0][0x354], RZ, P1, !PT ;  /* 0x0000d500030b7a10 */ /* 0x000fe20000ffe4ff */
[C---:B--2---:R-:W-:Y:S01]  /*6b30*/  @P0 IMAD R7, R231.reuse, 0x50, R6 ;  /* 0x00000050e7070824 */ /* 0x044fe200078e0206 */
[----:B------:R-:W-:-:S03]  /*6b40*/  SEL R231, R231, RZ, !P0 ;  /* 0x000000ffe7e77207 */ /* 0x000fc60004000000 */
[----:B------:R-:W-:-:S05]  /*6b50*/  @P0 IMAD.HI R7, R7, 0x66666667, RZ ;  /* 0x6666666707070827 */ /* 0x000fca00078e02ff */
[----:B------:R-:W-:-:S04]  /*6b60*/  @P0 SHF.R.U32.HI R6, RZ, 0x1f, R7 ;  /* 0x0000001fff060819 */ /* 0x000fc80000011607 */
[----:B------:R-:W-:-:S05]  /*6b70*/  @P0 LEA.HI.SX32 R6, R7, R6, 0x1b ;  /* 0x0000000607060211 */ /* 0x000fca00078fdaff */
[----:B------:R-:W-:Y:S02]  /*6b80*/  @P0 IMAD R8, R6, 0x3c00, RZ ;  /* 0x00003c0006080824 */ /* 0x000fe400078e02ff */
[----:B------:R-:W-:-:S03]  /*6b90*/  IMAD.MOV R6, RZ, RZ, -R5 ;  /* 0x000000ffff067224 */ /* 0x000fc600078e0a05 */
[----:B------:R-:W-:Y:S01]  /*6ba0*/  @P0 SHF.R.S32.HI R9, RZ, 0x1f, R8 ;  /* 0x0000001fff090819 */ /* 0x000fe20000011408 */
[----:B------:R-:W-:Y:S01]  /*6bb0*/  IMAD R6, R6, c[0x0][0x338], R233 ;  /* 0x0000ce0006067a24 */ /* 0x000fe200078e02e9 */
[----:B------:R-:W-:Y:S01]  /*6bc0*/  @!P0 CS2R R8, SRZ ;  /* 0x0000000000088805 */ /* 0x000fe2000001ff00 */
[----:B------:R-:W-:Y:S05]  /*6bd0*/  @P2 BRA `(.L_x_1345) ;  /* 0x0000005000002947 */ /* 0x000fea0003800000 */
.L_x_1346:
[----:B------:R-:W2:Y:S01]  /*6be0*/  LDG.E.STRONG.GPU R7, [R10.64] ;  /* 0x0000000a0a077981 */ /* 0x000ea2000c1ef900 */
[----:B------:R-:W-:Y:S01]  /*6bf0*/  YIELD ;  /* 0x0000000000007946 */ /* 0x000fe20003800000 */
[----:B--2---:R-:W-:Y:S01]  /*6c00*/  ISETP.NE.AND P0, PT, R7, R6, PT ;  /* 0x000000060700720c */ /* 0x004fe20003f05270 */
[----:B------:R-:W-:-:S12]  /*6c10*/  CCTL.IVALL ;  /* 0x00000000ff00798f */ /* 0x000fd80002000000 */
[----:B------:R-:W-:Y:S05]  /*6c20*/  @P0 BRA `(.L_x_1346) ;  /* 0xffffffb000000947 */ /* 0x000fea000383ffff */
.L_x_1345:
[----:B------:R-:W-:Y:S05]  /*6c30*/  BSYNC B0 ;  /* 0x0000000000007941 */ /* 0x000fea0003800000 */
.L_x_1344:
[----:B------:R-:W-:Y:S01]  /*6c40*/  MOV R7, 0xffffffff ;  /* 0xffffffff00077802 */ /* 0x000fe20000000f00 */
[----:B------:R-:W-:Y:S05]  /*6c50*/  BRA.CONV ~URZ, `(.L_x_1347) ;  /* 0x000000237f007947 */ /* 0x000fea000b800000 */
[----:B------:R-:W-:Y:S02]  /*6c60*/  MOV R12, 0x6c80 ;  /* 0x00006c80000c7802 */ /* 0x000fe40000000f00 */
[----:B------:R-:W-:Y:S05]  /*6c70*/  CALL.REL.NOINC `($__internal_11_$__cuda_sm70_warpsync) ;  /* 0x00000c1000007944 */ /* 0x000fea0003c00000 */
.L_x_1347:
[----:B------:R-:W-:Y:S01]  /*6c80*/  IMAD R12, R232, 0x3c00, RZ ;  /* 0x00003c00e80c7824 */ /* 0x000fe200078e02ff */
[----:B------:R-:W-:Y:S01]  /*6c90*/  SHF.R.S32.HI R13, RZ, 0x1f, R223 ;  /* 0x0000001fff0d7819 */ /* 0x000fe200000114df */
[----:B------:R-:W-:-:S06]  /*6ca0*/  NOP ;  /* 0x0000000000007918 */ /* 0x000fcc0000000000 */
[----:B------:R-:W-:Y:S01]  /*6cb0*/  IADD3 R14, P1, P0, R8, R12, R223 ;  /* 0x0000000c080e7210 */ /* 0x000fe2000783e0df */
[----:B------:R-:W-:Y:S01]  /*6cc0*/  IMAD R8, R4, c[0x0][0x328], RZ ;  /* 0x0000ca0004087a24 */ /* 0x000fe200078e02ff */
[----:B------:R-:W-:-:S04]  /*6cd0*/  SHF.R.S32.HI R12, RZ, 0x1f, R12 ;  /* 0x0000001fff0c7819 */ /* 0x000fc8000001140c */
[----:B------:R-:W-:Y:S01]  /*6ce0*/  IADD3.X R15, R9, R12, R13, P1, P0 ;  /* 0x0000000c090f7210 */ /* 0x000fe20000fe040d */
[C---:B------:R-:W-:Y:S02]  /*6cf0*/  IMAD R9, R5.reuse, c[0x0][0x32c], R8 ;  /* 0x0000cb0005097a24 */ /* 0x040fe400078e0208 */
[----:B------:R-:W-:Y:S02]  /*6d00*/  IMAD R8, R0, c[0x0][0x330], RZ ;  /* 0x0000cc0000087a24 */ /* 0x000fe400078e02ff */
        /* <DEDUP_REMOVED lines=69> */
[----:B-1----:R-:W-:Y:S05]  /*7160*/  CALL.REL.NOINC `($__internal_11_$__cuda_sm70_warpsync) ;  /* 0x0000072000007944 */ /* 0x002fea0003c00000 */
.L_x_1348:
        /* <DEDUP_REMOVED lines=12> */
.L_x_1350:
[----:B------:R-:W-:Y:S05]  /*7230*/  BSYNC B0 ;  /* 0x0000000000007941 */ /* 0x000fea0003800000 */
.L_x_1349:
[----:B------:R-:W-:Y:S01]  /*7240*/  IADD3 R2, P0, R2, c[0x0][0x348], RZ ;  /* 0x0000d20002027a10 */ /* 0x000fe20007f1e0ff */
[----:B------:R-:W-:Y:S03]  /*7250*/  BSSY B0, `(.L_x_1351) ;  /* 0x0000008000007945 */ /* 0x000fe60003800000 */
[----:B------:R-:W-:Y:S01]  /*7260*/  IADD3.X R3, R3, c[0x0][0x34c], RZ, P0, !PT ;  /* 0x0000d30003037a10 */ /* 0x000fe200007fe4ff */
[----:B------:R-:W-:Y:S05]  /*7270*/  @P2 BRA `(.L_x_1352) ;  /* 0x0000005000002947 */ /* 0x000fea0003800000 */
.L_x_1353:
[----:B--2---:R-:W2:Y:S01]  /*7280*/  LDG.E.STRONG.GPU R9, [R2.64] ;  /* 0x0000000a02097981 */ /* 0x004ea2000c1ef900 */
[----:B------:R-:W-:Y:S01]  /*7290*/  YIELD ;  /* 0x0000000000007946 */ /* 0x000fe20003800000 */
[----:B--2---:R-:W-:Y:S01]  /*72a0*/  ISETP.NE.AND P0, PT, R9, R6, PT ;  /* 0x000000060900720c */ /* 0x004fe20003f05270 */
[----:B------:R-:W-:-:S12]  /*72b0*/  CCTL.IVALL ;  /* 0x00000000ff00798f */ /* 0x000fd80002000000 */
[----:B------:R-:W-:Y:S05]  /*72c0*/  @P0 BRA `(.L_x_1353) ;  /* 0xffffffb000000947 */ /* 0x000fea000383ffff */
.L_x_1352:
[----:B------:R-:W-:Y:S05]  /*72d0*/  BSYNC B0 ;  /* 0x0000000000007941 */ /* 0x000fea0003800000 */
.L_x_1351:
[----:B------:R-:W-:Y:S05]  /*72e0*/  BRA.CONV ~URZ, `(.L_x_1354) ;  /* 0x000000237f007947 */ /* 0x000fea000b800000 */
[----:B------:R-:W-:Y:S02]  /*72f0*/  MOV R12, 0x7310 ;  /* 0x00007310000c7802 */ /* 0x000fe40000000f00 */
[----:B-12---:R-:W-:Y:S05]  /*7300*/  CALL.REL.NOINC `($__internal_11_$__cuda_sm70_warpsync) ;  /* 0x0000058000007944 */ /* 0x006fea0003c00000 */
.L_x_1354:
[----:B------:R-:W-:Y:S01]  /*7310*/  MOV R8, R14 ;  /* 0x0000000e00087202 */ /* 0x000fe20000000f00 */
[----:B------:R-:W-:Y:S01]  /*7320*/  IMAD R4, R4, c[0x0][0x300], RZ ;  /* 0x0000c00004047a24 */ /* 0x000fe200078e02ff */
[----:B--2---:R-:W-:Y:S01]  /*7330*/  MOV R9, R15 ;  /* 0x0000000f00097202 */ /* 0x004fe20000000f00 */
        /* <DEDUP_REMOVED lines=72> */
[----:B-12---:R-:W-:Y:S05]  /*77c0*/  CALL.REL.NOINC `($__internal_11_$__cuda_sm70_warpsync) ;  /* 0x000000c000007944 */ /* 0x006fea0003c00000 */
.L_x_1355:
[----:B------:R-:W-:-:S06]  /*77d0*/  NOP ;  /* 0x0000000000007918 */ /* 0x000fcc0000000000 */
[----:B------:R-:W-:Y:S05]  /*77e0*/  @P2 EXIT ;  /* 0x000000000000294d */ /* 0x000fea0003800000 */
[----:B------:R-:W-:Y:S01]  /*77f0*/  @!PT LDS RZ, [RZ] ;  /* 0x00000000fffff984 */ /* 0x000fe20000000800 */
[----:B------:R-:W-:Y:S01]  /*7800*/  @!PT LDS RZ, [RZ] ;  /* 0x00000000fffff984 */ /* 0x000fe20000000800 */
[----:B------:R-:W-:Y:S01]  /*7810*/  @!PT LDS RZ, [RZ] ;  /* 0x00000000fffff984 */ /* 0x000fe20000000800 */
[----:B------:R-:W-:Y:S01]  /*7820*/  @!PT LDS RZ, [RZ] ;  /* 0x00000000fffff984 */ /* 0x000fe20000000800 */
[----:B------:R-:W-:Y:S06]  /*7830*/  MEMBAR.ALL.GPU ;  /* 0x0000000000007992 */ /* 0x000fec000000a000 */
[----:B--2---:R-:W-:Y:S01]  /*7840*/  MOV R5, 0x1 ;  /* 0x0000000100057802 */ /* 0x004fe20000000f00 */
[----:B------:R-:W-:-:S00]  /*7850*/  ERRBAR ;  /* 0x00000000000079ab */ /* 0x000fc00000000000 */
[----:B012345:R-:W-:-:S05]  /*7860*/  CCTL.IVALL ;  /* 0x00000000ff00798f */ /* 0x03ffca0002000000 */
[----:B------:R-:W-:Y:S01]  /*7870*/  RED.E.ADD.S32.STRONG.GPU [R2.64], R5 ;  /* 0x000000050200798e */ /* 0x000fe2000c10e38a */
[----:B------:R-:W-:Y:S05]  /*7880*/  EXIT ;  /* 0x000000000000794d */ /* 0x000fea0003800000 */
        .weak           $__internal_11_$__cuda_sm70_warpsync
        .type           $__internal_11_$__cuda_sm70_warpsync,@function
        .size           $__internal_11_$__cuda_sm70_warpsync,(.L_x_1432 - $__internal_11_$__cuda_sm70_warpsync)
$__internal_11_$__cuda_sm70_warpsync:
[----:B------:R-:W-:Y:S01]  /*7890*/  MOV R13, 0x0 ;  /* 0x00000000000d7802 */ /* 0x000fe20000000f00 */
[----:B------:R-:W-:Y:S04]  /*78a0*/  WARPSYNC R7 ;  /* 0x0000000700007348 */ /* 0x000fe80003800000 */
[----:B------:R-:W-:Y:S05]  /*78b0*/  RET.REL.NODEC R12 `(_ZN7cutlass13device_kernelIN5flash19enable_sm80_to_sm89INS1_16FlashAttnBwdSm80INS1_25CollectiveMainloopBwdSm80ILi2ELi1EN4cute5tupleIJNS5_1CILi64EEENS7_ILi80EEENS7_ILi192EEEEEENS_6half_tEfNS_4arch4Sm80ELb1ELb0ELb0ELb1ELb1ELb0ELb1ELb0ELi2ELi4ELi2ELi2ELb0EEENS1_24CollectiveEpilogueBwdGQAISB_fSE_Li256ELb1ELb1EEENS1_25SingleTileBwdLPTSchedulerILb1ELi80ELb1EEEEEEEEEvNT_6ParamsE) ;  /* 0xffff87400c007950 */ /* 0x000fea0003c3ffff */
.L_x_1356:
        /* <DEDUP_REMOVED lines=12> */
.L_x_1432:


//--------------------- .text._ZN7cutlass13device_kernelIN5flash22FlashAttnBwdPreprocessIN4cute5tupleIJNS3_1CILi64EEENS5_ILi192EEEEEENS_6half_tEfNS_4arch4Sm80ELb1ELb1EEEEEvNT_6ParamsE --------------------------
	.section	.text._ZN7cutlass13device_kernelIN5flash22FlashAttnBwdPreprocessIN4cute5tupleIJNS3_1CILi64EEENS5_ILi192EEEEEENS_6half_tEfNS_4arch4Sm80ELb1ELb1EEEEEvNT_6ParamsE,"ax",@progbits
	.sectioninfo	@"SHI_REGISTERS=78"
	.align	128
.text._ZN7cutlass13device_kernelIN5flash22FlashAttnBwdPreprocessIN4cute5tupleIJNS3_1CILi64EEENS5_ILi192EEEEEENS_6half_tEfNS_4arch4Sm80ELb1ELb1EEEEEvNT_6ParamsE:
        .type           _ZN7cutlass13device_kernelIN5flash22FlashAttnBwdPreprocessIN4cute5tupleIJNS3_1CILi64EEENS5_ILi192EEEEEENS_6half_tEfNS_4arch4Sm80ELb1ELb1EEEEEvNT_6ParamsE,@function
        .size           _ZN7cutlass13device_kernelIN5flash22FlashAttnBwdPreprocessIN4cute5tupleIJNS3_1CILi64EEENS5_ILi192EEEEEENS_6half_tEfNS_4arch4Sm80ELb1ELb1EEEEEvNT_6ParamsE,(.L_x_1434 - _ZN7cutlass13device_kernelIN5flash22FlashAttnBwdPreprocessIN4cute5tupleIJNS3_1CILi64EEENS5_ILi192EEEEEENS_6half_tEfNS_4arch4Sm80ELb1ELb1EEEEEvNT_6ParamsE)
        .other          _ZN7cutlass13device_kernelIN5flash22FlashAttnBwdPreprocessIN4cute5tupleIJNS3_1CILi64EEENS5_ILi192EEEEEENS_6half_tEfNS_4arch4Sm80ELb1ELb1EEEEEvNT_6ParamsE,@"STO_CUDA_ENTRY STV_DEFAULT"
_ZN7cutlass13device_kernelIN5flash22FlashAttnBwdPreprocessIN4cute5tupleIJNS3_1CILi64EEENS5_ILi192EEEEEENS_6half_tEfNS_4arch4Sm80ELb1ELb1EEEEEvNT_6ParamsE:
[----:B------:R-:W-:Y:S02]  /*0000*/  MOV R1, c[0x0][0x28] ;  /* 0x00000a0000017a02 */ /* 0x000fe40000000f00 */
[----:B------:R-:W0:Y:S01]  /*0010*/  S2R R61, SR_CTAID.Z ;  /* 0x00000000003d7919 */ /* 0x000e220000002700 */
[----:B------:R-:W-:Y:S01]  /*0020*/  ISETP.NE.U32.AND P1, PT, RZ, c[0x0][0x248], PT ;  /* 0x00009200ff007a0c */ /* 0x000fe20003f25070 */
[----:B------:R-:W-:Y:S01]  /*0030*/  HFMA2.MMA R60, -RZ, RZ, 0, 2.384185791015625e-07 ;  /* 0x00000004ff3c7435 */ /* 0x000fe200000001ff */
[----:B------:R-:W-:Y:S01]  /*0040*/  ISETP.NE.U32.AND P0, PT, RZ, c[0x0][0x240], PT ;  /* 0x00009000ff007a0c */ /* 0x000fe20003f05070 */
[----:B------:R-:W-:Y:S01]  /*0050*/  ULDC.64 UR4, c[0x0][0x118] ;  /* 0x0000460000047ab9 */ /* 0x000fe20000000a00 */
[----:B------:R-:W-:Y:S02]  /*0060*/  ISETP.NE.AND.EX P1, PT, RZ, c[0x0][0x24c], PT, P1 ;  /* 0x00009300ff007a0c */ /* 0x000fe40003f25310 */
[----:B------:R-:W-:Y:S02]  /*0070*/  ISETP.NE.AND.EX P0, PT, RZ, c[0x0][0x244], PT, P0 ;  /* 0x00009100ff007a0c */ /* 0x000fe40003f05300 */
[----:B------:R-:W-:-:S03]  /*0080*/  MOV R52, c[0x0][0x168] ;  /* 0x00005a0000347a02 */ /* 0x000fc60000000f00 */
[----:B0-----:R-:W-:-:S06]  /*0090*/  IMAD.WIDE R2, R61, R60, c[0x0][0x240] ;  /* 0x000090003d027625 */ /* 0x001fcc00078e023c */
[----:B------:R-:W-:Y:S02]  /*00a0*/  @P1 IMAD.WIDE R4, R61, R60, c[0x0][0x248] ;  /* 0x000092003d041625 */ /* 0x000fe400078e023c */
[----:B------:R0:W5:Y:S01]  /*00b0*/  @P0 LDG.E R59, [R2.64] ;  /* 0x00000004023b0981 */ /* 0x000162000c1e1900 */
[----:B------:R-:W-:-:S03]  /*00c0*/  ISETP.NE.U32.AND P2, PT, RZ, c[0x0][0x240], PT ;  /* 0x00009000ff007a0c */ /* 0x000fc60003f45070 */
[----:B------:R0:W5:Y:S04]  /*00d0*/  @P1 LDG.E R52, [R4.64] ;  /* 0x0000000404341981 */ /* 0x000168000c1e1900 */
[----:B------:R-:W1:Y:S04]  /*00e0*/  S2R R53, SR_CTAID.X ;  /* 0x0000000000357919 */ /* 0x000e680000002500 */
[----:B------:R-:W2:Y:S04]  /*00f0*/  S2R R58, SR_TID.X ;  /* 0x00000000003a7919 */ /* 0x000ea80000002100 */
[----:B------:R-:W3:Y:S01]  /*0100*/  S2R R10, SR_CTAID.Y ;  /* 0x00000000000a7919 */ /* 0x000ee20000002600 */
[----:B-1----:R-:W-:Y:S01]  /*0110*/  IMAD.SHL.U32 R11, R53, 0x40, RZ ;  /* 0x00000040350b7824 */ /* 0x002fe200078e00ff */
[----:B------:R-:W-:Y:S05]  /*0120*/  @P1 BRA `(.L_x_1357) ;  /* 0x0000004000001947 */ /* 0x000fea0003800000 */
[----:B0-----:R-:W-:Y:S05]  /*0130*/  @!P0 BRA `(.L_x_1357) ;  /* 0x0000003000008947 */ /* 0x001fea0003800000 */
[----:B------:R-:W4:Y:S04]  /*0140*/  LDG.E R5, [R2.64] ;  /* 0x0000000402057981 */ /* 0x000f28000c1e1900 */
[----:B-----5:R-:W4:Y:S02]  /*0150*/  LDG.E R52, [R2.64+0x4] ;  /* 0x0000040402347981 */ /* 0x020f24000c1e1900 */
[----:B----4-:R-:W-:-:S02]  /*0160*/  IADD3 R52, -R5, R52, RZ ;  /* 0x0000003405347210 */ /* 0x010fc40007ffe1ff */
.L_x_1357:
[----:B0-----:R-:W-:Y:S02]  /*0170*/  ISETP.NE.AND.EX P1, PT, RZ, c[0x0][0x244], PT, P2 ;  /* 0x00009100ff007a0c */ /* 0x001fe40003f25320 */
[----:B-----5:R-:W-:-:S13]  /*0180*/  ISETP.LE.AND P2, PT, R52, R11, PT ;  /* 0x0000000b3400720c */ /* 0x020fda0003f43270 */
[----:B------:R-:W-:Y:S05]  /*0190*/  @P1 EXIT P2 ;  /* 0x000000000000194d */ /* 0x000fea0001000000 */
[----:B------:R-:W-:Y:S01]  /*01a0*/  IADD3 R9, -R11, R52, RZ ;  /* 0x000000340b097210 */ /* 0x000fe20007ffe1ff */
[----:B------:R-:W-:Y:S01]  /*01b0*/  CS2R R12, SRZ ;  /* 0x00000000000c7805 */ /* 0x000fe2000001ff00 */
[----:B---3--:R-:W-:Y:S02]  /*01c0*/  SHF.R.S32.HI R8, RZ, 0x1f, R10 ;  /* 0x0000001fff087819 */ /* 0x008fe4000001140a */
[C---:B--2---:R-:W-:Y:S02]  /*01d0*/  ISETP.GE.AND P2, PT, R58.reuse, R9, PT ;  /* 0x000000093a00720c */ /* 0x044fe40003f46270 */
[----:B------:R-:W-:Y:S02]  /*01e0*/  @P0 MOV R12, R59 ;  /* 0x0000003b000c0202 */ /* 0x000fe40000000f00 */
[----:B------:R-:W-:Y:S02]  /*01f0*/  ISETP.GT.OR P2, PT, R58, 0x3f, P2 ;  /* 0x0000003f3a00780c */ /* 0x000fe40001744670 */
[----:B------:R-:W-:-:S02]  /*0200*/  @P0 SHF.R.S32.HI R13, RZ, 0x1f, R59 ;  /* 0x0000001fff0d0819 */ /* 0x000fc4000001143b */
[----:B------:R-:W-:Y:S02]  /*0210*/  SHF.R.S32.HI R7, RZ, 0x1f, R61 ;  /* 0x0000001fff077819 */ /* 0x000fe4000001143d */
[----:B------:R-:W-:Y:S02]  /*0220*/  SEL R6, R61, RZ, !P1 ;  /* 0x000000ff3d067207 */ /* 0x000fe40004800000 */
[----:B------:R-:W-:-:S05]  /*0230*/  SEL R7, R7, RZ, !P1 ;  /* 0x000000ff07077207 */ /* 0x000fca0004800000 */
[----:B------:R-:W-:Y:S01]  /*0240*/  @!P2 SHF.R.S32.HI R3, RZ, 0x1f, R11 ;  /* 0x0000001fff03a819 */ /* 0x000fe2000001140b */
[----:B------:R-:W-:Y:S01]  /*0250*/  @!P2 IMAD R5, R8, c[0x0][0x1e0], RZ ;  /* 0x000078000805aa24 */ /* 0x000fe200078e02ff */
[--C-:B------:R-:W-:Y:S01]  /*0260*/  @!P2 SHF.R.S32.HI R0, RZ, 0x1f, R58.reuse ;  /* 0x0000001fff00a819 */ /* 0x100fe2000001143a */
[----:B------:R-:W-:Y:S01]  /*0270*/  @!P2 IMAD R15, R7, c[0x0][0x1e8], RZ ;  /* 0x00007a00070faa24 */ /* 0x000fe200078e02ff */
[----:B------:R-:W-:Y:S01]  /*0280*/  @!P2 IADD3 R2, P3, P4, R12, R11, R58 ;  /* 0x0000000b0c02a210 */ /* 0x000fe20007c7e03a */
[----:B------:R-:W-:Y:S02]  /*0290*/  @!P2 IMAD R5, R10, c[0x0][0x1e4], R5 ;  /* 0x000079000a05aa24 */ /* 0x000fe400078e0205 */
[----:B------:R-:W-:Y:S01]  /*02a0*/  @!P2 IMAD R15, R6, c[0x0][0x1ec], R15 ;  /* 0x00007b00060faa24 */ /* 0x000fe200078e020f */
[----:B------:R-:W-:-:S05]  /*02b0*/  @!P2 IADD3.X R3, R13, R3, R0, P3, P4 ;  /* 0x000000030d03a210 */ /* 0x000fca0001fe8400 */
[----:B------:R-:W-:-:S04]  /*02c0*/  @!P2 IMAD.WIDE.U32 R2, R10, c[0x0][0x1e0], R2 ;  /* 0x000078000a02aa25 */ /* 0x000fc800078e0002 */
[----:B------:R-:W-:Y:S01]  /*02d0*/  @!P2 IMAD.IADD R3, R3, 0x1, R5 ;  /* 0x000000010303a824 */ /* 0x000fe200078e0205 */
[----:B------:R-:W-:-:S03]  /*02e0*/  MOV R5, 0x7f800000 ;  /* 0x7f80000000057802 */ /* 0x000fc60000000f00 */
[----:B------:R-:W-:-:S05]  /*02f0*/  @!P2 IMAD.WIDE.U32 R2, R6, c[0x0][0x1e8], R2 ;  /* 0x00007a000602aa25 */ /* 0x000fca00078e0002 */
[----:B------:R-:W-:Y:S02]  /*0300*/  @!P2 IADD3 R3, R3, R15, RZ ;  /* 0x0000000f0303a210 */ /* 0x000fe40007ffe0ff */
[----:B------:R-:W-:-:S04]  /*0310*/  @!P2 LEA R14, P1, R2, c[0x0][0x1d8], 0x2 ;  /* 0x00007600020eaa11 */ /* 0x000fc800078210ff */
[----:B------:R-:W-:Y:S02]  /*0320*/  @!P2 LEA.HI.X R15, R2, c[0x0][0x1dc], R3, 0x2, P1 ;  /* 0x00007700020faa11 */ /* 0x000fe400008f1403 */
[----:B------:R-:W-:Y:S01]  /*0330*/  SHF.R.S32.HI R3, RZ, 0x1f, R58 ;  /* 0x0000001fff037819 */ /* 0x000fe2000001143a */
[----:B------:R-:W-:Y:S01]  /*0340*/  IMAD R27, R7, c[0x0][0x188], RZ ;  /* 0x00006200071b7a24 */ /* 0x000fe200078e02ff */
[----:B------:R-:W-:Y:S01]  /*0350*/  BSSY B0, `(.L_x_1358) ;  /* 0x0000044000007945 */ /* 0x000fe20003800000 */
[----:B------:R0:W5:Y:S01]  /*0360*/  @!P2 LDG.E R5, [R14.64] ;  /* 0x000000040e05a981 */ /* 0x000162000c1e1900 */
[-C--:B------:R-:W-:Y:S01]  /*0370*/  LEA.HI R3, R3, R58.reuse, RZ, 0x3 ;  /* 0x0000003a03037211 */ /* 0x080fe200078f18ff */
[----:B------:R-:W-:Y:S01]  /*0380*/  IMAD R33, R6, c[0x0][0x18c], R27 ;  /* 0x0000630006217a24 */ /* 0x000fe200078e021b */
[----:B------:R-:W-:Y:S01]  /*0390*/  CS2R R40, SRZ ;  /* 0x0000000000287805 */ /* 0x000fe2000001ff00 */
[----:B------:R-:W-:Y:S01]  /*03a0*/  CS2R R42, SRZ ;  /* 0x00000000002a7805 */ /* 0x000fe2000001ff00 */
[----:B------:R-:W-:Y:S01]  /*03b0*/  LOP3.LUT R17, R3, 0xfffffff8, RZ, 0xc0, !PT ;  /* 0xfffffff803117812 */ /* 0x000fe200078ec0ff */
[----:B------:R-:W-:Y:S01]  /*03c0*/  CS2R R44, SRZ ;  /* 0x00000000002c7805 */ /* 0x000fe2000001ff00 */
[----:B------:R-:W-:Y:S01]  /*03d0*/  SHF.R.S32.HI R3, RZ, 0x3, R3 ;  /* 0x00000003ff037819 */ /* 0x000fe20000011403 */
[----:B------:R-:W-:Y:S01]  /*03e0*/  CS2R R46, SRZ ;  /* 0x00000000002e7805 */ /* 0x000fe2000001ff00 */
[----:B------:R-:W-:Y:S01]  /*03f0*/  IADD3 R4, -R17, R58, RZ ;  /* 0x0000003a11047210 */ /* 0x000fe20007ffe1ff */
[----:B------:R-:W-:Y:S01]  /*0400*/  IMAD R17, R8, c[0x0][0x180], RZ ;  /* 0x0000600008117a24 */ /* 0x000fe200078e02ff */
[----:B------:R-:W-:Y:S01]  /*0410*/  SHF.R.S32.HI R2, RZ, 0x1f, R3 ;  /* 0x0000001fff027819 */ /* 0x000fe20000011403 */
[----:B0-----:R-:W-:Y:S01]  /*0420*/  CS2R R14, SRZ ;  /* 0x00000000000e7805 */ /* 0x001fe2000001ff00 */
[C---:B------:R-:W-:Y:S01]  /*0430*/  IADD3 R56, P1, R3.reuse, R12, RZ ;  /* 0x0000000c03387210 */ /* 0x040fe20007f3e0ff */
[----:B------:R-:W-:Y:S01]  /*0440*/  IMAD.SHL.U32 R54, R4, 0x8, RZ ;  /* 0x0000000804367824 */ /* 0x000fe200078e00ff */
[C---:B------:R-:W-:Y:S01]  /*0450*/  IADD3 R0, R3.reuse, 0x20, RZ ;  /* 0x0000002003007810 */ /* 0x040fe20007ffe0ff */
[----:B------:R-:W-:Y:S01]  /*0460*/  IMAD R31, R10, c[0x0][0x184], R17 ;  /* 0x000061000a1f7a24 */ /* 0x000fe200078e0211 */
[----:B------:R-:W-:Y:S01]  /*0470*/  IADD3.X R57, R2, R13, RZ, P1, !PT ;  /* 0x0000000d02397210 */ /* 0x000fe20000ffe4ff */
[----:B------:R-:W-:Y:S01]  /*0480*/  CS2R R18, SRZ ;  /* 0x0000000000127805 */ /* 0x000fe2000001ff00 */
[--C-:B------:R-:W-:Y:S01]  /*0490*/  SHF.R.S32.HI R55, RZ, 0x1f, R54.reuse ;  /* 0x0000001fff377819 */ /* 0x100fe20000011436 */
[----:B------:R-:W-:Y:S01]  /*04a0*/  CS2R R12, SRZ ;  /* 0x00000000000c7805 */ /* 0x000fe2000001ff00 */
[-C--:B------:R-:W-:Y:S01]  /*04b0*/  ISETP.GE.AND P1, PT, R3, R9.reuse, PT ;  /* 0x000000090300720c */ /* 0x080fe20003f26270 */
[----:B------:R-:W-:Y:S01]  /*04c0*/  CS2R R28, SRZ ;  /* 0x00000000001c7805 */ /* 0x000fe2000001ff00 */
[----:B------:R-:W-:Y:S01]  /*04d0*/  CS2R R24, SRZ ;  /* 0x0000000000187805 */ /* 0x000fe2000001ff00 */
[----:B------:R-:W-:Y:S01]  /*04e0*/  IMAD.WIDE.U32 R16, R10, c[0x0][0x180], R54 ;  /* 0x000060000a107a25 */ /* 0x000fe200078e0036 */
[----:B------:R-:W-:Y:S01]  /*04f0*/  CS2R R20, SRZ ;  /* 0x0000000000147805 */ /* 0x000fe2000001ff00 */
[----:B------:R-:W-:Y:S01]  /*0500*/  CS2R R22, SRZ ;  /* 0x0000000000167805 */ /* 0x000fe2000001ff00 */
[----:B------:R-:W-:Y:S01]  /*0510*/  ISETP.GE.AND P2, PT, R0, R9, PT ;  /* 0x000000090000720c */ /* 0x000fe20003f46270 */
[----:B------:R-:W-:Y:S01]  /*0520*/  CS2R R26, SRZ ;  /* 0x00000000001a7805 */ /* 0x000fe2000001ff00 */
[----:B------:R-:W-:Y:S01]  /*0530*/  IADD3 R31, R17, R31, RZ ;  /* 0x0000001f111f7210 */ /* 0x000fe20007ffe0ff */
[----:B------:R-:W-:Y:S01]  /*0540*/  IMAD.WIDE R56, R53, 0x40, R56 ;  /* 0x0000004035387825 */ /* 0x000fe200078e0238 */
[----:B------:R-:W-:-:S02]  /*0550*/  MOV R30, R16 ;  /* 0x00000010001e7202 */ /* 0x000fc40000000f00 */
[----:B------:R-:W-:-:S03]  /*0560*/  CS2R R16, SRZ ;  /* 0x0000000000107805 */ /* 0x000fc6000001ff00 */
[----:B------:R-:W-:-:S04]  /*0570*/  IMAD.WIDE.U32 R30, R6, c[0x0][0x188], R30 ;  /* 0x00006200061e7a25 */ /* 0x000fc800078e001e */
[----:B------:R-:W-:Y:S01]  /*0580*/  IMAD.IADD R33, R31, 0x1, R33 ;  /* 0x000000011f217824 */ /* 0x000fe200078e0221 */
[----:B------:R-:W-:Y:S05]  /*0590*/  @P1 BRA `(.L_x_1359) ;  /* 0x000001f000001947 */ /* 0x000fea0003800000 */
[C---:B------:R-:W-:Y:S02]  /*05a0*/  ISETP.GE.AND P5, PT, R54.reuse, c[0x0][0x16c], PT ;  /* 0x00005b0036007a0c */ /* 0x040fe40003fa6270 */
[C---:B------:R-:W-:Y:S02]  /*05b0*/  IADD3 R32, R54.reuse, 0x40, RZ ;  /* 0x0000004036207810 */ /* 0x040fe40007ffe0ff */
[----:B------:R-:W-:Y:S02]  /*05c0*/  IADD3 R34, R54, 0x80, RZ ;  /* 0x0000008036227810 */ /* 0x000fe40007ffe0ff */
[----:B------:R-:W-:Y:S02]  /*05d0*/  ISETP.GE.AND P4, PT, R32, c[0x0][0x16c], PT ;  /* 0x00005b0020007a0c */ /* 0x000fe40003f86270 */
[----:B------:R-:W-:-:S05]  /*05e0*/  ISETP.GE.AND P3, PT, R34, c[0x0][0x16c], PT ;  /* 0x00005b0022007a0c */ /* 0x000fca0003f66270 */
[----:B------:R-:W-:Y:S01]  /*05f0*/  @!P5 MOV R32, R30 ;  /* 0x0000001e0020d202 */ /* 0x000fe20000000f00 */
[----:B------:R-:W-:-:S04]  /*0600*/  @!P5 IMAD R35, R57, c[0x0][0x178], RZ ;  /* 0x00005e003923da24 */ /* 0x000fc800078e02ff */
[----:B------:R-:W-:Y:S01]  /*0610*/  @!P5 IMAD.WIDE.U32 R38, R56, c[0x0][0x178], R32 ;  /* 0x00005e003826da25 */ /* 0x000fe200078e0020 */
[----:B------:R-:W-:-:S03]  /*0620*/  @!P4 MOV R36, R30 ;  /* 0x0000001e0024c202 */ /* 0x000fc60000000f00 */
[----:B------:R-:W-:Y:S01]  /*0630*/  @!P5 IMAD R35, R56, c[0x0][0x17c], R35 ;  /* 0x00005f003823da24 */ /* 0x000fe200078e0223 */
[----:B------:R-:W-:Y:S01]  /*0640*/  @!P5 LEA R34, P6, R38, c[0x0][0x160], 0x1 ;  /* 0x000058002622da11 */ /* 0x000fe200078c08ff */
[----:B------:R-:W-:Y:S02]  /*0650*/  @!P4 IMAD R49, R57, c[0x0][0x178], RZ ;  /* 0x00005e003931ca24 */ /* 0x000fe400078e02ff */
[----:B------:R-:W-:Y:S01]  /*0660*/  @!P4 IMAD.MOV.U32 R37, RZ, RZ, R33 ;  /* 0x000000ffff25c224 */ /* 0x000fe200078e0021 */
[----:B------:R-:W-:Y:S01]  /*0670*/  @!P5 IADD3 R35, R39, R35, RZ ;  /* 0x000000232723d210 */ /* 0x000fe20007ffe0ff */
[C---:B------:R-:W-:Y:S01]  /*0680*/  @!P4 IMAD R49, R56.reuse, c[0x0][0x17c], R49 ;  /* 0x00005f003831ca24 */ /* 0x040fe200078e0231 */
[----:B------:R-:W-:Y:S01]  /*0690*/  @!P3 MOV R39, R33 ;  /* 0x000000210027b202 */ /* 0x000fe20000000f00 */
[----:B------:R-:W-:Y:S01]  /*06a0*/  @!P4 IMAD.WIDE.U32 R36, R56, c[0x0][0x178], R36 ;  /* 0x00005e003824ca25 */ /* 0x000fe200078e0024 */
[----:B------:R-:W-:Y:S02]  /*06b0*/  @!P5 LEA.HI.X R35, R38, c[0x0][0x164], R35, 0x1, P6 ;  /* 0x000059002623da11 */ /* 0x000fe400030f0c23 */
[----:B------:R-:W-:Y:S01]  /*06c0*/  @!P3 MOV R38, R30 ;  /* 0x0000001e0026b202 */ /* 0x000fe20000000f00 */
[----:B------:R-:W-:Y:S01]  /*06d0*/  @!P3 IMAD R51, R57, c[0x0][0x178], RZ ;  /* 0x00005e003933ba24 */ /* 0x000fe200078e02ff */
[----:B------:R-:W-:Y:S01]  /*06e0*/  @!P4 IADD3 R49, R37, R49, RZ ;  /* 0x000000312531c210 */ /* 0x000fe20007ffe0ff */
[----:B------:R0:W5:Y:S01]  /*06f0*/  @!P5 LDG.E.128 R40, [R34.64] ;  /* 0x000000042228d981 */ /* 0x000162000c1e1d00 */
[----:B------:R-:W-:Y:S01]  /*0700*/  @!P4 LEA R48, P6, R36, c[0x0][0x160], 0x1 ;  /* 0x000058002430ca11 */ /* 0x000fe200078c08ff */
[----:B------:R-:W-:-:S03]  /*0710*/  @!P3 IMAD.WIDE.U32 R38, R56, c[0x0][0x178], R38 ;  /* 0x00005e003826ba25 */ /* 0x000fc600078e0026 */
[----:B------:R-:W-:Y:S01]  /*0720*/  @!P4 LEA.HI.X R49, R36, c[0x0][0x164], R49, 0x1, P6 ;  /* 0x000059002431ca11 */ /* 0x000fe200030f0c31 */
[----:B------:R-:W-:Y:S01]  /*0730*/  @!P3 IMAD R51, R56, c[0x0][0x17c], R51 ;  /* 0x00005f003833ba24 */ /* 0x000fe200078e0233 */
[----:B------:R-:W-:-:S03]  /*0740*/  @!P3 LEA R36, P6, R38, c[0x0][0x160], 0x1 ;  /* 0x000058002624ba11 */ /* 0x000fc600078c08ff */
[----:B------:R-:W-:Y:S01]  /*0750*/  @!P3 IMAD.IADD R51, R39, 0x1, R51 ;  /* 0x000000012733b824 */ /* 0x000fe200078e0233 */
[----:B------:R0:W5:Y:S04]  /*0760*/  @!P4 LDG.E.128 R44, [R48.64+0x80] ;  /* 0x00008004302cc981 */ /* 0x000168000c1e1d00 */
[----:B------:R-:W-:-:S05]  /*0770*/  @!P3 LEA.HI.X R37, R38, c[0x0][0x164], R51, 0x1, P6 ;  /* 0x000059002625ba11 */ /* 0x000fca00030f0c33 */
[----:B------:R0:W5:Y:S02]  /*0780*/  @!P3 LDG.E.128 R20, [R36.64+0x100] ;  /* 0x000100042414b981 */ /* 0x000164000c1e1d00 */
.L_x_1359:
[----:B------:R-:W-:Y:S05]  /*0790*/  BSYNC B0 ;  /* 0x0000000000007941 */ /* 0x000fea0003800000 */
.L_x_1358:
[----:B------:R-:W-:Y:S01]  /*07a0*/  BSSY B0, `(.L_x_1360) ;  /* 0x0000013000007945 */ /* 0x000fe20003800000 */
[----:B------:R-:W-:Y:S05]  /*07b0*/  @P2 BRA `(.L_x_1361) ;  /* 0x0000011000002947 */ /* 0x000fea0003800000 */
[----:B0-----:R-:W-:Y:S02]  /*07c0*/  IADD3 R35, P2, R56, 0x20, RZ ;  /* 0x0000002038237810 */ /* 0x001fe40007f5e0ff */
[----:B------:R-:W-:Y:S02]  /*07d0*/  MOV R31, R33 ;  /* 0x00000021001f7202 */ /* 0x000fe40000000f00 */
[----:B------:R-:W-:Y:S02]  /*07e0*/  IADD3.X R32, RZ, R57, RZ, P2, !PT ;  /* 0x00000039ff207210 */ /* 0x000fe400017fe4ff */
[C---:B------:R-:W-:Y:S01]  /*07f0*/  IADD3 R33, R54.reuse, 0x40, RZ ;  /* 0x0000004036217810 */ /* 0x040fe20007ffe0ff */
[----:B------:R-:W-:Y:S01]  /*0800*/  IMAD.WIDE.U32 R30, R35, c[0x0][0x178], R30 ;  /* 0x00005e00231e7a25 */ /* 0x000fe200078e001e */
[----:B------:R-:W-:Y:S02]  /*0810*/  IADD3 R34, R54, 0x80, RZ ;  /* 0x0000008036227810 */ /* 0x000fe40007ffe0ff */
[----:B------:R-:W-:Y:S01]  /*0820*/  ISETP.GE.AND P4, PT, R33, c[0x0][0x16c], PT ;  /* 0x00005b0021007a0c */ /* 0x000fe20003f86270 */
[----:B------:R-:W-:Y:S01]  /*0830*/  IMAD R32, R32, c[0x0][0x178], RZ ;  /* 0x00005e0020207a24 */ /* 0x000fe200078e02ff */
[----:B------:R-:W-:-:S02]  /*0840*/  ISETP.GE.AND P3, PT, R54, c[0x0][0x16c], PT ;  /* 0x00005b0036007a0c */ /* 0x000fc40003f66270 */
        /* <DEDUP_REMOVED lines=8> */
.L_x_1361:
[----:B------:R-:W-:Y:S05]  /*08d0*/  BSYNC B0 ;  /* 0x0000000000007941 */ /* 0x000fea0003800000 */
.L_x_1360:
[----:B------:R-:W-:Y:S01]  /*08e0*/  BSSY B0, `(.L_x_1362) ;  /* 0x000003a000007945 */ /* 0x000fe20003800000 */
[----:B------:R-:W-:Y:S01]  /*08f0*/  CS2R R30, SRZ ;  /* 0x00000000001e7805 */ /* 0x000fe2000001ff00 */
[----:B0-----:R-:W-:Y:S01]  /*0900*/  CS2R R32, SRZ ;  /* 0x0000000000207805 */ /* 0x001fe2000001ff00 */
[----:B------:R-:W-:Y:S01]  /*0910*/  CS2R R34, SRZ ;  /* 0x0000000000227805 */ /* 0x000fe2000001ff00 */
[----:B------:R-:W-:Y:S01]  /*0920*/  CS2R R36, SRZ ;  /* 0x0000000000247805 */ /* 0x000fe2000001ff00 */
[----:B------:R-:W-:Y:S01]  /*0930*/  CS2R R38, SRZ ;  /* 0x0000000000267805 */ /* 0x000fe2000001ff00 */
[----:B-----5:R-:W-:Y:S01]  /*0940*/  IMAD.MOV.U32 R70, RZ, RZ, R40 ;  /* 0x000000ffff467224 */ /* 0x020fe200078e0028 */
[----:B------:R-:W-:Y:S05]  /*0950*/  @P1 BRA `(.L_x_1363) ;  /* 0x0000032000001947 */ /* 0x000fea0003800000 */
[C---:B------:R-:W-:Y:S02]  /*0960*/  IADD3 R48, R54.reuse, 0x40, RZ ;  /* 0x0000004036307810 */ /* 0x040fe40007ffe0ff */
[----:B------:R-:W-:-:S02]  /*0970*/  ISETP.GE.AND P2, PT, R54, c[0x0][0x16c], PT ;  /* 0x00005b0036007a0c */ /* 0x000fc40003f46270 */
[----:B------:R-:W-:Y:S02]  /*0980*/  ISETP.GE.AND P3, PT, R48, c[0x0][0x16c], PT ;  /* 0x00005b0030007a0c */ /* 0x000fe40003f66270 */
[----:B------:R-:W-:-:S04]  /*0990*/  IADD3 R48, R54, 0x80, RZ ;  /* 0x0000008036307810 */ /* 0x000fc80007ffe0ff */
[----:B------:R-:W-:-:S05]  /*09a0*/  ISETP.GE.AND P5, PT, R48, c[0x0][0x16c], PT ;  /* 0x00005b0030007a0c */ /* 0x000fca0003fa6270 */
[C---:B------:R-:W-:Y:S02]  /*09b0*/  @!P2 IMAD R49, R8.reuse, c[0x0][0x1a0], RZ ;  /* 0x000068000831aa24 */ /* 0x040fe400078e02ff */
[----:B------:R-:W-:Y:S02]  /*09c0*/  @!P3 IMAD R51, R8, c[0x0][0x1a0], RZ ;  /* 0x000068000833ba24 */ /* 0x000fe400078e02ff */
[----:B------:R-:W-:-:S04]  /*09d0*/  @!P3 IMAD.WIDE.U32 R64, R10, c[0x0][0x1a0], R54 ;  /* 0x000068000a40ba25 */ /* 0x000fc800078e0036 */
[----:B------:R-:W-:Y:S02]  /*09e0*/  @!P3 IMAD R51, R10, c[0x0][0x1a4], R51 ;  /* 0x000069000a33ba24 */ /* 0x000fe400078e0233 */
[----:B------:R-:W-:Y:S02]  /*09f0*/  @!P5 IMAD R67, R8, c[0x0][0x1a0], RZ ;  /* 0x000068000843da24 */ /* 0x000fe400078e02ff */
[----:B------:R-:W-:Y:S01]  /*0a00*/  @!P2 IMAD.WIDE.U32 R68, R10, c[0x0][0x1a0], R54 ;  /* 0x000068000a44aa25 */ /* 0x000fe200078e0036 */
[----:B------:R-:W-:-:S03]  /*0a10*/  @!P3 IADD3 R65, R65, R51, RZ ;  /* 0x000000334141b210 */ /* 0x000fc60007ffe0ff */
[C---:B------:R-:W-:Y:S02]  /*0a20*/  @!P2 IMAD R49, R10.reuse, c[0x0][0x1a4], R49 ;  /* 0x000069000a31aa24 */ /* 0x040fe400078e0231 */
[----:B------:R-:W-:-:S03]  /*0a30*/  @!P5 IMAD.WIDE.U32 R50, R10, c[0x0][0x1a0], R54 ;  /* 0x000068000a32da25 */ /* 0x000fc600078e0036 */
[----:B------:R-:W-:Y:S01]  /*0a40*/  @!P2 IADD3 R69, R69, R49, RZ ;  /* 0x000000314545a210 */ /* 0x000fe20007ffe0ff */
[----:B------:R-:W-:Y:S02]  /*0a50*/  @!P5 IMAD R67, R10, c[0x0][0x1a4], R67 ;  /* 0x000069000a43da24 */ /* 0x000fe400078e0243 */
[C---:B------:R-:W-:Y:S02]  /*0a60*/  @!P3 IMAD R49, R7.reuse, c[0x0][0x1a8], RZ ;  /* 0x00006a000731ba24 */ /* 0x040fe400078e02ff */
[----:B------:R-:W-:Y:S01]  /*0a70*/  @!P2 IMAD R63, R7, c[0x0][0x1a8], RZ ;  /* 0x00006a00073faa24 */ /* 0x000fe200078e02ff */
[----:B------:R-:W-:Y:S01]  /*0a80*/  @!P5 IADD3 R51, R51, R67, RZ ;  /* 0x000000433333d210 */ /* 0x000fe20007ffe0ff */
[----:B------:R-:W-:Y:S02]  /*0a90*/  @!P5 IMAD R67, R7, c[0x0][0x1a8], RZ ;  /* 0x00006a000743da24 */ /* 0x000fe400078e02ff */
[C---:B------:R-:W-:Y:S02]  /*0aa0*/  @!P3 IMAD R49, R6.reuse, c[0x0][0x1ac], R49 ;  /* 0x00006b000631ba24 */ /* 0x040fe400078e0231 */
[----:B------:R-:W-:-:S04]  /*0ab0*/  @!P3 IMAD.WIDE.U32 R64, R6, c[0x0][0x1a8], R64 ;  /* 0x00006a000640ba25 */ /* 0x000fc800078e0040 */
[C---:B------:R-:W-:Y:S01]  /*0ac0*/  @!P5 IMAD R67, R6.reuse, c[0x0][0x1ac], R67 ;  /* 0x00006b000643da24 */ /* 0x040fe200078e0243 */
[----:B------:R-:W-:Y:S01]  /*0ad0*/  @!P3 IADD3 R65, R65, R49, RZ ;  /* 0x000000314141b210 */ /* 0x000fe20007ffe0ff */
[----:B------:R-:W-:-:S04]  /*0ae0*/  @!P5 IMAD.WIDE.U32 R50, R6, c[0x0][0x1a8], R50 ;  /* 0x00006a000632da25 */ /* 0x000fc800078e0032 */
[C---:B------:R-:W-:Y:S01]  /*0af0*/  @!P2 IMAD R63, R6.reuse, c[0x0][0x1ac], R63 ;  /* 0x00006b00063faa24 */ /* 0x040fe200078e023f */
[----:B------:R-:W-:Y:S01]  /*0b00*/  @!P5 IADD3 R51, R51, R67, RZ ;  /* 0x000000433333d210 */ /* 0x000fe20007ffe0ff */
[----:B------:R-:W-:-:S04]  /*0b10*/  @!P2 IMAD.WIDE.U32 R68, R6, c[0x0][0x1a8], R68 ;  /* 0x00006a000644aa25 */ /* 0x000fc800078e0044 */
[----:B------:R-:W-:Y:S02]  /*0b20*/  @!P2 IMAD.IADD R69, R69, 0x1, R63 ;  /* 0x000000014545a824 */ /* 0x000fe400078e023f */
[C---:B------:R-:W-:Y:S02]  /*0b30*/  @!P2 IMAD R49, R57.reuse, c[0x0][0x198], RZ ;  /* 0x000066003931aa24 */ /* 0x040fe400078e02ff */
[C---:B------:R-:W-:Y:S02]  /*0b40*/  @!P3 IMAD R63, R57.reuse, c[0x0][0x198], RZ ;  /* 0x00006600393fba24 */ /* 0x040fe400078e02ff */
[----:B------:R-:W-:Y:S02]  /*0b50*/  @!P5 IMAD R67, R57, c[0x0][0x198], RZ ;  /* 0x000066003943da24 */ /* 0x000fe400078e02ff */
[C---:B------:R-:W-:Y:S02]  /*0b60*/  @!P2 IMAD R49, R56.reuse, c[0x0][0x19c], R49 ;  /* 0x000067003831aa24 */ /* 0x040fe400078e0231 */
[----:B------:R-:W-:-:S04]  /*0b70*/  @!P2 IMAD.WIDE.U32 R68, R56, c[0x0][0x198], R68 ;  /* 0x000066003844aa25 */ /* 0x000fc800078e0044 */
[C---:B------:R-:W-:Y:S01]  /*0b80*/  @!P3 IMAD R63, R56.reuse, c[0x0][0x19c], R63 ;  /* 0x00006700383fba24 */ /* 0x040fe200078e023f */
[----:B------:R-:W-:Y:S01]  /*0b90*/  @!P2 IADD3 R49, R69, R49, RZ ;  /* 0x000000314531a210 */ /* 0x000fe20007ffe0ff */
[----:B------:R-:W-:Y:S01]  /*0ba0*/  @!P5 IMAD R67, R56, c[0x0][0x19c], R67 ;  /* 0x000067003843da24 */ /* 0x000fe200078e0243 */
[----:B------:R-:W-:Y:S01]  /*0bb0*/  @!P2 LEA R66, P1, R68, c[0x0][0x190], 0x1 ;  /* 0x000064004442aa11 */ /* 0x000fe200078208ff */
[----:B------:R-:W-:-:S04]  /*0bc0*/  @!P3 IMAD.WIDE.U32 R64, R56, c[0x0][0x198], R64 ;  /* 0x000066003840ba25 */ /* 0x000fc800078e0040 */
[----:B------:R-:W-:Y:S01]  /*0bd0*/  @!P5 IMAD.WIDE.U32 R50, R56, c[0x0][0x198], R50 ;  /* 0x000066003832da25 */ /* 0x000fe200078e0032 */
[----:B------:R-:W-:-:S03]  /*0be0*/  @!P3 LEA R62, P4, R64, c[0x0][0x190], 0x1 ;  /* 0x00006400403eba11 */ /* 0x000fc600078808ff */
[----:B------:R-:W-:Y:S01]  /*0bf0*/  @!P3 IMAD.IADD R63, R65, 0x1, R63 ;  /* 0x00000001413fb824 */ /* 0x000fe200078e023f */
[----:B------:R-:W-:Y:S02]  /*0c00*/  @!P5 IADD3 R51, R51, R67, RZ ;  /* 0x000000433333d210 */ /* 0x000fe40007ffe0ff */
[----:B------:R-:W-:Y:S02]  /*0c10*/  @!P5 LEA R48, P6, R50, c[0x0][0x190], 0x1 ;  /* 0x000064003230da11 */ /* 0x000fe400078c08ff */
[----:B------:R-:W-:Y:S02]  /*0c20*/  @!P2 LEA.HI.X R67, R68, c[0x0][0x194], R49, 0x1, P1 ;  /* 0x000065004443aa11 */ /* 0x000fe400008f0c31 */
[----:B------:R-:W-:Y:S02]  /*0c30*/  @!P3 LEA.HI.X R63, R64, c[0x0][0x194], R63, 0x1, P4 ;  /* 0x00006500403fba11 */ /* 0x000fe400020f0c3f */
[----:B------:R-:W-:Y:S01]  /*0c40*/  @!P5 LEA.HI.X R49, R50, c[0x0][0x194], R51, 0x1, P6 ;  /* 0x000065003231da11 */ /* 0x000fe200030f0c33 */
[----:B------:R0:W5:Y:S04]  /*0c50*/  @!P2 LDG.E.128 R28, [R66.64] ;  /* 0x00000004421ca981 */ /* 0x000168000c1e1d00 */
[----:B------:R0:W5:Y:S04]  /*0c60*/  @!P3 LDG.E.128 R32, [R62.64+0x80] ;  /* 0x000080043e20b981 */ /* 0x000168000c1e1d00 */
[----:B------:R0:W5:Y:S02]  /*0c70*/  @!P5 LDG.E.128 R36, [R48.64+0x100] ;  /* 0x000100043024d981 */ /* 0x000164000c1e1d00 */
.L_x_1363:
[----:B------:R-:W-:Y:S05]  /*0c80*/  BSYNC B0 ;  /* 0x0000000000007941 */ /* 0x000fea0003800000 */
.L_x_1362:
[----:B0----5:R-:W-:Y:S01]  /*0c90*/  MOV R48, R28 ;  /* 0x0000001c00307202 */ /* 0x021fe20000000f00 */
[--C-:B------:R-:W-:Y:S01]  /*0ca0*/  HADD2.F32 R40, -RZ, R70.reuse.H1_H1 ;  /* 0x30000046ff287230 */ /* 0x100fe20000004100 */
[----:B------:R-:W-:Y:S01]  /*0cb0*/  MOV R68, R41 ;  /* 0x0000002900447202 */ /* 0x000fe20000000f00 */
[----:B------:R-:W-:Y:S01]  /*0cc0*/  IMAD.MOV.U32 R28, RZ, RZ, R42 ;  /* 0x000000ffff1c7224 */ /* 0x000fe200078e002a */
[----:B------:R-:W-:Y:S01]  /*0cd0*/  HADD2.F32 R70, -RZ, R70.H0_H0 ;  /* 0x20000046ff467230 */ /* 0x000fe20000004100 */
[----:B------:R-:W-:Y:S01]  /*0ce0*/  MOV R64, R45 ;  /* 0x0000002d00407202 */ /* 0x000fe20000000f00 */
[--C-:B------:R-:W-:Y:S01]  /*0cf0*/  HADD2.F32 R41, -RZ, R48.reuse.H1_H1 ;  /* 0x30000030ff297230 */ /* 0x100fe20000004100 */
[----:B------:R-:W-:Y:S01]  /*0d00*/  IMAD.MOV.U32 R45, RZ, RZ, R29 ;  /* 0x000000ffff2d7224 */ /* 0x000fe200078e001d */
[----:B------:R-:W-:Y:S01]  /*0d10*/  MOV R63, R43 ;  /* 0x0000002b003f7202 */ /* 0x000fe20000000f00 */
[----:B------:R-:W-:Y:S01]  /*0d20*/  BSSY B0, `(.L_x_1364) ;  /* 0x0000033000007945 */ /* 0x000fe20003800000 */
[----:B------:R-:W-:Y:S01]  /*0d30*/  MOV R69, R30 ;  /* 0x0000001e00457202 */ /* 0x000fe20000000f00 */
[----:B------:R-:W-:Y:S01]  /*0d40*/  FMUL.FTZ R42, R40, R41 ;  /* 0x00000029282a7220 */ /* 0x000fe20000410000 */
[----:B------:R-:W-:Y:S01]  /*0d50*/  HADD2.F32 R41, -RZ, R48.H0_H0 ;  /* 0x20000030ff297230 */ /* 0x000fe20000004100 */
[----:B------:R-:W-:Y:S01]  /*0d60*/  MOV R62, R44 ;  /* 0x0000002c003e7202 */ /* 0x000fe20000000f00 */
[--C-:B------:R-:W-:Y:S01]  /*0d70*/  HADD2.F32 R40, -RZ, R68.reuse.H0_H0 ;  /* 0x20000044ff287230 */ /* 0x100fe20000004100 */
[----:B------:R-:W-:Y:S01]  /*0d80*/  MOV R29, R46 ;  /* 0x0000002e001d7202 */ /* 0x000fe20000000f00 */
[--C-:B------:R-:W-:Y:S01]  /*0d90*/  HADD2.F32 R43, -RZ, R45.reuse.H0_H0 ;  /* 0x2000002dff2b7230 */ /* 0x100fe20000004100 */
[----:B------:R-:W-:Y:S01]  /*0da0*/  FFMA.FTZ R42, R70, R41, R42 ;  /* 0x00000029462a7223 */ /* 0x000fe2000001002a */
[----:B------:R-:W-:Y:S01]  /*0db0*/  HADD2.F32 R68, -RZ, R68.H1_H1 ;  /* 0x30000044ff447230 */ /* 0x000fe20000004100 */
[----:B------:R-:W-:Y:S01]  /*0dc0*/  IMAD R41, R53, -0x40, R52 ;  /* 0xffffffc035297824 */ /* 0x000fe200078e0234 */
[----:B------:R-:W-:Y:S01]  /*0dd0*/  HADD2.F32 R45, -RZ, R45.H1_H1 ;  /* 0x3000002dff2d7230 */ /* 0x000fe20000004100 */
[----:B------:R-:W-:Y:S01]  /*0de0*/  FFMA.FTZ R40, R40, R43, R42 ;  /* 0x0000002b28287223 */ /* 0x000fe2000001002a */
[----:B------:R-:W-:Y:S01]  /*0df0*/  MOV R65, R47 ;  /* 0x0000002f00417202 */ /* 0x000fe20000000f00 */
[----:B------:R-:W-:Y:S01]  /*0e00*/  IMAD.MOV.U32 R67, RZ, RZ, R13 ;  /* 0x000000ffff437224 */ /* 0x000fe200078e000d */
[----:B------:R-:W-:Y:S01]  /*0e10*/  ISETP.GE.AND P1, PT, R0, R41, PT ;  /* 0x000000290000720c */ /* 0x000fe20003f26270 */
[----:B------:R-:W-:Y:S01]  /*0e20*/  FFMA.FTZ R68, R68, R45, R40 ;  /* 0x0000002d44447223 */ /* 0x000fe20000010028 */
[----:B------:R-:W-:Y:S01]  /*0e30*/  MOV R66, R12 ;  /* 0x0000000c00427202 */ /* 0x000fe20000000f00 */
[----:B------:R-:W-:Y:S01]  /*0e40*/  CS2R R40, SRZ ;  /* 0x0000000000287805 */ /* 0x000fe2000001ff00 */
[----:B------:R-:W-:Y:S01]  /*0e50*/  CS2R R42, SRZ ;  /* 0x00000000002a7805 */ /* 0x000fe2000001ff00 */
[----:B------:R-:W-:Y:S01]  /*0e60*/  CS2R R44, SRZ ;  /* 0x00000000002c7805 */ /* 0x000fe2000001ff00 */
[----:B------:R-:W-:Y:S01]  /*0e70*/  CS2R R46, SRZ ;  /* 0x00000000002e7805 */ /* 0x000fe2000001ff00 */
[----:B------:R-:W-:Y:S01]  /*0e80*/  CS2R R48, SRZ ;  /* 0x0000000000307805 */ /* 0x000fe2000001ff00 */
[----:B------:R-:W-:Y:S01]  /*0e90*/  CS2R R50, SRZ ;  /* 0x0000000000327805 */ /* 0x000fe2000001ff00 */
[----:B------:R-:W-:-:S02]  /*0ea0*/  HADD2.F32 R71, -RZ, R28.H0_H0 ;  /* 0x2000001cff477230 */ /* 0x000fc40000004100 */
[----:B------:R-:W-:Y:S02]  /*0eb0*/  HADD2.F32 R70, -RZ, R69.H0_H0 ;  /* 0x20000045ff467230 */ /* 0x000fe40000004100 */
[----:B------:R-:W-:Y:S05]  /*0ec0*/  @P1 BRA `(.L_x_1365) ;  /* 0x0000018000001947 */ /* 0x000fea0003800000 */
[----:B------:R-:W-:Y:S01]  /*0ed0*/  IMAD R73, R8, c[0x0][0x1a0], RZ ;  /* 0x0000680008497a24 */ /* 0x000fe200078e02ff */
[----:B------:R-:W-:Y:S01]  /*0ee0*/  IADD3 R72, R54, 0x40, RZ ;  /* 0x0000004036487810 */ /* 0x000fe20007ffe0ff */
[----:B------:R-:W-:Y:S01]  /*0ef0*/  IMAD.WIDE.U32 R12, R10, c[0x0][0x1a0], R54 ;  /* 0x000068000a0c7a25 */ /* 0x000fe200078e0036 */
[----:B------:R-:W-:Y:S02]  /*0f00*/  IADD3 R55, P1, R56, 0x20, RZ ;  /* 0x0000002038377810 */ /* 0x000fe40007f3e0ff */
[----:B------:R-:W-:Y:S01]  /*0f10*/  ISETP.GE.AND P2, PT, R54, c[0x0][0x16c], PT ;  /* 0x00005b0036007a0c */ /* 0x000fe20003f46270 */
[----:B------:R-:W-:Y:S01]  /*0f20*/  IMAD R73, R10, c[0x0][0x1a4], R73 ;  /* 0x000069000a497a24 */ /* 0x000fe200078e0249 */
[----:B------:R-:W-:Y:S01]  /*0f30*/  IADD3.X R56, RZ, R57, RZ, P1, !PT ;  /* 0x00000039ff387210 */ /* 0x000fe20000ffe4ff */
[----:B------:R-:W-:Y:S01]  /*0f40*/  IMAD R75, R7, c[0x0][0x1a8], RZ ;  /* 0x00006a00074b7a24 */ /* 0x000fe200078e02ff */
[----:B------:R-:W-:-:S02]  /*0f50*/  ISETP.GE.AND P3, PT, R72, c[0x0][0x16c], PT ;  /* 0x00005b0048007a0c */ /* 0x000fc40003f66270 */
[----:B------:R-:W-:Y:S01]  /*0f60*/  IADD3 R13, R13, R73, RZ ;  /* 0x000000490d0d7210 */ /* 0x000fe20007ffe0ff */
[----:B------:R-:W-:Y:S02]  /*0f70*/  IMAD R75, R6, c[0x0][0x1ac], R75 ;  /* 0x00006b00064b7a24 */ /* 0x000fe400078e024b */
[----:B------:R-:W-:Y:S02]  /*0f80*/  IMAD R56, R56, c[0x0][0x198], RZ ;  /* 0x0000660038387a24 */ /* 0x000fe400078e02ff */
[----:B------:R-:W-:-:S04]  /*0f90*/  IMAD.WIDE.U32 R12, R6, c[0x0][0x1a8], R12 ;  /* 0x00006a00060c7a25 */ /* 0x000fc800078e000c */
[----:B------:R-:W-:Y:S02]  /*0fa0*/  IMAD.IADD R13, R13, 0x1, R75 ;  /* 0x000000010d0d7824 */ /* 0x000fe400078e024b */
[C---:B------:R-:W-:Y:S02]  /*0fb0*/  IMAD R57, R55.reuse, c[0x0][0x19c], R56 ;  /* 0x0000670037397a24 */ /* 0x040fe400078e0238 */
[----:B------:R-:W-:Y:S01]  /*0fc0*/  IMAD.WIDE.U32 R12, R55, c[0x0][0x198], R12 ;  /* 0x00006600370c7a25 */ /* 0x000fe200078e000c */
[----:B------:R-:W-:-:S04]  /*0fd0*/  IADD3 R55, R54, 0x80, RZ ;  /* 0x0000008036377810 */ /* 0x000fc80007ffe0ff */
[----:B------:R-:W-:Y:S02]  /*0fe0*/  ISETP.GE.AND P4, PT, R55, c[0x0][0x16c], PT ;  /* 0x00005b0037007a0c */ /* 0x000fe40003f86270 */
[----:B------:R-:W-:Y:S02]  /*0ff0*/  IADD3 R13, R13, R57, RZ ;  /* 0x000000390d0d7210 */ /* 0x000fe40007ffe0ff */
[----:B------:R-:W-:-:S04]  /*1000*/  LEA R54, P1, R12, c[0x0][0x190], 0x1 ;  /* 0x000064000c367a11 */ /* 0x000fc800078208ff */
[----:B------:R-:W-:-:S05]  /*1010*/  LEA.HI.X R55, R12, c[0x0][0x194], R13, 0x1, P1 ;  /* 0x000065000c377a11 */ /* 0x000fca00008f0c0d */
[----:B------:R0:W5:Y:S04]  /*1020*/  @!P2 LDG.E.128 R40, [R54.64] ;  /* 0x000000043628a981 */ /* 0x000168000c1e1d00 */
[----:B------:R0:W5:Y:S04]  /*1030*/  @!P3 LDG.E.128 R44, [R54.64+0x80] ;  /* 0x00008004362cb981 */ /* 0x000168000c1e1d00 */
[----:B------:R0:W5:Y:S02]  /*1040*/  @!P4 LDG.E.128 R48, [R54.64+0x100] ;  /* 0x000100043630c981 */ /* 0x000164000c1e1d00 */
.L_x_1365:
[----:B------:R-:W-:Y:S05]  /*1050*/  BSYNC B0 ;  /* 0x0000000000007941 */ /* 0x000fea0003800000 */
.L_x_1364:
[----:B------:R-:W-:Y:S01]  /*1060*/  HADD2.F32 R28, -RZ, R28.H1_H1 ;  /* 0x3000001cff1c7230 */ /* 0x000fe20000004100 */
[----:B------:R-:W-:Y:S01]  /*1070*/  FFMA.FTZ R68, R71, R70, R68 ;  /* 0x0000004647447223 */ /* 0x000fe20000010044 */
[----:B0-----:R-:W-:Y:S01]  /*1080*/  HADD2.F32 R55, -RZ, R69.H1_H1 ;  /* 0x30000045ff377230 */ /* 0x001fe20000004100 */
[----:B------:R-:W-:Y:S01]  /*1090*/  @P0 LEA R59, R61, R59, 0x6 ;  /* 0x0000003b3d3b0211 */ /* 0x000fe200078e30ff */
[----:B------:R-:W-:Y:S01]  /*10a0*/  HADD2.F32 R12, -RZ, R66.H1_H1 ;  /* 0x30000042ff0c7230 */ /* 0x000fe20000004100 */
[----:B------:R-:W-:Y:S01]  /*10b0*/  BSSY B0, `(.L_x_1366) ;  /* 0x00000ae000007945 */ /* 0x000fe20003800000 */
[----:B-----5:R-:W-:Y:S01]  /*10c0*/  HADD2.F32 R13, -RZ, R40.H1_H1 ;  /* 0x30000028ff0d7230 */ /* 0x020fe20000004100 */
[----:B------:R-:W-:Y:S01]  /*10d0*/  FFMA.FTZ R68, R28, R55, R68 ;  /* 0x000000371c447223 */ /* 0x000fe20000010044 */
[----:B------:R-:W-:-:S02]  /*10e0*/  HADD2.F32 R66, -RZ, R66.H0_H0 ;  /* 0x20000042ff427230 */ /* 0x000fc40000004100 */
[----:B------:R-:W-:Y:S01]  /*10f0*/  HADD2.F32 R55, -RZ, R40.H0_H0 ;  /* 0x20000028ff377230 */ /* 0x000fe20000004100 */
[----:B------:R-:W-:Y:S01]  /*1100*/  FMUL.FTZ R30, R12, R13 ;  /* 0x0000000d0c1e7220 */ /* 0x000fe20000410000 */
[----:B------:R-:W-:Y:S02]  /*1110*/  HADD2.F32 R12, -RZ, R67.H0_H0 ;  /* 0x20000043ff0c7230 */ /* 0x000fe40000004100 */
[----:B------:R-:W-:Y:S01]  /*1120*/  HADD2.F32 R57, -RZ, R41.H0_H0 ;  /* 0x20000029ff397230 */ /* 0x000fe20000004100 */
[----:B------:R-:W-:Y:S01]  /*1130*/  FFMA.FTZ R30, R66, R55, R30 ;  /* 0x00000037421e7223 */ /* 0x000fe2000001001e */
[----:B------:R-:W-:Y:S02]  /*1140*/  HADD2.F32 R13, -RZ, R63.H0_H0 ;  /* 0x2000003fff0d7230 */ /* 0x000fe40000004100 */
[----:B------:R-:W-:Y:S01]  /*1150*/  HADD2.F32 R28, -RZ, R31.H0_H0 ;  /* 0x2000001fff1c7230 */ /* 0x000fe20000004100 */
[----:B------:R-:W-:Y:S01]  /*1160*/  FFMA.FTZ R30, R12, R57, R30 ;  /* 0x000000390c1e7223 */ /* 0x000fe2000001001e */
[----:B------:R-:W-:-:S02]  /*1170*/  HADD2.F32 R67, -RZ, R67.H1_H1 ;  /* 0x30000043ff437230 */ /* 0x000fc40000004100 */
[----:B------:R-:W-:Y:S01]  /*1180*/  HADD2.F32 R12, -RZ, R41.H1_H1 ;  /* 0x30000029ff0c7230 */ /* 0x000fe20000004100 */
        /* <DEDUP_REMOVED lines=8> */
[----:B------:R-:W-:Y:S01]  /*1210*/  HADD2.F32 R14, -RZ, R14.H1_H1 ;  /* 0x3000000eff0e7230 */ /* 0x000fe20000004100 */
[----:B------:R-:W-:Y:S01]  /*1220*/  FFMA.FTZ R12, R12, R31, R30 ;  /* 0x0000001f0c0c7223 */ /* 0x000fe2000001001e */
[----:B------:R-:W-:Y:S02]  /*1230*/  HADD2.F32 R28, -RZ, R32.H0_H0 ;  /* 0x20000020ff1c7230 */ /* 0x000fe40000004100 */
[----:B------:R-:W-:Y:S02]  /*1240*/  HADD2.F32 R41, -RZ, R42.H1_H1 ;  /* 0x3000002aff297230 */ /* 0x000fe40000004100 */
        /* <DEDUP_REMOVED lines=8> */
[----:B------:R-:W-:Y:S02]  /*12d0*/  HADD2.F32 R31, -RZ, R32.H1_H1 ;  /* 0x30000020ff1f7230 */ /* 0x000fe40000004100 */
[----:B------:R-:W-:Y:S01]  /*12e0*/  HADD2.F32 R13, -RZ, R64.H0_H0 ;  /* 0x20000040ff0d7230 */ /* 0x000fe20000004100 */
[----:B------:R-:W-:Y:S01]  /*12f0*/  FFMA.FTZ R30, R15, R14, R12 ;  /* 0x0000000e0f1e7223 */ /* 0x000fe2000001000c */
[----:B------:R-:W-:Y:S01]  /*1300*/  HADD2.F32 R12, -RZ, R16.H0_H0 ;  /* 0x20000010ff0c7230 */ /* 0x000fe20000004100 */
[----:B------:R-:W-:Y:S01]  /*1310*/  FFMA.FTZ R28, R62, R31, R28 ;  /* 0x0000001f3e1c7223 */ /* 0x000fe2000001001c */
[----:B------:R-:W-:-:S02]  /*1320*/  HADD2.F32 R15, -RZ, R44.H0_H0 ;  /* 0x2000002cff0f7230 */ /* 0x000fc40000004100 */
[----:B------:R-:W-:Y:S02]  /*1330*/  HADD2.F32 R16, -RZ, R16.H1_H1 ;  /* 0x30000010ff107230 */ /* 0x000fe40000004100 */
[----:B------:R-:W-:Y:S01]  /*1340*/  HADD2.F32 R14, -RZ, R33.H0_H0 ;  /* 0x20000021ff0e7230 */ /* 0x000fe20000004100 */
[----:B------:R-:W-:Y:S01]  /*1350*/  FFMA.FTZ R12, R12, R15, R30 ;  /* 0x0000000f0c0c7223 */ /* 0x000fe2000001001e */
        /* <DEDUP_REMOVED lines=15> */
[----:B------:R-:W-:Y:S01]  /*1450*/  HADD2.F32 R28, -RZ, R46.H0_H0 ;  /* 0x2000002eff1c7230 */ /* 0x000fe20000004100 */
[----:B------:R-:W-:Y:S01]  /*1460*/  FFMA.FTZ R42, R16, R31, R33 ;  /* 0x0000001f102a7223 */ /* 0x000fe20000010021 */
[----:B------:R-:W-:Y:S02]  /*1470*/  HADD2.F32 R33, -RZ, R34.H1_H1 ;  /* 0x30000022ff217230 */ /* 0x000fe40000004100 */
[----:B------:R-:W-:Y:S01]  /*1480*/  HADD2.F32 R31, -RZ, R37.H0_H0 ;  /* 0x20000025ff1f7230 */ /* 0x000fe20000004100 */
[----:B------:R-:W-:Y:S01]  /*1490*/  FFMA.FTZ R43, R17, R28, R30 ;  /* 0x0000001c112b7223 */ /* 0x000fe2000001001e */
[----:B------:R-:W-:Y:S02]  /*14a0*/  HADD2.F32 R30, -RZ, R29.H1_H1 ;  /* 0x3000001dff1e7230 */ /* 0x000fe40000004100 */
[----:B------:R-:W-:Y:S02]  /*14b0*/  HADD2.F32 R28, -RZ, R37.H1_H1 ;  /* 0x30000025ff1c7230 */ /* 0x000fe40000004100 */
[----:B------:R-:W-:Y:S01]  /*14c0*/  HADD2.F32 R32, -RZ, R18.H1_H1 ;  /* 0x30000012ff207230 */ /* 0x000fe20000004100 */
[----:B------:R-:W-:Y:S01]  /*14d0*/  FFMA.FTZ R42, R30, R33, R42 ;  /* 0x000000211e2a7223 */ /* 0x000fe2000001002a */
[----:B------:R-:W-:-:S02]  /*14e0*/  HADD2.F32 R37, -RZ, R46.H1_H1 ;  /* 0x3000002eff257230 */ /* 0x000fc40000004100 */
[----:B------:R-:W-:Y:S02]  /*14f0*/  HADD2.F32 R30, -RZ, R65.H0_H0 ;  /* 0x20000041ff1e7230 */ /* 0x000fe40000004100 */
        /* <DEDUP_REMOVED lines=9> */
[----:B------:R-:W-:Y:S01]  /*1590*/  HADD2.F32 R41, -RZ, R36.H1_H1 ;  /* 0x30000024ff297230 */ /* 0x000fe20000004100 */
[----:B------:R-:W-:Y:S01]  /*15a0*/  FFMA.FTZ R34, R65, R34, R30 ;  /* 0x0000002241227223 */ /* 0x000fe2000001001e */
[----:B------:R-:W-:Y:S02]  /*15b0*/  HADD2.F32 R19, -RZ, R19.H1_H1 ;  /* 0x30000013ff137230 */ /* 0x000fe40000004100 */
        /* <DEDUP_REMOVED lines=9> */
[----:B------:R-:W-:Y:S01]  /*1650*/  HADD2.F32 R19, -RZ, R48.H1_H1 ;  /* 0x30000030ff137230 */ /* 0x000fe20000004100 */
[----:B------:R-:W-:Y:S01]  /*1660*/  FFMA.FTZ R41, R20, R41, R15 ;  /* 0x0000002914297223 */ /* 0x000fe2000001000f */
        /* <DEDUP_REMOVED lines=17> */
[----:B------:R-:W-:Y:S01]  /*1780*/  IMAD R21, R8, c[0x0][0x220], RZ ;  /* 0x0000880008157a24 */ /* 0x000fe200078e02ff */
        /* <DEDUP_REMOVED lines=16> */
[----:B------:R-:W-:-:S04]  /*1890*/  FFMA.FTZ R16, R23, R16, R17 ;  /* 0x0000001017107223 */ /* 0x000fc80000010011 */
[----:B------:R-:W-:Y:S02]  /*18a0*/  FFMA.FTZ R27, R27, R12, R13 ;  /* 0x0000000c1b1b7223 */ /* 0x000fe4000001000d */
[----:B------:R-:W0:Y:S04]  /*18b0*/  SHFL.BFLY PT, R13, R16, 0x4, 0x1f ;  /* 0x0c801f00100d7f89 */ /* 0x000e2800000e0000 */
[----:B------:R-:W1:Y:S01]  /*18c0*/  SHFL.BFLY PT, R12, R27, 0x4, 0x1f ;  /* 0x0c801f001b0c7f89 */ /* 0x000e6200000e0000 */
[----:B0-----:R-:W-:Y:S01]  /*18d0*/  FADD.FTZ R13, R16, R13 ;  /* 0x0000000d100d7221 */ /* 0x001fe20000010000 */
[----:B------:R-:W-:Y:S01]  /*18e0*/  HFMA2.MMA R16, -RZ, RZ, 0, 0 ;  /* 0x00000000ff107435 */ /* 0x000fe200000001ff */
[----:B-1----:R-:W-:-:S03]  /*18f0*/  FADD.FTZ R17, R27, R12 ;  /* 0x0000000c1b117221 */ /* 0x002fc60000010000 */
[----:B------:R-:W0:Y:S04]  /*1900*/  SHFL.BFLY PT, R12, R13, 0x2, 0x1f ;  /* 0x0c401f000d0c7f89 */ /* 0x000e2800000e0000 */
[----:B------:R-:W1:Y:S01]  /*1910*/  SHFL.BFLY PT, R18, R17, 0x2, 0x1f ;  /* 0x0c401f0011127f89 */ /* 0x000e6200000e0000 */
[----:B0-----:R-:W-:Y:S01]  /*1920*/  FADD.FTZ R14, R13, R12 ;  /* 0x0000000c0d0e7221 */ /* 0x001fe20000010000 */
[----:B------:R-:W-:Y:S01]  /*1930*/  @P0 SHF.R.S32.HI R12, RZ, 0x1f, R59 ;  /* 0x0000001fff0c0819 */ /* 0x000fe2000001143b */
[----:B------:R-:W-:Y:S02]  /*1940*/  IMAD R13, R53, 0x3000, RZ ;  /* 0x00003000350d7824 */ /* 0x000fe400078e02ff */
[----:B-1----:R-:W-:Y:S01]  /*1950*/  FADD.FTZ R18, R17, R18 ;  /* 0x0000001211127221 */ /* 0x002fe20000010000 */
[----:B------:R-:W0:Y:S01]  /*1960*/  SHFL.BFLY PT, R15, R14, 0x1, 0x1f ;  /* 0x0c201f000e0f7f89 */ /* 0x000e2200000e0000 */
[----:B------:R-:W-:-:S02]  /*1970*/  @P0 LEA.HI R12, R12, R59, RZ, 0x6 ;  /* 0x0000003b0c0c0211 */ /* 0x000fc400078f30ff */
[----:B------:R-:W-:Y:S01]  /*1980*/  SHF.L.U32 R17, R58, 0x2, RZ ;  /* 0x000000023a117819 */ /* 0x000fe200000006ff */
[----:B------:R-:W1:Y:S01]  /*1990*/  SHFL.BFLY PT, R19, R18, 0x1, 0x1f ;  /* 0x0c201f0012137f89 */ /* 0x000e6200000e0000 */
[----:B------:R-:W-:Y:S02]  /*19a0*/  @P0 LOP3.LUT R16, R12, 0xffffffc0, RZ, 0xc0, !PT ;  /* 0xffffffc00c100812 */ /* 0x000fe400078ec0ff */
[----:B------:R-:W-:-:S03]  /*19b0*/  ISETP.NE.AND P0, PT, R4, RZ, PT ;  /* 0x000000ff0400720c */ /* 0x000fc60003f05270 */
[----:B------:R-:W-:-:S05]  /*19c0*/  IMAD R12, R16, 0xc0, RZ ;  /* 0x000000c0100c7824 */ /* 0x000fca00078e02ff */
[----:B------:R-:W-:Y:S02]  /*19d0*/  SHF.R.S32.HI R4, RZ, 0x1f, R12 ;  /* 0x0000001fff047819 */ /* 0x000fe4000001140c */
[--C-:B------:R-:W-:Y:S02]  /*19e0*/  IADD3 R12, P1, P2, R12, R17, R13.reuse ;  /* 0x000000110c0c7210 */ /* 0x100fe40007a3e00d */
[----:B------:R-:W-:Y:S02]  /*19f0*/  SHF.R.S32.HI R13, RZ, 0x1f, R13 ;  /* 0x0000001fff0d7819 */ /* 0x000fe4000001140d */
[----:B------:R-:W-:Y:S01]  /*1a00*/  SHF.R.S32.HI R17, RZ, 0x1f, R17 ;  /* 0x0000001fff117819 */ /* 0x000fe20000011411 */
[----:B0-----:R-:W-:-:S03]  /*1a10*/  FADD.FTZ R20, R14, R15 ;  /* 0x0000000f0e147221 */ /* 0x001fc60000010000 */
[----:B------:R-:W-:Y:S01]  /*1a20*/  IADD3.X R13, R4, R17, R13, P1, P2 ;  /* 0x00000011040d7210 */ /* 0x000fe20000fe440d */
[----:B-1----:R-:W-:Y:S01]  /*1a30*/  FADD.FTZ R19, R18, R19 ;  /* 0x0000001312137221 */ /* 0x002fe20000010000 */
[----:B------:R-:W-:Y:S05]  /*1a40*/  @P0 BRA `(.L_x_1367) ;  /* 0x0000014000000947 */ /* 0x000fea0003800000 */
[----:B------:R-:W-:Y:S01]  /*1a50*/  SHF.R.S32.HI R4, RZ, 0x1f, R16 ;  /* 0x0000001fff047819 */ /* 0x000fe20000011410 */
[----:B------:R-:W-:Y:S01]  /*1a60*/  IMAD R17, R8, c[0x0][0x1c8], RZ ;  /* 0x0000720008117a24 */ /* 0x000fe200078e02ff */
[----:B------:R-:W-:Y:S02]  /*1a70*/  IADD3 R14, P0, R11, R16, RZ ;  /* 0x000000100b0e7210 */ /* 0x000fe40007f1e0ff */
[----:B------:R-:W-:Y:S01]  /*1a80*/  ISETP.GE.AND P1, PT, R3, R9, PT ;  /* 0x000000090300720c */ /* 0x000fe20003f26270 */
[----:B------:R-:W-:Y:S01]  /*1a90*/  IMAD R17, R10, c[0x0][0x1cc], R17 ;  /* 0x000073000a117a24 */ /* 0x000fe200078e0211 */
[----:B------:R-:W-:-:S05]  /*1aa0*/  LEA.HI.X.SX32 R15, R11, R4, 0x1, P0 ;  /* 0x000000040b0f7211 */ /* 0x000fca00000f0eff */
[----:B------:R-:W-:-:S04]  /*1ab0*/  IMAD.WIDE.U32 R14, R10, c[0x0][0x1c8], R14 ;  /* 0x000072000a0e7a25 */ /* 0x000fc800078e000e */
[----:B------:R-:W-:Y:S02]  /*1ac0*/  IMAD.IADD R15, R15, 0x1, R17 ;  /* 0x000000010f0f7824 */ /* 0x000fe400078e0211 */
[----:B------:R-:W-:Y:S02]  /*1ad0*/  IMAD R17, R7, c[0x0][0x1d0], RZ ;  /* 0x0000740007117a24 */ /* 0x000fe400078e02ff */
[----:B------:R-:W-:-:S04]  /*1ae0*/  IMAD.WIDE.U32 R14, R6, c[0x0][0x1d0], R14 ;  /* 0x00007400060e7a25 */ /* 0x000fc800078e000e */
[----:B------:R-:W-:Y:S01]  /*1af0*/  IMAD R17, R6, c[0x0][0x1d4], R17 ;  /* 0x0000750006117a24 */ /* 0x000fe200078e0211 */
[----:B------:R-:W-:-:S04]  /*1b00*/  IADD3 R4, P0, R3, R14, RZ ;  /* 0x0000000e03047210 */ /* 0x000fc80007f1e0ff */
[----:B------:R-:W-:Y:S02]  /*1b10*/  IADD3.X R15, R2, R15, R17, P0, !PT ;  /* 0x0000000f020f7210 */ /* 0x000fe400007fe411 */
[----:B------:R-:W-:Y:S02]  /*1b20*/  LEA R2, P2, R4, c[0x0][0x1b0], 0x2 ;  /* 0x00006c0004027a11 */ /* 0x000fe400078410ff */
[----:B------:R-:W-:Y:S02]  /*1b30*/  ISETP.GE.AND P0, PT, R0, R9, PT ;  /* 0x000000090000720c */ /* 0x000fe40003f06270 */
[----:B------:R-:W-:Y:S02]  /*1b40*/  LEA.HI.X R3, R4, c[0x0][0x1b4], R15, 0x2, P2 ;  /* 0x00006d0004037a11 */ /* 0x000fe400010f140f */
[----:B------:R-:W-:Y:S02]  /*1b50*/  FSEL R9, R20, RZ, !P1 ;  /* 0x000000ff14097208 */ /* 0x000fe40004800000 */
[----:B------:R-:W-:-:S03]  /*1b60*/  FSEL R15, R19, RZ, !P0 ;  /* 0x000000ff130f7208 */ /* 0x000fc60004000000 */
[----:B------:R0:W-:Y:S04]  /*1b70*/  STG.E [R2.64], R9 ;  /* 0x0000000902007986 */ /* 0x0001e8000c101904 */
[----:B------:R0:W-:Y:S02]  /*1b80*/  STG.E [R2.64+0x80], R15 ;  /* 0x0000800f02007986 */ /* 0x0001e4000c101904 */
.L_x_1367:
[----:B------:R-:W-:Y:S05]  /*1b90*/  BSYNC B0 ;  /* 0x0000000000007941 */ /* 0x000fea0003800000 */
.L_x_1366:
[----:B------:R-:W-:Y:S01]  /*1ba0*/  IADD3 R52, R52, 0x3f, RZ ;  /* 0x0000003f34347810 */ /* 0x000fe20007ffe0ff */
[C---:B------:R-:W-:Y:S01]  /*1bb0*/  IMAD R21, R10.reuse, c[0x0][0x224], R21 ;  /* 0x000089000a157a24 */ /* 0x040fe200078e0215 */
[----:B------:R-:W-:Y:S01]  /*1bc0*/  ISETP.NE.U32.AND P1, PT, RZ, c[0x0][0x238], PT ;  /* 0x00008e00ff007a0c */ /* 0x000fe20003f25070 */
[----:B------:R-:W-:Y:S01]  /*1bd0*/  IMAD.WIDE.U32 R12, R10, c[0x0][0x220], R12 ;  /* 0x000088000a0c7a25 */ /* 0x000fe200078e000c */
[--C-:B0-----:R-:W-:Y:S01]  /*1be0*/  SHF.R.S32.HI R3, RZ, 0x1f, R52.reuse ;  /* 0x0000001fff037819 */ /* 0x101fe20000011434 */
[----:B------:R-:W-:Y:S01]  /*1bf0*/  BSSY B0, `(.L_x_1368) ;  /* 0x0000024000007945 */ /* 0x000fe20003800000 */
[----:B------:R-:W-:Y:S01]  /*1c00*/  ISETP.NE.AND.EX P1, PT, RZ, c[0x0][0x23c], PT, P1 ;  /* 0x00008f00ff007a0c */ /* 0x000fe20003f25310 */
[----:B------:R-:W-:Y:S01]  /*1c10*/  IMAD R0, R53, -0x40, R52 ;  /* 0xffffffc035007824 */ /* 0x000fe200078e0234 */
[----:B------:R-:W-:Y:S01]  /*1c20*/  LEA.HI R3, R3, R52, RZ, 0x6 ;  /* 0x0000003403037211 */ /* 0x000fe200078f30ff */
[----:B------:R-:W-:Y:S01]  /*1c30*/  IMAD R15, R7, c[0x0][0x228], RZ ;  /* 0x00008a00070f7a24 */ /* 0x000fe200078e02ff */
[----:B------:R-:W-:-:S02]  /*1c40*/  IADD3 R13, R13, R21, RZ ;  /* 0x000000150d0d7210 */ /* 0x000fc40007ffe0ff */
[----:B------:R-:W-:Y:S01]  /*1c50*/  LOP3.LUT R3, R3, 0xffffffc0, RZ, 0xc0, !PT ;  /* 0xffffffc003037812 */ /* 0x000fe200078ec0ff */
[----:B------:R-:W-:Y:S01]  /*1c60*/  IMAD R15, R6, c[0x0][0x22c], R15 ;  /* 0x00008b00060f7a24 */ /* 0x000fe200078e020f */
[----:B------:R-:W-:Y:S02]  /*1c70*/  ISETP.NE.OR P1, PT, R58, RZ, !P1 ;  /* 0x000000ff3a00720c */ /* 0x000fe40004f25670 */
[----:B------:R-:W-:Y:S01]  /*1c80*/  IADD3 R9, R0, R3, -R52 ;  /* 0x0000000300097210 */ /* 0x000fe20007ffe834 */
[----:B------:R-:W-:-:S03]  /*1c90*/  IMAD.WIDE.U32 R2, R6, c[0x0][0x228], R12 ;  /* 0x00008a0006027a25 */ /* 0x000fc600078e000c */
[C---:B------:R-:W-:Y:S02]  /*1ca0*/  ISETP.GE.AND P0, PT, R58.reuse, R9, PT ;  /* 0x000000093a00720c */ /* 0x040fe40003f06270 */
[----:B------:R-:W-:Y:S02]  /*1cb0*/  IADD3 R3, R3, R15, RZ ;  /* 0x0000000f03037210 */ /* 0x000fe40007ffe0ff */
[----:B------:R-:W-:Y:S02]  /*1cc0*/  ISETP.GT.OR P0, PT, R58, 0x3f, P0 ;  /* 0x0000003f3a00780c */ /* 0x000fe40000704670 */
[----:B------:R-:W-:-:S04]  /*1cd0*/  LEA R12, P2, R2, c[0x0][0x208], 0x2 ;  /* 0x00008200020c7a11 */ /* 0x000fc800078410ff */
[----:B------:R-:W-:-:S07]  /*1ce0*/  LEA.HI.X R13, R2, c[0x0][0x20c], R3, 0x2, P2 ;  /* 0x00008300020d7a11 */ /* 0x000fce00010f1403 */
[----:B------:R-:W-:Y:S05]  /*1cf0*/  @P0 BRA `(.L_x_1369) ;  /* 0x0000013000000947 */ /* 0x000fea0003800000 */
[--C-:B------:R-:W-:Y:S01]  /*1d00*/  IADD3 R2, P0, P2, R16, R11, R58.reuse ;  /* 0x0000000b10027210 */ /* 0x100fe20007a1e03a */
[----:B------:R-:W-:Y:S01]  /*1d10*/  IMAD R9, R8, c[0x0][0x1f8], RZ ;  /* 0x00007e0008097a24 */ /* 0x000fe200078e02ff */
[----:B------:R-:W-:Y:S01]  /*1d20*/  SHF.R.S32.HI R0, RZ, 0x1f, R11 ;  /* 0x0000001fff007819 */ /* 0x000fe2000001140b */
[----:B------:R-:W-:Y:S01]  /*1d30*/  IMAD R7, R7, c[0x0][0x200], RZ ;  /* 0x0000800007077a24 */ /* 0x000fe200078e02ff */
[----:B------:R-:W-:Y:S01]  /*1d40*/  SHF.R.S32.HI R3, RZ, 0x1f, R58 ;  /* 0x0000001fff037819 */ /* 0x000fe2000001143a */
[----:B------:R-:W-:Y:S01]  /*1d50*/  IMAD R9, R10, c[0x0][0x1fc], R9 ;  /* 0x00007f000a097a24 */ /* 0x000fe200078e0209 */
[----:B------:R-:W-:-:S04]  /*1d60*/  SHF.R.S32.HI R16, RZ, 0x1f, R16 ;  /* 0x0000001fff107819 */ /* 0x000fc80000011410 */
[----:B------:R-:W-:Y:S01]  /*1d70*/  IADD3.X R3, R16, R0, R3, P0, P2 ;  /* 0x0000000010037210 */ /* 0x000fe200007e4403 */
[C---:B------:R-:W-:Y:S01]  /*1d80*/  FMUL.FTZ R0, R5.reuse, 1.4426950216293334961 ;  /* 0x3fb8aa3b05007820 */ /* 0x040fe20000410000 */
[----:B------:R-:W-:-:S03]  /*1d90*/  FSETP.NEU.FTZ.AND P0, PT, R5, -INF , PT ;  /* 0xff8000000500780b */ /* 0x000fc60003f1d000 */
[----:B------:R-:W-:Y:S01]  /*1da0*/  IMAD.WIDE.U32 R2, R10, c[0x0][0x1f8], R2 ;  /* 0x00007e000a027a25 */ /* 0x000fe200078e0002 */
[----:B------:R-:W-:-:S04]  /*1db0*/  FSEL R5, R0, RZ, P0 ;  /* 0x000000ff00057208 */ /* 0x000fc80000000000 */
[----:B------:R-:W-:Y:S01]  /*1dc0*/  IADD3 R3, R3, R9, RZ ;  /* 0x0000000903037210 */ /* 0x000fe20007ffe0ff */
[----:B------:R-:W-:-:S04]  /*1dd0*/  IMAD R9, R6, c[0x0][0x204], R7 ;  /* 0x0000810006097a24 */ /* 0x000fc800078e0207 */
[----:B------:R-:W-:-:S05]  /*1de0*/  IMAD.WIDE.U32 R6, R6, c[0x0][0x200], R2 ;  /* 0x0000800006067a25 */ /* 0x000fca00078e0002 */
[----:B------:R-:W-:Y:S02]  /*1df0*/  IADD3 R3, R7, R9, RZ ;  /* 0x0000000907037210 */ /* 0x000fe40007ffe0ff */
[----:B------:R-:W-:-:S04]  /*1e00*/  LEA R2, P2, R6, c[0x0][0x1f0], 0x2 ;  /* 0x00007c0006027a11 */ /* 0x000fc800078410ff */
[----:B------:R-:W-:-:S05]  /*1e10*/  LEA.HI.X R3, R6, c[0x0][0x1f4], R3, 0x2, P2 ;  /* 0x00007d0006037a11 */ /* 0x000fca00010f1403 */
[----:B------:R0:W-:Y:S04]  /*1e20*/  STG.E [R2.64], R5 ;  /* 0x0000000502007986 */ /* 0x0001e8000c101904 */
.L_x_1369:
[----:B------:R-:W-:Y:S05]  /*1e30*/  BSYNC B0 ;  /* 0x0000000000007941 */ /* 0x000fea0003800000 */
.L_x_1368:
        /* <DEDUP_REMOVED lines=13> */
[----:B------:R-:W-:-:S04]  /*1f10*/  IMAD R53, R53, c[0x0][0x230], R61 ;  /* 0x00008c0035357a24 */ /* 0x000fc800078e023d */
[----:B------:R-:W-:-:S04]  /*1f20*/  IMAD R53, R53, c[0x0][0x170], R10 ;  /* 0x00005c0035357a24 */ /* 0x000fc800078e020a */
[----:B------:R-:W-:-:S05]  /*1f30*/  IMAD.WIDE R60, R53, R60, c[0x0][0x238] ;  /* 0x00008e00353c7625 */ /* 0x000fca00078e023c */
[----:B------:R-:W-:Y:S01]  /*1f40*/  STG.E [R60.64], RZ ;  /* 0x000000ff3c007986 */ /* 0x000fe2000c101904 */
[----:B------:R-:W-:Y:S05]  /*1f50*/  EXIT ;  /* 0x000000000000794d */ /* 0x000fea0003800000 */
.L_x_1370:
        /* <DEDUP_REMOVED lines=10> */
.L_x_1434:


//--------------------- .nv.shared._ZN7cutlass13device_kernelIN5flash19enable_sm80_to_sm89INS1_16FlashAttnBwdSm80INS1_25CollectiveMainloopBwdSm80ILi1ELi1EN4cute5tupleIJNS5_1CILi64EEES8_NS7_ILi192EEEEEENS_6half_tEfNS_4arch4Sm80ELb0ELb0ELb0ELb0ELb0ELb0ELb0ELb0ELi2ELi2ELi2ELi2ELb1EEENS1_21CollectiveEpilogueBwdISA_SB_SD_Li256ELb0ELb0ELi4EEENS1_19SingleTileSchedulerILb0ELb0ELb0ELi64EEEEEEEEEvNT_6ParamsE --------------------------
	.section	.nv.shared._ZN7cutlass13device_kernelIN5flash19enable_sm80_to_sm89INS1_16FlashAttnBwdSm80INS1_25CollectiveMainloopBwdSm80ILi1ELi1EN4cute5tupleIJNS5_1CILi64EEES8_NS7_ILi192EEEEEENS_6half_tEfNS_4arch4Sm80ELb0ELb0ELb0ELb0ELb0ELb0ELb0ELb0ELi2ELi2ELi2ELi2ELb1EEENS1_21CollectiveEpilogueBwdISA_SB_SD_Li256ELb0ELb0ELi4EEENS1_19SingleTileSchedulerILb0ELb0ELb0ELi64EEEEEEEEEvNT_6ParamsE,"aw",@nobits
	.sectionflags	@""
	.align	16


//--------------------- .nv.global                --------------------------
	.section	.nv.global,"aw",@nobits
.nv.global:
	.type		_ZN66_INTERNAL_63749ae7_30_flash_bwd_hdim192_fp16_sm80_cu_1f2e7571_31204cute1_E,@object
	.size		_ZN66_INTERNAL_63749ae7_30_flash_bwd_hdim192_fp16_sm80_cu_1f2e7571_31204cute1_E,(_ZN66_INTERNAL_63749ae7_30_flash_bwd_hdim192_fp16_sm80_cu_1f2e7571_31204cuda3std3__45__cpo6cbeginE - _ZN66_INTERNAL_63749ae7_30_flash_bwd_hdim192_fp16_sm80_cu_1f2e7571_31204cute1_E)
_ZN66_INTERNAL_63749ae7_30_flash_bwd_hdim192_fp16_sm80_cu_1f2e7571_31204cute1_E:
	.zero		1
	.type		_ZN66_INTERNAL_63749ae7_30_flash_bwd_hdim192_fp16_sm80_cu_1f2e7571_31204cuda3std3__45__cpo6cbeginE,@object
	.size		_ZN66_INTERNAL_63749ae7_30_flash_bwd_hdim192_fp16_sm80_cu_1f2e7571_31204cuda3std3__45__cpo6cbeginE,(_ZN66_INTERNAL_63749ae7_30_flash_bwd_hdim192_fp16_sm80_cu_1f2e7571_31204cuda3std3__48in_placeE - _ZN66_INTERNAL_63749ae7_30_flash_bwd_hdim192_fp16_sm80_cu_1f2e7571_31204cuda3std3__45__cpo6cbeginE)
_ZN66_INTERNAL_63749ae7_30_flash_bwd_hdim192_fp16_sm80_cu_1f2e7571_31204cuda3std3__45__cpo6cbeginE:
	.zero		1
	.type		_ZN66_INTERNAL_63749ae7_30_flash_bwd_hdim192_fp16_sm80_cu_1f2e7571_31204cuda3std3__48in_placeE,@object
	.size		_ZN66_INTERNAL_63749ae7_30_flash_bwd_hdim192_fp16_sm80_cu_1f2e7571_31204cuda3std3__48in_placeE,(_ZN66_INTERNAL_63749ae7_30_flash_bwd_hdim192_fp16_sm80_cu_1f2e7571_31204cuda3std6ranges3__45__cpo9iter_moveE - _ZN66_INTERNAL_63749ae7_30_flash_bwd_hdim192_fp16_sm80_cu_1f2e7571_31204cuda3std3__48in_placeE)
_ZN66_INTERNAL_63749ae7_30_flash_bwd_hdim192_fp16_sm80_cu_1f2e7571_31204cuda3std3__48in_placeE:
	.zero		1
	.type		_ZN66_INTERNAL_63749ae7_30_flash_bwd_hdim192_fp16_sm80_cu_1f2e7571_31204cuda3std6ranges3__45__cpo9iter_moveE,@object
	.size		_ZN66_INTERNAL_63749ae7_30_flash_bwd_hdim192_fp16_sm80_cu_1f2e7571_31204cuda3std6ranges3__45__cpo9iter_moveE,(_ZN66_INTERNAL_63749ae7_30_flash_bwd_hdim192_fp16_sm80_cu_1f2e7571_31204cuda3std3__45__cpo5beginE - _ZN66_INTERNAL_63749ae7_30_flash_bwd_hdim192_fp16_sm80_cu_1f2e7571_31204cuda3std6ranges3__45__cpo9iter_moveE)
_ZN66_INTERNAL_63749ae7_30_flash_bwd_hdim192_fp16_sm80_cu_1f2e7571_31204cuda3std6ranges3__45__cpo9iter_moveE:
	.zero		1
	.type		_ZN66_INTERNAL_63749ae7_30_flash_bwd_hdim192_fp16_sm80_cu_1f2e7571_31204cuda3std3__45__cpo5beginE,@object
	.size		_ZN66_INTERNAL_63749ae7_30_flash_bwd_hdim192_fp16_sm80_cu_1f2e7571_31204cuda3std3__45__cpo5beginE,(_ZN66_INTERNAL_63749ae7_30_flash_bwd_hdim192_fp16_sm80_cu_1f2e7571_31204cuda3std3__468_GLOBAL__N__63749ae7_30_flash_bwd_hdim192_fp16_sm80_cu_1f2e7571_31206ignoreE - _ZN66_INTERNAL_63749ae7_30_flash_bwd_hdim192_fp16_sm80_cu_1f2e7571_31204cuda3std3__45__cpo5beginE)
_ZN66_INTERNAL_63749ae7_30_flash_bwd_hdim192_fp16_sm80_cu_1f2e7571_31204cuda3std3__45__cpo5beginE:
	.zero		1
	.type		_ZN66_INTERNAL_63749ae7_30_flash_bwd_hdim192_fp16_sm80_cu_1f2e7571_31204cuda3std3__468_GLOBAL__N__63749ae7_30_flash_bwd_hdim192_fp16_sm80_cu_1f2e7571_31206ignoreE,@object
	.size		_ZN66_INTERNAL_63749ae7_30_flash_bwd_hdim192_fp16_sm80_cu_1f2e7571_31204cuda3std3__468_GLOBAL__N__63749ae7_30_flash_bwd_hdim192_fp16_sm80_cu_1f2e7571_31206ignoreE,(_ZN66_INTERNAL_63749ae7_30_flash_bwd_hdim192_fp16_sm80_cu_1f2e7571_31204cute7productE - _ZN66_INTERNAL_63749ae7_30_flash_bwd_hdim192_fp16_sm80_cu_1f2e7571_31204cuda3std3__468_GLOBAL__N__63749ae7_30_flash_bwd_hdim192_fp16_sm80_cu_1f2e7571_31206ignoreE)
_ZN66_INTERNAL_63749ae7_30_flash_bwd_hdim192_fp16_sm80_cu_1f2e7571_31204cuda3std3__468_GLOBAL__N__63749ae7_30_flash_bwd_hdim192_fp16_sm80_cu_1f2e7571_31206ignoreE:
	.zero		1
	.type		_ZN66_INTERNAL_63749ae7_30_flash_bwd_hdim192_fp16_sm80_cu_1f2e7571_31204cute7productE,@object
	.size		_ZN66_INTERNAL_63749ae7_30_flash_bwd_hdim192_fp16_sm80_cu_1f2e7571_31204cute7productE,(_ZN66_INTERNAL_63749ae7_30_flash_bwd_hdim192_fp16_sm80_cu_1f2e7571_31204cuda3std3__45__cpo3endE - _ZN66_INTERNAL_63749ae7_30_flash_bwd_hdim192_fp16_sm80_cu_1f2e7571_31204cute7productE)
_ZN66_INTERNAL_63749ae7_30_flash_bwd_hdim192_fp16_sm80_cu_1f2e7571_31204cute7productE:
	.zero		1
	.type		_ZN66_INTERNAL_63749ae7_30_flash_bwd_hdim192_fp16_sm80_cu_1f2e7571_31204cuda3std3__45__cpo3endE,@object
	.size		_ZN66_INTERNAL_63749ae7_30_flash_bwd_hdim192_fp16_sm80_cu_1f2e7571_31204cuda3std3__45__cpo3endE,(_ZN66_INTERNAL_63749ae7_30_flash_bwd_hdim192_fp16_sm80_cu_1f2e7571_31204cuda3std3__419piecewise_constructE - _ZN66_INTERNAL_63749ae7_30_flash_bwd_hdim192_fp16_sm80_cu_1f2e7571_31204cuda3std3__45__cpo3endE)
_ZN66_INTERNAL_63749ae7_30_flash_bwd_hdim192_fp16_sm80_cu_1f2e7571_31204cuda3std3__45__cpo3endE:
	.zero		1
	.type		_ZN66_INTERNAL_63749ae7_30_flash_bwd_hdim192_fp16_sm80_cu_1f2e7571_31204cuda3std3__419piecewise_constructE,@object
	.size		_ZN66_INTERNAL_63749ae7_30_flash_bwd_hdim192_fp16_sm80_cu_1f2e7571_31204cuda3std3__419piecewise_constructE,(_ZN66_INTERNAL_63749ae7_30_flash_bwd_hdim192_fp16_sm80_cu_1f2e7571_31204cuda3std3__45__cpo4cendE - _ZN66_INTERNAL_63749ae7_30_flash_bwd_hdim192_fp16_sm80_cu_1f2e7571_31204cuda3std3__419piecewise_constructE)
_ZN66_INTERNAL_63749ae7_30_flash_bwd_hdim192_fp16_sm80_cu_1f2e7571_31204cuda3std3__419piecewise_constructE:
	.zero		1
	.type		_ZN66_INTERNAL_63749ae7_30_flash_bwd_hdim192_fp16_sm80_cu_1f2e7571_31204cuda3std3__45__cpo4cendE,@object
	.size		_ZN66_INTERNAL_63749ae7_30_flash_bwd_hdim192_fp16_sm80_cu_1f2e7571_31204cuda3std3__45__cpo4cendE,(_ZN66_INTERNAL_63749ae7_30_flash_bwd_hdim192_fp16_sm80_cu_1f2e7571_31204cuda3std6ranges3__45__cpo4swapE - _ZN66_INTERNAL_63749ae7_30_flash_bwd_hdim192_fp16_sm80_cu_1f2e7571_31204cuda3std3__45__cpo4cendE)
_ZN66_INTERNAL_63749ae7_30_flash_bwd_hdim192_fp16_sm80_cu_1f2e7571_31204cuda3std3__45__cpo4cendE:
	.zero		1
	.type		_ZN66_INTERNAL_63749ae7_30_flash_bwd_hdim192_fp16_sm80_cu_1f2e7571_31204cuda3std6ranges3__45__cpo4swapE,@object
	.size		_ZN66_INTERNAL_63749ae7_30_flash_bwd_hdim192_fp16_sm80_cu_1f2e7571_31204cuda3std6ranges3__45__cpo4swapE,(.L_7 - _ZN66_INTERNAL_63749ae7_30_flash_bwd_hdim192_fp16_sm80_cu_1f2e7571_31204cuda3std6ranges3__45__cpo4swapE)
_ZN66_INTERNAL_63749ae7_30_flash_bwd_hdim192_fp16_sm80_cu_1f2e7571_31204cuda3std6ranges3__45__cpo4swapE:
	.zero		1
.L_7:


//--------------------- .nv.shared._ZN7cutlass13device_kernelIN5flash19enable_sm80_to_sm89INS1_16FlashAttnBwdSm80INS1_25CollectiveMainloopBwdSm80ILi1ELi1EN4cute5tupleIJNS5_1CILi64EEES8_NS7_ILi192EEEEEENS_6half_tEfNS_4arch4Sm80ELb0ELb0ELb0ELb0ELb1ELb0ELb0ELb0ELi2ELi2ELi2ELi2ELb1EEENS1_21CollectiveEpilogueBwdISA_SB_SD_Li256ELb0ELb0ELi4EEENS1_19SingleTileSchedulerILb0ELb0ELb0ELi64EEEEEEEEEvNT_6ParamsE --------------------------
	.section	.nv.shared._ZN7cutlass13device_kernelIN5flash19enable_sm80_to_sm89INS1_16FlashAttnBwdSm80INS1_25CollectiveMainloopBwdSm80ILi1ELi1EN4cute5tupleIJNS5_1CILi64EEES8_NS7_ILi192EEEEEENS_6half_tEfNS_4arch4Sm80ELb0ELb0ELb0ELb0ELb1ELb0ELb0ELb0ELi2ELi2ELi2ELi2ELb1EEENS1_21CollectiveEpilogueBwdISA_SB_SD_Li256ELb0ELb0ELi4EEENS1_19SingleTileSchedulerILb0ELb0ELb0ELi64EEEEEEEEEvNT_6ParamsE,"aw",@nobits
	.sectionflags	@""
	.align	16


//--------------------- .nv.shared._ZN7cutlass13device_kernelIN5flash19enable_sm80_to_sm89INS1_16FlashAttnBwdSm80INS1_25CollectiveMainloopBwdSm80ILi1ELi1EN4cute5tupleIJNS5_1CILi64EEES8_NS7_ILi192EEEEEENS_6half_tEfNS_4arch4Sm80ELb0ELb0ELb0ELb0ELb0ELb0ELb0ELb0ELi2ELi2ELi2ELi2ELb1EEENS1_24CollectiveEpilogueBwdGQAISA_fSD_Li256ELb0ELb0EEENS1_19SingleTileSchedulerILb0ELb0ELb0ELi64EEEEEEEEEvNT_6ParamsE --------------------------
	.section	.nv.shared._ZN7cutlass13device_kernelIN5flash19enable_sm80_to_sm89INS1_16FlashAttnBwdSm80INS1_25CollectiveMainloopBwdSm80ILi1ELi1EN4cute5tupleIJNS5_1CILi64EEES8_NS7_ILi192EEEEEENS_6half_tEfNS_4arch4Sm80ELb0ELb0ELb0ELb0ELb0ELb0ELb0ELb0ELi2ELi2ELi2ELi2ELb1EEENS1_24CollectiveEpilogueBwdGQAISA_fSD_Li256ELb0ELb0EEENS1_19SingleTileSchedulerILb0ELb0ELb0ELi64EEEEEEEEEvNT_6ParamsE,"aw",@nobits
	.sectionflags	@""
	.align	16


//--------------------- .nv.shared._ZN7cutlass13device_kernelIN5flash19enable_sm80_to_sm89INS1_16FlashAttnBwdSm80INS1_25CollectiveMainloopBwdSm80ILi1ELi1EN4cute5tupleIJNS5_1CILi64EEES8_NS7_ILi192EEEEEENS_6half_tEfNS_4arch4Sm80ELb0ELb0ELb0ELb0ELb1ELb0ELb0ELb0ELi2ELi2ELi2ELi2ELb1EEENS1_24CollectiveEpilogueBwdGQAISA_fSD_Li256ELb0ELb1EEENS1_19SingleTileSchedulerILb0ELb0ELb0ELi64EEEEEEEEEvNT_6ParamsE --------------------------
	.section	.nv.shared._ZN7cutlass13device_kernelIN5flash19enable_sm80_to_sm89INS1_16FlashAttnBwdSm80INS1_25CollectiveMainloopBwdSm80ILi1ELi1EN4cute5tupleIJNS5_1CILi64EEES8_NS7_ILi192EEEEEENS_6half_tEfNS_4arch4Sm80ELb0ELb0ELb0ELb0ELb1ELb0ELb0ELb0ELi2ELi2ELi2ELi2ELb1EEENS1_24CollectiveEpilogueBwdGQAISA_fSD_Li256ELb0ELb1EEENS1_19SingleTileSchedulerILb0ELb0ELb0ELi64EEEEEEEEEvNT_6ParamsE,"aw",@nobits
	.sectionflags	@""
	.align	16


//--------------------- .nv.shared._ZN7cutlass13device_kernelIN5flash19enable_sm80_to_sm89INS1_16FlashAttnBwdSm80INS1_25CollectiveMainloopBwdSm80ILi1ELi1EN4cute5tupleIJNS5_1CILi64EEES8_NS7_ILi192EEEEEENS_6half_tEfNS_4arch4Sm80ELb0ELb0ELb0ELb1ELb0ELb0ELb0ELb0ELi2ELi2ELi2ELi2ELb1EEENS1_21CollectiveEpilogueBwdISA_SB_SD_Li256ELb1ELb0ELi4EEENS1_19SingleTileSchedulerILb1ELb0ELb0ELi64EEEEEEEEEvNT_6ParamsE --------------------------
	.section	.nv.shared._ZN7cutlass13device_kernelIN5flash19enable_sm80_to_sm89INS1_16FlashAttnBwdSm80INS1_25CollectiveMainloopBwdSm80ILi1ELi1EN4cute5tupleIJNS5_1CILi64EEES8_NS7_ILi192EEEEEENS_6half_tEfNS_4arch4Sm80ELb0ELb0ELb0ELb1ELb0ELb0ELb0ELb0ELi2ELi2ELi2ELi2ELb1EEENS1_21CollectiveEpilogueBwdISA_SB_SD_Li256ELb1ELb0ELi4EEENS1_19SingleTileSchedulerILb1ELb0ELb0ELi64EEEEEEEEEvNT_6ParamsE,"aw",@nobits
	.sectionflags	@""
	.align	16


//--------------------- .nv.shared._ZN7cutlass13device_kernelIN5flash19enable_sm80_to_sm89INS1_16FlashAttnBwdSm80INS1_25CollectiveMainloopBwdSm80ILi1ELi1EN4cute5tupleIJNS5_1CILi64EEES8_NS7_ILi192EEEEEENS_6half_tEfNS_4arch4Sm80ELb0ELb0ELb0ELb1ELb1ELb0ELb0ELb0ELi2ELi2ELi2ELi2ELb1EEENS1_21CollectiveEpilogueBwdISA_SB_SD_Li256ELb1ELb0ELi4EEENS1_19SingleTileSchedulerILb1ELb0ELb0ELi64EEEEEEEEEvNT_6ParamsE --------------------------
	.section	.nv.shared._ZN7cutlass13device_kernelIN5flash19enable_sm80_to_sm89INS1_16FlashAttnBwdSm80INS1_25CollectiveMainloopBwdSm80ILi1ELi1EN4cute5tupleIJNS5_1CILi64EEES8_NS7_ILi192EEEEEENS_6half_tEfNS_4arch4Sm80ELb0ELb0ELb0ELb1ELb1ELb0ELb0ELb0ELi2ELi2ELi2ELi2ELb1EEENS1_21CollectiveEpilogueBwdISA_SB_SD_Li256ELb1ELb0ELi4EEENS1_19SingleTileSchedulerILb1ELb0ELb0ELi64EEEEEEEEEvNT_6ParamsE,"aw",@nobits
	.sectionflags	@""
	.align	16


//--------------------- .nv.shared._ZN7cutlass13device_kernelIN5flash19enable_sm80_to_sm89INS1_16FlashAttnBwdSm80INS1_25CollectiveMainloopBwdSm80ILi1ELi1EN4cute5tupleIJNS5_1CILi64EEES8_NS7_ILi192EEEEEENS_6half_tEfNS_4arch4Sm80ELb0ELb0ELb0ELb1ELb0ELb0ELb0ELb0ELi2ELi2ELi2ELi2ELb1EEENS1_24CollectiveEpilogueBwdGQAISA_fSD_Li256ELb1ELb0EEENS1_19SingleTileSchedulerILb1ELb0ELb0ELi64EEEEEEEEEvNT_6ParamsE --------------------------
	.section	.nv.shared._ZN7cutlass13device_kernelIN5flash19enable_sm80_to_sm89INS1_16FlashAttnBwdSm80INS1_25CollectiveMainloopBwdSm80ILi1ELi1EN4cute5tupleIJNS5_1CILi64EEES8_NS7_ILi192EEEEEENS_6half_tEfNS_4arch4Sm80ELb0ELb0ELb0ELb1ELb0ELb0ELb0ELb0ELi2ELi2ELi2ELi2ELb1EEENS1_24CollectiveEpilogueBwdGQAISA_fSD_Li256ELb1ELb0EEENS1_19SingleTileSchedulerILb1ELb0ELb0ELi64EEEEEEEEEvNT_6ParamsE,"aw",@nobits
	.sectionflags	@""
	.align	16


//--------------------- .nv.shared._ZN7cutlass13device_kernelIN5flash19enable_sm80_to_sm89INS1_16FlashAttnBwdSm80INS1_25CollectiveMainloopBwdSm80ILi1ELi1EN4cute5tupleIJNS5_1CILi64EEES8_NS7_ILi192EEEEEENS_6half_tEfNS_4arch4Sm80ELb0ELb0ELb0ELb1ELb1ELb0ELb0ELb0ELi2ELi2ELi2ELi2ELb1EEENS1_24CollectiveEpilogueBwdGQAISA_fSD_Li256ELb1ELb1EEENS1_19SingleTileSchedulerILb1ELb0ELb0ELi64EEEEEEEEEvNT_6ParamsE --------------------------
	.section	.nv.shared._ZN7cutlass13device_kernelIN5flash19enable_sm80_to_sm89INS1_16FlashAttnBwdSm80INS1_25CollectiveMainloopBwdSm80ILi1ELi1EN4cute5tupleIJNS5_1CILi64EEES8_NS7_ILi192EEEEEENS_6half_tEfNS_4arch4Sm80ELb0ELb0ELb0ELb1ELb1ELb0ELb0ELb0ELi2ELi2ELi2ELi2ELb1EEENS1_24CollectiveEpilogueBwdGQAISA_fSD_Li256ELb1ELb1EEENS1_19SingleTileSchedulerILb1ELb0ELb0ELi64EEEEEEEEEvNT_6ParamsE,"aw",@nobits
	.sectionflags	@""
	.align	16


//--------------------- .nv.shared._ZN7cutlass13device_kernelIN5flash19enable_sm80_to_sm89INS1_16FlashAttnBwdSm80INS1_25CollectiveMainloopBwdSm80ILi1ELi1EN4cute5tupleIJNS5_1CILi64EEES8_NS7_ILi192EEEEEENS_6half_tEfNS_4arch4Sm80ELb0ELb1ELb0ELb0ELb0ELb0ELb0ELb0ELi2ELi2ELi2ELi2ELb1EEENS1_21CollectiveEpilogueBwdISA_SB_SD_Li256ELb0ELb0ELi4EEENS1_19SingleTileSchedulerILb0ELb0ELb0ELi64EEEEEEEEEvNT_6ParamsE --------------------------
	.section	.nv.shared._ZN7cutlass13device_kernelIN5flash19enable_sm80_to_sm89INS1_16FlashAttnBwdSm80INS1_25CollectiveMainloopBwdSm80ILi1ELi1EN4cute5tupleIJNS5_1CILi64EEES8_NS7_ILi192EEEEEENS_6half_tEfNS_4arch4Sm80ELb0ELb1ELb0ELb0ELb0ELb0ELb0ELb0ELi2ELi2ELi2ELi2ELb1EEENS1_21CollectiveEpilogueBwdISA_SB_SD_Li256ELb0ELb0ELi4EEENS1_19SingleTileSchedulerILb0ELb0ELb0ELi64EEEEEEEEEvNT_6ParamsE,"aw",@nobits
	.sectionflags	@""
	.align	16


//--------------------- .nv.shared._ZN7cutlass13device_kernelIN5flash19enable_sm80_to_sm89INS1_16FlashAttnBwdSm80INS1_25CollectiveMainloopBwdSm80ILi1ELi1EN4cute5tupleIJNS5_1CILi64EEES8_NS7_ILi192EEEEEENS_6half_tEfNS_4arch4Sm80ELb0ELb1ELb0ELb0ELb1ELb0ELb0ELb0ELi2ELi2ELi2ELi2ELb1EEENS1_21CollectiveEpilogueBwdISA_SB_SD_Li256ELb0ELb0ELi4EEENS1_19SingleTileSchedulerILb0ELb0ELb0ELi64EEEEEEEEEvNT_6ParamsE --------------------------
	.section	.nv.shared._ZN7cutlass13device_kernelIN5flash19enable_sm80_to_sm89INS1_16FlashAttnBwdSm80INS1_25CollectiveMainloopBwdSm80ILi1ELi1EN4cute5tupleIJNS5_1CILi64EEES8_NS7_ILi192EEEEEENS_6half_tEfNS_4arch4Sm80ELb0ELb1ELb0ELb0ELb1ELb0ELb0ELb0ELi2ELi2ELi2ELi2ELb1EEENS1_21CollectiveEpilogueBwdISA_SB_SD_Li256ELb0ELb0ELi4EEENS1_19SingleTileSchedulerILb0ELb0ELb0ELi64EEEEEEEEEvNT_6ParamsE,"aw",@nobits
	.sectionflags	@""
	.align	16


//--------------------- .nv.shared._ZN7cutlass13device_kernelIN5flash19enable_sm80_to_sm89INS1_16FlashAttnBwdSm80INS1_25CollectiveMainloopBwdSm80ILi1ELi1EN4cute5tupleIJNS5_1CILi64EEES8_NS7_ILi192EEEEEENS_6half_tEfNS_4arch4Sm80ELb0ELb1ELb0ELb0ELb0ELb0ELb0ELb0ELi2ELi2ELi2ELi2ELb1EEENS1_24CollectiveEpilogueBwdGQAISA_fSD_Li256ELb0ELb0EEENS1_19SingleTileSchedulerILb0ELb0ELb0ELi64EEEEEEEEEvNT_6ParamsE --------------------------
	.section	.nv.shared._ZN7cutlass13device_kernelIN5flash19enable_sm80_to_sm89INS1_16FlashAttnBwdSm80INS1_25CollectiveMainloopBwdSm80ILi1ELi1EN4cute5tupleIJNS5_1CILi64EEES8_NS7_ILi192EEEEEENS_6half_tEfNS_4arch4Sm80ELb0ELb1ELb0ELb0ELb0ELb0ELb0ELb0ELi2ELi2ELi2ELi2ELb1EEENS1_24CollectiveEpilogueBwdGQAISA_fSD_Li256ELb0ELb0EEENS1_19SingleTileSchedulerILb0ELb0ELb0ELi64EEEEEEEEEvNT_6ParamsE,"aw",@nobits
	.sectionflags	@""
	.align	16


//--------------------- .nv.shared._ZN7cutlass13device_kernelIN5flash19enable_sm80_to_sm89INS1_16FlashAttnBwdSm80INS1_25CollectiveMainloopBwdSm80ILi1ELi1EN4cute5tupleIJNS5_1CILi64EEES8_NS7_ILi192EEEEEENS_6half_tEfNS_4arch4Sm80ELb0ELb1ELb0ELb0ELb1ELb0ELb0ELb0ELi2ELi2ELi2ELi2ELb1EEENS1_24CollectiveEpilogueBwdGQAISA_fSD_Li256ELb0ELb1EEENS1_19SingleTileSchedulerILb0ELb0ELb0ELi64EEEEEEEEEvNT_6ParamsE --------------------------
	.section	.nv.shared._ZN7cutlass13device_kernelIN5flash19enable_sm80_to_sm89INS1_16FlashAttnBwdSm80INS1_25CollectiveMainloopBwdSm80ILi1ELi1EN4cute5tupleIJNS5_1CILi64EEES8_NS7_ILi192EEEEEENS_6half_tEfNS_4arch4Sm80ELb0ELb1ELb0ELb0ELb1ELb0ELb0ELb0ELi2ELi2ELi2ELi2ELb1EEENS1_24CollectiveEpilogueBwdGQAISA_fSD_Li256ELb0ELb1EEENS1_19SingleTileSchedulerILb0ELb0ELb0ELi64EEEEEEEEEvNT_6ParamsE,"aw",@nobits
	.sectionflags	@""
	.align	16


//--------------------- .nv.shared._ZN7cutlass13device_kernelIN5flash19enable_sm80_to_sm89INS1_16FlashAttnBwdSm80INS1_25CollectiveMainloopBwdSm80ILi1ELi1EN4cute5tupleIJNS5_1CILi64EEES8_NS7_ILi192EEEEEENS_6half_tEfNS_4arch4Sm80ELb0ELb1ELb0ELb1ELb0ELb0ELb0ELb0ELi2ELi2ELi2ELi2ELb1EEENS1_21CollectiveEpilogueBwdISA_SB_SD_Li256ELb1ELb0ELi4EEENS1_19SingleTileSchedulerILb1ELb0ELb0ELi64EEEEEEEEEvNT_6ParamsE --------------------------
	.section	.nv.shared._ZN7cutlass13device_kernelIN5flash19enable_sm80_to_sm89INS1_16FlashAttnBwdSm80INS1_25CollectiveMainloopBwdSm80ILi1ELi1EN4cute5tupleIJNS5_1CILi64EEES8_NS7_ILi192EEEEEENS_6half_tEfNS_4arch4Sm80ELb0ELb1ELb0ELb1ELb0ELb0ELb0ELb0ELi2ELi2ELi2ELi2ELb1EEENS1_21CollectiveEpilogueBwdISA_SB_SD_Li256ELb1ELb0ELi4EEENS1_19SingleTileSchedulerILb1ELb0ELb0ELi64EEEEEEEEEvNT_6ParamsE,"aw",@nobits
	.sectionflags	@""
	.align	16


//--------------------- .nv.shared._ZN7cutlass13device_kernelIN5flash19enable_sm80_to_sm89INS1_16FlashAttnBwdSm80INS1_25CollectiveMainloopBwdSm80ILi1ELi1EN4cute5tupleIJNS5_1CILi64EEES8_NS7_ILi192EEEEEENS_6half_tEfNS_4arch4Sm80ELb0ELb1ELb0ELb1ELb1ELb0ELb0ELb0ELi2ELi2ELi2ELi2ELb1EEENS1_21CollectiveEpilogueBwdISA_SB_SD_Li256ELb1ELb0ELi4EEENS1_19SingleTileSchedulerILb1ELb0ELb0ELi64EEEEEEEEEvNT_6ParamsE --------------------------
	.section	.nv.shared._ZN7cutlass13device_kernelIN5flash19enable_sm80_to_sm89INS1_16FlashAttnBwdSm80INS1_25CollectiveMainloopBwdSm80ILi1ELi1EN4cute5tupleIJNS5_1CILi64EEES8_NS7_ILi192EEEEEENS_6half_tEfNS_4arch4Sm80ELb0ELb1ELb0ELb1ELb1ELb0ELb0ELb0ELi2ELi2ELi2ELi2ELb1EEENS1_21CollectiveEpilogueBwdISA_SB_SD_Li256ELb1ELb0ELi4EEENS1_19SingleTileSchedulerILb1ELb0ELb0ELi64EEEEEEEEEvNT_6ParamsE,"aw",@nobits
	.sectionflags	@""
	.align	16


//--------------------- .nv.shared._ZN7cutlass13device_kernelIN5flash19enable_sm80_to_sm89INS1_16FlashAttnBwdSm80INS1_25CollectiveMainloopBwdSm80ILi1ELi1EN4cute5tupleIJNS5_1CILi64EEES8_NS7_ILi192EEEEEENS_6half_tEfNS_4arch4Sm80ELb0ELb1ELb0ELb1ELb0ELb0ELb0ELb0ELi2ELi2ELi2ELi2ELb1EEENS1_24CollectiveEpilogueBwdGQAISA_fSD_Li256ELb1ELb0EEENS1_19SingleTileSchedulerILb1ELb0ELb0ELi64EEEEEEEEEvNT_6ParamsE --------------------------
	.section	.nv.shared._ZN7cutlass13device_kernelIN5flash19enable_sm80_to_sm89INS1_16FlashAttnBwdSm80INS1_25CollectiveMainloopBwdSm80ILi1ELi1EN4cute5tupleIJNS5_1CILi64EEES8_NS7_ILi192EEEEEENS_6half_tEfNS_4arch4Sm80ELb0ELb1ELb0ELb1ELb0ELb0ELb0ELb0ELi2ELi2ELi2ELi2ELb1EEENS1_24CollectiveEpilogueBwdGQAISA_fSD_Li256ELb1ELb0EEENS1_19SingleTileSchedulerILb1ELb0ELb0ELi64EEEEEEEEEvNT_6ParamsE,"aw",@nobits
	.sectionflags	@""
	.align	16


//--------------------- .nv.shared._ZN7cutlass13device_kernelIN5flash19enable_sm80_to_sm89INS1_16FlashAttnBwdSm80INS1_25CollectiveMainloopBwdSm80ILi1ELi1EN4cute5tupleIJNS5_1CILi64EEES8_NS7_ILi192EEEEEENS_6half_tEfNS_4arch4Sm80ELb0ELb1ELb0ELb1ELb1ELb0ELb0ELb0ELi2ELi2ELi2ELi2ELb1EEENS1_24CollectiveEpilogueBwdGQAISA_fSD_Li256ELb1ELb1EEENS1_19SingleTileSchedulerILb1ELb0ELb0ELi64EEEEEEEEEvNT_6ParamsE --------------------------
	.section	.nv.shared._ZN7cutlass13device_kernelIN5flash19enable_sm80_to_sm89INS1_16FlashAttnBwdSm80INS1_25CollectiveMainloopBwdSm80ILi1ELi1EN4cute5tupleIJNS5_1CILi64EEES8_NS7_ILi192EEEEEENS_6half_tEfNS_4arch4Sm80ELb0ELb1ELb0ELb1ELb1ELb0ELb0ELb0ELi2ELi2ELi2ELi2ELb1EEENS1_24CollectiveEpilogueBwdGQAISA_fSD_Li256ELb1ELb1EEENS1_19SingleTileSchedulerILb1ELb0ELb0ELi64EEEEEEEEEvNT_6ParamsE,"aw",@nobits
	.sectionflags	@""
	.align	16


//--------------------- .nv.shared._ZN7cutlass13device_kernelIN5flash19enable_sm80_to_sm89INS1_16FlashAttnBwdSm80INS1_25CollectiveMainloopBwdSm80ILi1ELi1EN4cute5tupleIJNS5_1CILi64EEES8_NS7_ILi192EEEEEENS_6half_tEfNS_4arch4Sm80ELb1ELb0ELb0ELb0ELb0ELb0ELb0ELb0ELi2ELi2ELi2ELi2ELb1EEENS1_21CollectiveEpilogueBwdISA_SB_SD_Li256ELb0ELb0ELi4EEENS1_25SingleTileBwdLPTSchedulerILb0ELi64ELb0EEEEEEEEEvNT_6ParamsE --------------------------
	.section	.nv.shared._ZN7cutlass13device_kernelIN5flash19enable_sm80_to_sm89INS1_16FlashAttnBwdSm80INS1_25CollectiveMainloopBwdSm80ILi1ELi1EN4cute5tupleIJNS5_1CILi64EEES8_NS7_ILi192EEEEEENS_6half_tEfNS_4arch4Sm80ELb1ELb0ELb0ELb0ELb0ELb0ELb0ELb0ELi2ELi2ELi2ELi2ELb1EEENS1_21CollectiveEpilogueBwdISA_SB_SD_Li256ELb0ELb0ELi4EEENS1_25SingleTileBwdLPTSchedulerILb0ELi64ELb0EEEEEEEEEvNT_6ParamsE,"aw",@nobits
	.sectionflags	@""
	.align	16


//--------------------- .nv.shared._ZN7cutlass13device_kernelIN5flash19enable_sm80_to_sm89INS1_16FlashAttnBwdSm80INS1_25CollectiveMainloopBwdSm80ILi1ELi1EN4cute5tupleIJNS5_1CILi64EEES8_NS7_ILi192EEEEEENS_6half_tEfNS_4arch4Sm80ELb1ELb0ELb0ELb0ELb1ELb0ELb0ELb0ELi2ELi2ELi2ELi2ELb1EEENS1_21CollectiveEpilogueBwdISA_SB_SD_Li256ELb0ELb0ELi4EEENS1_25SingleTileBwdLPTSchedulerILb0ELi64ELb1EEEEEEEEEvNT_6ParamsE --------------------------
	.section	.nv.shared._ZN7cutlass13device_kernelIN5flash19enable_sm80_to_sm89INS1_16FlashAttnBwdSm80INS1_25CollectiveMainloopBwdSm80ILi1ELi1EN4cute5tupleIJNS5_1CILi64EEES8_NS7_ILi192EEEEEENS_6half_tEfNS_4arch4Sm80ELb1ELb0ELb0ELb0ELb1ELb0ELb0ELb0ELi2ELi2ELi2ELi2ELb1EEENS1_21CollectiveEpilogueBwdISA_SB_SD_Li256ELb0ELb0ELi4EEENS1_25SingleTileBwdLPTSchedulerILb0ELi64ELb1EEEEEEEEEvNT_6ParamsE,"aw",@nobits
	.sectionflags	@""
	.align	16


//--------------------- .nv.shared._ZN7cutlass13device_kernelIN5flash19enable_sm80_to_sm89INS1_16FlashAttnBwdSm80INS1_25CollectiveMainloopBwdSm80ILi1ELi1EN4cute5tupleIJNS5_1CILi64EEES8_NS7_ILi192EEEEEENS_6half_tEfNS_4arch4Sm80ELb1ELb0ELb0ELb0ELb0ELb0ELb0ELb0ELi2ELi2ELi2ELi2ELb1EEENS1_24CollectiveEpilogueBwdGQAISA_fSD_Li256ELb0ELb0EEENS1_25SingleTileBwdLPTSchedulerILb0ELi64ELb0EEEEEEEEEvNT_6ParamsE --------------------------
	.section	.nv.shared._ZN7cutlass13device_kernelIN5flash19enable_sm80_to_sm89INS1_16FlashAttnBwdSm80INS1_25CollectiveMainloopBwdSm80ILi1ELi1EN4cute5tupleIJNS5_1CILi64EEES8_NS7_ILi192EEEEEENS_6half_tEfNS_4arch4Sm80ELb1ELb0ELb0ELb0ELb0ELb0ELb0ELb0ELi2ELi2ELi2ELi2ELb1EEENS1_24CollectiveEpilogueBwdGQAISA_fSD_Li256ELb0ELb0EEENS1_25SingleTileBwdLPTSchedulerILb0ELi64ELb0EEEEEEEEEvNT_6ParamsE,"aw",@nobits
	.sectionflags	@""
	.align	16


//--------------------- .nv.shared._ZN7cutlass13device_kernelIN5flash19enable_sm80_to_sm89INS1_16FlashAttnBwdSm80INS1_25CollectiveMainloopBwdSm80ILi1ELi1EN4cute5tupleIJNS5_1CILi64EEES8_NS7_ILi192EEEEEENS_6half_tEfNS_4arch4Sm80ELb1ELb0ELb0ELb0ELb1ELb0ELb0ELb0ELi2ELi2ELi2ELi2ELb1EEENS1_24CollectiveEpilogueBwdGQAISA_fSD_Li256ELb0ELb1EEENS1_25SingleTileBwdLPTSchedulerILb0ELi64ELb1EEEEEEEEEvNT_6ParamsE --------------------------
	.section	.nv.shared._ZN7cutlass13device_kernelIN5flash19enable_sm80_to_sm89INS1_16FlashAttnBwdSm80INS1_25CollectiveMainloopBwdSm80ILi1ELi1EN4cute5tupleIJNS5_1CILi64EEES8_NS7_ILi192EEEEEENS_6half_tEfNS_4arch4Sm80ELb1ELb0ELb0ELb0ELb1ELb0ELb0ELb0ELi2ELi2ELi2ELi2ELb1EEENS1_24CollectiveEpilogueBwdGQAISA_fSD_Li256ELb0ELb1EEENS1_25SingleTileBwdLPTSchedulerILb0ELi64ELb1EEEEEEEEEvNT_6ParamsE,"aw",@nobits
	.sectionflags	@""
	.align	16


//--------------------- .nv.shared._ZN7cutlass13device_kernelIN5flash19enable_sm80_to_sm89INS1_16FlashAttnBwdSm80INS1_25CollectiveMainloopBwdSm80ILi1ELi1EN4cute5tupleIJNS5_1CILi64EEES8_NS7_ILi192EEEEEENS_6half_tEfNS_4arch4Sm80ELb1ELb0ELb0ELb1ELb0ELb0ELb0ELb0ELi2ELi2ELi2ELi2ELb1EEENS1_21CollectiveEpilogueBwdISA_SB_SD_Li256ELb1ELb0ELi4EEENS1_25SingleTileBwdLPTSchedulerILb1ELi64ELb0EEEEEEEEEvNT_6ParamsE --------------------------
	.section	.nv.shared._ZN7cutlass13device_kernelIN5flash19enable_sm80_to_sm89INS1_16FlashAttnBwdSm80INS1_25CollectiveMainloopBwdSm80ILi1ELi1EN4cute5tupleIJNS5_1CILi64EEES8_NS7_ILi192EEEEEENS_6half_tEfNS_4arch4Sm80ELb1ELb0ELb0ELb1ELb0ELb0ELb0ELb0ELi2ELi2ELi2ELi2ELb1EEENS1_21CollectiveEpilogueBwdISA_SB_SD_Li256ELb1ELb0ELi4EEENS1_25SingleTileBwdLPTSchedulerILb1ELi64ELb0EEEEEEEEEvNT_6ParamsE,"aw",@nobits
	.sectionflags	@""
	.align	16


//--------------------- .nv.shared._ZN7cutlass13device_kernelIN5flash19enable_sm80_to_sm89INS1_16FlashAttnBwdSm80INS1_25CollectiveMainloopBwdSm80ILi1ELi1EN4cute5tupleIJNS5_1CILi64EEES8_NS7_ILi192EEEEEENS_6half_tEfNS_4arch4Sm80ELb1ELb0ELb0ELb1ELb1ELb0ELb0ELb0ELi2ELi2ELi2ELi2ELb1EEENS1_21CollectiveEpilogueBwdISA_SB_SD_Li256ELb1ELb0ELi4EEENS1_25SingleTileBwdLPTSchedulerILb1ELi64ELb1EEEEEEEEEvNT_6ParamsE --------------------------
	.section	.nv.shared._ZN7cutlass13device_kernelIN5flash19enable_sm80_to_sm89INS1_16FlashAttnBwdSm80INS1_25CollectiveMainloopBwdSm80ILi1ELi1EN4cute5tupleIJNS5_1CILi64EEES8_NS7_ILi192EEEEEENS_6half_tEfNS_4arch4Sm80ELb1ELb0ELb0ELb1ELb1ELb0ELb0ELb0ELi2ELi2ELi2ELi2ELb1EEENS1_21CollectiveEpilogueBwdISA_SB_SD_Li256ELb1ELb0ELi4EEENS1_25SingleTileBwdLPTSchedulerILb1ELi64ELb1EEEEEEEEEvNT_6ParamsE,"aw",@nobits
	.sectionflags	@""
	.align	16


//--------------------- .nv.shared._ZN7cutlass13device_kernelIN5flash19enable_sm80_to_sm89INS1_16FlashAttnBwdSm80INS1_25CollectiveMainloopBwdSm80ILi1ELi1EN4cute5tupleIJNS5_1CILi64EEES8_NS7_ILi192EEEEEENS_6half_tEfNS_4arch4Sm80ELb1ELb0ELb0ELb1ELb0ELb0ELb0ELb0ELi2ELi2ELi2ELi2ELb1EEENS1_24CollectiveEpilogueBwdGQAISA_fSD_Li256ELb1ELb0EEENS1_25SingleTileBwdLPTSchedulerILb1ELi64ELb0EEEEEEEEEvNT_6ParamsE --------------------------
	.section	.nv.shared._ZN7cutlass13device_kernelIN5flash19enable_sm80_to_sm89INS1_16FlashAttnBwdSm80INS1_25CollectiveMainloopBwdSm80ILi1ELi1EN4cute5tupleIJNS5_1CILi64EEES8_NS7_ILi192EEEEEENS_6half_tEfNS_4arch4Sm80ELb1ELb0ELb0ELb1ELb0ELb0ELb0ELb0ELi2ELi2ELi2ELi2ELb1EEENS1_24CollectiveEpilogueBwdGQAISA_fSD_Li256ELb1ELb0EEENS1_25SingleTileBwdLPTSchedulerILb1ELi64ELb0EEEEEEEEEvNT_6ParamsE,"aw",@nobits
	.sectionflags	@""
	.align	16


//--------------------- .nv.shared._ZN7cutlass13device_kernelIN5flash19enable_sm80_to_sm89INS1_16FlashAttnBwdSm80INS1_25CollectiveMainloopBwdSm80ILi1ELi1EN4cute5tupleIJNS5_1CILi64EEES8_NS7_ILi192EEEEEENS_6half_tEfNS_4arch4Sm80ELb1ELb0ELb0ELb1ELb1ELb0ELb0ELb0ELi2ELi2ELi2ELi2ELb1EEENS1_24CollectiveEpilogueBwdGQAISA_fSD_Li256ELb1ELb1EEENS1_25SingleTileBwdLPTSchedulerILb1ELi64ELb1EEEEEEEEEvNT_6ParamsE --------------------------
	.section	.nv.shared._ZN7cutlass13device_kernelIN5flash19enable_sm80_to_sm89INS1_16FlashAttnBwdSm80INS1_25CollectiveMainloopBwdSm80ILi1ELi1EN4cute5tupleIJNS5_1CILi64EEES8_NS7_ILi192EEEEEENS_6half_tEfNS_4arch4Sm80ELb1ELb0ELb0ELb1ELb1ELb0ELb0ELb0ELi2ELi2ELi2ELi2ELb1EEENS1_24CollectiveEpilogueBwdGQAISA_fSD_Li256ELb1ELb1EEENS1_25SingleTileBwdLPTSchedulerILb1ELi64ELb1EEEEEEEEEvNT_6ParamsE,"aw",@nobits
	.sectionflags	@""
	.align	16


//--------------------- .nv.shared._ZN7cutlass13device_kernelIN5flash19enable_sm80_to_sm89INS1_16FlashAttnBwdSm80INS1_25CollectiveMainloopBwdSm80ILi2ELi1EN4cute5tupleIJNS5_1CILi64EEENS7_ILi80EEENS7_ILi192EEEEEENS_6half_tEfNS_4arch4Sm80ELb0ELb0ELb0ELb0ELb0ELb0ELb1ELb0ELi2ELi4ELi2ELi2ELb0EEENS1_21CollectiveEpilogueBwdISB_SC_SE_Li256ELb0ELb1ELi4EEENS1_19SingleTileSchedulerILb0ELb0ELb0ELi80EEEEEEEEEvNT_6ParamsE --------------------------
	.section	.nv.shared._ZN7cutlass13device_kernelIN5flash19enable_sm80_to_sm89INS1_16FlashAttnBwdSm80INS1_25CollectiveMainloopBwdSm80ILi2ELi1EN4cute5tupleIJNS5_1CILi64EEENS7_ILi80EEENS7_ILi192EEEEEENS_6half_tEfNS_4arch4Sm80ELb0ELb0ELb0ELb0ELb0ELb0ELb1ELb0ELi2ELi4ELi2ELi2ELb0EEENS1_21CollectiveEpilogueBwdISB_SC_SE_Li256ELb0ELb1ELi4EEENS1_19SingleTileSchedulerILb0ELb0ELb0ELi80EEEEEEEEEvNT_6ParamsE,"aw",@nobits
	.sectionflags	@""
	.align	16


//--------------------- .nv.shared._ZN7cutlass13device_kernelIN5flash19enable_sm80_to_sm89INS1_16FlashAttnBwdSm80INS1_25CollectiveMainloopBwdSm80ILi2ELi1EN4cute5tupleIJNS5_1CILi64EEENS7_ILi80EEENS7_ILi192EEEEEENS_6half_tEfNS_4arch4Sm80ELb0ELb0ELb0ELb0ELb1ELb0ELb1ELb0ELi2ELi4ELi2ELi2ELb0EEENS1_21CollectiveEpilogueBwdISB_SC_SE_Li256ELb0ELb1ELi4EEENS1_19SingleTileSchedulerILb0ELb0ELb0ELi80EEEEEEEEEvNT_6ParamsE --------------------------
	.section	.nv.shared._ZN7cutlass13device_kernelIN5flash19enable_sm80_to_sm89INS1_16FlashAttnBwdSm80INS1_25CollectiveMainloopBwdSm80ILi2ELi1EN4cute5tupleIJNS5_1CILi64EEENS7_ILi80EEENS7_ILi192EEEEEENS_6half_tEfNS_4arch4Sm80ELb0ELb0ELb0ELb0ELb1ELb0ELb1ELb0ELi2ELi4ELi2ELi2ELb0EEENS1_21CollectiveEpilogueBwdISB_SC_SE_Li256ELb0ELb1ELi4EEENS1_19SingleTileSchedulerILb0ELb0ELb0ELi80EEEEEEEEEvNT_6ParamsE,"aw",@nobits
	.sectionflags	@""
	.align	16


//--------------------- .nv.shared._ZN7cutlass13device_kernelIN5flash19enable_sm80_to_sm89INS1_16FlashAttnBwdSm80INS1_25CollectiveMainloopBwdSm80ILi2ELi1EN4cute5tupleIJNS5_1CILi64EEENS7_ILi80EEENS7_ILi192EEEEEENS_6half_tEfNS_4arch4Sm80ELb0ELb0ELb0ELb0ELb0ELb0ELb1ELb0ELi2ELi4ELi2ELi2ELb0EEENS1_24CollectiveEpilogueBwdGQAISB_fSE_Li256ELb0ELb0EEENS1_19SingleTileSchedulerILb0ELb0ELb0ELi80EEEEEEEEEvNT_6ParamsE --------------------------
	.section	.nv.shared._ZN7cutlass13device_kernelIN5flash19enable_sm80_to_sm89INS1_16FlashAttnBwdSm80INS1_25CollectiveMainloopBwdSm80ILi2ELi1EN4cute5tupleIJNS5_1CILi64EEENS7_ILi80EEENS7_ILi192EEEEEENS_6half_tEfNS_4arch4Sm80ELb0ELb0ELb0ELb0ELb0ELb0ELb1ELb0ELi2ELi4ELi2ELi2ELb0EEENS1_24CollectiveEpilogueBwdGQAISB_fSE_Li256ELb0ELb0EEENS1_19SingleTileSchedulerILb0ELb0ELb0ELi80EEEEEEEEEvNT_6ParamsE,"aw",@nobits
	.sectionflags	@""
	.align	16


//--------------------- .nv.shared._ZN7cutlass13device_kernelIN5flash19enable_sm80_to_sm89INS1_16FlashAttnBwdSm80INS1_25CollectiveMainloopBwdSm80ILi2ELi1EN4cute5tupleIJNS5_1CILi64EEENS7_ILi80EEENS7_ILi192EEEEEENS_6half_tEfNS_4arch4Sm80ELb0ELb0ELb0ELb0ELb1ELb0ELb1ELb0ELi2ELi4ELi2ELi2ELb0EEENS1_24CollectiveEpilogueBwdGQAISB_fSE_Li256ELb0ELb1EEENS1_19SingleTileSchedulerILb0ELb0ELb0ELi80EEEEEEEEEvNT_6ParamsE --------------------------
	.section	.nv.shared._ZN7cutlass13device_kernelIN5flash19enable_sm80_to_sm89INS1_16FlashAttnBwdSm80INS1_25CollectiveMainloopBwdSm80ILi2ELi1EN4cute5tupleIJNS5_1CILi64EEENS7_ILi80EEENS7_ILi192EEEEEENS_6half_tEfNS_4arch4Sm80ELb0ELb0ELb0ELb0ELb1ELb0ELb1ELb0ELi2ELi4ELi2ELi2ELb0EEENS1_24CollectiveEpilogueBwdGQAISB_fSE_Li256ELb0ELb1EEENS1_19SingleTileSchedulerILb0ELb0ELb0ELi80EEEEEEEEEvNT_6ParamsE,"aw",@nobits
	.sectionflags	@""
	.align	16


//--------------------- .nv.shared._ZN7cutlass13device_kernelIN5flash19enable_sm80_to_sm89INS1_16FlashAttnBwdSm80INS1_25CollectiveMainloopBwdSm80ILi2ELi1EN4cute5tupleIJNS5_1CILi64EEENS7_ILi80EEENS7_ILi192EEEEEENS_6half_tEfNS_4arch4Sm80ELb0ELb0ELb0ELb1ELb0ELb0ELb1ELb0ELi2ELi4ELi2ELi2ELb0EEENS1_21CollectiveEpilogueBwdISB_SC_SE_Li256ELb1ELb1ELi4EEENS1_19SingleTileSchedulerILb1ELb0ELb0ELi80EEEEEEEEEvNT_6ParamsE --------------------------
	.section	.nv.shared._ZN7cutlass13device_kernelIN5flash19enable_sm80_to_sm89INS1_16FlashAttnBwdSm80INS1_25CollectiveMainloopBwdSm80ILi2ELi1EN4cute5tupleIJNS5_1CILi64EEENS7_ILi80EEENS7_ILi192EEEEEENS_6half_tEfNS_4arch4Sm80ELb0ELb0ELb0ELb1ELb0ELb0ELb1ELb0ELi2ELi4ELi2ELi2ELb0EEENS1_21CollectiveEpilogueBwdISB_SC_SE_Li256ELb1ELb1ELi4EEENS1_19SingleTileSchedulerILb1ELb0ELb0ELi80EEEEEEEEEvNT_6ParamsE,"aw",@nobits
	.sectionflags	@""
	.align	16


//--------------------- .nv.shared._ZN7cutlass13device_kernelIN5flash19enable_sm80_to_sm89INS1_16FlashAttnBwdSm80INS1_25CollectiveMainloopBwdSm80ILi2ELi1EN4cute5tupleIJNS5_1CILi64EEENS7_ILi80EEENS7_ILi192EEEEEENS_6half_tEfNS_4arch4Sm80ELb0ELb0ELb0ELb1ELb1ELb0ELb1ELb0ELi2ELi4ELi2ELi2ELb0EEENS1_21CollectiveEpilogueBwdISB_SC_SE_Li256ELb1ELb1ELi4EEENS1_19SingleTileSchedulerILb1ELb0ELb0ELi80EEEEEEEEEvNT_6ParamsE --------------------------
	.section	.nv.shared._ZN7cutlass13device_kernelIN5flash19enable_sm80_to_sm89INS1_16FlashAttnBwdSm80INS1_25CollectiveMainloopBwdSm80ILi2ELi1EN4cute5tupleIJNS5_1CILi64EEENS7_ILi80EEENS7_ILi192EEEEEENS_6half_tEfNS_4arch4Sm80ELb0ELb0ELb0ELb1ELb1ELb0ELb1ELb0ELi2ELi4ELi2ELi2ELb0EEENS1_21CollectiveEpilogueBwdISB_SC_SE_Li256ELb1ELb1ELi4EEENS1_19SingleTileSchedulerILb1ELb0ELb0ELi80EEEEEEEEEvNT_6ParamsE,"aw",@nobits
	.sectionflags	@""
	.align	16


//--------------------- .nv.shared._ZN7cutlass13device_kernelIN5flash19enable_sm80_to_sm89INS1_16FlashAttnBwdSm80INS1_25CollectiveMainloopBwdSm80ILi2ELi1EN4cute5tupleIJNS5_1CILi64EEENS7_ILi80EEENS7_ILi192EEEEEENS_6half_tEfNS_4arch4Sm80ELb0ELb0ELb0ELb1ELb0ELb0ELb1ELb0ELi2ELi4ELi2ELi2ELb0EEENS1_24CollectiveEpilogueBwdGQAISB_fSE_Li256ELb1ELb0EEENS1_19SingleTileSchedulerILb1ELb0ELb0ELi80EEEEEEEEEvNT_6ParamsE --------------------------
	.section	.nv.shared._ZN7cutlass13device_kernelIN5flash19enable_sm80_to_sm89INS1_16FlashAttnBwdSm80INS1_25CollectiveMainloopBwdSm80ILi2ELi1EN4cute5tupleIJNS5_1CILi64EEENS7_ILi80EEENS7_ILi192EEEEEENS_6half_tEfNS_4arch4Sm80ELb0ELb0ELb0ELb1ELb0ELb0ELb1ELb0ELi2ELi4ELi2ELi2ELb0EEENS1_24CollectiveEpilogueBwdGQAISB_fSE_Li256ELb1ELb0EEENS1_19SingleTileSchedulerILb1ELb0ELb0ELi80EEEEEEEEEvNT_6ParamsE,"aw",@nobits
	.sectionflags	@""
	.align	16


//--------------------- .nv.shared._ZN7cutlass13device_kernelIN5flash19enable_sm80_to_sm89INS1_16FlashAttnBwdSm80INS1_25CollectiveMainloopBwdSm80ILi2ELi1EN4cute5tupleIJNS5_1CILi64EEENS7_ILi80EEENS7_ILi192EEEEEENS_6half_tEfNS_4arch4Sm80ELb0ELb0ELb0ELb1ELb1ELb0ELb1ELb0ELi2ELi4ELi2ELi2ELb0EEENS1_24CollectiveEpilogueBwdGQAISB_fSE_Li256ELb1ELb1EEENS1_19SingleTileSchedulerILb1ELb0ELb0ELi80EEEEEEEEEvNT_6ParamsE --------------------------
	.section	.nv.shared._ZN7cutlass13device_kernelIN5flash19enable_sm80_to_sm89INS1_16FlashAttnBwdSm80INS1_25CollectiveMainloopBwdSm80ILi2ELi1EN4cute5tupleIJNS5_1CILi64EEENS7_ILi80EEENS7_ILi192EEEEEENS_6half_tEfNS_4arch4Sm80ELb0ELb0ELb0ELb1ELb1ELb0ELb1ELb0ELi2ELi4ELi2ELi2ELb0EEENS1_24CollectiveEpilogueBwdGQAISB_fSE_Li256ELb1ELb1EEENS1_19SingleTileSchedulerILb1ELb0ELb0ELi80EEEEEEEEEvNT_6ParamsE,"aw",@nobits
	.sectionflags	@""
	.align	16


//--------------------- .nv.shared._ZN7cutlass13device_kernelIN5flash19enable_sm80_to_sm89INS1_16FlashAttnBwdSm80INS1_25CollectiveMainloopBwdSm80ILi2ELi1EN4cute5tupleIJNS5_1CILi64EEENS7_ILi80EEENS7_ILi192EEEEEENS_6half_tEfNS_4arch4Sm80ELb0ELb1ELb0ELb0ELb0ELb0ELb1ELb0ELi2ELi4ELi2ELi2ELb0EEENS1_21CollectiveEpilogueBwdISB_SC_SE_Li256ELb0ELb1ELi4EEENS1_19SingleTileSchedulerILb0ELb0ELb0ELi80EEEEEEEEEvNT_6ParamsE --------------------------
	.section	.nv.shared._ZN7cutlass13device_kernelIN5flash19enable_sm80_to_sm89INS1_16FlashAttnBwdSm80INS1_25CollectiveMainloopBwdSm80ILi2ELi1EN4cute5tupleIJNS5_1CILi64EEENS7_ILi80EEENS7_ILi192EEEEEENS_6half_tEfNS_4arch4Sm80ELb0ELb1ELb0ELb0ELb0ELb0ELb1ELb0ELi2ELi4ELi2ELi2ELb0EEENS1_21CollectiveEpilogueBwdISB_SC_SE_Li256ELb0ELb1ELi4EEENS1_19SingleTileSchedulerILb0ELb0ELb0ELi80EEEEEEEEEvNT_6ParamsE,"aw",@nobits
	.sectionflags	@""
	.align	16


//--------------------- .nv.shared._ZN7cutlass13device_kernelIN5flash19enable_sm80_to_sm89INS1_16FlashAttnBwdSm80INS1_25CollectiveMainloopBwdSm80ILi2ELi1EN4cute5tupleIJNS5_1CILi64EEENS7_ILi80EEENS7_ILi192EEEEEENS_6half_tEfNS_4arch4Sm80ELb0ELb1ELb0ELb0ELb1ELb0ELb1ELb0ELi2ELi4ELi2ELi2ELb0EEENS1_21CollectiveEpilogueBwdISB_SC_SE_Li256ELb0ELb1ELi4EEENS1_19SingleTileSchedulerILb0ELb0ELb0ELi80EEEEEEEEEvNT_6ParamsE --------------------------
	.section	.nv.shared._ZN7cutlass13device_kernelIN5flash19enable_sm80_to_sm89INS1_16FlashAttnBwdSm80INS1_25CollectiveMainloopBwdSm80ILi2ELi1EN4cute5tupleIJNS5_1CILi64EEENS7_ILi80EEENS7_ILi192EEEEEENS_6half_tEfNS_4arch4Sm80ELb0ELb1ELb0ELb0ELb1ELb0ELb1ELb0ELi2ELi4ELi2ELi2ELb0EEENS1_21CollectiveEpilogueBwdISB_SC_SE_Li256ELb0ELb1ELi4EEENS1_19SingleTileSchedulerILb0ELb0ELb0ELi80EEEEEEEEEvNT_6ParamsE,"aw",@nobits
	.sectionflags	@""
	.align	16


//--------------------- .nv.shared._ZN7cutlass13device_kernelIN5flash19enable_sm80_to_sm89INS1_16FlashAttnBwdSm80INS1_25CollectiveMainloopBwdSm80ILi2ELi1EN4cute5tupleIJNS5_1CILi64EEENS7_ILi80EEENS7_ILi192EEEEEENS_6half_tEfNS_4arch4Sm80ELb0ELb1ELb0ELb0ELb0ELb0ELb1ELb0ELi2ELi4ELi2ELi2ELb0EEENS1_24CollectiveEpilogueBwdGQAISB_fSE_Li256ELb0ELb0EEENS1_19SingleTileSchedulerILb0ELb0ELb0ELi80EEEEEEEEEvNT_6ParamsE --------------------------
	.section	.nv.shared._ZN7cutlass13device_kernelIN5flash19enable_sm80_to_sm89INS1_16FlashAttnBwdSm80INS1_25CollectiveMainloopBwdSm80ILi2ELi1EN4cute5tupleIJNS5_1CILi64EEENS7_ILi80EEENS7_ILi192EEEEEENS_6half_tEfNS_4arch4Sm80ELb0ELb1ELb0ELb0ELb0ELb0ELb1ELb0ELi2ELi4ELi2ELi2ELb0EEENS1_24CollectiveEpilogueBwdGQAISB_fSE_Li256ELb0ELb0EEENS1_19SingleTileSchedulerILb0ELb0ELb0ELi80EEEEEEEEEvNT_6ParamsE,"aw",@nobits
	.sectionflags	@""
	.align	16


//--------------------- .nv.shared._ZN7cutlass13device_kernelIN5flash19enable_sm80_to_sm89INS1_16FlashAttnBwdSm80INS1_25CollectiveMainloopBwdSm80ILi2ELi1EN4cute5tupleIJNS5_1CILi64EEENS7_ILi80EEENS7_ILi192EEEEEENS_6half_tEfNS_4arch4Sm80ELb0ELb1ELb0ELb0ELb1ELb0ELb1ELb0ELi2ELi4ELi2ELi2ELb0EEENS1_24CollectiveEpilogueBwdGQAISB_fSE_Li256ELb0ELb1EEENS1_19SingleTileSchedulerILb0ELb0ELb0ELi80EEEEEEEEEvNT_6ParamsE --------------------------
	.section	.nv.shared._ZN7cutlass13device_kernelIN5flash19enable_sm80_to_sm89INS1_16FlashAttnBwdSm80INS1_25CollectiveMainloopBwdSm80ILi2ELi1EN4cute5tupleIJNS5_1CILi64EEENS7_ILi80EEENS7_ILi192EEEEEENS_6half_tEfNS_4arch4Sm80ELb0ELb1ELb0ELb0ELb1ELb0ELb1ELb0ELi2ELi4ELi2ELi2ELb0EEENS1_24CollectiveEpilogueBwdGQAISB_fSE_Li256ELb0ELb1EEENS1_19SingleTileSchedulerILb0ELb0ELb0ELi80EEEEEEEEEvNT_6ParamsE,"aw",@nobits
	.sectionflags	@""
	.align	16


//--------------------- .nv.shared._ZN7cutlass13device_kernelIN5flash19enable_sm80_to_sm89INS1_16FlashAttnBwdSm80INS1_25CollectiveMainloopBwdSm80ILi2ELi1EN4cute5tupleIJNS5_1CILi64EEENS7_ILi80EEENS7_ILi192EEEEEENS_6half_tEfNS_4arch4Sm80ELb0ELb1ELb0ELb1ELb0ELb0ELb1ELb0ELi2ELi4ELi2ELi2ELb0EEENS1_21CollectiveEpilogueBwdISB_SC_SE_Li256ELb1ELb1ELi4EEENS1_19SingleTileSchedulerILb1ELb0ELb0ELi80EEEEEEEEEvNT_6ParamsE --------------------------
	.section	.nv.shared._ZN7cutlass13device_kernelIN5flash19enable_sm80_to_sm89INS1_16FlashAttnBwdSm80INS1_25CollectiveMainloopBwdSm80ILi2ELi1EN4cute5tupleIJNS5_1CILi64EEENS7_ILi80EEENS7_ILi192EEEEEENS_6half_tEfNS_4arch4Sm80ELb0ELb1ELb0ELb1ELb0ELb0ELb1ELb0ELi2ELi4ELi2ELi2ELb0EEENS1_21CollectiveEpilogueBwdISB_SC_SE_Li256ELb1ELb1ELi4EEENS1_19SingleTileSchedulerILb1ELb0ELb0ELi80EEEEEEEEEvNT_6ParamsE,"aw",@nobits
	.sectionflags	@""
	.align	16


//--------------------- .nv.shared._ZN7cutlass13device_kernelIN5flash19enable_sm80_to_sm89INS1_16FlashAttnBwdSm80INS1_25CollectiveMainloopBwdSm80ILi2ELi1EN4cute5tupleIJNS5_1CILi64EEENS7_ILi80EEENS7_ILi192EEEEEENS_6half_tEfNS_4arch4Sm80ELb0ELb1ELb0ELb1ELb1ELb0ELb1ELb0ELi2ELi4ELi2ELi2ELb0EEENS1_21CollectiveEpilogueBwdISB_SC_SE_Li256ELb1ELb1ELi4EEENS1_19SingleTileSchedulerILb1ELb0ELb0ELi80EEEEEEEEEvNT_6ParamsE --------------------------
	.section	.nv.shared._ZN7cutlass13device_kernelIN5flash19enable_sm80_to_sm89INS1_16FlashAttnBwdSm80INS1_25CollectiveMainloopBwdSm80ILi2ELi1EN4cute5tupleIJNS5_1CILi64EEENS7_ILi80EEENS7_ILi192EEEEEENS_6half_tEfNS_4arch4Sm80ELb0ELb1ELb0ELb1ELb1ELb0ELb1ELb0ELi2ELi4ELi2ELi2ELb0EEENS1_21CollectiveEpilogueBwdISB_SC_SE_Li256ELb1ELb1ELi4EEENS1_19SingleTileSchedulerILb1ELb0ELb0ELi80EEEEEEEEEvNT_6ParamsE,"aw",@nobits
	.sectionflags	@""
	.align	16


//--------------------- .nv.shared._ZN7cutlass13device_kernelIN5flash19enable_sm80_to_sm89INS1_16FlashAttnBwdSm80INS1_25CollectiveMainloopBwdSm80ILi2ELi1EN4cute5tupleIJNS5_1CILi64EEENS7_ILi80EEENS7_ILi192EEEEEENS_6half_tEfNS_4arch4Sm80ELb0ELb1ELb0ELb1ELb0ELb0ELb1ELb0ELi2ELi4ELi2ELi2ELb0EEENS1_24CollectiveEpilogueBwdGQAISB_fSE_Li256ELb1ELb0EEENS1_19SingleTileSchedulerILb1ELb0ELb0ELi80EEEEEEEEEvNT_6ParamsE --------------------------
	.section	.nv.shared._ZN7cutlass13device_kernelIN5flash19enable_sm80_to_sm89INS1_16FlashAttnBwdSm80INS1_25CollectiveMainloopBwdSm80ILi2ELi1EN4cute5tupleIJNS5_1CILi64EEENS7_ILi80EEENS7_ILi192EEEEEENS_6half_tEfNS_4arch4Sm80ELb0ELb1ELb0ELb1ELb0ELb0ELb1ELb0ELi2ELi4ELi2ELi2ELb0EEENS1_24CollectiveEpilogueBwdGQAISB_fSE_Li256ELb1ELb0EEENS1_19SingleTileSchedulerILb1ELb0ELb0ELi80EEEEEEEEEvNT_6ParamsE,"aw",@nobits
	.sectionflags	@""
	.align	16


//--------------------- .nv.shared._ZN7cutlass13device_kernelIN5flash19enable_sm80_to_sm89INS1_16FlashAttnBwdSm80INS1_25CollectiveMainloopBwdSm80ILi2ELi1EN4cute5tupleIJNS5_1CILi64EEENS7_ILi80EEENS7_ILi192EEEEEENS_6half_tEfNS_4arch4Sm80ELb0ELb1ELb0ELb1ELb1ELb0ELb1ELb0ELi2ELi4ELi2ELi2ELb0EEENS1_24CollectiveEpilogueBwdGQAISB_fSE_Li256ELb1ELb1EEENS1_19SingleTileSchedulerILb1ELb0ELb0ELi80EEEEEEEEEvNT_6ParamsE --------------------------
	.section	.nv.shared._ZN7cutlass13device_kernelIN5flash19enable_sm80_to_sm89INS1_16FlashAttnBwdSm80INS1_25CollectiveMainloopBwdSm80ILi2ELi1EN4cute5tupleIJNS5_1CILi64EEENS7_ILi80EEENS7_ILi192EEEEEENS_6half_tEfNS_4arch4Sm80ELb0ELb1ELb0ELb1ELb1ELb0ELb1ELb0ELi2ELi4ELi2ELi2ELb0EEENS1_24CollectiveEpilogueBwdGQAISB_fSE_Li256ELb1ELb1EEENS1_19SingleTileSchedulerILb1ELb0ELb0ELi80EEEEEEEEEvNT_6ParamsE,"aw",@nobits
	.sectionflags	@""
	.align	16


//--------------------- .nv.shared._ZN7cutlass13device_kernelIN5flash19enable_sm80_to_sm89INS1_16FlashAttnBwdSm80INS1_25CollectiveMainloopBwdSm80ILi2ELi1EN4cute5tupleIJNS5_1CILi64EEENS7_ILi80EEENS7_ILi192EEEEEENS_6half_tEfNS_4arch4Sm80ELb1ELb0ELb0ELb0ELb0ELb0ELb1ELb0ELi2ELi4ELi2ELi2ELb0EEENS1_21CollectiveEpilogueBwdISB_SC_SE_Li256ELb0ELb1ELi4EEENS1_25SingleTileBwdLPTSchedulerILb0ELi80ELb0EEEEEEEEEvNT_6ParamsE --------------------------
	.section	.nv.shared._ZN7cutlass13device_kernelIN5flash19enable_sm80_to_sm89INS1_16FlashAttnBwdSm80INS1_25CollectiveMainloopBwdSm80ILi2ELi1EN4cute5tupleIJNS5_1CILi64EEENS7_ILi80EEENS7_ILi192EEEEEENS_6half_tEfNS_4arch4Sm80ELb1ELb0ELb0ELb0ELb0ELb0ELb1ELb0ELi2ELi4ELi2ELi2ELb0EEENS1_21CollectiveEpilogueBwdISB_SC_SE_Li256ELb0ELb1ELi4EEENS1_25SingleTileBwdLPTSchedulerILb0ELi80ELb0EEEEEEEEEvNT_6ParamsE,"aw",@nobits
	.sectionflags	@""
	.align	16


//--------------------- .nv.shared._ZN7cutlass13device_kernelIN5flash19enable_sm80_to_sm89INS1_16FlashAttnBwdSm80INS1_25CollectiveMainloopBwdSm80ILi2ELi1EN4cute5tupleIJNS5_1CILi64EEENS7_ILi80EEENS7_ILi192EEEEEENS_6half_tEfNS_4arch4Sm80ELb1ELb0ELb0ELb0ELb1ELb0ELb1ELb0ELi2ELi4ELi2ELi2ELb0EEENS1_21CollectiveEpilogueBwdISB_SC_SE_Li256ELb0ELb1ELi4EEENS1_25SingleTileBwdLPTSchedulerILb0ELi80ELb1EEEEEEEEEvNT_6ParamsE --------------------------
	.section	.nv.shared._ZN7cutlass13device_kernelIN5flash19enable_sm80_to_sm89INS1_16FlashAttnBwdSm80INS1_25CollectiveMainloopBwdSm80ILi2ELi1EN4cute5tupleIJNS5_1CILi64EEENS7_ILi80EEENS7_ILi192EEEEEENS_6half_tEfNS_4arch4Sm80ELb1ELb0ELb0ELb0ELb1ELb0ELb1ELb0ELi2ELi4ELi2ELi2ELb0EEENS1_21CollectiveEpilogueBwdISB_SC_SE_Li256ELb0ELb1ELi4EEENS1_25SingleTileBwdLPTSchedulerILb0ELi80ELb1EEEEEEEEEvNT_6ParamsE,"aw",@nobits
	.sectionflags	@""
	.align	16


//--------------------- .nv.shared._ZN7cutlass13device_kernelIN5flash19enable_sm80_to_sm89INS1_16FlashAttnBwdSm80INS1_25CollectiveMainloopBwdSm80ILi2ELi1EN4cute5tupleIJNS5_1CILi64EEENS7_ILi80EEENS7_ILi192EEEEEENS_6half_tEfNS_4arch4Sm80ELb1ELb0ELb0ELb0ELb0ELb0ELb1ELb0ELi2ELi4ELi2ELi2ELb0EEENS1_24CollectiveEpilogueBwdGQAISB_fSE_Li256ELb0ELb0EEENS1_25SingleTileBwdLPTSchedulerILb0ELi80ELb0EEEEEEEEEvNT_6ParamsE --------------------------
	.section	.nv.shared._ZN7cutlass13device_kernelIN5flash19enable_sm80_to_sm89INS1_16FlashAttnBwdSm80INS1_25CollectiveMainloopBwdSm80ILi2ELi1EN4cute5tupleIJNS5_1CILi64EEENS7_ILi80EEENS7_ILi192EEEEEENS_6half_tEfNS_4arch4Sm80ELb1ELb0ELb0ELb0ELb0ELb0ELb1ELb0ELi2ELi4ELi2ELi2ELb0EEENS1_24CollectiveEpilogueBwdGQAISB_fSE_Li256ELb0ELb0EEENS1_25SingleTileBwdLPTSchedulerILb0ELi80ELb0EEEEEEEEEvNT_6ParamsE,"aw",@nobits
	.sectionflags	@""
	.align	16


//--------------------- .nv.shared._ZN7cutlass13device_kernelIN5flash19enable_sm80_to_sm89INS1_16FlashAttnBwdSm80INS1_25CollectiveMainloopBwdSm80ILi2ELi1EN4cute5tupleIJNS5_1CILi64EEENS7_ILi80EEENS7_ILi192EEEEEENS_6half_tEfNS_4arch4Sm80ELb1ELb0ELb0ELb0ELb1ELb0ELb1ELb0ELi2ELi4ELi2ELi2ELb0EEENS1_24CollectiveEpilogueBwdGQAISB_fSE_Li256ELb0ELb1EEENS1_25SingleTileBwdLPTSchedulerILb0ELi80ELb1EEEEEEEEEvNT_6ParamsE --------------------------
	.section	.nv.shared._ZN7cutlass13device_kernelIN5flash19enable_sm80_to_sm89INS1_16FlashAttnBwdSm80INS1_25CollectiveMainloopBwdSm80ILi2ELi1EN4cute5tupleIJNS5_1CILi64EEENS7_ILi80EEENS7_ILi192EEEEEENS_6half_tEfNS_4arch4Sm80ELb1ELb0ELb0ELb0ELb1ELb0ELb1ELb0ELi2ELi4ELi2ELi2ELb0EEENS1_24CollectiveEpilogueBwdGQAISB_fSE_Li256ELb0ELb1EEENS1_25SingleTileBwdLPTSchedulerILb0ELi80ELb1EEEEEEEEEvNT_6ParamsE,"aw",@nobits
	.sectionflags	@""
	.align	16


//--------------------- .nv.shared._ZN7cutlass13device_kernelIN5flash22FlashAttnBwdPreprocessIN4cute5tupleIJNS3_1CILi64EEENS5_ILi192EEEEEENS_6half_tEfNS_4arch4Sm80ELb1ELb0EEEEEvNT_6ParamsE --------------------------
	.section	.nv.shared._ZN7cutlass13device_kernelIN5flash22FlashAttnBwdPreprocessIN4cute5tupleIJNS3_1CILi64EEENS5_ILi192EEEEEENS_6half_tEfNS_4arch4Sm80ELb1ELb0EEEEEvNT_6ParamsE,"aw",@nobits
	.sectionflags	@""
	.align	16


//--------------------- .nv.shared._ZN7cutlass13device_kernelIN5flash19enable_sm80_to_sm89INS1_16FlashAttnBwdSm80INS1_25CollectiveMainloopBwdSm80ILi2ELi1EN4cute5tupleIJNS5_1CILi64EEENS7_ILi80EEENS7_ILi192EEEEEENS_6half_tEfNS_4arch4Sm80ELb1ELb0ELb0ELb1ELb0ELb0ELb1ELb0ELi2ELi4ELi2ELi2ELb0EEENS1_21CollectiveEpilogueBwdISB_SC_SE_Li256ELb1ELb1ELi4EEENS1_25SingleTileBwdLPTSchedulerILb1ELi80ELb0EEEEEEEEEvNT_6ParamsE --------------------------
	.section	.nv.shared._ZN7cutlass13device_kernelIN5flash19enable_sm80_to_sm89INS1_16FlashAttnBwdSm80INS1_25CollectiveMainloopBwdSm80ILi2ELi1EN4cute5tupleIJNS5_1CILi64EEENS7_ILi80EEENS7_ILi192EEEEEENS_6half_tEfNS_4arch4Sm80ELb1ELb0ELb0ELb1ELb0ELb0ELb1ELb0ELi2ELi4ELi2ELi2ELb0EEENS1_21CollectiveEpilogueBwdISB_SC_SE_Li256ELb1ELb1ELi4EEENS1_25SingleTileBwdLPTSchedulerILb1ELi80ELb0EEEEEEEEEvNT_6ParamsE,"aw",@nobits
	.sectionflags	@""
	.align	16


//--------------------- .nv.shared._ZN7cutlass13device_kernelIN5flash19enable_sm80_to_sm89INS1_16FlashAttnBwdSm80INS1_25CollectiveMainloopBwdSm80ILi2ELi1EN4cute5tupleIJNS5_1CILi64EEENS7_ILi80EEENS7_ILi192EEEEEENS_6half_tEfNS_4arch4Sm80ELb1ELb0ELb0ELb1ELb1ELb0ELb1ELb0ELi2ELi4ELi2ELi2ELb0EEENS1_21CollectiveEpilogueBwdISB_SC_SE_Li256ELb1ELb1ELi4EEENS1_25SingleTileBwdLPTSchedulerILb1ELi80ELb1EEEEEEEEEvNT_6ParamsE --------------------------
	.section	.nv.shared._ZN7cutlass13device_kernelIN5flash19enable_sm80_to_sm89INS1_16FlashAttnBwdSm80INS1_25CollectiveMainloopBwdSm80ILi2ELi1EN4cute5tupleIJNS5_1CILi64EEENS7_ILi80EEENS7_ILi192EEEEEENS_6half_tEfNS_4arch4Sm80ELb1ELb0ELb0ELb1ELb1ELb0ELb1ELb0ELi2ELi4ELi2ELi2ELb0EEENS1_21CollectiveEpilogueBwdISB_SC_SE_Li256ELb1ELb1ELi4EEENS1_25SingleTileBwdLPTSchedulerILb1ELi80ELb1EEEEEEEEEvNT_6ParamsE,"aw",@nobits
	.sectionflags	@""
	.align	16


//--------------------- .nv.shared._ZN7cutlass13device_kernelIN5flash19enable_sm80_to_sm89INS1_16FlashAttnBwdSm80INS1_25CollectiveMainloopBwdSm80ILi2ELi1EN4cute5tupleIJNS5_1CILi64EEENS7_ILi80EEENS7_ILi192EEEEEENS_6half_tEfNS_4arch4Sm80ELb1ELb0ELb0ELb1ELb0ELb0ELb1ELb0ELi2ELi4ELi2ELi2ELb0EEENS1_24CollectiveEpilogueBwdGQAISB_fSE_Li256ELb1ELb0EEENS1_25SingleTileBwdLPTSchedulerILb1ELi80ELb0EEEEEEEEEvNT_6ParamsE --------------------------
	.section	.nv.shared._ZN7cutlass13device_kernelIN5flash19enable_sm80_to_sm89INS1_16FlashAttnBwdSm80INS1_25CollectiveMainloopBwdSm80ILi2ELi1EN4cute5tupleIJNS5_1CILi64EEENS7_ILi80EEENS7_ILi192EEEEEENS_6half_tEfNS_4arch4Sm80ELb1ELb0ELb0ELb1ELb0ELb0ELb1ELb0ELi2ELi4ELi2ELi2ELb0EEENS1_24CollectiveEpilogueBwdGQAISB_fSE_Li256ELb1ELb0EEENS1_25SingleTileBwdLPTSchedulerILb1ELi80ELb0EEEEEEEEEvNT_6ParamsE,"aw",@nobits
	.sectionflags	@""
	.align	16


//--------------------- .nv.shared._ZN7cutlass13device_kernelIN5flash32FlashAttnBwdPostprocessConvertdQIN4cute5tupleIJNS3_1CILi80EEENS5_ILi192EEEEEENS_6half_tEfNS_4arch4Sm80ELi256ENS3_8TiledMMAINS3_8MMA_AtomIJNS3_28SM80_16x8x16_F32F16F16F32_TNEEEENS3_6LayoutINS4_IJNS5_ILi4EEENS5_ILi2EEENS5_ILi1EEEEEENS4_IJSJ_SH_NS5_ILi0EEEEEEEENS4_IJNS5_ILi64EEENS5_ILi16EEESP_EEEEELb1EEEEEvNT_6ParamsE --------------------------
	.section	.nv.shared._ZN7cutlass13device_kernelIN5flash32FlashAttnBwdPostprocessConvertdQIN4cute5tupleIJNS3_1CILi80EEENS5_ILi192EEEEEENS_6half_tEfNS_4arch4Sm80ELi256ENS3_8TiledMMAINS3_8MMA_AtomIJNS3_28SM80_16x8x16_F32F16F16F32_TNEEEENS3_6LayoutINS4_IJNS5_ILi4EEENS5_ILi2EEENS5_ILi1EEEEEENS4_IJSJ_SH_NS5_ILi0EEEEEEEENS4_IJNS5_ILi64EEENS5_ILi16EEESP_EEEEELb1EEEEEvNT_6ParamsE,"aw",@nobits
	.sectionflags	@""
	.align	16


//--------------------- .nv.shared._ZN7cutlass13device_kernelIN5flash32FlashAttnBwdPostprocessConvertdQIN4cute5tupleIJNS3_1CILi64EEENS5_ILi192EEEEEENS_6half_tEfNS_4arch4Sm80ELi256ENS3_8TiledMMAINS3_8MMA_AtomIJNS3_28SM80_16x8x16_F32F16F16F32_TNEEEENS3_6LayoutINS4_IJNS5_ILi2EEENS5_ILi4EEENS5_ILi1EEEEEENS4_IJSJ_SH_NS5_ILi0EEEEEEEENS4_IJNS5_ILi32EEES6_NS5_ILi16EEEEEEEELb0EEEEEvNT_6ParamsE --------------------------
	.section	.nv.shared._ZN7cutlass13device_kernelIN5flash32FlashAttnBwdPostprocessConvertdQIN4cute5tupleIJNS3_1CILi64EEENS5_ILi192EEEEEENS_6half_tEfNS_4arch4Sm80ELi256ENS3_8TiledMMAINS3_8MMA_AtomIJNS3_28SM80_16x8x16_F32F16F16F32_TNEEEENS3_6LayoutINS4_IJNS5_ILi2EEENS5_ILi4EEENS5_ILi1EEEEEENS4_IJSJ_SH_NS5_ILi0EEEEEEEENS4_IJNS5_ILi32EEES6_NS5_ILi16EEEEEEEELb0EEEEEvNT_6ParamsE,"aw",@nobits
	.sectionflags	@""
	.align	16


//--------------------- .nv.shared._ZN7cutlass13device_kernelIN5flash19enable_sm80_to_sm89INS1_16FlashAttnBwdSm80INS1_25CollectiveMainloopBwdSm80ILi2ELi1EN4cute5tupleIJNS5_1CILi64EEENS7_ILi80EEENS7_ILi192EEEEEENS_6half_tEfNS_4arch4Sm80ELb1ELb0ELb0ELb1ELb1ELb0ELb1ELb0ELi2ELi4ELi2ELi2ELb0EEENS1_24CollectiveEpilogueBwdGQAISB_fSE_Li256ELb1ELb1EEENS1_25SingleTileBwdLPTSchedulerILb1ELi80ELb1EEEEEEEEEvNT_6ParamsE --------------------------
	.section	.nv.shared._ZN7cutlass13device_kernelIN5flash19enable_sm80_to_sm89INS1_16FlashAttnBwdSm80INS1_25CollectiveMainloopBwdSm80ILi2ELi1EN4cute5tupleIJNS5_1CILi64EEENS7_ILi80EEENS7_ILi192EEEEEENS_6half_tEfNS_4arch4Sm80ELb1ELb0ELb0ELb1ELb1ELb0ELb1ELb0ELi2ELi4ELi2ELi2ELb0EEENS1_24CollectiveEpilogueBwdGQAISB_fSE_Li256ELb1ELb1EEENS1_25SingleTileBwdLPTSchedulerILb1ELi80ELb1EEEEEEEEEvNT_6ParamsE,"aw",@nobits
	.sectionflags	@""
	.align	16


//--------------------- .nv.shared._ZN7cutlass13device_kernelIN5flash22FlashAttnBwdPreprocessIN4cute5tupleIJNS3_1CILi64EEENS5_ILi192EEEEEENS_6half_tEfNS_4arch4Sm80ELb1ELb1EEEEEvNT_6ParamsE --------------------------
	.section	.nv.shared._ZN7cutlass13device_kernelIN5flash22FlashAttnBwdPreprocessIN4cute5tupleIJNS3_1CILi64EEENS5_ILi192EEEEEENS_6half_tEfNS_4arch4Sm80ELb1ELb1EEEEEvNT_6ParamsE,"aw",@nobits
	.sectionflags	@""
	.align	16
